// Copyright (c) 2024, Tri Dao.
// Splitting the different head dimensions to different files to speed up compilation.
// This file is auto-generated. See "generate_kernels.py"
#include "namespace_config.h"
#include "flash_bwd_launch_template.h"

namespace FLASH_NAMESPACE {

template<>
void run_mha_bwd_<cutlass::bfloat16_t, 192, false>(Flash_bwd_params &params, cudaStream_t stream) {
    run_mha_bwd_hdim192<cutlass::bfloat16_t, false>(params, stream);
}

} // namespace FLASH_NAMESPACE

// ===== COMPILED SASS (sm_90a) =====

	.target	sm_90a

	.elftype	@"ET_EXEC"


//--------------------- .note.nv.tkinfo           --------------------------
	.section	.note.nv.tkinfo,"",@"SHT_NOTE"
	.sectionflags	@"SHF_NOTE_NV_TKINFO"
	.tkinfo
        /*0018*/ 	.word	0x00000002
        /*0030*/ 	.string	""
        /*0030*/ 	.string	"ptxas"
        /*0030*/ 	.string	"Cuda compilation tools, release 13.0, V13.0.88"
        /*0030*/ 	.string	"Build cuda_13.0.r13.0/compiler.36424714_0"
        /*0030*/ 	.string	"-arch sm_90a -m 64 "



//--------------------- .note.nv.cuinfo           --------------------------
	.section	.note.nv.cuinfo,"",@"SHT_NOTE"
	.sectionflags	@"SHF_NOTE_NV_CUINFO"
        /*0018*/ 	.short	0x0002
        /*001a*/ 	.short	0x005a
        /*001c*/ 	.short	0x0082
	.zero		2


//--------------------- .nv.info                  --------------------------
	.section	.nv.info,"",@"SHT_CUDA_INFO"
	.align	4


	//----- nvinfo : EIATTR_REGCOUNT
	.align		4
        /*0000*/ 	.byte	0x04, 0x2f
        /*0002*/ 	.short	(.L_12 - .L_11)
	.align		4
.L_11:
        /*0004*/ 	.word	index@(_ZN5flash25flash_bwd_dot_do_o_kernelILb1E23Flash_bwd_kernel_traitsILi192ELi64ELi64ELi8ELi4ELi2ELi2ELb0ELb0EN7cutlass10bfloat16_tE19Flash_kernel_traitsILi192ELi64ELi64ELi8ES3_EEEEvNS_16Flash_bwd_paramsE)
        /*0008*/ 	.word	0x00000040


	//----- nvinfo : EIATTR_FRAME_SIZE
	.align		4
.L_12:
        /*000c*/ 	.byte	0x04, 0x11
        /*000e*/ 	.short	(.L_14 - .L_13)
	.align		4
.L_13:
        /*0010*/ 	.word	index@(_ZN5flash25flash_bwd_dot_do_o_kernelILb1E23Flash_bwd_kernel_traitsILi192ELi64ELi64ELi8ELi4ELi2ELi2ELb0ELb0EN7cutlass10bfloat16_tE19Flash_kernel_traitsILi192ELi64ELi64ELi8ES3_EEEEvNS_16Flash_bwd_paramsE)
        /*0014*/ 	.word	0x00000000


	//----- nvinfo : EIATTR_REGCOUNT
	.align		4
.L_14:
        /*0018*/ 	.byte	0x04, 0x2f
        /*001a*/ 	.short	(.L_16 - .L_15)
	.align		4
.L_15:
        /*001c*/ 	.word	index@(_ZN5flash25flash_bwd_dot_do_o_kernelILb0E23Flash_bwd_kernel_traitsILi192ELi64ELi64ELi8ELi4ELi2ELi2ELb0ELb0EN7cutlass10bfloat16_tE19Flash_kernel_traitsILi192ELi64ELi64ELi8ES3_EEEEvNS_16Flash_bwd_paramsE)
        /*0020*/ 	.word	0x00000040


	//----- nvinfo : EIATTR_FRAME_SIZE
	.align		4
.L_16:
        /*0024*/ 	.byte	0x04, 0x11
        /*0026*/ 	.short	(.L_18 - .L_17)
	.align		4
.L_17:
        /*0028*/ 	.word	index@(_ZN5flash25flash_bwd_dot_do_o_kernelILb0E23Flash_bwd_kernel_traitsILi192ELi64ELi64ELi8ELi4ELi2ELi2ELb0ELb0EN7cutlass10bfloat16_tE19Flash_kernel_traitsILi192ELi64ELi64ELi8ES3_EEEEvNS_16Flash_bwd_paramsE)
        /*002c*/ 	.word	0x00000000


	//----- nvinfo : EIATTR_REGCOUNT
	.align		4
.L_18:
        /*0030*/ 	.byte	0x04, 0x2f
        /*0032*/ 	.short	(.L_20 - .L_19)
	.align		4
.L_19:
        /*0034*/ 	.word	index@(_ZN5flash44flash_bwd_dq_dk_dv_loop_seqk_parallel_kernelI23Flash_bwd_kernel_traitsILi192ELi64ELi64ELi8ELi4ELi2ELi2ELb0ELb0EN7cutlass10bfloat16_tE19Flash_kernel_traitsILi192ELi64ELi64ELi8ES3_EELb0ELb0ELb1ELb1ELb0ELb0ELb1EEEvNS_16Flash_bwd_paramsE)
        /*0038*/ 	.word	0x000000fd


	//----- nvinfo : EIATTR_FRAME_SIZE
	.align		4
.L_20:
        /*003c*/ 	.byte	0x04, 0x11
        /*003e*/ 	.short	(.L_22 - .L_21)
	.align		4
.L_21:
        /*0040*/ 	.word	index@(_ZN5flash44flash_bwd_dq_dk_dv_loop_seqk_parallel_kernelI23Flash_bwd_kernel_traitsILi192ELi64ELi64ELi8ELi4ELi2ELi2ELb0ELb0EN7cutlass10bfloat16_tE19Flash_kernel_traitsILi192ELi64ELi64ELi8ES3_EELb0ELb0ELb1ELb1ELb0ELb0ELb1EEEvNS_16Flash_bwd_paramsE)
        /*0044*/ 	.word	0x00000000


	//----- nvinfo : EIATTR_REGCOUNT
	.align		4
.L_22:
        /*0048*/ 	.byte	0x04, 0x2f
        /*004a*/ 	.short	(.L_24 - .L_23)
	.align		4
.L_23:
        /*004c*/ 	.word	index@(_ZN5flash44flash_bwd_dq_dk_dv_loop_seqk_parallel_kernelI23Flash_bwd_kernel_traitsILi192ELi64ELi64ELi8ELi4ELi2ELi2ELb0ELb0EN7cutlass10bfloat16_tE19Flash_kernel_traitsILi192ELi64ELi64ELi8ES3_EELb1ELb0ELb1ELb1ELb0ELb0ELb0EEEvNS_16Flash_bwd_paramsE)
        /*0050*/ 	.word	0x000000ff


	//----- nvinfo : EIATTR_FRAME_SIZE
	.align		4
.L_24:
        /*0054*/ 	.byte	0x04, 0x11
        /*0056*/ 	.short	(.L_26 - .L_25)
	.align		4
.L_25:
        /*0058*/ 	.word	index@(_ZN5flash44flash_bwd_dq_dk_dv_loop_seqk_parallel_kernelI23Flash_bwd_kernel_traitsILi192ELi64ELi64ELi8ELi4ELi2ELi2ELb0ELb0EN7cutlass10bfloat16_tE19Flash_kernel_traitsILi192ELi64ELi64ELi8ES3_EELb1ELb0ELb1ELb1ELb0ELb0ELb0EEEvNS_16Flash_bwd_paramsE)
        /*005c*/ 	.word	0x00000008


	//----- nvinfo : EIATTR_REGCOUNT
	.align		4
.L_26:
        /*0060*/ 	.byte	0x04, 0x2f
        /*0062*/ 	.short	(.L_28 - .L_27)
	.align		4
.L_27:
        /*0064*/ 	.word	index@(_ZN5flash44flash_bwd_dq_dk_dv_loop_seqk_parallel_kernelI23Flash_bwd_kernel_traitsILi192ELi64ELi64ELi8ELi4ELi2ELi2ELb0ELb0EN7cutlass10bfloat16_tE19Flash_kernel_traitsILi192ELi64ELi64ELi8ES3_EELb0ELb0ELb1ELb0ELb0ELb1ELb1EEEvNS_16Flash_bwd_paramsE)
        /*0068*/ 	.word	0x000000fc


	//----- nvinfo : EIATTR_FRAME_SIZE
	.align		4
.L_28:
        /*006c*/ 	.byte	0x04, 0x11
        /*006e*/ 	.short	(.L_30 - .L_29)
	.align		4
.L_29:
        /*0070*/ 	.word	index@(_ZN5flash44flash_bwd_dq_dk_dv_loop_seqk_parallel_kernelI23Flash_bwd_kernel_traitsILi192ELi64ELi64ELi8ELi4ELi2ELi2ELb0ELb0EN7cutlass10bfloat16_tE19Flash_kernel_traitsILi192ELi64ELi64ELi8ES3_EELb0ELb0ELb1ELb0ELb0ELb1ELb1EEEvNS_16Flash_bwd_paramsE)
        /*0074*/ 	.word	0x00000000


	//----- nvinfo : EIATTR_REGCOUNT
	.align		4
.L_30:
        /*0078*/ 	.byte	0x04, 0x2f
        /*007a*/ 	.short	(.L_32 - .L_31)
	.align		4
.L_31:
        /*007c*/ 	.word	index@(_ZN5flash44flash_bwd_dq_dk_dv_loop_seqk_parallel_kernelI23Flash_bwd_kernel_traitsILi192ELi64ELi64ELi8ELi4ELi2ELi2ELb0ELb0EN7cutlass10bfloat16_tE19Flash_kernel_traitsILi192ELi64ELi64ELi8ES3_EELb1ELb0ELb1ELb0ELb0ELb1ELb0EEEvNS_16Flash_bwd_paramsE)
        /*0080*/ 	.word	0x000000fe


	//----- nvinfo : EIATTR_FRAME_SIZE
	.align		4
.L_32:
        /*0084*/ 	.byte	0x04, 0x11
        /*0086*/ 	.short	(.L_34 - .L_33)
	.align		4
.L_33:
        /*0088*/ 	.word	index@(_ZN5flash44flash_bwd_dq_dk_dv_loop_seqk_parallel_kernelI23Flash_bwd_kernel_traitsILi192ELi64ELi64ELi8ELi4ELi2ELi2ELb0ELb0EN7cutlass10bfloat16_tE19Flash_kernel_traitsILi192ELi64ELi64ELi8ES3_EELb1ELb0ELb1ELb0ELb0ELb1ELb0EEEvNS_16Flash_bwd_paramsE)
        /*008c*/ 	.word	0x00000000


	//----- nvinfo : EIATTR_REGCOUNT
	.align		4
.L_34:
        /*0090*/ 	.byte	0x04, 0x2f
        /*0092*/ 	.short	(.L_36 - .L_35)
	.align		4
.L_35:
        /*0094*/ 	.word	index@(_ZN5flash44flash_bwd_dq_dk_dv_loop_seqk_parallel_kernelI23Flash_bwd_kernel_traitsILi192ELi64ELi64ELi8ELi4ELi2ELi2ELb0ELb0EN7cutlass10bfloat16_tE19Flash_kernel_traitsILi192ELi64ELi64ELi8ES3_EELb0ELb0ELb0ELb1ELb0ELb0ELb1EEEvNS_16Flash_bwd_paramsE)
        /*0098*/ 	.word	0x000000ff


	//----- nvinfo : EIATTR_FRAME_SIZE
	.align		4
.L_36:
        /*009c*/ 	.byte	0x04, 0x11
        /*009e*/ 	.short	(.L_38 - .L_37)
	.align		4
.L_37:
        /*00a0*/ 	.word	index@(_ZN5flash44flash_bwd_dq_dk_dv_loop_seqk_parallel_kernelI23Flash_bwd_kernel_traitsILi192ELi64ELi64ELi8ELi4ELi2ELi2ELb0ELb0EN7cutlass10bfloat16_tE19Flash_kernel_traitsILi192ELi64ELi64ELi8ES3_EELb0ELb0ELb0ELb1ELb0ELb0ELb1EEEvNS_16Flash_bwd_paramsE)
        /*00a4*/ 	.word	0x00000000


	//----- nvinfo : EIATTR_REGCOUNT
	.align		4
.L_38:
        /*00a8*/ 	.byte	0x04, 0x2f
        /*00aa*/ 	.short	(.L_40 - .L_39)
	.align		4
.L_39:
        /*00ac*/ 	.word	index@(_ZN5flash44flash_bwd_dq_dk_dv_loop_seqk_parallel_kernelI23Flash_bwd_kernel_traitsILi192ELi64ELi64ELi8ELi4ELi2ELi2ELb0ELb0EN7cutlass10bfloat16_tE19Flash_kernel_traitsILi192ELi64ELi64ELi8ES3_EELb1ELb0ELb0ELb1ELb0ELb0ELb0EEEvNS_16Flash_bwd_paramsE)
        /*00b0*/ 	.word	0x000000fe


	//----- nvinfo : EIATTR_FRAME_SIZE
	.align		4
.L_40:
        /*00b4*/ 	.byte	0x04, 0x11
        /*00b6*/ 	.short	(.L_42 - .L_41)
	.align		4
.L_41:
        /*00b8*/ 	.word	index@(_ZN5flash44flash_bwd_dq_dk_dv_loop_seqk_parallel_kernelI23Flash_bwd_kernel_traitsILi192ELi64ELi64ELi8ELi4ELi2ELi2ELb0ELb0EN7cutlass10bfloat16_tE19Flash_kernel_traitsILi192ELi64ELi64ELi8ES3_EELb1ELb0ELb0ELb1ELb0ELb0ELb0EEEvNS_16Flash_bwd_paramsE)
        /*00bc*/ 	.word	0x00000000


	//----- nvinfo : EIATTR_REGCOUNT
	.align		4
.L_42:
        /*00c0*/ 	.byte	0x04, 0x2f
        /*00c2*/ 	.short	(.L_44 - .L_43)
	.align		4
.L_43:
        /*00c4*/ 	.word	index@(_ZN5flash44flash_bwd_dq_dk_dv_loop_seqk_parallel_kernelI23Flash_bwd_kernel_traitsILi192ELi64ELi64ELi8ELi4ELi2ELi2ELb0ELb0EN7cutlass10bfloat16_tE19Flash_kernel_traitsILi192ELi64ELi64ELi8ES3_EELb0ELb0ELb0ELb0ELb0ELb1ELb1EEEvNS_16Flash_bwd_paramsE)
        /*00c8*/ 	.word	0x000000fe


	//----- nvinfo : EIATTR_FRAME_SIZE
	.align		4
.L_44:
        /*00cc*/ 	.byte	0x04, 0x11
        /*00ce*/ 	.short	(.L_46 - .L_45)
	.align		4
.L_45:
        /*00d0*/ 	.word	index@(_ZN5flash44flash_bwd_dq_dk_dv_loop_seqk_parallel_kernelI23Flash_bwd_kernel_traitsILi192ELi64ELi64ELi8ELi4ELi2ELi2ELb0ELb0EN7cutlass10bfloat16_tE19Flash_kernel_traitsILi192ELi64ELi64ELi8ES3_EELb0ELb0ELb0ELb0ELb0ELb1ELb1EEEvNS_16Flash_bwd_paramsE)
        /*00d4*/ 	.word	0x00000000


	//----- nvinfo : EIATTR_REGCOUNT
	.align		4
.L_46:
        /*00d8*/ 	.byte	0x04, 0x2f
        /*00da*/ 	.short	(.L_48 - .L_47)
	.align		4
.L_47:
        /*00dc*/ 	.word	index@(_ZN5flash44flash_bwd_dq_dk_dv_loop_seqk_parallel_kernelI23Flash_bwd_kernel_traitsILi192ELi64ELi64ELi8ELi4ELi2ELi2ELb0ELb0EN7cutlass10bfloat16_tE19Flash_kernel_traitsILi192ELi64ELi64ELi8ES3_EELb1ELb0ELb0ELb0ELb0ELb1ELb0EEEvNS_16Flash_bwd_paramsE)
        /*00e0*/ 	.word	0x000000ff


	//----- nvinfo : EIATTR_FRAME_SIZE
	.align		4
.L_48:
        /*00e4*/ 	.byte	0x04, 0x11
        /*00e6*/ 	.short	(.L_50 - .L_49)
	.align		4
.L_49:
        /*00e8*/ 	.word	index@(_ZN5flash44flash_bwd_dq_dk_dv_loop_seqk_parallel_kernelI23Flash_bwd_kernel_traitsILi192ELi64ELi64ELi8ELi4ELi2ELi2ELb0ELb0EN7cutlass10bfloat16_tE19Flash_kernel_traitsILi192ELi64ELi64ELi8ES3_EELb1ELb0ELb0ELb0ELb0ELb1ELb0EEEvNS_16Flash_bwd_paramsE)
        /*00ec*/ 	.word	0x00000000


	//----- nvinfo : EIATTR_REGCOUNT
	.align		4
.L_50:
        /*00f0*/ 	.byte	0x04, 0x2f
        /*00f2*/ 	.short	(.L_52 - .L_51)
	.align		4
.L_51:
        /*00f4*/ 	.word	index@(_ZN5flash44flash_bwd_dq_dk_dv_loop_seqk_parallel_kernelI23Flash_bwd_kernel_traitsILi192ELi64ELi64ELi8ELi4ELi2ELi2ELb0ELb0EN7cutlass10bfloat16_tE19Flash_kernel_traitsILi192ELi64ELi64ELi8ES3_EELb0ELb0ELb1ELb0ELb0ELb0ELb1EEEvNS_16Flash_bwd_paramsE)
        /*00f8*/ 	.word	0x000000fc


	//----- nvinfo : EIATTR_FRAME_SIZE
	.align		4
.L_52:
        /*00fc*/ 	.byte	0x04, 0x11
        /*00fe*/ 	.short	(.L_54 - .L_53)
	.align		4
.L_53:
        /*0100*/ 	.word	index@(_ZN5flash44flash_bwd_dq_dk_dv_loop_seqk_parallel_kernelI23Flash_bwd_kernel_traitsILi192ELi64ELi64ELi8ELi4ELi2ELi2ELb0ELb0EN7cutlass10bfloat16_tE19Flash_kernel_traitsILi192ELi64ELi64ELi8ES3_EELb0ELb0ELb1ELb0ELb0ELb0ELb1EEEvNS_16Flash_bwd_paramsE)
        /*0104*/ 	.word	0x00000000


	//----- nvinfo : EIATTR_REGCOUNT
	.align		4
.L_54:
        /*0108*/ 	.byte	0x04, 0x2f
        /*010a*/ 	.short	(.L_56 - .L_55)
	.align		4
.L_55:
        /*010c*/ 	.word	index@(_ZN5flash44flash_bwd_dq_dk_dv_loop_seqk_parallel_kernelI23Flash_bwd_kernel_traitsILi192ELi64ELi64ELi8ELi4ELi2ELi2ELb0ELb0EN7cutlass10bfloat16_tE19Flash_kernel_traitsILi192ELi64ELi64ELi8ES3_EELb1ELb0ELb1ELb0ELb0ELb0ELb0EEEvNS_16Flash_bwd_paramsE)
        /*0110*/ 	.word	0x000000fe


	//----- nvinfo : EIATTR_FRAME_SIZE
	.align		4
.L_56:
        /*0114*/ 	.byte	0x04, 0x11
        /*0116*/ 	.short	(.L_58 - .L_57)
	.align		4
.L_57:
        /*0118*/ 	.word	index@(_ZN5flash44flash_bwd_dq_dk_dv_loop_seqk_parallel_kernelI23Flash_bwd_kernel_traitsILi192ELi64ELi64ELi8ELi4ELi2ELi2ELb0ELb0EN7cutlass10bfloat16_tE19Flash_kernel_traitsILi192ELi64ELi64ELi8ES3_EELb1ELb0ELb1ELb0ELb0ELb0ELb0EEEvNS_16Flash_bwd_paramsE)
        /*011c*/ 	.word	0x00000000


	//----- nvinfo : EIATTR_REGCOUNT
	.align		4
.L_58:
        /*0120*/ 	.byte	0x04, 0x2f
        /*0122*/ 	.short	(.L_60 - .L_59)
	.align		4
.L_59:
        /*0124*/ 	.word	index@(_ZN5flash44flash_bwd_dq_dk_dv_loop_seqk_parallel_kernelI23Flash_bwd_kernel_traitsILi192ELi64ELi64ELi8ELi4ELi2ELi2ELb0ELb0EN7cutlass10bfloat16_tE19Flash_kernel_traitsILi192ELi64ELi64ELi8ES3_EELb0ELb0ELb0ELb0ELb0ELb0ELb1EEEvNS_16Flash_bwd_paramsE)
        /*0128*/ 	.word	0x000000ff


	//----- nvinfo : EIATTR_FRAME_SIZE
	.align		4
.L_60:
        /*012c*/ 	.byte	0x04, 0x11
        /*012e*/ 	.short	(.L_62 - .L_61)
	.align		4
.L_61:
        /*0130*/ 	.word	index@(_ZN5flash44flash_bwd_dq_dk_dv_loop_seqk_parallel_kernelI23Flash_bwd_kernel_traitsILi192ELi64ELi64ELi8ELi4ELi2ELi2ELb0ELb0EN7cutlass10bfloat16_tE19Flash_kernel_traitsILi192ELi64ELi64ELi8ES3_EELb0ELb0ELb0ELb0ELb0ELb0ELb1EEEvNS_16Flash_bwd_paramsE)
        /*0134*/ 	.word	0x00000000


	//----- nvinfo : EIATTR_REGCOUNT
	.align		4
.L_62:
        /*0138*/ 	.byte	0x04, 0x2f
        /*013a*/ 	.short	(.L_64 - .L_63)
	.align		4
.L_63:
        /*013c*/ 	.word	index@(_ZN5flash44flash_bwd_dq_dk_dv_loop_seqk_parallel_kernelI23Flash_bwd_kernel_traitsILi192ELi64ELi64ELi8ELi4ELi2ELi2ELb0ELb0EN7cutlass10bfloat16_tE19Flash_kernel_traitsILi192ELi64ELi64ELi8ES3_EELb1ELb0ELb0ELb0ELb0ELb0ELb0EEEvNS_16Flash_bwd_paramsE)
        /*0140*/ 	.word	0x000000ff


	//----- nvinfo : EIATTR_FRAME_SIZE
	.align		4
.L_64:
        /*0144*/ 	.byte	0x04, 0x11
        /*0146*/ 	.short	(.L_66 - .L_65)
	.align		4
.L_65:
        /*0148*/ 	.word	index@(_ZN5flash44flash_bwd_dq_dk_dv_loop_seqk_parallel_kernelI23Flash_bwd_kernel_traitsILi192ELi64ELi64ELi8ELi4ELi2ELi2ELb0ELb0EN7cutlass10bfloat16_tE19Flash_kernel_traitsILi192ELi64ELi64ELi8ES3_EELb1ELb0ELb0ELb0ELb0ELb0ELb0EEEvNS_16Flash_bwd_paramsE)
        /*014c*/ 	.word	0x00000000


	//----- nvinfo : EIATTR_REGCOUNT
	.align		4
.L_66:
        /*0150*/ 	.byte	0x04, 0x2f
        /*0152*/ 	.short	(.L_68 - .L_67)
	.align		4
.L_67:
        /*0154*/ 	.word	index@(_ZN5flash27flash_bwd_convert_dq_kernelI23Flash_bwd_kernel_traitsILi192ELi64ELi64ELi8ELi4ELi2ELi2ELb0ELb0EN7cutlass10bfloat16_tE19Flash_kernel_traitsILi192ELi64ELi64ELi8ES3_EEEEvNS_16Flash_bwd_paramsEi)
        /*0158*/ 	.word	0x00000060


	//----- nvinfo : EIATTR_FRAME_SIZE
	.align		4
.L_68:
        /*015c*/ 	.byte	0x04, 0x11
        /*015e*/ 	.short	(.L_70 - .L_69)
	.align		4
.L_69:
        /*0160*/ 	.word	index@(_ZN5flash27flash_bwd_convert_dq_kernelI23Flash_bwd_kernel_traitsILi192ELi64ELi64ELi8ELi4ELi2ELi2ELb0ELb0EN7cutlass10bfloat16_tE19Flash_kernel_traitsILi192ELi64ELi64ELi8ES3_EEEEvNS_16Flash_bwd_paramsEi)
        /*0164*/ 	.word	0x00000000


	//----- nvinfo : EIATTR_REGCOUNT
	.align		4
.L_70:
        /*0168*/ 	.byte	0x04, 0x2f
        /*016a*/ 	.short	(.L_72 - .L_71)
	.align		4
.L_71:
        /*016c*/ 	.word	index@(_ZN5flash25flash_bwd_dot_do_o_kernelILb1E23Flash_bwd_kernel_traitsILi192ELi64ELi64ELi8ELi4ELi2ELi2ELb1ELb1EN7cutlass10bfloat16_tE19Flash_kernel_traitsILi192ELi64ELi64ELi8ES3_EEEEvNS_16Flash_bwd_paramsE)
        /*0170*/ 	.word	0x00000040


	//----- nvinfo : EIATTR_FRAME_SIZE
	.align		4
.L_72:
        /*0174*/ 	.byte	0x04, 0x11
        /*0176*/ 	.short	(.L_74 - .L_73)
	.align		4
.L_73:
        /*0178*/ 	.word	index@(_ZN5flash25flash_bwd_dot_do_o_kernelILb1E23Flash_bwd_kernel_traitsILi192ELi64ELi64ELi8ELi4ELi2ELi2ELb1ELb1EN7cutlass10bfloat16_tE19Flash_kernel_traitsILi192ELi64ELi64ELi8ES3_EEEEvNS_16Flash_bwd_paramsE)
        /*017c*/ 	.word	0x00000000


	//----- nvinfo : EIATTR_REGCOUNT
	.align		4
.L_74:
        /*0180*/ 	.byte	0x04, 0x2f
        /*0182*/ 	.short	(.L_76 - .L_75)
	.align		4
.L_75:
        /*0184*/ 	.word	index@(_ZN5flash25flash_bwd_dot_do_o_kernelILb0E23Flash_bwd_kernel_traitsILi192ELi64ELi64ELi8ELi4ELi2ELi2ELb1ELb1EN7cutlass10bfloat16_tE19Flash_kernel_traitsILi192ELi64ELi64ELi8ES3_EEEEvNS_16Flash_bwd_paramsE)
        /*0188*/ 	.word	0x00000040


	//----- nvinfo : EIATTR_FRAME_SIZE
	.align		4
.L_76:
        /*018c*/ 	.byte	0x04, 0x11
        /*018e*/ 	.short	(.L_78 - .L_77)
	.align		4
.L_77:
        /*0190*/ 	.word	index@(_ZN5flash25flash_bwd_dot_do_o_kernelILb0E23Flash_bwd_kernel_traitsILi192ELi64ELi64ELi8ELi4ELi2ELi2ELb1ELb1EN7cutlass10bfloat16_tE19Flash_kernel_traitsILi192ELi64ELi64ELi8ES3_EEEEvNS_16Flash_bwd_paramsE)
        /*0194*/ 	.word	0x00000000


	//----- nvinfo : EIATTR_REGCOUNT
	.align		4
.L_78:
        /*0198*/ 	.byte	0x04, 0x2f
        /*019a*/ 	.short	(.L_80 - .L_79)
	.align		4
.L_79:
        /*019c*/ 	.word	index@(_ZN5flash44flash_bwd_dq_dk_dv_loop_seqk_parallel_kernelI23Flash_bwd_kernel_traitsILi192ELi64ELi64ELi8ELi4ELi2ELi2ELb1ELb1EN7cutlass10bfloat16_tE19Flash_kernel_traitsILi192ELi64ELi64ELi8ES3_EELb0ELb0ELb1ELb1ELb0ELb0ELb1EEEvNS_16Flash_bwd_paramsE)
        /*01a0*/ 	.word	0x000000ff


	//----- nvinfo : EIATTR_FRAME_SIZE
	.align		4
.L_80:
        /*01a4*/ 	.byte	0x04, 0x11
        /*01a6*/ 	.short	(.L_82 - .L_81)
	.align		4
.L_81:
        /*01a8*/ 	.word	index@(_ZN5flash44flash_bwd_dq_dk_dv_loop_seqk_parallel_kernelI23Flash_bwd_kernel_traitsILi192ELi64ELi64ELi8ELi4ELi2ELi2ELb1ELb1EN7cutlass10bfloat16_tE19Flash_kernel_traitsILi192ELi64ELi64ELi8ES3_EELb0ELb0ELb1ELb1ELb0ELb0ELb1EEEvNS_16Flash_bwd_paramsE)
        /*01ac*/ 	.word	0x000000f8


	//----- nvinfo : EIATTR_REGCOUNT
	.align		4
.L_82:
        /*01b0*/ 	.byte	0x04, 0x2f
        /*01b2*/ 	.short	(.L_84 - .L_83)
	.align		4
.L_83:
        /*01b4*/ 	.word	index@(_ZN5flash44flash_bwd_dq_dk_dv_loop_seqk_parallel_kernelI23Flash_bwd_kernel_traitsILi192ELi64ELi64ELi8ELi4ELi2ELi2ELb1ELb1EN7cutlass10bfloat16_tE19Flash_kernel_traitsILi192ELi64ELi64ELi8ES3_EELb1ELb0ELb1ELb1ELb0ELb0ELb0EEEvNS_16Flash_bwd_paramsE)
        /*01b8*/ 	.word	0x000000ff


	//----- nvinfo : EIATTR_FRAME_SIZE
	.align		4
.L_84:
        /*01bc*/ 	.byte	0x04, 0x11
        /*01be*/ 	.short	(.L_86 - .L_85)
	.align		4
.L_85:
        /*01c0*/ 	.word	index@(_ZN5flash44flash_bwd_dq_dk_dv_loop_seqk_parallel_kernelI23Flash_bwd_kernel_traitsILi192ELi64ELi64ELi8ELi4ELi2ELi2ELb1ELb1EN7cutlass10bfloat16_tE19Flash_kernel_traitsILi192ELi64ELi64ELi8ES3_EELb1ELb0ELb1ELb1ELb0ELb0ELb0EEEvNS_16Flash_bwd_paramsE)
        /*01c4*/ 	.word	0x00000108


	//----- nvinfo : EIATTR_REGCOUNT
	.align		4
.L_86:
        /*01c8*/ 	.byte	0x04, 0x2f
        /*01ca*/ 	.short	(.L_88 - .L_87)
	.align		4
.L_87:
        /*01cc*/ 	.word	index@(_ZN5flash44flash_bwd_dq_dk_dv_loop_seqk_parallel_kernelI23Flash_bwd_kernel_traitsILi192ELi64ELi64ELi8ELi4ELi2ELi2ELb1ELb1EN7cutlass10bfloat16_tE19Flash_kernel_traitsILi192ELi64ELi64ELi8ES3_EELb0ELb0ELb1ELb0ELb0ELb1ELb1EEEvNS_16Flash_bwd_paramsE)
        /*01d0*/ 	.word	0x000000ff


	//----- nvinfo : EIATTR_FRAME_SIZE
	.align		4
.L_88:
        /*01d4*/ 	.byte	0x04, 0x11
        /*01d6*/ 	.short	(.L_90 - .L_89)
	.align		4
.L_89:
        /*01d8*/ 	.word	index@(_ZN5flash44flash_bwd_dq_dk_dv_loop_seqk_parallel_kernelI23Flash_bwd_kernel_traitsILi192ELi64ELi64ELi8ELi4ELi2ELi2ELb1ELb1EN7cutlass10bfloat16_tE19Flash_kernel_traitsILi192ELi64ELi64ELi8ES3_EELb0ELb0ELb1ELb0ELb0ELb1ELb1EEEvNS_16Flash_bwd_paramsE)
        /*01dc*/ 	.word	0x000000e8


	//----- nvinfo : EIATTR_REGCOUNT
	.align		4
.L_90:
        /*01e0*/ 	.byte	0x04, 0x2f
        /*01e2*/ 	.short	(.L_92 - .L_91)
	.align		4
.L_91:
        /*01e4*/ 	.word	index@(_ZN5flash44flash_bwd_dq_dk_dv_loop_seqk_parallel_kernelI23Flash_bwd_kernel_traitsILi192ELi64ELi64ELi8ELi4ELi2ELi2ELb1ELb1EN7cutlass10bfloat16_tE19Flash_kernel_traitsILi192ELi64ELi64ELi8ES3_EELb1ELb0ELb1ELb0ELb0ELb1ELb0EEEvNS_16Flash_bwd_paramsE)
        /*01e8*/ 	.word	0x000000ff


	//----- nvinfo : EIATTR_FRAME_SIZE
	.align		4
.L_92:
        /*01ec*/ 	.byte	0x04, 0x11
        /*01ee*/ 	.short	(.L_94 - .L_93)
	.align		4
.L_93:
        /*01f0*/ 	.word	index@(_ZN5flash44flash_bwd_dq_dk_dv_loop_seqk_parallel_kernelI23Flash_bwd_kernel_traitsILi192ELi64ELi64ELi8ELi4ELi2ELi2ELb1ELb1EN7cutlass10bfloat16_tE19Flash_kernel_traitsILi192ELi64ELi64ELi8ES3_EELb1ELb0ELb1ELb0ELb0ELb1ELb0EEEvNS_16Flash_bwd_paramsE)
        /*01f4*/ 	.word	0x000000e8


	//----- nvinfo : EIATTR_REGCOUNT
	.align		4
.L_94:
        /*01f8*/ 	.byte	0x04, 0x2f
        /*01fa*/ 	.short	(.L_96 - .L_95)
	.align		4
.L_95:
        /*01fc*/ 	.word	index@(_ZN5flash44flash_bwd_dq_dk_dv_loop_seqk_parallel_kernelI23Flash_bwd_kernel_traitsILi192ELi64ELi64ELi8ELi4ELi2ELi2ELb1ELb1EN7cutlass10bfloat16_tE19Flash_kernel_traitsILi192ELi64ELi64ELi8ES3_EELb0ELb0ELb0ELb1ELb0ELb0ELb1EEEvNS_16Flash_bwd_paramsE)
        /*0200*/ 	.word	0x000000ff


	//----- nvinfo : EIATTR_FRAME_SIZE
	.align		4
.L_96:
        /*0204*/ 	.byte	0x04, 0x11
        /*0206*/ 	.short	(.L_98 - .L_97)
	.align		4
.L_97:
        /*0208*/ 	.word	index@(_ZN5flash44flash_bwd_dq_dk_dv_loop_seqk_parallel_kernelI23Flash_bwd_kernel_traitsILi192ELi64ELi64ELi8ELi4ELi2ELi2ELb1ELb1EN7cutlass10bfloat16_tE19Flash_kernel_traitsILi192ELi64ELi64ELi8ES3_EELb0ELb0ELb0ELb1ELb0ELb0ELb1EEEvNS_16Flash_bwd_paramsE)
        /*020c*/ 	.word	0x000000e8


	//----- nvinfo : EIATTR_REGCOUNT
	.align		4
.L_98:
        /*0210*/ 	.byte	0x04, 0x2f
        /*0212*/ 	.short	(.L_100 - .L_99)
	.align		4
.L_99:
        /*0214*/ 	.word	index@(_ZN5flash44flash_bwd_dq_dk_dv_loop_seqk_parallel_kernelI23Flash_bwd_kernel_traitsILi192ELi64ELi64ELi8ELi4ELi2ELi2ELb1ELb1EN7cutlass10bfloat16_tE19Flash_kernel_traitsILi192ELi64ELi64ELi8ES3_EELb1ELb0ELb0ELb1ELb0ELb0ELb0EEEvNS_16Flash_bwd_paramsE)
        /*0218*/ 	.word	0x000000ff


	//----- nvinfo : EIATTR_FRAME_SIZE
	.align		4
.L_100:
        /*021c*/ 	.byte	0x04, 0x11
        /*021e*/ 	.short	(.L_102 - .L_101)
	.align		4
.L_101:
        /*0220*/ 	.word	index@(_ZN5flash44flash_bwd_dq_dk_dv_loop_seqk_parallel_kernelI23Flash_bwd_kernel_traitsILi192ELi64ELi64ELi8ELi4ELi2ELi2ELb1ELb1EN7cutlass10bfloat16_tE19Flash_kernel_traitsILi192ELi64ELi64ELi8ES3_EELb1ELb0ELb0ELb1ELb0ELb0ELb0EEEvNS_16Flash_bwd_paramsE)
        /*0224*/ 	.word	0x00000108


	//----- nvinfo : EIATTR_REGCOUNT
	.align		4
.L_102:
        /*0228*/ 	.byte	0x04, 0x2f
        /*022a*/ 	.short	(.L_104 - .L_103)
	.align		4
.L_103:
        /*022c*/ 	.word	index@(_ZN5flash44flash_bwd_dq_dk_dv_loop_seqk_parallel_kernelI23Flash_bwd_kernel_traitsILi192ELi64ELi64ELi8ELi4ELi2ELi2ELb1ELb1EN7cutlass10bfloat16_tE19Flash_kernel_traitsILi192ELi64ELi64ELi8ES3_EELb0ELb0ELb0ELb0ELb0ELb1ELb1EEEvNS_16Flash_bwd_paramsE)
        /*0230*/ 	.word	0x000000ff


	//----- nvinfo : EIATTR_FRAME_SIZE
	.align		4
.L_104:
        /*0234*/ 	.byte	0x04, 0x11
        /*0236*/ 	.short	(.L_106 - .L_105)
	.align		4
.L_105:
        /*0238*/ 	.word	index@(_ZN5flash44flash_bwd_dq_dk_dv_loop_seqk_parallel_kernelI23Flash_bwd_kernel_traitsILi192ELi64ELi64ELi8ELi4ELi2ELi2ELb1ELb1EN7cutlass10bfloat16_tE19Flash_kernel_traitsILi192ELi64ELi64ELi8ES3_EELb0ELb0ELb0ELb0ELb0ELb1ELb1EEEvNS_16Flash_bwd_paramsE)
        /*023c*/ 	.word	0x000000e0


	//----- nvinfo : EIATTR_REGCOUNT
	.align		4
.L_106:
        /*0240*/ 	.byte	0x04, 0x2f
        /*0242*/ 	.short	(.L_108 - .L_107)
	.align		4
.L_107:
        /*0244*/ 	.word	index@(_ZN5flash44flash_bwd_dq_dk_dv_loop_seqk_parallel_kernelI23Flash_bwd_kernel_traitsILi192ELi64ELi64ELi8ELi4ELi2ELi2ELb1ELb1EN7cutlass10bfloat16_tE19Flash_kernel_traitsILi192ELi64ELi64ELi8ES3_EELb1ELb0ELb0ELb0ELb0ELb1ELb0EEEvNS_16Flash_bwd_paramsE)
        /*0248*/ 	.word	0x000000ff


	//----- nvinfo : EIATTR_FRAME_SIZE
	.align		4
.L_108:
        /*024c*/ 	.byte	0x04, 0x11
        /*024e*/ 	.short	(.L_110 - .L_109)
	.align		4
.L_109:
        /*0250*/ 	.word	index@(_ZN5flash44flash_bwd_dq_dk_dv_loop_seqk_parallel_kernelI23Flash_bwd_kernel_traitsILi192ELi64ELi64ELi8ELi4ELi2ELi2ELb1ELb1EN7cutlass10bfloat16_tE19Flash_kernel_traitsILi192ELi64ELi64ELi8ES3_EELb1ELb0ELb0ELb0ELb0ELb1ELb0EEEvNS_16Flash_bwd_paramsE)
        /*0254*/ 	.word	0x000000f0


	//----- nvinfo : EIATTR_REGCOUNT
	.align		4
.L_110:
        /*0258*/ 	.byte	0x04, 0x2f
        /*025a*/ 	.short	(.L_112 - .L_111)
	.align		4
.L_111:
        /*025c*/ 	.word	index@(_ZN5flash44flash_bwd_dq_dk_dv_loop_seqk_parallel_kernelI23Flash_bwd_kernel_traitsILi192ELi64ELi64ELi8ELi4ELi2ELi2ELb1ELb1EN7cutlass10bfloat16_tE19Flash_kernel_traitsILi192ELi64ELi64ELi8ES3_EELb0ELb0ELb1ELb0ELb0ELb0ELb1EEEvNS_16Flash_bwd_paramsE)
        /*0260*/ 	.word	0x000000ff


	//----- nvinfo : EIATTR_FRAME_SIZE
	.align		4
.L_112:
        /*0264*/ 	.byte	0x04, 0x11
        /*0266*/ 	.short	(.L_114 - .L_113)
	.align		4
.L_113:
        /*0268*/ 	.word	index@(_ZN5flash44flash_bwd_dq_dk_dv_loop_seqk_parallel_kernelI23Flash_bwd_kernel_traitsILi192ELi64ELi64ELi8ELi4ELi2ELi2ELb1ELb1EN7cutlass10bfloat16_tE19Flash_kernel_traitsILi192ELi64ELi64ELi8ES3_EELb0ELb0ELb1ELb0ELb0ELb0ELb1EEEvNS_16Flash_bwd_paramsE)
        /*026c*/ 	.word	0x000000f8


	//----- nvinfo : EIATTR_REGCOUNT
	.align		4
.L_114:
        /*0270*/ 	.byte	0x04, 0x2f
        /*0272*/ 	.short	(.L_116 - .L_115)
	.align		4
.L_115:
        /*0274*/ 	.word	index@(_ZN5flash44flash_bwd_dq_dk_dv_loop_seqk_parallel_kernelI23Flash_bwd_kernel_traitsILi192ELi64ELi64ELi8ELi4ELi2ELi2ELb1ELb1EN7cutlass10bfloat16_tE19Flash_kernel_traitsILi192ELi64ELi64ELi8ES3_EELb1ELb0ELb1ELb0ELb0ELb0ELb0EEEvNS_16Flash_bwd_paramsE)
        /*0278*/ 	.word	0x000000ff


	//----- nvinfo : EIATTR_FRAME_SIZE
	.align		4
.L_116:
        /*027c*/ 	.byte	0x04, 0x11
        /*027e*/ 	.short	(.L_118 - .L_117)
	.align		4
.L_117:
        /*0280*/ 	.word	index@(_ZN5flash44flash_bwd_dq_dk_dv_loop_seqk_parallel_kernelI23Flash_bwd_kernel_traitsILi192ELi64ELi64ELi8ELi4ELi2ELi2ELb1ELb1EN7cutlass10bfloat16_tE19Flash_kernel_traitsILi192ELi64ELi64ELi8ES3_EELb1ELb0ELb1ELb0ELb0ELb0ELb0EEEvNS_16Flash_bwd_paramsE)
        /*0284*/ 	.word	0x000000f8


	//----- nvinfo : EIATTR_REGCOUNT
	.align		4
.L_118:
        /*0288*/ 	.byte	0x04, 0x2f
        /*028a*/ 	.short	(.L_120 - .L_119)
	.align		4
.L_119:
        /*028c*/ 	.word	index@(_ZN5flash44flash_bwd_dq_dk_dv_loop_seqk_parallel_kernelI23Flash_bwd_kernel_traitsILi192ELi64ELi64ELi8ELi4ELi2ELi2ELb1ELb1EN7cutlass10bfloat16_tE19Flash_kernel_traitsILi192ELi64ELi64ELi8ES3_EELb0ELb0ELb0ELb0ELb0ELb0ELb1EEEvNS_16Flash_bwd_paramsE)
        /*0290*/ 	.word	0x000000ff


	//----- nvinfo : EIATTR_FRAME_SIZE
	.align		4
.L_120:
        /*0294*/ 	.byte	0x04, 0x11
        /*0296*/ 	.short	(.L_122 - .L_121)
	.align		4
.L_121:
        /*0298*/ 	.word	index@(_ZN5flash44flash_bwd_dq_dk_dv_loop_seqk_parallel_kernelI23Flash_bwd_kernel_traitsILi192ELi64ELi64ELi8ELi4ELi2ELi2ELb1ELb1EN7cutlass10bfloat16_tE19Flash_kernel_traitsILi192ELi64ELi64ELi8ES3_EELb0ELb0ELb0ELb0ELb0ELb0ELb1EEEvNS_16Flash_bwd_paramsE)
        /*029c*/ 	.word	0x000000e8


	//----- nvinfo : EIATTR_REGCOUNT
	.align		4
.L_122:
        /*02a0*/ 	.byte	0x04, 0x2f
        /*02a2*/ 	.short	(.L_124 - .L_123)
	.align		4
.L_123:
        /*02a4*/ 	.word	index@(_ZN5flash44flash_bwd_dq_dk_dv_loop_seqk_parallel_kernelI23Flash_bwd_kernel_traitsILi192ELi64ELi64ELi8ELi4ELi2ELi2ELb1ELb1EN7cutlass10bfloat16_tE19Flash_kernel_traitsILi192ELi64ELi64ELi8ES3_EELb1ELb0ELb0ELb0ELb0ELb0ELb0EEEvNS_16Flash_bwd_paramsE)
        /*02a8*/ 	.word	0x000000ff


	//----- nvinfo : EIATTR_FRAME_SIZE
	.align		4
.L_124:
        /*02ac*/ 	.byte	0x04, 0x11
        /*02ae*/ 	.short	(.L_126 - .L_125)
	.align		4
.L_125:
        /*02b0*/ 	.word	index@(_ZN5flash44flash_bwd_dq_dk_dv_loop_seqk_parallel_kernelI23Flash_bwd_kernel_traitsILi192ELi64ELi64ELi8ELi4ELi2ELi2ELb1ELb1EN7cutlass10bfloat16_tE19Flash_kernel_traitsILi192ELi64ELi64ELi8ES3_EELb1ELb0ELb0ELb0ELb0ELb0ELb0EEEvNS_16Flash_bwd_paramsE)
        /*02b4*/ 	.word	0x000000f8


	//----- nvinfo : EIATTR_REGCOUNT
	.align		4
.L_126:
        /*02b8*/ 	.byte	0x04, 0x2f
        /*02ba*/ 	.short	(.L_128 - .L_127)
	.align		4
.L_127:
        /*02bc*/ 	.word	index@(_ZN5flash27flash_bwd_convert_dq_kernelI23Flash_bwd_kernel_traitsILi192ELi64ELi64ELi8ELi4ELi2ELi2ELb1ELb1EN7cutlass10bfloat16_tE19Flash_kernel_traitsILi192ELi64ELi64ELi8ES3_EEEEvNS_16Flash_bwd_paramsEi)
        /*02c0*/ 	.word	0x00000060


	//----- nvinfo : EIATTR_FRAME_SIZE
	.align		4
.L_128:
        /*02c4*/ 	.byte	0x04, 0x11
        /*02c6*/ 	.short	(.L_130 - .L_129)
	.align		4
.L_129:
        /*02c8*/ 	.word	index@(_ZN5flash27flash_bwd_convert_dq_kernelI23Flash_bwd_kernel_traitsILi192ELi64ELi64ELi8ELi4ELi2ELi2ELb1ELb1EN7cutlass10bfloat16_tE19Flash_kernel_traitsILi192ELi64ELi64ELi8ES3_EEEEvNS_16Flash_bwd_paramsEi)
        /*02cc*/ 	.word	0x00000000


	//----- nvinfo : EIATTR_REGCOUNT
	.align		4
.L_130:
        /*02d0*/ 	.byte	0x04, 0x2f
        /*02d2*/ 	.short	(.L_132 - .L_131)
	.align		4
.L_131:
        /*02d4*/ 	.word	index@(_ZN5flash44flash_bwd_dq_dk_dv_loop_seqk_parallel_kernelI23Flash_bwd_kernel_traitsILi192ELi64ELi64ELi8ELi4ELi2ELi2ELb0ELb0EN7cutlass10bfloat16_tE19Flash_kernel_traitsILi192ELi64ELi64ELi8ES3_EELb0ELb0ELb1ELb1ELb0ELb0ELb0EEEvNS_16Flash_bwd_paramsE)
        /*02d8*/ 	.word	0x000000fd


	//----- nvinfo : EIATTR_FRAME_SIZE
	.align		4
.L_132:
        /*02dc*/ 	.byte	0x04, 0x11
        /*02de*/ 	.short	(.L_134 - .L_133)
	.align		4
.L_133:
        /*02e0*/ 	.word	index@(_ZN5flash44flash_bwd_dq_dk_dv_loop_seqk_parallel_kernelI23Flash_bwd_kernel_traitsILi192ELi64ELi64ELi8ELi4ELi2ELi2ELb0ELb0EN7cutlass10bfloat16_tE19Flash_kernel_traitsILi192ELi64ELi64ELi8ES3_EELb0ELb0ELb1ELb1ELb0ELb0ELb0EEEvNS_16Flash_bwd_paramsE)
        /*02e4*/ 	.word	0x00000000


	//----- nvinfo : EIATTR_REGCOUNT
	.align		4
.L_134:
        /*02e8*/ 	.byte	0x04, 0x2f
        /*02ea*/ 	.short	(.L_136 - .L_135)
	.align		4
.L_135:
        /*02ec*/ 	.word	index@(_ZN5flash44flash_bwd_dq_dk_dv_loop_seqk_parallel_kernelI23Flash_bwd_kernel_traitsILi192ELi64ELi64ELi8ELi4ELi2ELi2ELb0ELb0EN7cutlass10bfloat16_tE19Flash_kernel_traitsILi192ELi64ELi64ELi8ES3_EELb0ELb0ELb1ELb0ELb0ELb1ELb0EEEvNS_16Flash_bwd_paramsE)
        /*02f0*/ 	.word	0x000000fb


	//----- nvinfo : EIATTR_FRAME_SIZE
	.align		4
.L_136:
        /*02f4*/ 	.byte	0x04, 0x11
        /*02f6*/ 	.short	(.L_138 - .L_137)
	.align		4
.L_137:
        /*02f8*/ 	.word	index@(_ZN5flash44flash_bwd_dq_dk_dv_loop_seqk_parallel_kernelI23Flash_bwd_kernel_traitsILi192ELi64ELi64ELi8ELi4ELi2ELi2ELb0ELb0EN7cutlass10bfloat16_tE19Flash_kernel_traitsILi192ELi64ELi64ELi8ES3_EELb0ELb0ELb1ELb0ELb0ELb1ELb0EEEvNS_16Flash_bwd_paramsE)
        /*02fc*/ 	.word	0x00000000


	//----- nvinfo : EIATTR_REGCOUNT
	.align		4
.L_138:
        /*0300*/ 	.byte	0x04, 0x2f
        /*0302*/ 	.short	(.L_140 - .L_139)
	.align		4
.L_139:
        /*0304*/ 	.word	index@(_ZN5flash44flash_bwd_dq_dk_dv_loop_seqk_parallel_kernelI23Flash_bwd_kernel_traitsILi192ELi64ELi64ELi8ELi4ELi2ELi2ELb0ELb0EN7cutlass10bfloat16_tE19Flash_kernel_traitsILi192ELi64ELi64ELi8ES3_EELb0ELb0ELb0ELb1ELb0ELb0ELb0EEEvNS_16Flash_bwd_paramsE)
        /*0308*/ 	.word	0x000000ff


	//----- nvinfo : EIATTR_FRAME_SIZE
	.align		4
.L_140:
        /*030c*/ 	.byte	0x04, 0x11
        /*030e*/ 	.short	(.L_142 - .L_141)
	.align		4
.L_141:
        /*0310*/ 	.word	index@(_ZN5flash44flash_bwd_dq_dk_dv_loop_seqk_parallel_kernelI23Flash_bwd_kernel_traitsILi192ELi64ELi64ELi8ELi4ELi2ELi2ELb0ELb0EN7cutlass10bfloat16_tE19Flash_kernel_traitsILi192ELi64ELi64ELi8ES3_EELb0ELb0ELb0ELb1ELb0ELb0ELb0EEEvNS_16Flash_bwd_paramsE)
        /*0314*/ 	.word	0x00000000


	//----- nvinfo : EIATTR_REGCOUNT
	.align		4
.L_142:
        /*0318*/ 	.byte	0x04, 0x2f
        /*031a*/ 	.short	(.L_144 - .L_143)
	.align		4
.L_143:
        /*031c*/ 	.word	index@(_ZN5flash44flash_bwd_dq_dk_dv_loop_seqk_parallel_kernelI23Flash_bwd_kernel_traitsILi192ELi64ELi64ELi8ELi4ELi2ELi2ELb0ELb0EN7cutlass10bfloat16_tE19Flash_kernel_traitsILi192ELi64ELi64ELi8ES3_EELb0ELb0ELb0ELb0ELb0ELb1ELb0EEEvNS_16Flash_bwd_paramsE)
        /*0320*/ 	.word	0x000000fe


	//----- nvinfo : EIATTR_FRAME_SIZE
	.align		4
.L_144:
        /*0324*/ 	.byte	0x04, 0x11
        /*0326*/ 	.short	(.L_146 - .L_145)
	.align		4
.L_145:
        /*0328*/ 	.word	index@(_ZN5flash44flash_bwd_dq_dk_dv_loop_seqk_parallel_kernelI23Flash_bwd_kernel_traitsILi192ELi64ELi64ELi8ELi4ELi2ELi2ELb0ELb0EN7cutlass10bfloat16_tE19Flash_kernel_traitsILi192ELi64ELi64ELi8ES3_EELb0ELb0ELb0ELb0ELb0ELb1ELb0EEEvNS_16Flash_bwd_paramsE)
        /*032c*/ 	.word	0x00000000


	//----- nvinfo : EIATTR_REGCOUNT
	.align		4
.L_146:
        /*0330*/ 	.byte	0x04, 0x2f
        /*0332*/ 	.short	(.L_148 - .L_147)
	.align		4
.L_147:
        /*0334*/ 	.word	index@(_ZN5flash44flash_bwd_dq_dk_dv_loop_seqk_parallel_kernelI23Flash_bwd_kernel_traitsILi192ELi64ELi64ELi8ELi4ELi2ELi2ELb0ELb0EN7cutlass10bfloat16_tE19Flash_kernel_traitsILi192ELi64ELi64ELi8ES3_EELb0ELb0ELb1ELb0ELb0ELb0ELb0EEEvNS_16Flash_bwd_paramsE)
        /*0338*/ 	.word	0x000000ff


	//----- nvinfo : EIATTR_FRAME_SIZE
	.align		4
.L_148:
        /*033c*/ 	.byte	0x04, 0x11
        /*033e*/ 	.short	(.L_150 - .L_149)
	.align		4
.L_149:
        /*0340*/ 	.word	index@(_ZN5flash44flash_bwd_dq_dk_dv_loop_seqk_parallel_kernelI23Flash_bwd_kernel_traitsILi192ELi64ELi64ELi8ELi4ELi2ELi2ELb0ELb0EN7cutlass10bfloat16_tE19Flash_kernel_traitsILi192ELi64ELi64ELi8ES3_EELb0ELb0ELb1ELb0ELb0ELb0ELb0EEEvNS_16Flash_bwd_paramsE)
        /*0344*/ 	.word	0x00000000


	//----- nvinfo : EIATTR_REGCOUNT
	.align		4
.L_150:
        /*0348*/ 	.byte	0x04, 0x2f
        /*034a*/ 	.short	(.L_152 - .L_151)
	.align		4
.L_151:
        /*034c*/ 	.word	index@(_ZN5flash44flash_bwd_dq_dk_dv_loop_seqk_parallel_kernelI23Flash_bwd_kernel_traitsILi192ELi64ELi64ELi8ELi4ELi2ELi2ELb0ELb0EN7cutlass10bfloat16_tE19Flash_kernel_traitsILi192ELi64ELi64ELi8ES3_EELb0ELb0ELb0ELb0ELb0ELb0ELb0EEEvNS_16Flash_bwd_paramsE)
        /*0350*/ 	.word	0x000000ff


	//----- nvinfo : EIATTR_FRAME_SIZE
	.align		4
.L_152:
        /*0354*/ 	.byte	0x04, 0x11
        /*0356*/ 	.short	(.L_154 - .L_153)
	.align		4
.L_153:
        /*0358*/ 	.word	index@(_ZN5flash44flash_bwd_dq_dk_dv_loop_seqk_parallel_kernelI23Flash_bwd_kernel_traitsILi192ELi64ELi64ELi8ELi4ELi2ELi2ELb0ELb0EN7cutlass10bfloat16_tE19Flash_kernel_traitsILi192ELi64ELi64ELi8ES3_EELb0ELb0ELb0ELb0ELb0ELb0ELb0EEEvNS_16Flash_bwd_paramsE)
        /*035c*/ 	.word	0x00000000


	//----- nvinfo : EIATTR_REGCOUNT
	.align		4
.L_154:
        /*0360*/ 	.byte	0x04, 0x2f
        /*0362*/ 	.short	(.L_156 - .L_155)
	.align		4
.L_155:
        /*0364*/ 	.word	index@(_ZN5flash44flash_bwd_dq_dk_dv_loop_seqk_parallel_kernelI23Flash_bwd_kernel_traitsILi192ELi64ELi64ELi8ELi4ELi2ELi2ELb1ELb1EN7cutlass10bfloat16_tE19Flash_kernel_traitsILi192ELi64ELi64ELi8ES3_EELb0ELb0ELb1ELb1ELb0ELb0ELb0EEEvNS_16Flash_bwd_paramsE)
        /*0368*/ 	.word	0x000000ff


	//----- nvinfo : EIATTR_FRAME_SIZE
	.align		4
.L_156:
        /*036c*/ 	.byte	0x04, 0x11
        /*036e*/ 	.short	(.L_158 - .L_157)
	.align		4
.L_157:
        /*0370*/ 	.word	index@(_ZN5flash44flash_bwd_dq_dk_dv_loop_seqk_parallel_kernelI23Flash_bwd_kernel_traitsILi192ELi64ELi64ELi8ELi4ELi2ELi2ELb1ELb1EN7cutlass10bfloat16_tE19Flash_kernel_traitsILi192ELi64ELi64ELi8ES3_EELb0ELb0ELb1ELb1ELb0ELb0ELb0EEEvNS_16Flash_bwd_paramsE)
        /*0374*/ 	.word	0x000000f8


	//----- nvinfo : EIATTR_REGCOUNT
	.align		4
.L_158:
        /*0378*/ 	.byte	0x04, 0x2f
        /*037a*/ 	.short	(.L_160 - .L_159)
	.align		4
.L_159:
        /*037c*/ 	.word	index@(_ZN5flash44flash_bwd_dq_dk_dv_loop_seqk_parallel_kernelI23Flash_bwd_kernel_traitsILi192ELi64ELi64ELi8ELi4ELi2ELi2ELb1ELb1EN7cutlass10bfloat16_tE19Flash_kernel_traitsILi192ELi64ELi64ELi8ES3_EELb0ELb0ELb1ELb0ELb0ELb1ELb0EEEvNS_16Flash_bwd_paramsE)
        /*0380*/ 	.word	0x000000ff


	//----- nvinfo : EIATTR_FRAME_SIZE
	.align		4
.L_160:
        /*0384*/ 	.byte	0x04, 0x11
        /*0386*/ 	.short	(.L_162 - .L_161)
	.align		4
.L_161:
        /*0388*/ 	.word	index@(_ZN5flash44flash_bwd_dq_dk_dv_loop_seqk_parallel_kernelI23Flash_bwd_kernel_traitsILi192ELi64ELi64ELi8ELi4ELi2ELi2ELb1ELb1EN7cutlass10bfloat16_tE19Flash_kernel_traitsILi192ELi64ELi64ELi8ES3_EELb0ELb0ELb1ELb0ELb0ELb1ELb0EEEvNS_16Flash_bwd_paramsE)
        /*038c*/ 	.word	0x000000e8


	//----- nvinfo : EIATTR_REGCOUNT
	.align		4
.L_162:
        /*0390*/ 	.byte	0x04, 0x2f
        /*0392*/ 	.short	(.L_164 - .L_163)
	.align		4
.L_163:
        /*0394*/ 	.word	index@(_ZN5flash44flash_bwd_dq_dk_dv_loop_seqk_parallel_kernelI23Flash_bwd_kernel_traitsILi192ELi64ELi64ELi8ELi4ELi2ELi2ELb1ELb1EN7cutlass10bfloat16_tE19Flash_kernel_traitsILi192ELi64ELi64ELi8ES3_EELb0ELb0ELb0ELb1ELb0ELb0ELb0EEEvNS_16Flash_bwd_paramsE)
        /*0398*/ 	.word	0x000000ff


	//----- nvinfo : EIATTR_FRAME_SIZE
	.align		4
.L_164:
        /*039c*/ 	.byte	0x04, 0x11
        /*039e*/ 	.short	(.L_166 - .L_165)
	.align		4
.L_165:
        /*03a0*/ 	.word	index@(_ZN5flash44flash_bwd_dq_dk_dv_loop_seqk_parallel_kernelI23Flash_bwd_kernel_traitsILi192ELi64ELi64ELi8ELi4ELi2ELi2ELb1ELb1EN7cutlass10bfloat16_tE19Flash_kernel_traitsILi192ELi64ELi64ELi8ES3_EELb0ELb0ELb0ELb1ELb0ELb0ELb0EEEvNS_16Flash_bwd_paramsE)
        /*03a4*/ 	.word	0x000000e8


	//----- nvinfo : EIATTR_REGCOUNT
	.align		4
.L_166:
        /*03a8*/ 	.byte	0x04, 0x2f
        /*03aa*/ 	.short	(.L_168 - .L_167)
	.align		4
.L_167:
        /*03ac*/ 	.word	index@(_ZN5flash44flash_bwd_dq_dk_dv_loop_seqk_parallel_kernelI23Flash_bwd_kernel_traitsILi192ELi64ELi64ELi8ELi4ELi2ELi2ELb1ELb1EN7cutlass10bfloat16_tE19Flash_kernel_traitsILi192ELi64ELi64ELi8ES3_EELb0ELb0ELb0ELb0ELb0ELb1ELb0EEEvNS_16Flash_bwd_paramsE)
        /*03b0*/ 	.word	0x000000ff


	//----- nvinfo : EIATTR_FRAME_SIZE
	.align		4
.L_168:
        /*03b4*/ 	.byte	0x04, 0x11
        /*03b6*/ 	.short	(.L_170 - .L_169)
	.align		4
.L_169:
        /*03b8*/ 	.word	index@(_ZN5flash44flash_bwd_dq_dk_dv_loop_seqk_parallel_kernelI23Flash_bwd_kernel_traitsILi192ELi64ELi64ELi8ELi4ELi2ELi2ELb1ELb1EN7cutlass10bfloat16_tE19Flash_kernel_traitsILi192ELi64ELi64ELi8ES3_EELb0ELb0ELb0ELb0ELb0ELb1ELb0EEEvNS_16Flash_bwd_paramsE)
        /*03bc*/ 	.word	0x000000e0


	//----- nvinfo : EIATTR_REGCOUNT
	.align		4
.L_170:
        /*03c0*/ 	.byte	0x04, 0x2f
        /*03c2*/ 	.short	(.L_172 - .L_171)
	.align		4
.L_171:
        /*03c4*/ 	.word	index@(_ZN5flash44flash_bwd_dq_dk_dv_loop_seqk_parallel_kernelI23Flash_bwd_kernel_traitsILi192ELi64ELi64ELi8ELi4ELi2ELi2ELb1ELb1EN7cutlass10bfloat16_tE19Flash_kernel_traitsILi192ELi64ELi64ELi8ES3_EELb0ELb0ELb1ELb0ELb0ELb0ELb0EEEvNS_16Flash_bwd_paramsE)
        /*03c8*/ 	.word	0x000000ff


	//----- nvinfo : EIATTR_FRAME_SIZE
	.align		4
.L_172:
        /*03cc*/ 	.byte	0x04, 0x11
        /*03ce*/ 	.short	(.L_174 - .L_173)
	.align		4
.L_173:
        /*03d0*/ 	.word	index@(_ZN5flash44flash_bwd_dq_dk_dv_loop_seqk_parallel_kernelI23Flash_bwd_kernel_traitsILi192ELi64ELi64ELi8ELi4ELi2ELi2ELb1ELb1EN7cutlass10bfloat16_tE19Flash_kernel_traitsILi192ELi64ELi64ELi8ES3_EELb0ELb0ELb1ELb0ELb0ELb0ELb0EEEvNS_16Flash_bwd_paramsE)
        /*03d4*/ 	.word	0x000000f8


	//----- nvinfo : EIATTR_REGCOUNT
	.align		4
.L_174:
        /*03d8*/ 	.byte	0x04, 0x2f
        /*03da*/ 	.short	(.L_176 - .L_175)
	.align		4
.L_175:
        /*03dc*/ 	.word	index@(_ZN5flash44flash_bwd_dq_dk_dv_loop_seqk_parallel_kernelI23Flash_bwd_kernel_traitsILi192ELi64ELi64ELi8ELi4ELi2ELi2ELb1ELb1EN7cutlass10bfloat16_tE19Flash_kernel_traitsILi192ELi64ELi64ELi8ES3_EELb0ELb0ELb0ELb0ELb0ELb0ELb0EEEvNS_16Flash_bwd_paramsE)
        /*03e0*/ 	.word	0x000000ff


	//----- nvinfo : EIATTR_FRAME_SIZE
	.align		4
.L_176:
        /*03e4*/ 	.byte	0x04, 0x11
        /*03e6*/ 	.short	(.L_178 - .L_177)
	.align		4
.L_177:
        /*03e8*/ 	.word	index@(_ZN5flash44flash_bwd_dq_dk_dv_loop_seqk_parallel_kernelI23Flash_bwd_kernel_traitsILi192ELi64ELi64ELi8ELi4ELi2ELi2ELb1ELb1EN7cutlass10bfloat16_tE19Flash_kernel_traitsILi192ELi64ELi64ELi8ES3_EELb0ELb0ELb0ELb0ELb0ELb0ELb0EEEvNS_16Flash_bwd_paramsE)
        /*03ec*/ 	.word	0x000000e8


	//----- nvinfo : EIATTR_MIN_STACK_SIZE
	.align		4
.L_178:
        /*03f0*/ 	.byte	0x04, 0x12
        /*03f2*/ 	.short	(.L_180 - .L_179)
	.align		4
.L_179:
        /*03f4*/ 	.word	index@(_ZN5flash44flash_bwd_dq_dk_dv_loop_seqk_parallel_kernelI23Flash_bwd_kernel_traitsILi192ELi64ELi64ELi8ELi4ELi2ELi2ELb1ELb1EN7cutlass10bfloat16_tE19Flash_kernel_traitsILi192ELi64ELi64ELi8ES3_EELb0ELb0ELb0ELb0ELb0ELb0ELb0EEEvNS_16Flash_bwd_paramsE)
        /*03f8*/ 	.word	0x000000e8


	//----- nvinfo : EIATTR_MIN_STACK_SIZE
	.align		4
.L_180:
        /*03fc*/ 	.byte	0x04, 0x12
        /*03fe*/ 	.short	(.L_182 - .L_181)
	.align		4
.L_181:
        /*0400*/ 	.word	index@(_ZN5flash44flash_bwd_dq_dk_dv_loop_seqk_parallel_kernelI23Flash_bwd_kernel_traitsILi192ELi64ELi64ELi8ELi4ELi2ELi2ELb1ELb1EN7cutlass10bfloat16_tE19Flash_kernel_traitsILi192ELi64ELi64ELi8ES3_EELb0ELb0ELb1ELb0ELb0ELb0ELb0EEEvNS_16Flash_bwd_paramsE)
        /*0404*/ 	.word	0x000000f8


	//----- nvinfo : EIATTR_MIN_STACK_SIZE
	.align		4
.L_182:
        /*0408*/ 	.byte	0x04, 0x12
        /*040a*/ 	.short	(.L_184 - .L_183)
	.align		4
.L_183:
        /*040c*/ 	.word	index@(_ZN5flash44flash_bwd_dq_dk_dv_loop_seqk_parallel_kernelI23Flash_bwd_kernel_traitsILi192ELi64ELi64ELi8ELi4ELi2ELi2ELb1ELb1EN7cutlass10bfloat16_tE19Flash_kernel_traitsILi192ELi64ELi64ELi8ES3_EELb0ELb0ELb0ELb0ELb0ELb1ELb0EEEvNS_16Flash_bwd_paramsE)
        /*0410*/ 	.word	0x000000e0


	//----- nvinfo : EIATTR_MIN_STACK_SIZE
	.align		4
.L_184:
        /*0414*/ 	.byte	0x04, 0x12
        /*0416*/ 	.short	(.L_186 - .L_185)
	.align		4
.L_185:
        /*0418*/ 	.word	index@(_ZN5flash44flash_bwd_dq_dk_dv_loop_seqk_parallel_kernelI23Flash_bwd_kernel_traitsILi192ELi64ELi64ELi8ELi4ELi2ELi2ELb1ELb1EN7cutlass10bfloat16_tE19Flash_kernel_traitsILi192ELi64ELi64ELi8ES3_EELb0ELb0ELb0ELb1ELb0ELb0ELb0EEEvNS_16Flash_bwd_paramsE)
        /*041c*/ 	.word	0x000000e8


	//----- nvinfo : EIATTR_MIN_STACK_SIZE
	.align		4
.L_186:
        /*0420*/ 	.byte	0x04, 0x12
        /*0422*/ 	.short	(.L_188 - .L_187)
	.align		4
.L_187:
        /*0424*/ 	.word	index@(_ZN5flash44flash_bwd_dq_dk_dv_loop_seqk_parallel_kernelI23Flash_bwd_kernel_traitsILi192ELi64ELi64ELi8ELi4ELi2ELi2ELb1ELb1EN7cutlass10bfloat16_tE19Flash_kernel_traitsILi192ELi64ELi64ELi8ES3_EELb0ELb0ELb1ELb0ELb0ELb1ELb0EEEvNS_16Flash_bwd_paramsE)
        /*0428*/ 	.word	0x000000e8


	//----- nvinfo : EIATTR_MIN_STACK_SIZE
	.align		4
.L_188:
        /*042c*/ 	.byte	0x04, 0x12
        /*042e*/ 	.short	(.L_190 - .L_189)
	.align		4
.L_189:
        /*0430*/ 	.word	index@(_ZN5flash44flash_bwd_dq_dk_dv_loop_seqk_parallel_kernelI23Flash_bwd_kernel_traitsILi192ELi64ELi64ELi8ELi4ELi2ELi2ELb1ELb1EN7cutlass10bfloat16_tE19Flash_kernel_traitsILi192ELi64ELi64ELi8ES3_EELb0ELb0ELb1ELb1ELb0ELb0ELb0EEEvNS_16Flash_bwd_paramsE)
        /*0434*/ 	.word	0x000000f8


	//----- nvinfo : EIATTR_MIN_STACK_SIZE
	.align		4
.L_190:
        /*0438*/ 	.byte	0x04, 0x12
        /*043a*/ 	.short	(.L_192 - .L_191)
	.align		4
.L_191:
        /*043c*/ 	.word	index@(_ZN5flash44flash_bwd_dq_dk_dv_loop_seqk_parallel_kernelI23Flash_bwd_kernel_traitsILi192ELi64ELi64ELi8ELi4ELi2ELi2ELb0ELb0EN7cutlass10bfloat16_tE19Flash_kernel_traitsILi192ELi64ELi64ELi8ES3_EELb0ELb0ELb0ELb0ELb0ELb0ELb0EEEvNS_16Flash_bwd_paramsE)
        /*0440*/ 	.word	0x00000000


	//----- nvinfo : EIATTR_MIN_STACK_SIZE
	.align		4
.L_192:
        /*0444*/ 	.byte	0x04, 0x12
        /*0446*/ 	.short	(.L_194 - .L_193)
	.align		4
.L_193:
        /*0448*/ 	.word	index@(_ZN5flash44flash_bwd_dq_dk_dv_loop_seqk_parallel_kernelI23Flash_bwd_kernel_traitsILi192ELi64ELi64ELi8ELi4ELi2ELi2ELb0ELb0EN7cutlass10bfloat16_tE19Flash_kernel_traitsILi192ELi64ELi64ELi8ES3_EELb0ELb0ELb1ELb0ELb0ELb0ELb0EEEvNS_16Flash_bwd_paramsE)
        /*044c*/ 	.word	0x00000000


	//----- nvinfo : EIATTR_MIN_STACK_SIZE
	.align		4
.L_194:
        /*0450*/ 	.byte	0x04, 0x12
        /*0452*/ 	.short	(.L_196 - .L_195)
	.align		4
.L_195:
        /*0454*/ 	.word	index@(_ZN5flash44flash_bwd_dq_dk_dv_loop_seqk_parallel_kernelI23Flash_bwd_kernel_traitsILi192ELi64ELi64ELi8ELi4ELi2ELi2ELb0ELb0EN7cutlass10bfloat16_tE19Flash_kernel_traitsILi192ELi64ELi64ELi8ES3_EELb0ELb0ELb0ELb0ELb0ELb1ELb0EEEvNS_16Flash_bwd_paramsE)
        /*0458*/ 	.word	0x00000000


	//----- nvinfo : EIATTR_MIN_STACK_SIZE
	.align		4
.L_196:
        /*045c*/ 	.byte	0x04, 0x12
        /*045e*/ 	.short	(.L_198 - .L_197)
	.align		4
.L_197:
        /*0460*/ 	.word	index@(_ZN5flash44flash_bwd_dq_dk_dv_loop_seqk_parallel_kernelI23Flash_bwd_kernel_traitsILi192ELi64ELi64ELi8ELi4ELi2ELi2ELb0ELb0EN7cutlass10bfloat16_tE19Flash_kernel_traitsILi192ELi64ELi64ELi8ES3_EELb0ELb0ELb0ELb1ELb0ELb0ELb0EEEvNS_16Flash_bwd_paramsE)
        /*0464*/ 	.word	0x00000000


	//----- nvinfo : EIATTR_MIN_STACK_SIZE
	.align		4
.L_198:
        /*0468*/ 	.byte	0x04, 0x12
        /*046a*/ 	.short	(.L_200 - .L_199)
	.align		4
.L_199:
        /*046c*/ 	.word	index@(_ZN5flash44flash_bwd_dq_dk_dv_loop_seqk_parallel_kernelI23Flash_bwd_kernel_traitsILi192ELi64ELi64ELi8ELi4ELi2ELi2ELb0ELb0EN7cutlass10bfloat16_tE19Flash_kernel_traitsILi192ELi64ELi64ELi8ES3_EELb0ELb0ELb1ELb0ELb0ELb1ELb0EEEvNS_16Flash_bwd_paramsE)
        /*0470*/ 	.word	0x00000000


	//----- nvinfo : EIATTR_MIN_STACK_SIZE
	.align		4
.L_200:
        /*0474*/ 	.byte	0x04, 0x12
        /*0476*/ 	.short	(.L_202 - .L_201)
	.align		4
.L_201:
        /*0478*/ 	.word	index@(_ZN5flash44flash_bwd_dq_dk_dv_loop_seqk_parallel_kernelI23Flash_bwd_kernel_traitsILi192ELi64ELi64ELi8ELi4ELi2ELi2ELb0ELb0EN7cutlass10bfloat16_tE19Flash_kernel_traitsILi192ELi64ELi64ELi8ES3_EELb0ELb0ELb1ELb1ELb0ELb0ELb0EEEvNS_16Flash_bwd_paramsE)
        /*047c*/ 	.word	0x00000000


	//----- nvinfo : EIATTR_MIN_STACK_SIZE
	.align		4
.L_202:
        /*0480*/ 	.byte	0x04, 0x12
        /*0482*/ 	.short	(.L_204 - .L_203)
	.align		4
.L_203:
        /*0484*/ 	.word	index@(_ZN5flash27flash_bwd_convert_dq_kernelI23Flash_bwd_kernel_traitsILi192ELi64ELi64ELi8ELi4ELi2ELi2ELb1ELb1EN7cutlass10bfloat16_tE19Flash_kernel_traitsILi192ELi64ELi64ELi8ES3_EEEEvNS_16Flash_bwd_paramsEi)
        /*0488*/ 	.word	0x00000000


	//----- nvinfo : EIATTR_MIN_STACK_SIZE
	.align		4
.L_204:
        /*048c*/ 	.byte	0x04, 0x12
        /*048e*/ 	.short	(.L_206 - .L_205)
	.align		4
.L_205:
        /*0490*/ 	.word	index@(_ZN5flash44flash_bwd_dq_dk_dv_loop_seqk_parallel_kernelI23Flash_bwd_kernel_traitsILi192ELi64ELi64ELi8ELi4ELi2ELi2ELb1ELb1EN7cutlass10bfloat16_tE19Flash_kernel_traitsILi192ELi64ELi64ELi8ES3_EELb1ELb0ELb0ELb0ELb0ELb0ELb0EEEvNS_16Flash_bwd_paramsE)
        /*0494*/ 	.word	0x000000f8


	//----- nvinfo : EIATTR_MIN_STACK_SIZE
	.align		4
.L_206:
        /*0498*/ 	.byte	0x04, 0x12
        /*049a*/ 	.short	(.L_208 - .L_207)
	.align		4
.L_207:
        /*049c*/ 	.word	index@(_ZN5flash44flash_bwd_dq_dk_dv_loop_seqk_parallel_kernelI23Flash_bwd_kernel_traitsILi192ELi64ELi64ELi8ELi4ELi2ELi2ELb1ELb1EN7cutlass10bfloat16_tE19Flash_kernel_traitsILi192ELi64ELi64ELi8ES3_EELb0ELb0ELb0ELb0ELb0ELb0ELb1EEEvNS_16Flash_bwd_paramsE)
        /*04a0*/ 	.word	0x000000e8


	//----- nvinfo : EIATTR_MIN_STACK_SIZE
	.align		4
.L_208:
        /*04a4*/ 	.byte	0x04, 0x12
        /*04a6*/ 	.short	(.L_210 - .L_209)
	.align		4
.L_209:
        /*04a8*/ 	.word	index@(_ZN5flash44flash_bwd_dq_dk_dv_loop_seqk_parallel_kernelI23Flash_bwd_kernel_traitsILi192ELi64ELi64ELi8ELi4ELi2ELi2ELb1ELb1EN7cutlass10bfloat16_tE19Flash_kernel_traitsILi192ELi64ELi64ELi8ES3_EELb1ELb0ELb1ELb0ELb0ELb0ELb0EEEvNS_16Flash_bwd_paramsE)
        /*04ac*/ 	.word	0x000000f8


	//----- nvinfo : EIATTR_MIN_STACK_SIZE
	.align		4
.L_210:
        /*04b0*/ 	.byte	0x04, 0x12
        /*04b2*/ 	.short	(.L_212 - .L_211)
	.align		4
.L_211:
        /*04b4*/ 	.word	index@(_ZN5flash44flash_bwd_dq_dk_dv_loop_seqk_parallel_kernelI23Flash_bwd_kernel_traitsILi192ELi64ELi64ELi8ELi4ELi2ELi2ELb1ELb1EN7cutlass10bfloat16_tE19Flash_kernel_traitsILi192ELi64ELi64ELi8ES3_EELb0ELb0ELb1ELb0ELb0ELb0ELb1EEEvNS_16Flash_bwd_paramsE)
        /*04b8*/ 	.word	0x000000f8


	//----- nvinfo : EIATTR_MIN_STACK_SIZE
	.align		4
.L_212:
        /*04bc*/ 	.byte	0x04, 0x12
        /*04be*/ 	.short	(.L_214 - .L_213)
	.align		4
.L_213:
        /*04c0*/ 	.word	index@(_ZN5flash44flash_bwd_dq_dk_dv_loop_seqk_parallel_kernelI23Flash_bwd_kernel_traitsILi192ELi64ELi64ELi8ELi4ELi2ELi2ELb1ELb1EN7cutlass10bfloat16_tE19Flash_kernel_traitsILi192ELi64ELi64ELi8ES3_EELb1ELb0ELb0ELb0ELb0ELb1ELb0EEEvNS_16Flash_bwd_paramsE)
        /*04c4*/ 	.word	0x000000f0


	//----- nvinfo : EIATTR_MIN_STACK_SIZE
	.align		4
.L_214:
        /*04c8*/ 	.byte	0x04, 0x12
        /*04ca*/ 	.short	(.L_216 - .L_215)
	.align		4
.L_215:
        /*04cc*/ 	.word	index@(_ZN5flash44flash_bwd_dq_dk_dv_loop_seqk_parallel_kernelI23Flash_bwd_kernel_traitsILi192ELi64ELi64ELi8ELi4ELi2ELi2ELb1ELb1EN7cutlass10bfloat16_tE19Flash_kernel_traitsILi192ELi64ELi64ELi8ES3_EELb0ELb0ELb0ELb0ELb0ELb1ELb1EEEvNS_16Flash_bwd_paramsE)
        /*04d0*/ 	.word	0x000000e0


	//----- nvinfo : EIATTR_MIN_STACK_SIZE
	.align		4
.L_216:
        /*04d4*/ 	.byte	0x04, 0x12
        /*04d6*/ 	.short	(.L_218 - .L_217)
	.align		4
.L_217:
        /*04d8*/ 	.word	index@(_ZN5flash44flash_bwd_dq_dk_dv_loop_seqk_parallel_kernelI23Flash_bwd_kernel_traitsILi192ELi64ELi64ELi8ELi4ELi2ELi2ELb1ELb1EN7cutlass10bfloat16_tE19Flash_kernel_traitsILi192ELi64ELi64ELi8ES3_EELb1ELb0ELb0ELb1ELb0ELb0ELb0EEEvNS_16Flash_bwd_paramsE)
        /*04dc*/ 	.word	0x00000108


	//----- nvinfo : EIATTR_MIN_STACK_SIZE
	.align		4
.L_218:
        /*04e0*/ 	.byte	0x04, 0x12
        /*04e2*/ 	.short	(.L_220 - .L_219)
	.align		4
.L_219:
        /*04e4*/ 	.word	index@(_ZN5flash44flash_bwd_dq_dk_dv_loop_seqk_parallel_kernelI23Flash_bwd_kernel_traitsILi192ELi64ELi64ELi8ELi4ELi2ELi2ELb1ELb1EN7cutlass10bfloat16_tE19Flash_kernel_traitsILi192ELi64ELi64ELi8ES3_EELb0ELb0ELb0ELb1ELb0ELb0ELb1EEEvNS_16Flash_bwd_paramsE)
        /*04e8*/ 	.word	0x000000e8


	//----- nvinfo : EIATTR_MIN_STACK_SIZE
	.align		4
.L_220:
        /*04ec*/ 	.byte	0x04, 0x12
        /*04ee*/ 	.short	(.L_222 - .L_221)
	.align		4
.L_221:
        /*04f0*/ 	.word	index@(_ZN5flash44flash_bwd_dq_dk_dv_loop_seqk_parallel_kernelI23Flash_bwd_kernel_traitsILi192ELi64ELi64ELi8ELi4ELi2ELi2ELb1ELb1EN7cutlass10bfloat16_tE19Flash_kernel_traitsILi192ELi64ELi64ELi8ES3_EELb1ELb0ELb1ELb0ELb0ELb1ELb0EEEvNS_16Flash_bwd_paramsE)
        /*04f4*/ 	.word	0x000000e8


	//----- nvinfo : EIATTR_MIN_STACK_SIZE
	.align		4
.L_222:
        /*04f8*/ 	.byte	0x04, 0x12
        /*04fa*/ 	.short	(.L_224 - .L_223)
	.align		4
.L_223:
        /*04fc*/ 	.word	index@(_ZN5flash44flash_bwd_dq_dk_dv_loop_seqk_parallel_kernelI23Flash_bwd_kernel_traitsILi192ELi64ELi64ELi8ELi4ELi2ELi2ELb1ELb1EN7cutlass10bfloat16_tE19Flash_kernel_traitsILi192ELi64ELi64ELi8ES3_EELb0ELb0ELb1ELb0ELb0ELb1ELb1EEEvNS_16Flash_bwd_paramsE)
        /*0500*/ 	.word	0x000000e8


	//----- nvinfo : EIATTR_MIN_STACK_SIZE
	.align		4
.L_224:
        /*0504*/ 	.byte	0x04, 0x12
        /*0506*/ 	.short	(.L_226 - .L_225)
	.align		4
.L_225:
        /*0508*/ 	.word	index@(_ZN5flash44flash_bwd_dq_dk_dv_loop_seqk_parallel_kernelI23Flash_bwd_kernel_traitsILi192ELi64ELi64ELi8ELi4ELi2ELi2ELb1ELb1EN7cutlass10bfloat16_tE19Flash_kernel_traitsILi192ELi64ELi64ELi8ES3_EELb1ELb0ELb1ELb1ELb0ELb0ELb0EEEvNS_16Flash_bwd_paramsE)
        /*050c*/ 	.word	0x00000108


	//----- nvinfo : EIATTR_MIN_STACK_SIZE
	.align		4
.L_226:
        /*0510*/ 	.byte	0x04, 0x12
        /*0512*/ 	.short	(.L_228 - .L_227)
	.align		4
.L_227:
        /*0514*/ 	.word	index@(_ZN5flash44flash_bwd_dq_dk_dv_loop_seqk_parallel_kernelI23Flash_bwd_kernel_traitsILi192ELi64ELi64ELi8ELi4ELi2ELi2ELb1ELb1EN7cutlass10bfloat16_tE19Flash_kernel_traitsILi192ELi64ELi64ELi8ES3_EELb0ELb0ELb1ELb1ELb0ELb0ELb1EEEvNS_16Flash_bwd_paramsE)
        /*0518*/ 	.word	0x000000f8


	//----- nvinfo : EIATTR_MIN_STACK_SIZE
	.align		4
.L_228:
        /*051c*/ 	.byte	0x04, 0x12
        /*051e*/ 	.short	(.L_230 - .L_229)
	.align		4
.L_229:
        /*0520*/ 	.word	index@(_ZN5flash25flash_bwd_dot_do_o_kernelILb0E23Flash_bwd_kernel_traitsILi192ELi64ELi64ELi8ELi4ELi2ELi2ELb1ELb1EN7cutlass10bfloat16_tE19Flash_kernel_traitsILi192ELi64ELi64ELi8ES3_EEEEvNS_16Flash_bwd_paramsE)
        /*0524*/ 	.word	0x00000000


	//----- nvinfo : EIATTR_MIN_STACK_SIZE
	.align		4
.L_230:
        /*0528*/ 	.byte	0x04, 0x12
        /*052a*/ 	.short	(.L_232 - .L_231)
	.align		4
.L_231:
        /*052c*/ 	.word	index@(_ZN5flash25flash_bwd_dot_do_o_kernelILb1E23Flash_bwd_kernel_traitsILi192ELi64ELi64ELi8ELi4ELi2ELi2ELb1ELb1EN7cutlass10bfloat16_tE19Flash_kernel_traitsILi192ELi64ELi64ELi8ES3_EEEEvNS_16Flash_bwd_paramsE)
        /*0530*/ 	.word	0x00000000


	//----- nvinfo : EIATTR_MIN_STACK_SIZE
	.align		4
.L_232:
        /*0534*/ 	.byte	0x04, 0x12
        /*0536*/ 	.short	(.L_234 - .L_233)
	.align		4
.L_233:
        /*0538*/ 	.word	index@(_ZN5flash27flash_bwd_convert_dq_kernelI23Flash_bwd_kernel_traitsILi192ELi64ELi64ELi8ELi4ELi2ELi2ELb0ELb0EN7cutlass10bfloat16_tE19Flash_kernel_traitsILi192ELi64ELi64ELi8ES3_EEEEvNS_16Flash_bwd_paramsEi)
        /*053c*/ 	.word	0x00000000


	//----- nvinfo : EIATTR_MIN_STACK_SIZE
	.align		4
.L_234:
        /*0540*/ 	.byte	0x04, 0x12
        /*0542*/ 	.short	(.L_236 - .L_235)
	.align		4
.L_235:
        /*0544*/ 	.word	index@(_ZN5flash44flash_bwd_dq_dk_dv_loop_seqk_parallel_kernelI23Flash_bwd_kernel_traitsILi192ELi64ELi64ELi8ELi4ELi2ELi2ELb0ELb0EN7cutlass10bfloat16_tE19Flash_kernel_traitsILi192ELi64ELi64ELi8ES3_EELb1ELb0ELb0ELb0ELb0ELb0ELb0EEEvNS_16Flash_bwd_paramsE)
        /*0548*/ 	.word	0x00000000


	//----- nvinfo : EIATTR_MIN_STACK_SIZE
	.align		4
.L_236:
        /*054c*/ 	.byte	0x04, 0x12
        /*054e*/ 	.short	(.L_238 - .L_237)
	.align		4
.L_237:
        /*0550*/ 	.word	index@(_ZN5flash44flash_bwd_dq_dk_dv_loop_seqk_parallel_kernelI23Flash_bwd_kernel_traitsILi192ELi64ELi64ELi8ELi4ELi2ELi2ELb0ELb0EN7cutlass10bfloat16_tE19Flash_kernel_traitsILi192ELi64ELi64ELi8ES3_EELb0ELb0ELb0ELb0ELb0ELb0ELb1EEEvNS_16Flash_bwd_paramsE)
        /*0554*/ 	.word	0x00000000


	//----- nvinfo : EIATTR_MIN_STACK_SIZE
	.align		4
.L_238:
        /*0558*/ 	.byte	0x04, 0x12
        /*055a*/ 	.short	(.L_240 - .L_239)
	.align		4
.L_239:
        /*055c*/ 	.word	index@(_ZN5flash44flash_bwd_dq_dk_dv_loop_seqk_parallel_kernelI23Flash_bwd_kernel_traitsILi192ELi64ELi64ELi8ELi4ELi2ELi2ELb0ELb0EN7cutlass10bfloat16_tE19Flash_kernel_traitsILi192ELi64ELi64ELi8ES3_EELb1ELb0ELb1ELb0ELb0ELb0ELb0EEEvNS_16Flash_bwd_paramsE)
        /*0560*/ 	.word	0x00000000


	//----- nvinfo : EIATTR_MIN_STACK_SIZE
	.align		4
.L_240:
        /*0564*/ 	.byte	0x04, 0x12
        /*0566*/ 	.short	(.L_242 - .L_241)
	.align		4
.L_241:
        /*0568*/ 	.word	index@(_ZN5flash44flash_bwd_dq_dk_dv_loop_seqk_parallel_kernelI23Flash_bwd_kernel_traitsILi192ELi64ELi64ELi8ELi4ELi2ELi2ELb0ELb0EN7cutlass10bfloat16_tE19Flash_kernel_traitsILi192ELi64ELi64ELi8ES3_EELb0ELb0ELb1ELb0ELb0ELb0ELb1EEEvNS_16Flash_bwd_paramsE)
        /*056c*/ 	.word	0x00000000


	//----- nvinfo : EIATTR_MIN_STACK_SIZE
	.align		4
.L_242:
        /*0570*/ 	.byte	0x04, 0x12
        /*0572*/ 	.short	(.L_244 - .L_243)
	.align		4
.L_243:
        /*0574*/ 	.word	index@(_ZN5flash44flash_bwd_dq_dk_dv_loop_seqk_parallel_kernelI23Flash_bwd_kernel_traitsILi192ELi64ELi64ELi8ELi4ELi2ELi2ELb0ELb0EN7cutlass10bfloat16_tE19Flash_kernel_traitsILi192ELi64ELi64ELi8ES3_EELb1ELb0ELb0ELb0ELb0ELb1ELb0EEEvNS_16Flash_bwd_paramsE)
        /*0578*/ 	.word	0x00000000


	//----- nvinfo : EIATTR_MIN_STACK_SIZE
	.align		4
.L_244:
        /*057c*/ 	.byte	0x04, 0x12
        /*057e*/ 	.short	(.L_246 - .L_245)
	.align		4
.L_245:
        /*0580*/ 	.word	index@(_ZN5flash44flash_bwd_dq_dk_dv_loop_seqk_parallel_kernelI23Flash_bwd_kernel_traitsILi192ELi64ELi64ELi8ELi4ELi2ELi2ELb0ELb0EN7cutlass10bfloat16_tE19Flash_kernel_traitsILi192ELi64ELi64ELi8ES3_EELb0ELb0ELb0ELb0ELb0ELb1ELb1EEEvNS_16Flash_bwd_paramsE)
        /*0584*/ 	.word	0x00000000


	//----- nvinfo : EIATTR_MIN_STACK_SIZE
	.align		4
.L_246:
        /*0588*/ 	.byte	0x04, 0x12
        /*058a*/ 	.short	(.L_248 - .L_247)
	.align		4
.L_247:
        /*058c*/ 	.word	index@(_ZN5flash44flash_bwd_dq_dk_dv_loop_seqk_parallel_kernelI23Flash_bwd_kernel_traitsILi192ELi64ELi64ELi8ELi4ELi2ELi2ELb0ELb0EN7cutlass10bfloat16_tE19Flash_kernel_traitsILi192ELi64ELi64ELi8ES3_EELb1ELb0ELb0ELb1ELb0ELb0ELb0EEEvNS_16Flash_bwd_paramsE)
        /*0590*/ 	.word	0x00000000


	//----- nvinfo : EIATTR_MIN_STACK_SIZE
	.align		4
.L_248:
        /*0594*/ 	.byte	0x04, 0x12
        /*0596*/ 	.short	(.L_250 - .L_249)
	.align		4
.L_249:
        /*0598*/ 	.word	index@(_ZN5flash44flash_bwd_dq_dk_dv_loop_seqk_parallel_kernelI23Flash_bwd_kernel_traitsILi192ELi64ELi64ELi8ELi4ELi2ELi2ELb0ELb0EN7cutlass10bfloat16_tE19Flash_kernel_traitsILi192ELi64ELi64ELi8ES3_EELb0ELb0ELb0ELb1ELb0ELb0ELb1EEEvNS_16Flash_bwd_paramsE)
        /*059c*/ 	.word	0x00000000


	//----- nvinfo : EIATTR_MIN_STACK_SIZE
	.align		4
.L_250:
        /*05a0*/ 	.byte	0x04, 0x12
        /*05a2*/ 	.short	(.L_252 - .L_251)
	.align		4
.L_251:
        /*05a4*/ 	.word	index@(_ZN5flash44flash_bwd_dq_dk_dv_loop_seqk_parallel_kernelI23Flash_bwd_kernel_traitsILi192ELi64ELi64ELi8ELi4ELi2ELi2ELb0ELb0EN7cutlass10bfloat16_tE19Flash_kernel_traitsILi192ELi64ELi64ELi8ES3_EELb1ELb0ELb1ELb0ELb0ELb1ELb0EEEvNS_16Flash_bwd_paramsE)
        /*05a8*/ 	.word	0x00000000


	//----- nvinfo : EIATTR_MIN_STACK_SIZE
	.align		4
.L_252:
        /*05ac*/ 	.byte	0x04, 0x12
        /*05ae*/ 	.short	(.L_254 - .L_253)
	.align		4
.L_253:
        /*05b0*/ 	.word	index@(_ZN5flash44flash_bwd_dq_dk_dv_loop_seqk_parallel_kernelI23Flash_bwd_kernel_traitsILi192ELi64ELi64ELi8ELi4ELi2ELi2ELb0ELb0EN7cutlass10bfloat16_tE19Flash_kernel_traitsILi192ELi64ELi64ELi8ES3_EELb0ELb0ELb1ELb0ELb0ELb1ELb1EEEvNS_16Flash_bwd_paramsE)
        /*05b4*/ 	.word	0x00000000


	//----- nvinfo : EIATTR_MIN_STACK_SIZE
	.align		4
.L_254:
        /*05b8*/ 	.byte	0x04, 0x12
        /*05ba*/ 	.short	(.L_256 - .L_255)
	.align		4
.L_255:
        /*05bc*/ 	.word	index@(_ZN5flash44flash_bwd_dq_dk_dv_loop_seqk_parallel_kernelI23Flash_bwd_kernel_traitsILi192ELi64ELi64ELi8ELi4ELi2ELi2ELb0ELb0EN7cutlass10bfloat16_tE19Flash_kernel_traitsILi192ELi64ELi64ELi8ES3_EELb1ELb0ELb1ELb1ELb0ELb0ELb0EEEvNS_16Flash_bwd_paramsE)
        /*05c0*/ 	.word	0x00000008


	//----- nvinfo : EIATTR_MIN_STACK_SIZE
	.align		4
.L_256:
        /*05c4*/ 	.byte	0x04, 0x12
        /*05c6*/ 	.short	(.L_258 - .L_257)
	.align		4
.L_257:
        /*05c8*/ 	.word	index@(_ZN5flash44flash_bwd_dq_dk_dv_loop_seqk_parallel_kernelI23Flash_bwd_kernel_traitsILi192ELi64ELi64ELi8ELi4ELi2ELi2ELb0ELb0EN7cutlass10bfloat16_tE19Flash_kernel_traitsILi192ELi64ELi64ELi8ES3_EELb0ELb0ELb1ELb1ELb0ELb0ELb1EEEvNS_16Flash_bwd_paramsE)
        /*05cc*/ 	.word	0x00000000


	//----- nvinfo : EIATTR_MIN_STACK_SIZE
	.align		4
.L_258:
        /*05d0*/ 	.byte	0x04, 0x12
        /*05d2*/ 	.short	(.L_260 - .L_259)
	.align		4
.L_259:
        /*05d4*/ 	.word	index@(_ZN5flash25flash_bwd_dot_do_o_kernelILb0E23Flash_bwd_kernel_traitsILi192ELi64ELi64ELi8ELi4ELi2ELi2ELb0ELb0EN7cutlass10bfloat16_tE19Flash_kernel_traitsILi192ELi64ELi64ELi8ES3_EEEEvNS_16Flash_bwd_paramsE)
        /*05d8*/ 	.word	0x00000000


	//----- nvinfo : EIATTR_MIN_STACK_SIZE
	.align		4
.L_260:
        /*05dc*/ 	.byte	0x04, 0x12
        /*05de*/ 	.short	(.L_262 - .L_261)
	.align		4
.L_261:
        /*05e0*/ 	.word	index@(_ZN5flash25flash_bwd_dot_do_o_kernelILb1E23Flash_bwd_kernel_traitsILi192ELi64ELi64ELi8ELi4ELi2ELi2ELb0ELb0EN7cutlass10bfloat16_tE19Flash_kernel_traitsILi192ELi64ELi64ELi8ES3_EEEEvNS_16Flash_bwd_paramsE)
        /*05e4*/ 	.word	0x00000000
.L_262:


//--------------------- .nv.compat                --------------------------
	.section	.nv.compat,"",@"SHT_CUDA_COMPAT_INFO"
	.align	4
        /*0000*/ 	.byte	0x02, 0x09, 0x01, 0x00, 0x02, 0x02, 0x01, 0x00, 0x02, 0x05, 0x05, 0x00, 0x03, 0x07, 0x01, 0x01
        /*0010*/ 	.byte	0x02, 0x03, 0x00, 0x00, 0x02, 0x06, 0x01, 0x00, 0x04, 0x0b, 0x08, 0x00, 0x00, 0x00, 0x00, 0x00
        /*0020*/ 	.byte	0x00, 0x00, 0x00, 0x00


//--------------------- .nv.info._ZN5flash44flash_bwd_dq_dk_dv_loop_seqk_parallel_kernelI23Flash_bwd_kernel_traitsILi192ELi64ELi64ELi8ELi4ELi2ELi2ELb1ELb1EN7cutlass10bfloat16_tE19Flash_kernel_traitsILi192ELi64ELi64ELi8ES3_EELb0ELb0ELb0ELb0ELb0ELb0ELb0EEEvNS_16Flash_bwd_paramsE --------------------------
	.section	.nv.info._ZN5flash44flash_bwd_dq_dk_dv_loop_seqk_parallel_kernelI23Flash_bwd_kernel_traitsILi192ELi64ELi64ELi8ELi4ELi2ELi2ELb1ELb1EN7cutlass10bfloat16_tE19Flash_kernel_traitsILi192ELi64ELi64ELi8ES3_EELb0ELb0ELb0ELb0ELb0ELb0ELb0EEEvNS_16Flash_bwd_paramsE,"",@"SHT_CUDA_INFO"
	.sectionflags	@""
	.align	4


	//----- nvinfo : EIATTR_CUDA_API_VERSION
	.align		4
        /*0000*/ 	.byte	0x04, 0x37
        /*0002*/ 	.short	(.L_264 - .L_263)
.L_263:
        /*0004*/ 	.word	0x00000082


	//----- nvinfo : EIATTR_KPARAM_INFO
	.align		4
.L_264:
        /*0008*/ 	.byte	0x04, 0x17
        /*000a*/ 	.short	(.L_266 - .L_265)
.L_265:
        /*000c*/ 	.word	0x00000000
        /*0010*/ 	.short	0x0000
        /*0012*/ 	.short	0x0000
        /*0014*/ 	.byte	0x00, 0xf0, 0x01, 0x0a


	//----- nvinfo : EIATTR_SPARSE_MMA_MASK
	.align		4
.L_266:
        /*0018*/ 	.byte	0x03, 0x50
        /*001a*/ 	.short	0x0000


	//----- nvinfo : EIATTR_MAXREG_COUNT
	.align		4
        /*001c*/ 	.byte	0x03, 0x1b
        /*001e*/ 	.short	0x00ff


	//----- nvinfo : EIATTR_NUM_BARRIERS
	.align		4
        /*0020*/ 	.byte	0x02, 0x4c
        /*0022*/ 	.byte	0x01
	.zero		1


	//----- nvinfo : EIATTR_ANNOTATIONS
	.align		4
        /*0024*/ 	.byte	0x04, 0x55
        /*0026*/ 	.short	(.L_268 - .L_267)


	//   ....[0]....
.L_267:
        /*0028*/ 	.word	0x00000001
        /*002c*/ 	.byte	0xc0, 0x03, 0x00, 0x00, 0x01, 0x00, 0x00, 0x00, 0xd0, 0x05, 0x00, 0x00, 0x01, 0x00, 0x00, 0x00
        /* <DEDUP_REMOVED lines=58> */
        /*03dc*/ 	.byte	0x20, 0x8c, 0x00, 0x00, 0x01, 0x00, 0x00, 0x00, 0x30, 0x8c, 0x00, 0x00


	//----- nvinfo : EIATTR_MERCURY_ISA_VERSION
	.align		4
.L_268:
        /*03e8*/ 	.byte	0x03, 0x5f
        /*03ea*/ 	.short	0x0101


	//----- nvinfo : EIATTR_EXIT_INSTR_OFFSETS
	.align		4
        /*03ec*/ 	.byte	0x04, 0x1c
        /*03ee*/ 	.short	(.L_270 - .L_269)


	//   ....[0]....
.L_269:
        /*03f0*/ 	.word	0x000000a0


	//   ....[1]....
        /*03f4*/ 	.word	0x000093b0


	//----- nvinfo : EIATTR_CRS_STACK_SIZE
	.align		4
.L_270:
        /*03f8*/ 	.byte	0x04, 0x1e
        /*03fa*/ 	.short	(.L_272 - .L_271)
.L_271:
        /*03fc*/ 	.word	0x00000000


	//----- nvinfo : EIATTR_CBANK_PARAM_SIZE
	.align		4
.L_272:
        /*0400*/ 	.byte	0x03, 0x19
        /*0402*/ 	.short	0x0280


	//----- nvinfo : EIATTR_PARAM_CBANK
	.align		4
        /*0404*/ 	.byte	0x04, 0x0a
        /*0406*/ 	.short	(.L_274 - .L_273)
	.align		4
.L_273:
        /*0408*/ 	.word	index@(.nv.constant0._ZN5flash44flash_bwd_dq_dk_dv_loop_seqk_parallel_kernelI23Flash_bwd_kernel_traitsILi192ELi64ELi64ELi8ELi4ELi2ELi2ELb1ELb1EN7cutlass10bfloat16_tE19Flash_kernel_traitsILi192ELi64ELi64ELi8ES3_EELb0ELb0ELb0ELb0ELb0ELb0ELb0EEEvNS_16Flash_bwd_paramsE)
        /*040c*/ 	.short	0x0210
        /*040e*/ 	.short	0x0280


	//----- nvinfo : EIATTR_SW_WAR
	.align		4
.L_274:
        /*0410*/ 	.byte	0x04, 0x36
        /*0412*/ 	.short	(.L_276 - .L_275)
.L_275:
        /*0414*/ 	.word	0x00000008
.L_276:


//--------------------- .nv.info._ZN5flash44flash_bwd_dq_dk_dv_loop_seqk_parallel_kernelI23Flash_bwd_kernel_traitsILi192ELi64ELi64ELi8ELi4ELi2ELi2ELb1ELb1EN7cutlass10bfloat16_tE19Flash_kernel_traitsILi192ELi64ELi64ELi8ES3_EELb0ELb0ELb1ELb0ELb0ELb0ELb0EEEvNS_16Flash_bwd_paramsE --------------------------
	.section	.nv.info._ZN5flash44flash_bwd_dq_dk_dv_loop_seqk_parallel_kernelI23Flash_bwd_kernel_traitsILi192ELi64ELi64ELi8ELi4ELi2ELi2ELb1ELb1EN7cutlass10bfloat16_tE19Flash_kernel_traitsILi192ELi64ELi64ELi8ES3_EELb0ELb0ELb1ELb0ELb0ELb0ELb0EEEvNS_16Flash_bwd_paramsE,"",@"SHT_CUDA_INFO"
	.sectionflags	@""
	.align	4


	//----- nvinfo : EIATTR_CUDA_API_VERSION
	.align		4
        /*0000*/ 	.byte	0x04, 0x37
        /*0002*/ 	.short	(.L_278 - .L_277)
.L_277:
        /*0004*/ 	.word	0x00000082


	//----- nvinfo : EIATTR_KPARAM_INFO
	.align		4
.L_278:
        /*0008*/ 	.byte	0x04, 0x17
        /*000a*/ 	.short	(.L_280 - .L_279)
.L_279:
        /*000c*/ 	.word	0x00000000
        /*0010*/ 	.short	0x0000
        /*0012*/ 	.short	0x0000
        /*0014*/ 	.byte	0x00, 0xf0, 0x01, 0x0a


	//----- nvinfo : EIATTR_SPARSE_MMA_MASK
	.align		4
.L_280:
        /*0018*/ 	.byte	0x03, 0x50
        /*001a*/ 	.short	0x0000


	//----- nvinfo : EIATTR_MAXREG_COUNT
	.align		4
        /*001c*/ 	.byte	0x03, 0x1b
        /*001e*/ 	.short	0x00ff


	//----- nvinfo : EIATTR_NUM_BARRIERS
	.align		4
        /*0020*/ 	.byte	0x02, 0x4c
        /*0022*/ 	.byte	0x01
	.zero		1


	//----- nvinfo : EIATTR_ANNOTATIONS
	.align		4
        /*0024*/ 	.byte	0x04, 0x55
        /*0026*/ 	.short	(.L_282 - .L_281)


	//   ....[0]....
.L_281:
        /* <DEDUP_REMOVED lines=64> */


	//----- nvinfo : EIATTR_MERCURY_ISA_VERSION
	.align		4
.L_282:
        /*0418*/ 	.byte	0x03, 0x5f
        /*041a*/ 	.short	0x0101


	//----- nvinfo : EIATTR_EXIT_INSTR_OFFSETS
	.align		4
        /*041c*/ 	.byte	0x04, 0x1c
        /*041e*/ 	.short	(.L_284 - .L_283)


	//   ....[0]....
.L_283:
        /*0420*/ 	.word	0x000000c0


	//   ....[1]....
        /*0424*/ 	.word	0x00009580


	//----- nvinfo : EIATTR_CRS_STACK_SIZE
	.align		4
.L_284:
        /*0428*/ 	.byte	0x04, 0x1e
        /*042a*/ 	.short	(.L_286 - .L_285)
.L_285:
        /*042c*/ 	.word	0x00000000


	//----- nvinfo : EIATTR_CBANK_PARAM_SIZE
	.align		4
.L_286:
        /*0430*/ 	.byte	0x03, 0x19
        /*0432*/ 	.short	0x0280


	//----- nvinfo : EIATTR_PARAM_CBANK
	.align		4
        /*0434*/ 	.byte	0x04, 0x0a
        /*0436*/ 	.short	(.L_288 - .L_287)
	.align		4
.L_287:
        /*0438*/ 	.word	index@(.nv.constant0._ZN5flash44flash_bwd_dq_dk_dv_loop_seqk_parallel_kernelI23Flash_bwd_kernel_traitsILi192ELi64ELi64ELi8ELi4ELi2ELi2ELb1ELb1EN7cutlass10bfloat16_tE19Flash_kernel_traitsILi192ELi64ELi64ELi8ES3_EELb0ELb0ELb1ELb0ELb0ELb0ELb0EEEvNS_16Flash_bwd_paramsE)
        /*043c*/ 	.short	0x0210
        /*043e*/ 	.short	0x0280


	//----- nvinfo : EIATTR_SW_WAR
	.align		4
.L_288:
        /*0440*/ 	.byte	0x04, 0x36
        /*0442*/ 	.short	(.L_290 - .L_289)
.L_289:
        /*0444*/ 	.word	0x00000008
.L_290:


//--------------------- .nv.info._ZN5flash44flash_bwd_dq_dk_dv_loop_seqk_parallel_kernelI23Flash_bwd_kernel_traitsILi192ELi64ELi64ELi8ELi4ELi2ELi2ELb1ELb1EN7cutlass10bfloat16_tE19Flash_kernel_traitsILi192ELi64ELi64ELi8ES3_EELb0ELb0ELb0ELb0ELb0ELb1ELb0EEEvNS_16Flash_bwd_paramsE --------------------------
	.section	.nv.info._ZN5flash44flash_bwd_dq_dk_dv_loop_seqk_parallel_kernelI23Flash_bwd_kernel_traitsILi192ELi64ELi64ELi8ELi4ELi2ELi2ELb1ELb1EN7cutlass10bfloat16_tE19Flash_kernel_traitsILi192ELi64ELi64ELi8ES3_EELb0ELb0ELb0ELb0ELb0ELb1ELb0EEEvNS_16Flash_bwd_paramsE,"",@"SHT_CUDA_INFO"
	.sectionflags	@""
	.align	4


	//----- nvinfo : EIATTR_CUDA_API_VERSION
	.align		4
        /*0000*/ 	.byte	0x04, 0x37
        /*0002*/ 	.short	(.L_292 - .L_291)
.L_291:
        /*0004*/ 	.word	0x00000082


	//----- nvinfo : EIATTR_KPARAM_INFO
	.align		4
.L_292:
        /*0008*/ 	.byte	0x04, 0x17
        /*000a*/ 	.short	(.L_294 - .L_293)
.L_293:
        /*000c*/ 	.word	0x00000000
        /*0010*/ 	.short	0x0000
        /*0012*/ 	.short	0x0000
        /*0014*/ 	.byte	0x00, 0xf0, 0x01, 0x0a


	//----- nvinfo : EIATTR_SPARSE_MMA_MASK
	.align		4
.L_294:
        /*0018*/ 	.byte	0x03, 0x50
        /*001a*/ 	.short	0x0000


	//----- nvinfo : EIATTR_MAXREG_COUNT
	.align		4
        /*001c*/ 	.byte	0x03, 0x1b
        /*001e*/ 	.short	0x00ff


	//----- nvinfo : EIATTR_NUM_BARRIERS
	.align		4
        /*0020*/ 	.byte	0x02, 0x4c
        /*0022*/ 	.byte	0x01
	.zero		1


	//----- nvinfo : EIATTR_ANNOTATIONS
	.align		4
        /*0024*/ 	.byte	0x04, 0x55
        /*0026*/ 	.short	(.L_296 - .L_295)


	//   ....[0]....
.L_295:
        /* <DEDUP_REMOVED lines=45> */
        /*02ec*/ 	.byte	0xd0, 0x63, 0x00, 0x00


	//----- nvinfo : EIATTR_MERCURY_ISA_VERSION
	.align		4
.L_296:
        /*02f0*/ 	.byte	0x03, 0x5f
        /*02f2*/ 	.short	0x0101


	//----- nvinfo : EIATTR_EXIT_INSTR_OFFSETS
	.align		4
        /*02f4*/ 	.byte	0x04, 0x1c
        /*02f6*/ 	.short	(.L_298 - .L_297)


	//   ....[0]....
.L_297:
        /*02f8*/ 	.word	0x000000a0


	//   ....[1]....
        /*02fc*/ 	.word	0x00008050


	//----- nvinfo : EIATTR_CRS_STACK_SIZE
	.align		4
.L_298:
        /*0300*/ 	.byte	0x04, 0x1e
        /*0302*/ 	.short	(.L_300 - .L_299)
.L_299:
        /*0304*/ 	.word	0x00000000


	//----- nvinfo : EIATTR_CBANK_PARAM_SIZE
	.align		4
.L_300:
        /*0308*/ 	.byte	0x03, 0x19
        /*030a*/ 	.short	0x0280


	//----- nvinfo : EIATTR_PARAM_CBANK
	.align		4
        /*030c*/ 	.byte	0x04, 0x0a
        /*030e*/ 	.short	(.L_302 - .L_301)
	.align		4
.L_301:
        /*0310*/ 	.word	index@(.nv.constant0._ZN5flash44flash_bwd_dq_dk_dv_loop_seqk_parallel_kernelI23Flash_bwd_kernel_traitsILi192ELi64ELi64ELi8ELi4ELi2ELi2ELb1ELb1EN7cutlass10bfloat16_tE19Flash_kernel_traitsILi192ELi64ELi64ELi8ES3_EELb0ELb0ELb0ELb0ELb0ELb1ELb0EEEvNS_16Flash_bwd_paramsE)
        /*0314*/ 	.short	0x0210
        /*0316*/ 	.short	0x0280


	//----- nvinfo : EIATTR_SW_WAR
	.align		4
.L_302:
        /*0318*/ 	.byte	0x04, 0x36
        /*031a*/ 	.short	(.L_304 - .L_303)
.L_303:
        /*031c*/ 	.word	0x00000008
.L_304:


//--------------------- .nv.info._ZN5flash44flash_bwd_dq_dk_dv_loop_seqk_parallel_kernelI23Flash_bwd_kernel_traitsILi192ELi64ELi64ELi8ELi4ELi2ELi2ELb1ELb1EN7cutlass10bfloat16_tE19Flash_kernel_traitsILi192ELi64ELi64ELi8ES3_EELb0ELb0ELb0ELb1ELb0ELb0ELb0EEEvNS_16Flash_bwd_paramsE --------------------------
	.section	.nv.info._ZN5flash44flash_bwd_dq_dk_dv_loop_seqk_parallel_kernelI23Flash_bwd_kernel_traitsILi192ELi64ELi64ELi8ELi4ELi2ELi2ELb1ELb1EN7cutlass10bfloat16_tE19Flash_kernel_traitsILi192ELi64ELi64ELi8ES3_EELb0ELb0ELb0ELb1ELb0ELb0ELb0EEEvNS_16Flash_bwd_paramsE,"",@"SHT_CUDA_INFO"
	.sectionflags	@""
	.align	4


	//----- nvinfo : EIATTR_CUDA_API_VERSION
	.align		4
        /*0000*/ 	.byte	0x04, 0x37
        /*0002*/ 	.short	(.L_306 - .L_305)
.L_305:
        /*0004*/ 	.word	0x00000082


	//----- nvinfo : EIATTR_KPARAM_INFO
	.align		4
.L_306:
        /*0008*/ 	.byte	0x04, 0x17
        /*000a*/ 	.short	(.L_308 - .L_307)
.L_307:
        /*000c*/ 	.word	0x00000000
        /*0010*/ 	.short	0x0000
        /*0012*/ 	.short	0x0000
        /*0014*/ 	.byte	0x00, 0xf0, 0x01, 0x0a


	//----- nvinfo : EIATTR_SPARSE_MMA_MASK
	.align		4
.L_308:
        /*0018*/ 	.byte	0x03, 0x50
        /*001a*/ 	.short	0x0000


	//----- nvinfo : EIATTR_MAXREG_COUNT
	.align		4
        /*001c*/ 	.byte	0x03, 0x1b
        /*001e*/ 	.short	0x00ff


	//----- nvinfo : EIATTR_NUM_BARRIERS
	.align		4
        /*0020*/ 	.byte	0x02, 0x4c
        /*0022*/ 	.byte	0x01
	.zero		1


	//----- nvinfo : EIATTR_ANNOTATIONS
	.align		4
        /*0024*/ 	.byte	0x04, 0x55
        /*0026*/ 	.short	(.L_310 - .L_309)


	//   ....[0]....
.L_309:
        /* <DEDUP_REMOVED lines=61> */


	//----- nvinfo : EIATTR_MERCURY_ISA_VERSION
	.align		4
.L_310:
        /*03e8*/ 	.byte	0x03, 0x5f
        /*03ea*/ 	.short	0x0101


	//----- nvinfo : EIATTR_EXIT_INSTR_OFFSETS
	.align		4
        /*03ec*/ 	.byte	0x04, 0x1c
        /*03ee*/ 	.short	(.L_312 - .L_311)


	//   ....[0]....
.L_311:
        /*03f0*/ 	.word	0x000000a0


	//   ....[1]....
        /*03f4*/ 	.word	0x00009870


	//----- nvinfo : EIATTR_CRS_STACK_SIZE
	.align		4
.L_312:
        /*03f8*/ 	.byte	0x04, 0x1e
        /*03fa*/ 	.short	(.L_314 - .L_313)
.L_313:
        /*03fc*/ 	.word	0x00000000


	//----- nvinfo : EIATTR_CBANK_PARAM_SIZE
	.align		4
.L_314:
        /*0400*/ 	.byte	0x03, 0x19
        /*0402*/ 	.short	0x0280


	//----- nvinfo : EIATTR_PARAM_CBANK
	.align		4
        /*0404*/ 	.byte	0x04, 0x0a
        /*0406*/ 	.short	(.L_316 - .L_315)
	.align		4
.L_315:
        /*0408*/ 	.word	index@(.nv.constant0._ZN5flash44flash_bwd_dq_dk_dv_loop_seqk_parallel_kernelI23Flash_bwd_kernel_traitsILi192ELi64ELi64ELi8ELi4ELi2ELi2ELb1ELb1EN7cutlass10bfloat16_tE19Flash_kernel_traitsILi192ELi64ELi64ELi8ES3_EELb0ELb0ELb0ELb1ELb0ELb0ELb0EEEvNS_16Flash_bwd_paramsE)
        /*040c*/ 	.short	0x0210
        /*040e*/ 	.short	0x0280


	//----- nvinfo : EIATTR_SW_WAR
	.align		4
.L_316:
        /*0410*/ 	.byte	0x04, 0x36
        /*0412*/ 	.short	(.L_318 - .L_317)
.L_317:
        /*0414*/ 	.word	0x00000008
.L_318:


//--------------------- .nv.info._ZN5flash44flash_bwd_dq_dk_dv_loop_seqk_parallel_kernelI23Flash_bwd_kernel_traitsILi192ELi64ELi64ELi8ELi4ELi2ELi2ELb1ELb1EN7cutlass10bfloat16_tE19Flash_kernel_traitsILi192ELi64ELi64ELi8ES3_EELb0ELb0ELb1ELb0ELb0ELb1ELb0EEEvNS_16Flash_bwd_paramsE --------------------------
	.section	.nv.info._ZN5flash44flash_bwd_dq_dk_dv_loop_seqk_parallel_kernelI23Flash_bwd_kernel_traitsILi192ELi64ELi64ELi8ELi4ELi2ELi2ELb1ELb1EN7cutlass10bfloat16_tE19Flash_kernel_traitsILi192ELi64ELi64ELi8ES3_EELb0ELb0ELb1ELb0ELb0ELb1ELb0EEEvNS_16Flash_bwd_paramsE,"",@"SHT_CUDA_INFO"
	.sectionflags	@""
	.align	4


	//----- nvinfo : EIATTR_CUDA_API_VERSION
	.align		4
        /*0000*/ 	.byte	0x04, 0x37
        /*0002*/ 	.short	(.L_320 - .L_319)
.L_319:
        /*0004*/ 	.word	0x00000082


	//----- nvinfo : EIATTR_KPARAM_INFO
	.align		4
.L_320:
        /*0008*/ 	.byte	0x04, 0x17
        /*000a*/ 	.short	(.L_322 - .L_321)
.L_321:
        /*000c*/ 	.word	0x00000000
        /*0010*/ 	.short	0x0000
        /*0012*/ 	.short	0x0000
        /*0014*/ 	.byte	0x00, 0xf0, 0x01, 0x0a


	//----- nvinfo : EIATTR_SPARSE_MMA_MASK
	.align		4
.L_322:
        /*0018*/ 	.byte	0x03, 0x50
        /*001a*/ 	.short	0x0000


	//----- nvinfo : EIATTR_MAXREG_COUNT
	.align		4
        /*001c*/ 	.byte	0x03, 0x1b
        /*001e*/ 	.short	0x00ff


	//----- nvinfo : EIATTR_NUM_BARRIERS
	.align		4
        /*0020*/ 	.byte	0x02, 0x4c
        /*0022*/ 	.byte	0x01
	.zero		1


	//----- nvinfo : EIATTR_ANNOTATIONS
	.align		4
        /*0024*/ 	.byte	0x04, 0x55
        /*0026*/ 	.short	(.L_324 - .L_323)


	//   ....[0]....
.L_323:
        /* <DEDUP_REMOVED lines=48> */


	//----- nvinfo : EIATTR_MERCURY_ISA_VERSION
	.align		4
.L_324:
        /*0318*/ 	.byte	0x03, 0x5f
        /*031a*/ 	.short	0x0101


	//----- nvinfo : EIATTR_EXIT_INSTR_OFFSETS
	.align		4
        /*031c*/ 	.byte	0x04, 0x1c
        /*031e*/ 	.short	(.L_326 - .L_325)


	//   ....[0]....
.L_325:
        /*0320*/ 	.word	0x000000c0


	//   ....[1]....
        /*0324*/ 	.word	0x00008250


	//----- nvinfo : EIATTR_CRS_STACK_SIZE
	.align		4
.L_326:
        /*0328*/ 	.byte	0x04, 0x1e
        /*032a*/ 	.short	(.L_328 - .L_327)
.L_327:
        /*032c*/ 	.word	0x00000000


	//----- nvinfo : EIATTR_CBANK_PARAM_SIZE
	.align		4
.L_328:
        /*0330*/ 	.byte	0x03, 0x19
        /*0332*/ 	.short	0x0280


	//----- nvinfo : EIATTR_PARAM_CBANK
	.align		4
        /*0334*/ 	.byte	0x04, 0x0a
        /*0336*/ 	.short	(.L_330 - .L_329)
	.align		4
.L_329:
        /*0338*/ 	.word	index@(.nv.constant0._ZN5flash44flash_bwd_dq_dk_dv_loop_seqk_parallel_kernelI23Flash_bwd_kernel_traitsILi192ELi64ELi64ELi8ELi4ELi2ELi2ELb1ELb1EN7cutlass10bfloat16_tE19Flash_kernel_traitsILi192ELi64ELi64ELi8ES3_EELb0ELb0ELb1ELb0ELb0ELb1ELb0EEEvNS_16Flash_bwd_paramsE)
        /*033c*/ 	.short	0x0210
        /*033e*/ 	.short	0x0280


	//----- nvinfo : EIATTR_SW_WAR
	.align		4
.L_330:
        /*0340*/ 	.byte	0x04, 0x36
        /*0342*/ 	.short	(.L_332 - .L_331)
.L_331:
        /*0344*/ 	.word	0x00000008
.L_332:


//--------------------- .nv.info._ZN5flash44flash_bwd_dq_dk_dv_loop_seqk_parallel_kernelI23Flash_bwd_kernel_traitsILi192ELi64ELi64ELi8ELi4ELi2ELi2ELb1ELb1EN7cutlass10bfloat16_tE19Flash_kernel_traitsILi192ELi64ELi64ELi8ES3_EELb0ELb0ELb1ELb1ELb0ELb0ELb0EEEvNS_16Flash_bwd_paramsE --------------------------
	.section	.nv.info._ZN5flash44flash_bwd_dq_dk_dv_loop_seqk_parallel_kernelI23Flash_bwd_kernel_traitsILi192ELi64ELi64ELi8ELi4ELi2ELi2ELb1ELb1EN7cutlass10bfloat16_tE19Flash_kernel_traitsILi192ELi64ELi64ELi8ES3_EELb0ELb0ELb1ELb1ELb0ELb0ELb0EEEvNS_16Flash_bwd_paramsE,"",@"SHT_CUDA_INFO"
	.sectionflags	@""
	.align	4


	//----- nvinfo : EIATTR_CUDA_API_VERSION
	.align		4
        /*0000*/ 	.byte	0x04, 0x37
        /*0002*/ 	.short	(.L_334 - .L_333)
.L_333:
        /*0004*/ 	.word	0x00000082


	//----- nvinfo : EIATTR_KPARAM_INFO
	.align		4
.L_334:
        /*0008*/ 	.byte	0x04, 0x17
        /*000a*/ 	.short	(.L_336 - .L_335)
.L_335:
        /*000c*/ 	.word	0x00000000
        /*0010*/ 	.short	0x0000
        /*0012*/ 	.short	0x0000
        /*0014*/ 	.byte	0x00, 0xf0, 0x01, 0x0a


	//----- nvinfo : EIATTR_SPARSE_MMA_MASK
	.align		4
.L_336:
        /*0018*/ 	.byte	0x03, 0x50
        /*001a*/ 	.short	0x0000


	//----- nvinfo : EIATTR_MAXREG_COUNT
	.align		4
        /*001c*/ 	.byte	0x03, 0x1b
        /*001e*/ 	.short	0x00ff


	//----- nvinfo : EIATTR_NUM_BARRIERS
	.align		4
        /*0020*/ 	.byte	0x02, 0x4c
        /*0022*/ 	.byte	0x01
	.zero		1


	//----- nvinfo : EIATTR_ANNOTATIONS
	.align		4
        /*0024*/ 	.byte	0x04, 0x55
        /*0026*/ 	.short	(.L_338 - .L_337)


	//   ....[0]....
.L_337:
        /* <DEDUP_REMOVED lines=64> */


	//----- nvinfo : EIATTR_MERCURY_ISA_VERSION
	.align		4
.L_338:
        /*0418*/ 	.byte	0x03, 0x5f
        /*041a*/ 	.short	0x0101


	//----- nvinfo : EIATTR_EXIT_INSTR_OFFSETS
	.align		4
        /*041c*/ 	.byte	0x04, 0x1c
        /*041e*/ 	.short	(.L_340 - .L_339)


	//   ....[0]....
.L_339:
        /*0420*/ 	.word	0x000000c0


	//   ....[1]....
        /*0424*/ 	.word	0x00009a50


	//----- nvinfo : EIATTR_CRS_STACK_SIZE
	.align		4
.L_340:
        /*0428*/ 	.byte	0x04, 0x1e
        /*042a*/ 	.short	(.L_342 - .L_341)
.L_341:
        /*042c*/ 	.word	0x00000000


	//----- nvinfo : EIATTR_CBANK_PARAM_SIZE
	.align		4
.L_342:
        /*0430*/ 	.byte	0x03, 0x19
        /*0432*/ 	.short	0x0280


	//----- nvinfo : EIATTR_PARAM_CBANK
	.align		4
        /*0434*/ 	.byte	0x04, 0x0a
        /*0436*/ 	.short	(.L_344 - .L_343)
	.align		4
.L_343:
        /*0438*/ 	.word	index@(.nv.constant0._ZN5flash44flash_bwd_dq_dk_dv_loop_seqk_parallel_kernelI23Flash_bwd_kernel_traitsILi192ELi64ELi64ELi8ELi4ELi2ELi2ELb1ELb1EN7cutlass10bfloat16_tE19Flash_kernel_traitsILi192ELi64ELi64ELi8ES3_EELb0ELb0ELb1ELb1ELb0ELb0ELb0EEEvNS_16Flash_bwd_paramsE)
        /*043c*/ 	.short	0x0210
        /*043e*/ 	.short	0x0280


	//----- nvinfo : EIATTR_SW_WAR
	.align		4
.L_344:
        /*0440*/ 	.byte	0x04, 0x36
        /*0442*/ 	.short	(.L_346 - .L_345)
.L_345:
        /*0444*/ 	.word	0x00000008
.L_346:


//--------------------- .nv.info._ZN5flash44flash_bwd_dq_dk_dv_loop_seqk_parallel_kernelI23Flash_bwd_kernel_traitsILi192ELi64ELi64ELi8ELi4ELi2ELi2ELb0ELb0EN7cutlass10bfloat16_tE19Flash_kernel_traitsILi192ELi64ELi64ELi8ES3_EELb0ELb0ELb0ELb0ELb0ELb0ELb0EEEvNS_16Flash_bwd_paramsE --------------------------
	.section	.nv.info._ZN5flash44flash_bwd_dq_dk_dv_loop_seqk_parallel_kernelI23Flash_bwd_kernel_traitsILi192ELi64ELi64ELi8ELi4ELi2ELi2ELb0ELb0EN7cutlass10bfloat16_tE19Flash_kernel_traitsILi192ELi64ELi64ELi8ES3_EELb0ELb0ELb0ELb0ELb0ELb0ELb0EEEvNS_16Flash_bwd_paramsE,"",@"SHT_CUDA_INFO"
	.sectionflags	@""
	.align	4


	//----- nvinfo : EIATTR_CUDA_API_VERSION
	.align		4
        /*0000*/ 	.byte	0x04, 0x37
        /*0002*/ 	.short	(.L_348 - .L_347)
.L_347:
        /*0004*/ 	.word	0x00000082


	//----- nvinfo : EIATTR_KPARAM_INFO
	.align		4
.L_348:
        /*0008*/ 	.byte	0x04, 0x17
        /*000a*/ 	.short	(.L_350 - .L_349)
.L_349:
        /*000c*/ 	.word	0x00000000
        /*0010*/ 	.short	0x0000
        /*0012*/ 	.short	0x0000
        /*0014*/ 	.byte	0x00, 0xf0, 0x01, 0x0a


	//----- nvinfo : EIATTR_SPARSE_MMA_MASK
	.align		4
.L_350:
        /*0018*/ 	.byte	0x03, 0x50
        /*001a*/ 	.short	0x0000


	//----- nvinfo : EIATTR_MAXREG_COUNT
	.align		4
        /*001c*/ 	.byte	0x03, 0x1b
        /*001e*/ 	.short	0x00ff


	//----- nvinfo : EIATTR_NUM_BARRIERS
	.align		4
        /*0020*/ 	.byte	0x02, 0x4c
        /*0022*/ 	.byte	0x01
	.zero		1


	//----- nvinfo : EIATTR_MERCURY_ISA_VERSION
	.align		4
        /*0024*/ 	.byte	0x03, 0x5f
        /*0026*/ 	.short	0x0101


	//----- nvinfo : EIATTR_EXIT_INSTR_OFFSETS
	.align		4
        /*0028*/ 	.byte	0x04, 0x1c
        /*002a*/ 	.short	(.L_352 - .L_351)


	//   ....[0]....
.L_351:
        /*002c*/ 	.word	0x00000080


	//   ....[1]....
        /*0030*/ 	.word	0x000085b0


	//----- nvinfo : EIATTR_CRS_STACK_SIZE
	.align		4
.L_352:
        /*0034*/ 	.byte	0x04, 0x1e
        /*0036*/ 	.short	(.L_354 - .L_353)
.L_353:
        /*0038*/ 	.word	0x00000000


	//----- nvinfo : EIATTR_CBANK_PARAM_SIZE
	.align		4
.L_354:
        /*003c*/ 	.byte	0x03, 0x19
        /*003e*/ 	.short	0x0280


	//----- nvinfo : EIATTR_PARAM_CBANK
	.align		4
        /*0040*/ 	.byte	0x04, 0x0a
        /*0042*/ 	.short	(.L_356 - .L_355)
	.align		4
.L_355:
        /*0044*/ 	.word	index@(.nv.constant0._ZN5flash44flash_bwd_dq_dk_dv_loop_seqk_parallel_kernelI23Flash_bwd_kernel_traitsILi192ELi64ELi64ELi8ELi4ELi2ELi2ELb0ELb0EN7cutlass10bfloat16_tE19Flash_kernel_traitsILi192ELi64ELi64ELi8ES3_EELb0ELb0ELb0ELb0ELb0ELb0ELb0EEEvNS_16Flash_bwd_paramsE)
        /*0048*/ 	.short	0x0210
        /*004a*/ 	.short	0x0280


	//----- nvinfo : EIATTR_SW_WAR
	.align		4
.L_356:
        /*004c*/ 	.byte	0x04, 0x36
        /*004e*/ 	.short	(.L_358 - .L_357)
.L_357:
        /*0050*/ 	.word	0x00000008
.L_358:


//--------------------- .nv.info._ZN5flash44flash_bwd_dq_dk_dv_loop_seqk_parallel_kernelI23Flash_bwd_kernel_traitsILi192ELi64ELi64ELi8ELi4ELi2ELi2ELb0ELb0EN7cutlass10bfloat16_tE19Flash_kernel_traitsILi192ELi64ELi64ELi8ES3_EELb0ELb0ELb1ELb0ELb0ELb0ELb0EEEvNS_16Flash_bwd_paramsE --------------------------
	.section	.nv.info._ZN5flash44flash_bwd_dq_dk_dv_loop_seqk_parallel_kernelI23Flash_bwd_kernel_traitsILi192ELi64ELi64ELi8ELi4ELi2ELi2ELb0ELb0EN7cutlass10bfloat16_tE19Flash_kernel_traitsILi192ELi64ELi64ELi8ES3_EELb0ELb0ELb1ELb0ELb0ELb0ELb0EEEvNS_16Flash_bwd_paramsE,"",@"SHT_CUDA_INFO"
	.sectionflags	@""
	.align	4


	//----- nvinfo : EIATTR_CUDA_API_VERSION
	.align		4
        /*0000*/ 	.byte	0x04, 0x37
        /*0002*/ 	.short	(.L_360 - .L_359)
.L_359:
        /*0004*/ 	.word	0x00000082


	//----- nvinfo : EIATTR_KPARAM_INFO
	.align		4
.L_360:
        /*0008*/ 	.byte	0x04, 0x17
        /*000a*/ 	.short	(.L_362 - .L_361)
.L_361:
        /*000c*/ 	.word	0x00000000
        /*0010*/ 	.short	0x0000
        /*0012*/ 	.short	0x0000
        /*0014*/ 	.byte	0x00, 0xf0, 0x01, 0x0a


	//----- nvinfo : EIATTR_SPARSE_MMA_MASK
	.align		4
.L_362:
        /*0018*/ 	.byte	0x03, 0x50
        /*001a*/ 	.short	0x0000


	//----- nvinfo : EIATTR_MAXREG_COUNT
	.align		4
        /*001c*/ 	.byte	0x03, 0x1b
        /*001e*/ 	.short	0x00ff


	//----- nvinfo : EIATTR_NUM_BARRIERS
	.align		4
        /*0020*/ 	.byte	0x02, 0x4c
        /*0022*/ 	.byte	0x01
	.zero		1


	//----- nvinfo : EIATTR_MERCURY_ISA_VERSION
	.align		4
        /*0024*/ 	.byte	0x03, 0x5f
        /*0026*/ 	.short	0x0101


	//----- nvinfo : EIATTR_EXIT_INSTR_OFFSETS
	.align		4
        /*0028*/ 	.byte	0x04, 0x1c
        /*002a*/ 	.short	(.L_364 - .L_363)


	//   ....[0]....
.L_363:
        /*002c*/ 	.word	0x00000080


	//   ....[1]....
        /*0030*/ 	.word	0x000089a0


	//----- nvinfo : EIATTR_CRS_STACK_SIZE
	.align		4
.L_364:
        /*0034*/ 	.byte	0x04, 0x1e
        /*0036*/ 	.short	(.L_366 - .L_365)
.L_365:
        /*0038*/ 	.word	0x00000000


	//----- nvinfo : EIATTR_CBANK_PARAM_SIZE
	.align		4
.L_366:
        /*003c*/ 	.byte	0x03, 0x19
        /*003e*/ 	.short	0x0280


	//----- nvinfo : EIATTR_PARAM_CBANK
	.align		4
        /*0040*/ 	.byte	0x04, 0x0a
        /*0042*/ 	.short	(.L_368 - .L_367)
	.align		4
.L_367:
        /*0044*/ 	.word	index@(.nv.constant0._ZN5flash44flash_bwd_dq_dk_dv_loop_seqk_parallel_kernelI23Flash_bwd_kernel_traitsILi192ELi64ELi64ELi8ELi4ELi2ELi2ELb0ELb0EN7cutlass10bfloat16_tE19Flash_kernel_traitsILi192ELi64ELi64ELi8ES3_EELb0ELb0ELb1ELb0ELb0ELb0ELb0EEEvNS_16Flash_bwd_paramsE)
        /*0048*/ 	.short	0x0210
        /*004a*/ 	.short	0x0280


	//----- nvinfo : EIATTR_SW_WAR
	.align		4
.L_368:
        /*004c*/ 	.byte	0x04, 0x36
        /*004e*/ 	.short	(.L_370 - .L_369)
.L_369:
        /*0050*/ 	.word	0x00000008
.L_370:


//--------------------- .nv.info._ZN5flash44flash_bwd_dq_dk_dv_loop_seqk_parallel_kernelI23Flash_bwd_kernel_traitsILi192ELi64ELi64ELi8ELi4ELi2ELi2ELb0ELb0EN7cutlass10bfloat16_tE19Flash_kernel_traitsILi192ELi64ELi64ELi8ES3_EELb0ELb0ELb0ELb0ELb0ELb1ELb0EEEvNS_16Flash_bwd_paramsE --------------------------
	.section	.nv.info._ZN5flash44flash_bwd_dq_dk_dv_loop_seqk_parallel_kernelI23Flash_bwd_kernel_traitsILi192ELi64ELi64ELi8ELi4ELi2ELi2ELb0ELb0EN7cutlass10bfloat16_tE19Flash_kernel_traitsILi192ELi64ELi64ELi8ES3_EELb0ELb0ELb0ELb0ELb0ELb1ELb0EEEvNS_16Flash_bwd_paramsE,"",@"SHT_CUDA_INFO"
	.sectionflags	@""
	.align	4


	//----- nvinfo : EIATTR_CUDA_API_VERSION
	.align		4
        /*0000*/ 	.byte	0x04, 0x37
        /*0002*/ 	.short	(.L_372 - .L_371)
.L_371:
        /*0004*/ 	.word	0x00000082


	//----- nvinfo : EIATTR_KPARAM_INFO
	.align		4
.L_372:
        /*0008*/ 	.byte	0x04, 0x17
        /*000a*/ 	.short	(.L_374 - .L_373)
.L_373:
        /*000c*/ 	.word	0x00000000
        /*0010*/ 	.short	0x0000
        /*0012*/ 	.short	0x0000
        /*0014*/ 	.byte	0x00, 0xf0, 0x01, 0x0a


	//----- nvinfo : EIATTR_SPARSE_MMA_MASK
	.align		4
.L_374:
        /*0018*/ 	.byte	0x03, 0x50
        /*001a*/ 	.short	0x0000


	//----- nvinfo : EIATTR_MAXREG_COUNT
	.align		4
        /*001c*/ 	.byte	0x03, 0x1b
        /*001e*/ 	.short	0x00ff


	//----- nvinfo : EIATTR_NUM_BARRIERS
	.align		4
        /*0020*/ 	.byte	0x02, 0x4c
        /*0022*/ 	.byte	0x01
	.zero		1


	//----- nvinfo : EIATTR_MERCURY_ISA_VERSION
	.align		4
        /*0024*/ 	.byte	0x03, 0x5f
        /*0026*/ 	.short	0x0101


	//----- nvinfo : EIATTR_EXIT_INSTR_OFFSETS
	.align		4
        /*0028*/ 	.byte	0x04, 0x1c
        /*002a*/ 	.short	(.L_376 - .L_375)


	//   ....[0]....
.L_375:
        /*002c*/ 	.word	0x00000080


	//   ....[1]....
        /*0030*/ 	.word	0x00007120


	//----- nvinfo : EIATTR_CRS_STACK_SIZE
	.align		4
.L_376:
        /*0034*/ 	.byte	0x04, 0x1e
        /*0036*/ 	.short	(.L_378 - .L_377)
.L_377:
        /*0038*/ 	.word	0x00000000


	//----- nvinfo : EIATTR_CBANK_PARAM_SIZE
	.align		4
.L_378:
        /*003c*/ 	.byte	0x03, 0x19
        /*003e*/ 	.short	0x0280


	//----- nvinfo : EIATTR_PARAM_CBANK
	.align		4
        /*0040*/ 	.byte	0x04, 0x0a
        /*0042*/ 	.short	(.L_380 - .L_379)
	.align		4
.L_379:
        /*0044*/ 	.word	index@(.nv.constant0._ZN5flash44flash_bwd_dq_dk_dv_loop_seqk_parallel_kernelI23Flash_bwd_kernel_traitsILi192ELi64ELi64ELi8ELi4ELi2ELi2ELb0ELb0EN7cutlass10bfloat16_tE19Flash_kernel_traitsILi192ELi64ELi64ELi8ES3_EELb0ELb0ELb0ELb0ELb0ELb1ELb0EEEvNS_16Flash_bwd_paramsE)
        /*0048*/ 	.short	0x0210
        /*004a*/ 	.short	0x0280


	//----- nvinfo : EIATTR_SW_WAR
	.align		4
.L_380:
        /*004c*/ 	.byte	0x04, 0x36
        /*004e*/ 	.short	(.L_382 - .L_381)
.L_381:
        /*0050*/ 	.word	0x00000008
.L_382:


//--------------------- .nv.info._ZN5flash44flash_bwd_dq_dk_dv_loop_seqk_parallel_kernelI23Flash_bwd_kernel_traitsILi192ELi64ELi64ELi8ELi4ELi2ELi2ELb0ELb0EN7cutlass10bfloat16_tE19Flash_kernel_traitsILi192ELi64ELi64ELi8ES3_EELb0ELb0ELb0ELb1ELb0ELb0ELb0EEEvNS_16Flash_bwd_paramsE --------------------------
	.section	.nv.info._ZN5flash44flash_bwd_dq_dk_dv_loop_seqk_parallel_kernelI23Flash_bwd_kernel_traitsILi192ELi64ELi64ELi8ELi4ELi2ELi2ELb0ELb0EN7cutlass10bfloat16_tE19Flash_kernel_traitsILi192ELi64ELi64ELi8ES3_EELb0ELb0ELb0ELb1ELb0ELb0ELb0EEEvNS_16Flash_bwd_paramsE,"",@"SHT_CUDA_INFO"
	.sectionflags	@""
	.align	4


	//----- nvinfo : EIATTR_CUDA_API_VERSION
	.align		4
        /*0000*/ 	.byte	0x04, 0x37
        /*0002*/ 	.short	(.L_384 - .L_383)
.L_383:
        /*0004*/ 	.word	0x00000082


	//----- nvinfo : EIATTR_KPARAM_INFO
	.align		4
.L_384:
        /*0008*/ 	.byte	0x04, 0x17
        /*000a*/ 	.short	(.L_386 - .L_385)
.L_385:
        /*000c*/ 	.word	0x00000000
        /*0010*/ 	.short	0x0000
        /*0012*/ 	.short	0x0000
        /*0014*/ 	.byte	0x00, 0xf0, 0x01, 0x0a


	//----- nvinfo : EIATTR_SPARSE_MMA_MASK
	.align		4
.L_386:
        /*0018*/ 	.byte	0x03, 0x50
        /*001a*/ 	.short	0x0000


	//----- nvinfo : EIATTR_MAXREG_COUNT
	.align		4
        /*001c*/ 	.byte	0x03, 0x1b
        /*001e*/ 	.short	0x00ff


	//----- nvinfo : EIATTR_NUM_BARRIERS
	.align		4
        /*0020*/ 	.byte	0x02, 0x4c
        /*0022*/ 	.byte	0x01
	.zero		1


	//----- nvinfo : EIATTR_MERCURY_ISA_VERSION
	.align		4
        /*0024*/ 	.byte	0x03, 0x5f
        /*0026*/ 	.short	0x0101


	//----- nvinfo : EIATTR_EXIT_INSTR_OFFSETS
	.align		4
        /*0028*/ 	.byte	0x04, 0x1c
        /*002a*/ 	.short	(.L_388 - .L_387)


	//   ....[0]....
.L_387:
        /*002c*/ 	.word	0x00000080


	//   ....[1]....
        /*0030*/ 	.word	0x00008aa0


	//----- nvinfo : EIATTR_CRS_STACK_SIZE
	.align		4
.L_388:
        /*0034*/ 	.byte	0x04, 0x1e
        /*0036*/ 	.short	(.L_390 - .L_389)
.L_389:
        /*0038*/ 	.word	0x00000000


	//----- nvinfo : EIATTR_CBANK_PARAM_SIZE
	.align		4
.L_390:
        /*003c*/ 	.byte	0x03, 0x19
        /*003e*/ 	.short	0x0280


	//----- nvinfo : EIATTR_PARAM_CBANK
	.align		4
        /*0040*/ 	.byte	0x04, 0x0a
        /*0042*/ 	.short	(.L_392 - .L_391)
	.align		4
.L_391:
        /*0044*/ 	.word	index@(.nv.constant0._ZN5flash44flash_bwd_dq_dk_dv_loop_seqk_parallel_kernelI23Flash_bwd_kernel_traitsILi192ELi64ELi64ELi8ELi4ELi2ELi2ELb0ELb0EN7cutlass10bfloat16_tE19Flash_kernel_traitsILi192ELi64ELi64ELi8ES3_EELb0ELb0ELb0ELb1ELb0ELb0ELb0EEEvNS_16Flash_bwd_paramsE)
        /*0048*/ 	.short	0x0210
        /*004a*/ 	.short	0x0280


	//----- nvinfo : EIATTR_SW_WAR
	.align		4
.L_392:
        /*004c*/ 	.byte	0x04, 0x36
        /*004e*/ 	.short	(.L_394 - .L_393)
.L_393:
        /*0050*/ 	.word	0x00000008
.L_394:


//--------------------- .nv.info._ZN5flash44flash_bwd_dq_dk_dv_loop_seqk_parallel_kernelI23Flash_bwd_kernel_traitsILi192ELi64ELi64ELi8ELi4ELi2ELi2ELb0ELb0EN7cutlass10bfloat16_tE19Flash_kernel_traitsILi192ELi64ELi64ELi8ES3_EELb0ELb0ELb1ELb0ELb0ELb1ELb0EEEvNS_16Flash_bwd_paramsE --------------------------
	.section	.nv.info._ZN5flash44flash_bwd_dq_dk_dv_loop_seqk_parallel_kernelI23Flash_bwd_kernel_traitsILi192ELi64ELi64ELi8ELi4ELi2ELi2ELb0ELb0EN7cutlass10bfloat16_tE19Flash_kernel_traitsILi192ELi64ELi64ELi8ES3_EELb0ELb0ELb1ELb0ELb0ELb1ELb0EEEvNS_16Flash_bwd_paramsE,"",@"SHT_CUDA_INFO"
	.sectionflags	@""
	.align	4


	//----- nvinfo : EIATTR_CUDA_API_VERSION
	.align		4
        /*0000*/ 	.byte	0x04, 0x37
        /*0002*/ 	.short	(.L_396 - .L_395)
.L_395:
        /*0004*/ 	.word	0x00000082


	//----- nvinfo : EIATTR_KPARAM_INFO
	.align		4
.L_396:
        /*0008*/ 	.byte	0x04, 0x17
        /*000a*/ 	.short	(.L_398 - .L_397)
.L_397:
        /*000c*/ 	.word	0x00000000
        /*0010*/ 	.short	0x0000
        /*0012*/ 	.short	0x0000
        /*0014*/ 	.byte	0x00, 0xf0, 0x01, 0x0a


	//----- nvinfo : EIATTR_SPARSE_MMA_MASK
	.align		4
.L_398:
        /*0018*/ 	.byte	0x03, 0x50
        /*001a*/ 	.short	0x0000


	//----- nvinfo : EIATTR_MAXREG_COUNT
	.align		4
        /*001c*/ 	.byte	0x03, 0x1b
        /*001e*/ 	.short	0x00ff


	//----- nvinfo : EIATTR_NUM_BARRIERS
	.align		4
        /*0020*/ 	.byte	0x02, 0x4c
        /*0022*/ 	.byte	0x01
	.zero		1


	//----- nvinfo : EIATTR_MERCURY_ISA_VERSION
	.align		4
        /*0024*/ 	.byte	0x03, 0x5f
        /*0026*/ 	.short	0x0101


	//----- nvinfo : EIATTR_EXIT_INSTR_OFFSETS
	.align		4
        /*0028*/ 	.byte	0x04, 0x1c
        /*002a*/ 	.short	(.L_400 - .L_399)


	//   ....[0]....
.L_399:
        /*002c*/ 	.word	0x00000080


	//   ....[1]....
        /*0030*/ 	.word	0x00007570


	//----- nvinfo : EIATTR_CRS_STACK_SIZE
	.align		4
.L_400:
        /*0034*/ 	.byte	0x04, 0x1e
        /*0036*/ 	.short	(.L_402 - .L_401)
.L_401:
        /*0038*/ 	.word	0x00000000


	//----- nvinfo : EIATTR_CBANK_PARAM_SIZE
	.align		4
.L_402:
        /*003c*/ 	.byte	0x03, 0x19
        /*003e*/ 	.short	0x0280


	//----- nvinfo : EIATTR_PARAM_CBANK
	.align		4
        /*0040*/ 	.byte	0x04, 0x0a
        /*0042*/ 	.short	(.L_404 - .L_403)
	.align		4
.L_403:
        /*0044*/ 	.word	index@(.nv.constant0._ZN5flash44flash_bwd_dq_dk_dv_loop_seqk_parallel_kernelI23Flash_bwd_kernel_traitsILi192ELi64ELi64ELi8ELi4ELi2ELi2ELb0ELb0EN7cutlass10bfloat16_tE19Flash_kernel_traitsILi192ELi64ELi64ELi8ES3_EELb0ELb0ELb1ELb0ELb0ELb1ELb0EEEvNS_16Flash_bwd_paramsE)
        /*0048*/ 	.short	0x0210
        /*004a*/ 	.short	0x0280


	//----- nvinfo : EIATTR_SW_WAR
	.align		4
.L_404:
        /*004c*/ 	.byte	0x04, 0x36
        /*004e*/ 	.short	(.L_406 - .L_405)
.L_405:
        /*0050*/ 	.word	0x00000008
.L_406:


//--------------------- .nv.info._ZN5flash44flash_bwd_dq_dk_dv_loop_seqk_parallel_kernelI23Flash_bwd_kernel_traitsILi192ELi64ELi64ELi8ELi4ELi2ELi2ELb0ELb0EN7cutlass10bfloat16_tE19Flash_kernel_traitsILi192ELi64ELi64ELi8ES3_EELb0ELb0ELb1ELb1ELb0ELb0ELb0EEEvNS_16Flash_bwd_paramsE --------------------------
	.section	.nv.info._ZN5flash44flash_bwd_dq_dk_dv_loop_seqk_parallel_kernelI23Flash_bwd_kernel_traitsILi192ELi64ELi64ELi8ELi4ELi2ELi2ELb0ELb0EN7cutlass10bfloat16_tE19Flash_kernel_traitsILi192ELi64ELi64ELi8ES3_EELb0ELb0ELb1ELb1ELb0ELb0ELb0EEEvNS_16Flash_bwd_paramsE,"",@"SHT_CUDA_INFO"
	.sectionflags	@""
	.align	4


	//----- nvinfo : EIATTR_CUDA_API_VERSION
	.align		4
        /*0000*/ 	.byte	0x04, 0x37
        /*0002*/ 	.short	(.L_408 - .L_407)
.L_407:
        /*0004*/ 	.word	0x00000082


	//----- nvinfo : EIATTR_KPARAM_INFO
	.align		4
.L_408:
        /*0008*/ 	.byte	0x04, 0x17
        /*000a*/ 	.short	(.L_410 - .L_409)
.L_409:
        /*000c*/ 	.word	0x00000000
        /*0010*/ 	.short	0x0000
        /*0012*/ 	.short	0x0000
        /*0014*/ 	.byte	0x00, 0xf0, 0x01, 0x0a


	//----- nvinfo : EIATTR_SPARSE_MMA_MASK
	.align		4
.L_410:
        /*0018*/ 	.byte	0x03, 0x50
        /*001a*/ 	.short	0x0000


	//----- nvinfo : EIATTR_MAXREG_COUNT
	.align		4
        /*001c*/ 	.byte	0x03, 0x1b
        /*001e*/ 	.short	0x00ff


	//----- nvinfo : EIATTR_NUM_BARRIERS
	.align		4
        /*0020*/ 	.byte	0x02, 0x4c
        /*0022*/ 	.byte	0x01
	.zero		1


	//----- nvinfo : EIATTR_MERCURY_ISA_VERSION
	.align		4
        /*0024*/ 	.byte	0x03, 0x5f
        /*0026*/ 	.short	0x0101


	//----- nvinfo : EIATTR_EXIT_INSTR_OFFSETS
	.align		4
        /*0028*/ 	.byte	0x04, 0x1c
        /*002a*/ 	.short	(.L_412 - .L_411)


	//   ....[0]....
.L_411:
        /*002c*/ 	.word	0x00000080


	//   ....[1]....
        /*0030*/ 	.word	0x00008eb0


	//----- nvinfo : EIATTR_CRS_STACK_SIZE
	.align		4
.L_412:
        /*0034*/ 	.byte	0x04, 0x1e
        /*0036*/ 	.short	(.L_414 - .L_413)
.L_413:
        /*0038*/ 	.word	0x00000000


	//----- nvinfo : EIATTR_CBANK_PARAM_SIZE
	.align		4
.L_414:
        /*003c*/ 	.byte	0x03, 0x19
        /*003e*/ 	.short	0x0280


	//----- nvinfo : EIATTR_PARAM_CBANK
	.align		4
        /*0040*/ 	.byte	0x04, 0x0a
        /*0042*/ 	.short	(.L_416 - .L_415)
	.align		4
.L_415:
        /*0044*/ 	.word	index@(.nv.constant0._ZN5flash44flash_bwd_dq_dk_dv_loop_seqk_parallel_kernelI23Flash_bwd_kernel_traitsILi192ELi64ELi64ELi8ELi4ELi2ELi2ELb0ELb0EN7cutlass10bfloat16_tE19Flash_kernel_traitsILi192ELi64ELi64ELi8ES3_EELb0ELb0ELb1ELb1ELb0ELb0ELb0EEEvNS_16Flash_bwd_paramsE)
        /*0048*/ 	.short	0x0210
        /*004a*/ 	.short	0x0280


	//----- nvinfo : EIATTR_SW_WAR
	.align		4
.L_416:
        /*004c*/ 	.byte	0x04, 0x36
        /*004e*/ 	.short	(.L_418 - .L_417)
.L_417:
        /*0050*/ 	.word	0x00000008
.L_418:


//--------------------- .nv.info._ZN5flash27flash_bwd_convert_dq_kernelI23Flash_bwd_kernel_traitsILi192ELi64ELi64ELi8ELi4ELi2ELi2ELb1ELb1EN7cutlass10bfloat16_tE19Flash_kernel_traitsILi192ELi64ELi64ELi8ES3_EEEEvNS_16Flash_bwd_paramsEi --------------------------
	.section	.nv.info._ZN5flash27flash_bwd_convert_dq_kernelI23Flash_bwd_kernel_traitsILi192ELi64ELi64ELi8ELi4ELi2ELi2ELb1ELb1EN7cutlass10bfloat16_tE19Flash_kernel_traitsILi192ELi64ELi64ELi8ES3_EEEEvNS_16Flash_bwd_paramsEi,"",@"SHT_CUDA_INFO"
	.sectionflags	@""
	.align	4


	//----- nvinfo : EIATTR_CUDA_API_VERSION
	.align		4
        /*0000*/ 	.byte	0x04, 0x37
        /*0002*/ 	.short	(.L_420 - .L_419)
.L_419:
        /*0004*/ 	.word	0x00000082


	//----- nvinfo : EIATTR_KPARAM_INFO
	.align		4
.L_420:
        /*0008*/ 	.byte	0x04, 0x17
        /*000a*/ 	.short	(.L_422 - .L_421)
.L_421:
        /*000c*/ 	.word	0x00000000
        /*0010*/ 	.short	0x0001
        /*0012*/ 	.short	0x0280
        /*0014*/ 	.byte	0x00, 0xf0, 0x11, 0x00


	//----- nvinfo : EIATTR_KPARAM_INFO
	.align		4
.L_422:
        /*0018*/ 	.byte	0x04, 0x17
        /*001a*/ 	.short	(.L_424 - .L_423)
.L_423:
        /*001c*/ 	.word	0x00000000
        /*0020*/ 	.short	0x0000
        /*0022*/ 	.short	0x0000
        /*0024*/ 	.byte	0x00, 0xf0, 0x01, 0x0a


	//----- nvinfo : EIATTR_SPARSE_MMA_MASK
	.align		4
.L_424:
        /*0028*/ 	.byte	0x03, 0x50
        /*002a*/ 	.short	0x0000


	//----- nvinfo : EIATTR_MAXREG_COUNT
	.align		4
        /*002c*/ 	.byte	0x03, 0x1b
        /*002e*/ 	.short	0x00ff


	//----- nvinfo : EIATTR_NUM_BARRIERS
	.align		4
        /*0030*/ 	.byte	0x02, 0x4c
        /*0032*/ 	.byte	0x01
	.zero		1


	//----- nvinfo : EIATTR_MERCURY_ISA_VERSION
	.align		4
        /*0034*/ 	.byte	0x03, 0x5f
        /*0036*/ 	.short	0x0101


	//----- nvinfo : EIATTR_EXIT_INSTR_OFFSETS
	.align		4
        /*0038*/ 	.byte	0x04, 0x1c
        /*003a*/ 	.short	(.L_426 - .L_425)


	//   ....[0]....
.L_425:
        /*003c*/ 	.word	0x00000100


	//   ....[1]....
        /*0040*/ 	.word	0x00001c70


	//   ....[2]....
        /*0044*/ 	.word	0x00001d90


	//   ....[3]....
        /*0048*/ 	.word	0x00001db0


	//----- nvinfo : EIATTR_CRS_STACK_SIZE
	.align		4
.L_426:
        /*004c*/ 	.byte	0x04, 0x1e
        /*004e*/ 	.short	(.L_428 - .L_427)
.L_427:
        /*0050*/ 	.word	0x00000000


	//----- nvinfo : EIATTR_CBANK_PARAM_SIZE
	.align		4
.L_428:
        /*0054*/ 	.byte	0x03, 0x19
        /*0056*/ 	.short	0x0284


	//----- nvinfo : EIATTR_PARAM_CBANK
	.align		4
        /*0058*/ 	.byte	0x04, 0x0a
        /*005a*/ 	.short	(.L_430 - .L_429)
	.align		4
.L_429:
        /*005c*/ 	.word	index@(.nv.constant0._ZN5flash27flash_bwd_convert_dq_kernelI23Flash_bwd_kernel_traitsILi192ELi64ELi64ELi8ELi4ELi2ELi2ELb1ELb1EN7cutlass10bfloat16_tE19Flash_kernel_traitsILi192ELi64ELi64ELi8ES3_EEEEvNS_16Flash_bwd_paramsEi)
        /*0060*/ 	.short	0x0210
        /*0062*/ 	.short	0x0284


	//----- nvinfo : EIATTR_SW_WAR
	.align		4
.L_430:
        /*0064*/ 	.byte	0x04, 0x36
        /*0066*/ 	.short	(.L_432 - .L_431)
.L_431:
        /*0068*/ 	.word	0x00000008
.L_432:


//--------------------- .nv.info._ZN5flash44flash_bwd_dq_dk_dv_loop_seqk_parallel_kernelI23Flash_bwd_kernel_traitsILi192ELi64ELi64ELi8ELi4ELi2ELi2ELb1ELb1EN7cutlass10bfloat16_tE19Flash_kernel_traitsILi192ELi64ELi64ELi8ES3_EELb1ELb0ELb0ELb0ELb0ELb0ELb0EEEvNS_16Flash_bwd_paramsE --------------------------
	.section	.nv.info._ZN5flash44flash_bwd_dq_dk_dv_loop_seqk_parallel_kernelI23Flash_bwd_kernel_traitsILi192ELi64ELi64ELi8ELi4ELi2ELi2ELb1ELb1EN7cutlass10bfloat16_tE19Flash_kernel_traitsILi192ELi64ELi64ELi8ES3_EELb1ELb0ELb0ELb0ELb0ELb0ELb0EEEvNS_16Flash_bwd_paramsE,"",@"SHT_CUDA_INFO"
	.sectionflags	@""
	.align	4


	//----- nvinfo : EIATTR_CUDA_API_VERSION
	.align		4
        /*0000*/ 	.byte	0x04, 0x37
        /*0002*/ 	.short	(.L_434 - .L_433)
.L_433:
        /*0004*/ 	.word	0x00000082


	//----- nvinfo : EIATTR_KPARAM_INFO
	.align		4
.L_434:
        /*0008*/ 	.byte	0x04, 0x17
        /*000a*/ 	.short	(.L_436 - .L_435)
.L_435:
        /*000c*/ 	.word	0x00000000
        /*0010*/ 	.short	0x0000
        /*0012*/ 	.short	0x0000
        /*0014*/ 	.byte	0x00, 0xf0, 0x01, 0x0a


	//----- nvinfo : EIATTR_SPARSE_MMA_MASK
	.align		4
.L_436:
        /*0018*/ 	.byte	0x03, 0x50
        /*001a*/ 	.short	0x0000


	//----- nvinfo : EIATTR_MAXREG_COUNT
	.align		4
        /*001c*/ 	.byte	0x03, 0x1b
        /*001e*/ 	.short	0x00ff


	//----- nvinfo : EIATTR_NUM_BARRIERS
	.align		4
        /*0020*/ 	.byte	0x02, 0x4c
        /*0022*/ 	.byte	0x01
	.zero		1


	//----- nvinfo : EIATTR_ANNOTATIONS
	.align		4
        /*0024*/ 	.byte	0x04, 0x55
        /*0026*/ 	.short	(.L_438 - .L_437)


	//   ....[0]....
.L_437:
        /* <DEDUP_REMOVED lines=64> */


	//----- nvinfo : EIATTR_MERCURY_ISA_VERSION
	.align		4
.L_438:
        /*0410*/ 	.byte	0x03, 0x5f
        /*0412*/ 	.short	0x0101


	//----- nvinfo : EIATTR_EXIT_INSTR_OFFSETS
	.align		4
        /*0414*/ 	.byte	0x04, 0x1c
        /*0416*/ 	.short	(.L_440 - .L_439)


	//   ....[0]....
.L_439:
        /*0418*/ 	.word	0x000000a0


	//   ....[1]....
        /*041c*/ 	.word	0x00009ee0


	//----- nvinfo : EIATTR_CRS_STACK_SIZE
	.align		4
.L_440:
        /*0420*/ 	.byte	0x04, 0x1e
        /*0422*/ 	.short	(.L_442 - .L_441)
.L_441:
        /*0424*/ 	.word	0x00000000


	//----- nvinfo : EIATTR_CBANK_PARAM_SIZE
	.align		4
.L_442:
        /*0428*/ 	.byte	0x03, 0x19
        /*042a*/ 	.short	0x0280


	//----- nvinfo : EIATTR_PARAM_CBANK
	.align		4
        /*042c*/ 	.byte	0x04, 0x0a
        /*042e*/ 	.short	(.L_444 - .L_443)
	.align		4
.L_443:
        /*0430*/ 	.word	index@(.nv.constant0._ZN5flash44flash_bwd_dq_dk_dv_loop_seqk_parallel_kernelI23Flash_bwd_kernel_traitsILi192ELi64ELi64ELi8ELi4ELi2ELi2ELb1ELb1EN7cutlass10bfloat16_tE19Flash_kernel_traitsILi192ELi64ELi64ELi8ES3_EELb1ELb0ELb0ELb0ELb0ELb0ELb0EEEvNS_16Flash_bwd_paramsE)
        /*0434*/ 	.short	0x0210
        /*0436*/ 	.short	0x0280


	//----- nvinfo : EIATTR_SW_WAR
	.align		4
.L_444:
        /*0438*/ 	.byte	0x04, 0x36
        /*043a*/ 	.short	(.L_446 - .L_445)
.L_445:
        /*043c*/ 	.word	0x00000008
.L_446:


//--------------------- .nv.info._ZN5flash44flash_bwd_dq_dk_dv_loop_seqk_parallel_kernelI23Flash_bwd_kernel_traitsILi192ELi64ELi64ELi8ELi4ELi2ELi2ELb1ELb1EN7cutlass10bfloat16_tE19Flash_kernel_traitsILi192ELi64ELi64ELi8ES3_EELb0ELb0ELb0ELb0ELb0ELb0ELb1EEEvNS_16Flash_bwd_paramsE --------------------------
	.section	.nv.info._ZN5flash44flash_bwd_dq_dk_dv_loop_seqk_parallel_kernelI23Flash_bwd_kernel_traitsILi192ELi64ELi64ELi8ELi4ELi2ELi2ELb1ELb1EN7cutlass10bfloat16_tE19Flash_kernel_traitsILi192ELi64ELi64ELi8ES3_EELb0ELb0ELb0ELb0ELb0ELb0ELb1EEEvNS_16Flash_bwd_paramsE,"",@"SHT_CUDA_INFO"
	.sectionflags	@""
	.align	4


	//----- nvinfo : EIATTR_CUDA_API_VERSION
	.align		4
        /*0000*/ 	.byte	0x04, 0x37
        /*0002*/ 	.short	(.L_448 - .L_447)
.L_447:
        /*0004*/ 	.word	0x00000082


	//----- nvinfo : EIATTR_KPARAM_INFO
	.align		4
.L_448:
        /*0008*/ 	.byte	0x04, 0x17
        /*000a*/ 	.short	(.L_450 - .L_449)
.L_449:
        /*000c*/ 	.word	0x00000000
        /*0010*/ 	.short	0x0000
        /*0012*/ 	.short	0x0000
        /*0014*/ 	.byte	0x00, 0xf0, 0x01, 0x0a


	//----- nvinfo : EIATTR_SPARSE_MMA_MASK
	.align		4
.L_450:
        /*0018*/ 	.byte	0x03, 0x50
        /*001a*/ 	.short	0x0000


	//----- nvinfo : EIATTR_MAXREG_COUNT
	.align		4
        /*001c*/ 	.byte	0x03, 0x1b
        /*001e*/ 	.short	0x00ff


	//----- nvinfo : EIATTR_NUM_BARRIERS
	.align		4
        /*0020*/ 	.byte	0x02, 0x4c
        /*0022*/ 	.byte	0x01
	.zero		1


	//----- nvinfo : EIATTR_ANNOTATIONS
	.align		4
        /*0024*/ 	.byte	0x04, 0x55
        /*0026*/ 	.short	(.L_452 - .L_451)


	//   ....[0]....
.L_451:
        /* <DEDUP_REMOVED lines=77> */


	//----- nvinfo : EIATTR_MERCURY_ISA_VERSION
	.align		4
.L_452:
        /*04e8*/ 	.byte	0x03, 0x5f
        /*04ea*/ 	.short	0x0101


	//----- nvinfo : EIATTR_EXIT_INSTR_OFFSETS
	.align		4
        /*04ec*/ 	.byte	0x04, 0x1c
        /*04ee*/ 	.short	(.L_454 - .L_453)


	//   ....[0]....
.L_453:
        /*04f0*/ 	.word	0x000000a0


	//   ....[1]....
        /*04f4*/ 	.word	0x00009bc0


	//----- nvinfo : EIATTR_CRS_STACK_SIZE
	.align		4
.L_454:
        /*04f8*/ 	.byte	0x04, 0x1e
        /*04fa*/ 	.short	(.L_456 - .L_455)
.L_455:
        /*04fc*/ 	.word	0x00000000


	//----- nvinfo : EIATTR_CBANK_PARAM_SIZE
	.align		4
.L_456:
        /*0500*/ 	.byte	0x03, 0x19
        /*0502*/ 	.short	0x0280


	//----- nvinfo : EIATTR_PARAM_CBANK
	.align		4
        /*0504*/ 	.byte	0x04, 0x0a
        /*0506*/ 	.short	(.L_458 - .L_457)
	.align		4
.L_457:
        /*0508*/ 	.word	index@(.nv.constant0._ZN5flash44flash_bwd_dq_dk_dv_loop_seqk_parallel_kernelI23Flash_bwd_kernel_traitsILi192ELi64ELi64ELi8ELi4ELi2ELi2ELb1ELb1EN7cutlass10bfloat16_tE19Flash_kernel_traitsILi192ELi64ELi64ELi8ES3_EELb0ELb0ELb0ELb0ELb0ELb0ELb1EEEvNS_16Flash_bwd_paramsE)
        /*050c*/ 	.short	0x0210
        /*050e*/ 	.short	0x0280


	//----- nvinfo : EIATTR_SW_WAR
	.align		4
.L_458:
        /*0510*/ 	.byte	0x04, 0x36
        /*0512*/ 	.short	(.L_460 - .L_459)
.L_459:
        /*0514*/ 	.word	0x00000008
.L_460:


//--------------------- .nv.info._ZN5flash44flash_bwd_dq_dk_dv_loop_seqk_parallel_kernelI23Flash_bwd_kernel_traitsILi192ELi64ELi64ELi8ELi4ELi2ELi2ELb1ELb1EN7cutlass10bfloat16_tE19Flash_kernel_traitsILi192ELi64ELi64ELi8ES3_EELb1ELb0ELb1ELb0ELb0ELb0ELb0EEEvNS_16Flash_bwd_paramsE --------------------------
	.section	.nv.info._ZN5flash44flash_bwd_dq_dk_dv_loop_seqk_parallel_kernelI23Flash_bwd_kernel_traitsILi192ELi64ELi64ELi8ELi4ELi2ELi2ELb1ELb1EN7cutlass10bfloat16_tE19Flash_kernel_traitsILi192ELi64ELi64ELi8ES3_EELb1ELb0ELb1ELb0ELb0ELb0ELb0EEEvNS_16Flash_bwd_paramsE,"",@"SHT_CUDA_INFO"
	.sectionflags	@""
	.align	4


	//----- nvinfo : EIATTR_CUDA_API_VERSION
	.align		4
        /*0000*/ 	.byte	0x04, 0x37
        /*0002*/ 	.short	(.L_462 - .L_461)
.L_461:
        /*0004*/ 	.word	0x00000082


	//----- nvinfo : EIATTR_KPARAM_INFO
	.align		4
.L_462:
        /*0008*/ 	.byte	0x04, 0x17
        /*000a*/ 	.short	(.L_464 - .L_463)
.L_463:
        /*000c*/ 	.word	0x00000000
        /*0010*/ 	.short	0x0000
        /*0012*/ 	.short	0x0000
        /*0014*/ 	.byte	0x00, 0xf0, 0x01, 0x0a


	//----- nvinfo : EIATTR_SPARSE_MMA_MASK
	.align		4
.L_464:
        /*0018*/ 	.byte	0x03, 0x50
        /*001a*/ 	.short	0x0000


	//----- nvinfo : EIATTR_MAXREG_COUNT
	.align		4
        /*001c*/ 	.byte	0x03, 0x1b
        /*001e*/ 	.short	0x00ff


	//----- nvinfo : EIATTR_NUM_BARRIERS
	.align		4
        /*0020*/ 	.byte	0x02, 0x4c
        /*0022*/ 	.byte	0x01
	.zero		1


	//----- nvinfo : EIATTR_ANNOTATIONS
	.align		4
        /*0024*/ 	.byte	0x04, 0x55
        /*0026*/ 	.short	(.L_466 - .L_465)


	//   ....[0]....
.L_465:
        /* <DEDUP_REMOVED lines=64> */


	//----- nvinfo : EIATTR_MERCURY_ISA_VERSION
	.align		4
.L_466:
        /*0418*/ 	.byte	0x03, 0x5f
        /*041a*/ 	.short	0x0101


	//----- nvinfo : EIATTR_EXIT_INSTR_OFFSETS
	.align		4
        /*041c*/ 	.byte	0x04, 0x1c
        /*041e*/ 	.short	(.L_468 - .L_467)


	//   ....[0]....
.L_467:
        /*0420*/ 	.word	0x000000c0


	//   ....[1]....
        /*0424*/ 	.word	0x0000a0a0


	//----- nvinfo : EIATTR_CRS_STACK_SIZE
	.align		4
.L_468:
        /*0428*/ 	.byte	0x04, 0x1e
        /*042a*/ 	.short	(.L_470 - .L_469)
.L_469:
        /*042c*/ 	.word	0x00000000


	//----- nvinfo : EIATTR_CBANK_PARAM_SIZE
	.align		4
.L_470:
        /*0430*/ 	.byte	0x03, 0x19
        /*0432*/ 	.short	0x0280


	//----- nvinfo : EIATTR_PARAM_CBANK
	.align		4
        /*0434*/ 	.byte	0x04, 0x0a
        /*0436*/ 	.short	(.L_472 - .L_471)
	.align		4
.L_471:
        /*0438*/ 	.word	index@(.nv.constant0._ZN5flash44flash_bwd_dq_dk_dv_loop_seqk_parallel_kernelI23Flash_bwd_kernel_traitsILi192ELi64ELi64ELi8ELi4ELi2ELi2ELb1ELb1EN7cutlass10bfloat16_tE19Flash_kernel_traitsILi192ELi64ELi64ELi8ES3_EELb1ELb0ELb1ELb0ELb0ELb0ELb0EEEvNS_16Flash_bwd_paramsE)
        /*043c*/ 	.short	0x0210
        /*043e*/ 	.short	0x0280


	//----- nvinfo : EIATTR_SW_WAR
	.align		4
.L_472:
        /*0440*/ 	.byte	0x04, 0x36
        /*0442*/ 	.short	(.L_474 - .L_473)
.L_473:
        /*0444*/ 	.word	0x00000008
.L_474:


//--------------------- .nv.info._ZN5flash44flash_bwd_dq_dk_dv_loop_seqk_parallel_kernelI23Flash_bwd_kernel_traitsILi192ELi64ELi64ELi8ELi4ELi2ELi2ELb1ELb1EN7cutlass10bfloat16_tE19Flash_kernel_traitsILi192ELi64ELi64ELi8ES3_EELb0ELb0ELb1ELb0ELb0ELb0ELb1EEEvNS_16Flash_bwd_paramsE --------------------------
	.section	.nv.info._ZN5flash44flash_bwd_dq_dk_dv_loop_seqk_parallel_kernelI23Flash_bwd_kernel_traitsILi192ELi64ELi64ELi8ELi4ELi2ELi2ELb1ELb1EN7cutlass10bfloat16_tE19Flash_kernel_traitsILi192ELi64ELi64ELi8ES3_EELb0ELb0ELb1ELb0ELb0ELb0ELb1EEEvNS_16Flash_bwd_paramsE,"",@"SHT_CUDA_INFO"
	.sectionflags	@""
	.align	4


	//----- nvinfo : EIATTR_CUDA_API_VERSION
	.align		4
        /*0000*/ 	.byte	0x04, 0x37
        /*0002*/ 	.short	(.L_476 - .L_475)
.L_475:
        /*0004*/ 	.word	0x00000082


	//----- nvinfo : EIATTR_KPARAM_INFO
	.align		4
.L_476:
        /*0008*/ 	.byte	0x04, 0x17
        /*000a*/ 	.short	(.L_478 - .L_477)
.L_477:
        /*000c*/ 	.word	0x00000000
        /*0010*/ 	.short	0x0000
        /*0012*/ 	.short	0x0000
        /*0014*/ 	.byte	0x00, 0xf0, 0x01, 0x0a


	//----- nvinfo : EIATTR_SPARSE_MMA_MASK
	.align		4
.L_478:
        /*0018*/ 	.byte	0x03, 0x50
        /*001a*/ 	.short	0x0000


	//----- nvinfo : EIATTR_MAXREG_COUNT
	.align		4
        /*001c*/ 	.byte	0x03, 0x1b
        /*001e*/ 	.short	0x00ff


	//----- nvinfo : EIATTR_NUM_BARRIERS
	.align		4
        /*0020*/ 	.byte	0x02, 0x4c
        /*0022*/ 	.byte	0x01
	.zero		1


	//----- nvinfo : EIATTR_ANNOTATIONS
	.align		4
        /*0024*/ 	.byte	0x04, 0x55
        /*0026*/ 	.short	(.L_480 - .L_479)


	//   ....[0]....
.L_479:
        /* <DEDUP_REMOVED lines=80> */


	//----- nvinfo : EIATTR_MERCURY_ISA_VERSION
	.align		4
.L_480:
        /*0518*/ 	.byte	0x03, 0x5f
        /*051a*/ 	.short	0x0101


	//----- nvinfo : EIATTR_EXIT_INSTR_OFFSETS
	.align		4
        /*051c*/ 	.byte	0x04, 0x1c
        /*051e*/ 	.short	(.L_482 - .L_481)


	//   ....[0]....
.L_481:
        /*0520*/ 	.word	0x000000c0


	//   ....[1]....
        /*0524*/ 	.word	0x00009d90


	//----- nvinfo : EIATTR_CRS_STACK_SIZE
	.align		4
.L_482:
        /*0528*/ 	.byte	0x04, 0x1e
        /*052a*/ 	.short	(.L_484 - .L_483)
.L_483:
        /*052c*/ 	.word	0x00000000


	//----- nvinfo : EIATTR_CBANK_PARAM_SIZE
	.align		4
.L_484:
        /*0530*/ 	.byte	0x03, 0x19
        /*0532*/ 	.short	0x0280


	//----- nvinfo : EIATTR_PARAM_CBANK
	.align		4
        /*0534*/ 	.byte	0x04, 0x0a
        /*0536*/ 	.short	(.L_486 - .L_485)
	.align		4
.L_485:
        /*0538*/ 	.word	index@(.nv.constant0._ZN5flash44flash_bwd_dq_dk_dv_loop_seqk_parallel_kernelI23Flash_bwd_kernel_traitsILi192ELi64ELi64ELi8ELi4ELi2ELi2ELb1ELb1EN7cutlass10bfloat16_tE19Flash_kernel_traitsILi192ELi64ELi64ELi8ES3_EELb0ELb0ELb1ELb0ELb0ELb0ELb1EEEvNS_16Flash_bwd_paramsE)
        /*053c*/ 	.short	0x0210
        /*053e*/ 	.short	0x0280


	//----- nvinfo : EIATTR_SW_WAR
	.align		4
.L_486:
        /*0540*/ 	.byte	0x04, 0x36
        /*0542*/ 	.short	(.L_488 - .L_487)
.L_487:
        /*0544*/ 	.word	0x00000008
.L_488:


//--------------------- .nv.info._ZN5flash44flash_bwd_dq_dk_dv_loop_seqk_parallel_kernelI23Flash_bwd_kernel_traitsILi192ELi64ELi64ELi8ELi4ELi2ELi2ELb1ELb1EN7cutlass10bfloat16_tE19Flash_kernel_traitsILi192ELi64ELi64ELi8ES3_EELb1ELb0ELb0ELb0ELb0ELb1ELb0EEEvNS_16Flash_bwd_paramsE --------------------------
	.section	.nv.info._ZN5flash44flash_bwd_dq_dk_dv_loop_seqk_parallel_kernelI23Flash_bwd_kernel_traitsILi192ELi64ELi64ELi8ELi4ELi2ELi2ELb1ELb1EN7cutlass10bfloat16_tE19Flash_kernel_traitsILi192ELi64ELi64ELi8ES3_EELb1ELb0ELb0ELb0ELb0ELb1ELb0EEEvNS_16Flash_bwd_paramsE,"",@"SHT_CUDA_INFO"
	.sectionflags	@""
	.align	4


	//----- nvinfo : EIATTR_CUDA_API_VERSION
	.align		4
        /*0000*/ 	.byte	0x04, 0x37
        /*0002*/ 	.short	(.L_490 - .L_489)
.L_489:
        /*0004*/ 	.word	0x00000082


	//----- nvinfo : EIATTR_KPARAM_INFO
	.align		4
.L_490:
        /*0008*/ 	.byte	0x04, 0x17
        /*000a*/ 	.short	(.L_492 - .L_491)
.L_491:
        /*000c*/ 	.word	0x00000000
        /*0010*/ 	.short	0x0000
        /*0012*/ 	.short	0x0000
        /*0014*/ 	.byte	0x00, 0xf0, 0x01, 0x0a


	//----- nvinfo : EIATTR_SPARSE_MMA_MASK
	.align		4
.L_492:
        /*0018*/ 	.byte	0x03, 0x50
        /*001a*/ 	.short	0x0000


	//----- nvinfo : EIATTR_MAXREG_COUNT
	.align		4
        /*001c*/ 	.byte	0x03, 0x1b
        /*001e*/ 	.short	0x00ff


	//----- nvinfo : EIATTR_NUM_BARRIERS
	.align		4
        /*0020*/ 	.byte	0x02, 0x4c
        /*0022*/ 	.byte	0x01
	.zero		1


	//----- nvinfo : EIATTR_ANNOTATIONS
	.align		4
        /*0024*/ 	.byte	0x04, 0x55
        /*0026*/ 	.short	(.L_494 - .L_493)


	//   ....[0]....
.L_493:
        /* <DEDUP_REMOVED lines=48> */


	//----- nvinfo : EIATTR_MERCURY_ISA_VERSION
	.align		4
.L_494:
        /*0318*/ 	.byte	0x03, 0x5f
        /*031a*/ 	.short	0x0101


	//----- nvinfo : EIATTR_EXIT_INSTR_OFFSETS
	.align		4
        /*031c*/ 	.byte	0x04, 0x1c
        /*031e*/ 	.short	(.L_496 - .L_495)


	//   ....[0]....
.L_495:
        /*0320*/ 	.word	0x000000a0


	//   ....[1]....
        /*0324*/ 	.word	0x00008be0


	//----- nvinfo : EIATTR_CRS_STACK_SIZE
	.align		4
.L_496:
        /*0328*/ 	.byte	0x04, 0x1e
        /*032a*/ 	.short	(.L_498 - .L_497)
.L_497:
        /*032c*/ 	.word	0x00000000


	//----- nvinfo : EIATTR_CBANK_PARAM_SIZE
	.align		4
.L_498:
        /*0330*/ 	.byte	0x03, 0x19
        /*0332*/ 	.short	0x0280


	//----- nvinfo : EIATTR_PARAM_CBANK
	.align		4
        /*0334*/ 	.byte	0x04, 0x0a
        /*0336*/ 	.short	(.L_500 - .L_499)
	.align		4
.L_499:
        /*0338*/ 	.word	index@(.nv.constant0._ZN5flash44flash_bwd_dq_dk_dv_loop_seqk_parallel_kernelI23Flash_bwd_kernel_traitsILi192ELi64ELi64ELi8ELi4ELi2ELi2ELb1ELb1EN7cutlass10bfloat16_tE19Flash_kernel_traitsILi192ELi64ELi64ELi8ES3_EELb1ELb0ELb0ELb0ELb0ELb1ELb0EEEvNS_16Flash_bwd_paramsE)
        /*033c*/ 	.short	0x0210
        /*033e*/ 	.short	0x0280


	//----- nvinfo : EIATTR_SW_WAR
	.align		4
.L_500:
        /*0340*/ 	.byte	0x04, 0x36
        /*0342*/ 	.short	(.L_502 - .L_501)
.L_501:
        /*0344*/ 	.word	0x00000008
.L_502:


//--------------------- .nv.info._ZN5flash44flash_bwd_dq_dk_dv_loop_seqk_parallel_kernelI23Flash_bwd_kernel_traitsILi192ELi64ELi64ELi8ELi4ELi2ELi2ELb1ELb1EN7cutlass10bfloat16_tE19Flash_kernel_traitsILi192ELi64ELi64ELi8ES3_EELb0ELb0ELb0ELb0ELb0ELb1ELb1EEEvNS_16Flash_bwd_paramsE --------------------------
	.section	.nv.info._ZN5flash44flash_bwd_dq_dk_dv_loop_seqk_parallel_kernelI23Flash_bwd_kernel_traitsILi192ELi64ELi64ELi8ELi4ELi2ELi2ELb1ELb1EN7cutlass10bfloat16_tE19Flash_kernel_traitsILi192ELi64ELi64ELi8ES3_EELb0ELb0ELb0ELb0ELb0ELb1ELb1EEEvNS_16Flash_bwd_paramsE,"",@"SHT_CUDA_INFO"
	.sectionflags	@""
	.align	4


	//----- nvinfo : EIATTR_CUDA_API_VERSION
	.align		4
        /*0000*/ 	.byte	0x04, 0x37
        /*0002*/ 	.short	(.L_504 - .L_503)
.L_503:
        /*0004*/ 	.word	0x00000082


	//----- nvinfo : EIATTR_KPARAM_INFO
	.align		4
.L_504:
        /*0008*/ 	.byte	0x04, 0x17
        /*000a*/ 	.short	(.L_506 - .L_505)
.L_505:
        /*000c*/ 	.word	0x00000000
        /*0010*/ 	.short	0x0000
        /*0012*/ 	.short	0x0000
        /*0014*/ 	.byte	0x00, 0xf0, 0x01, 0x0a


	//----- nvinfo : EIATTR_SPARSE_MMA_MASK
	.align		4
.L_506:
        /*0018*/ 	.byte	0x03, 0x50
        /*001a*/ 	.short	0x0000


	//----- nvinfo : EIATTR_MAXREG_COUNT
	.align		4
        /*001c*/ 	.byte	0x03, 0x1b
        /*001e*/ 	.short	0x00ff


	//----- nvinfo : EIATTR_NUM_BARRIERS
	.align		4
        /*0020*/ 	.byte	0x02, 0x4c
        /*0022*/ 	.byte	0x01
	.zero		1


	//----- nvinfo : EIATTR_ANNOTATIONS
	.align		4
        /*0024*/ 	.byte	0x04, 0x55
        /*0026*/ 	.short	(.L_508 - .L_507)


	//   ....[0]....
.L_507:
        /* <DEDUP_REMOVED lines=62> */


	//----- nvinfo : EIATTR_MERCURY_ISA_VERSION
	.align		4
.L_508:
        /*03f0*/ 	.byte	0x03, 0x5f
        /*03f2*/ 	.short	0x0101


	//----- nvinfo : EIATTR_EXIT_INSTR_OFFSETS
	.align		4
        /*03f4*/ 	.byte	0x04, 0x1c
        /*03f6*/ 	.short	(.L_510 - .L_509)


	//   ....[0]....
.L_509:
        /*03f8*/ 	.word	0x000000a0


	//   ....[1]....
        /*03fc*/ 	.word	0x00008860


	//----- nvinfo : EIATTR_CRS_STACK_SIZE
	.align		4
.L_510:
        /*0400*/ 	.byte	0x04, 0x1e
        /*0402*/ 	.short	(.L_512 - .L_511)
.L_511:
        /*0404*/ 	.word	0x00000000


	//----- nvinfo : EIATTR_CBANK_PARAM_SIZE
	.align		4
.L_512:
        /*0408*/ 	.byte	0x03, 0x19
        /*040a*/ 	.short	0x0280


	//----- nvinfo : EIATTR_PARAM_CBANK
	.align		4
        /*040c*/ 	.byte	0x04, 0x0a
        /*040e*/ 	.short	(.L_514 - .L_513)
	.align		4
.L_513:
        /*0410*/ 	.word	index@(.nv.constant0._ZN5flash44flash_bwd_dq_dk_dv_loop_seqk_parallel_kernelI23Flash_bwd_kernel_traitsILi192ELi64ELi64ELi8ELi4ELi2ELi2ELb1ELb1EN7cutlass10bfloat16_tE19Flash_kernel_traitsILi192ELi64ELi64ELi8ES3_EELb0ELb0ELb0ELb0ELb0ELb1ELb1EEEvNS_16Flash_bwd_paramsE)
        /*0414*/ 	.short	0x0210
        /*0416*/ 	.short	0x0280


	//----- nvinfo : EIATTR_SW_WAR
	.align		4
.L_514:
        /*0418*/ 	.byte	0x04, 0x36
        /*041a*/ 	.short	(.L_516 - .L_515)
.L_515:
        /*041c*/ 	.word	0x00000008
.L_516:


//--------------------- .nv.info._ZN5flash44flash_bwd_dq_dk_dv_loop_seqk_parallel_kernelI23Flash_bwd_kernel_traitsILi192ELi64ELi64ELi8ELi4ELi2ELi2ELb1ELb1EN7cutlass10bfloat16_tE19Flash_kernel_traitsILi192ELi64ELi64ELi8ES3_EELb1ELb0ELb0ELb1ELb0ELb0ELb0EEEvNS_16Flash_bwd_paramsE --------------------------
	.section	.nv.info._ZN5flash44flash_bwd_dq_dk_dv_loop_seqk_parallel_kernelI23Flash_bwd_kernel_traitsILi192ELi64ELi64ELi8ELi4ELi2ELi2ELb1ELb1EN7cutlass10bfloat16_tE19Flash_kernel_traitsILi192ELi64ELi64ELi8ES3_EELb1ELb0ELb0ELb1ELb0ELb0ELb0EEEvNS_16Flash_bwd_paramsE,"",@"SHT_CUDA_INFO"
	.sectionflags	@""
	.align	4


	//----- nvinfo : EIATTR_CUDA_API_VERSION
	.align		4
        /*0000*/ 	.byte	0x04, 0x37
        /*0002*/ 	.short	(.L_518 - .L_517)
.L_517:
        /*0004*/ 	.word	0x00000082


	//----- nvinfo : EIATTR_KPARAM_INFO
	.align		4
.L_518:
        /*0008*/ 	.byte	0x04, 0x17
        /*000a*/ 	.short	(.L_520 - .L_519)
.L_519:
        /*000c*/ 	.word	0x00000000
        /*0010*/ 	.short	0x0000
        /*0012*/ 	.short	0x0000
        /*0014*/ 	.byte	0x00, 0xf0, 0x01, 0x0a


	//----- nvinfo : EIATTR_SPARSE_MMA_MASK
	.align		4
.L_520:
        /*0018*/ 	.byte	0x03, 0x50
        /*001a*/ 	.short	0x0000


	//----- nvinfo : EIATTR_MAXREG_COUNT
	.align		4
        /*001c*/ 	.byte	0x03, 0x1b
        /*001e*/ 	.short	0x00ff


	//----- nvinfo : EIATTR_NUM_BARRIERS
	.align		4
        /*0020*/ 	.byte	0x02, 0x4c
        /*0022*/ 	.byte	0x01
	.zero		1


	//----- nvinfo : EIATTR_ANNOTATIONS
	.align		4
        /*0024*/ 	.byte	0x04, 0x55
        /*0026*/ 	.short	(.L_522 - .L_521)


	//   ....[0]....
.L_521:
        /* <DEDUP_REMOVED lines=66> */


	//----- nvinfo : EIATTR_MERCURY_ISA_VERSION
	.align		4
.L_522:
        /*0430*/ 	.byte	0x03, 0x5f
        /*0432*/ 	.short	0x0101


	//----- nvinfo : EIATTR_EXIT_INSTR_OFFSETS
	.align		4
        /*0434*/ 	.byte	0x04, 0x1c
        /*0436*/ 	.short	(.L_524 - .L_523)


	//   ....[0]....
.L_523:
        /*0438*/ 	.word	0x000000a0


	//   ....[1]....
        /*043c*/ 	.word	0x0000a3f0


	//----- nvinfo : EIATTR_CRS_STACK_SIZE
	.align		4
.L_524:
        /*0440*/ 	.byte	0x04, 0x1e
        /*0442*/ 	.short	(.L_526 - .L_525)
.L_525:
        /*0444*/ 	.word	0x00000000


	//----- nvinfo : EIATTR_CBANK_PARAM_SIZE
	.align		4
.L_526:
        /*0448*/ 	.byte	0x03, 0x19
        /*044a*/ 	.short	0x0280


	//----- nvinfo : EIATTR_PARAM_CBANK
	.align		4
        /*044c*/ 	.byte	0x04, 0x0a
        /*044e*/ 	.short	(.L_528 - .L_527)
	.align		4
.L_527:
        /*0450*/ 	.word	index@(.nv.constant0._ZN5flash44flash_bwd_dq_dk_dv_loop_seqk_parallel_kernelI23Flash_bwd_kernel_traitsILi192ELi64ELi64ELi8ELi4ELi2ELi2ELb1ELb1EN7cutlass10bfloat16_tE19Flash_kernel_traitsILi192ELi64ELi64ELi8ES3_EELb1ELb0ELb0ELb1ELb0ELb0ELb0EEEvNS_16Flash_bwd_paramsE)
        /*0454*/ 	.short	0x0210
        /*0456*/ 	.short	0x0280


	//----- nvinfo : EIATTR_SW_WAR
	.align		4
.L_528:
        /*0458*/ 	.byte	0x04, 0x36
        /*045a*/ 	.short	(.L_530 - .L_529)
.L_529:
        /*045c*/ 	.word	0x00000008
.L_530:


//--------------------- .nv.info._ZN5flash44flash_bwd_dq_dk_dv_loop_seqk_parallel_kernelI23Flash_bwd_kernel_traitsILi192ELi64ELi64ELi8ELi4ELi2ELi2ELb1ELb1EN7cutlass10bfloat16_tE19Flash_kernel_traitsILi192ELi64ELi64ELi8ES3_EELb0ELb0ELb0ELb1ELb0ELb0ELb1EEEvNS_16Flash_bwd_paramsE --------------------------
	.section	.nv.info._ZN5flash44flash_bwd_dq_dk_dv_loop_seqk_parallel_kernelI23Flash_bwd_kernel_traitsILi192ELi64ELi64ELi8ELi4ELi2ELi2ELb1ELb1EN7cutlass10bfloat16_tE19Flash_kernel_traitsILi192ELi64ELi64ELi8ES3_EELb0ELb0ELb0ELb1ELb0ELb0ELb1EEEvNS_16Flash_bwd_paramsE,"",@"SHT_CUDA_INFO"
	.sectionflags	@""
	.align	4


	//----- nvinfo : EIATTR_CUDA_API_VERSION
	.align		4
        /*0000*/ 	.byte	0x04, 0x37
        /*0002*/ 	.short	(.L_532 - .L_531)
.L_531:
        /*0004*/ 	.word	0x00000082


	//----- nvinfo : EIATTR_KPARAM_INFO
	.align		4
.L_532:
        /*0008*/ 	.byte	0x04, 0x17
        /*000a*/ 	.short	(.L_534 - .L_533)
.L_533:
        /*000c*/ 	.word	0x00000000
        /*0010*/ 	.short	0x0000
        /*0012*/ 	.short	0x0000
        /*0014*/ 	.byte	0x00, 0xf0, 0x01, 0x0a


	//----- nvinfo : EIATTR_SPARSE_MMA_MASK
	.align		4
.L_534:
        /*0018*/ 	.byte	0x03, 0x50
        /*001a*/ 	.short	0x0000


	//----- nvinfo : EIATTR_MAXREG_COUNT
	.align		4
        /*001c*/ 	.byte	0x03, 0x1b
        /*001e*/ 	.short	0x00ff


	//----- nvinfo : EIATTR_NUM_BARRIERS
	.align		4
        /*0020*/ 	.byte	0x02, 0x4c
        /*0022*/ 	.byte	0x01
	.zero		1


	//----- nvinfo : EIATTR_ANNOTATIONS
	.align		4
        /*0024*/ 	.byte	0x04, 0x55
        /*0026*/ 	.short	(.L_536 - .L_535)


	//   ....[0]....
.L_535:
        /* <DEDUP_REMOVED lines=77> */


	//----- nvinfo : EIATTR_MERCURY_ISA_VERSION
	.align		4
.L_536:
        /*04e8*/ 	.byte	0x03, 0x5f
        /*04ea*/ 	.short	0x0101


	//----- nvinfo : EIATTR_EXIT_INSTR_OFFSETS
	.align		4
        /*04ec*/ 	.byte	0x04, 0x1c
        /*04ee*/ 	.short	(.L_538 - .L_537)


	//   ....[0]....
.L_537:
        /*04f0*/ 	.word	0x000000a0


	//   ....[1]....
        /*04f4*/ 	.word	0x00009f80


	//----- nvinfo : EIATTR_CRS_STACK_SIZE
	.align		4
.L_538:
        /*04f8*/ 	.byte	0x04, 0x1e
        /*04fa*/ 	.short	(.L_540 - .L_539)
.L_539:
        /*04fc*/ 	.word	0x00000000


	//----- nvinfo : EIATTR_CBANK_PARAM_SIZE
	.align		4
.L_540:
        /*0500*/ 	.byte	0x03, 0x19
        /*0502*/ 	.short	0x0280


	//----- nvinfo : EIATTR_PARAM_CBANK
	.align		4
        /*0504*/ 	.byte	0x04, 0x0a
        /*0506*/ 	.short	(.L_542 - .L_541)
	.align		4
.L_541:
        /*0508*/ 	.word	index@(.nv.constant0._ZN5flash44flash_bwd_dq_dk_dv_loop_seqk_parallel_kernelI23Flash_bwd_kernel_traitsILi192ELi64ELi64ELi8ELi4ELi2ELi2ELb1ELb1EN7cutlass10bfloat16_tE19Flash_kernel_traitsILi192ELi64ELi64ELi8ES3_EELb0ELb0ELb0ELb1ELb0ELb0ELb1EEEvNS_16Flash_bwd_paramsE)
        /*050c*/ 	.short	0x0210
        /*050e*/ 	.short	0x0280


	//----- nvinfo : EIATTR_SW_WAR
	.align		4
.L_542:
        /*0510*/ 	.byte	0x04, 0x36
        /*0512*/ 	.short	(.L_544 - .L_543)
.L_543:
        /*0514*/ 	.word	0x00000008
.L_544:


//--------------------- .nv.info._ZN5flash44flash_bwd_dq_dk_dv_loop_seqk_parallel_kernelI23Flash_bwd_kernel_traitsILi192ELi64ELi64ELi8ELi4ELi2ELi2ELb1ELb1EN7cutlass10bfloat16_tE19Flash_kernel_traitsILi192ELi64ELi64ELi8ES3_EELb1ELb0ELb1ELb0ELb0ELb1ELb0EEEvNS_16Flash_bwd_paramsE --------------------------
	.section	.nv.info._ZN5flash44flash_bwd_dq_dk_dv_loop_seqk_parallel_kernelI23Flash_bwd_kernel_traitsILi192ELi64ELi64ELi8ELi4ELi2ELi2ELb1ELb1EN7cutlass10bfloat16_tE19Flash_kernel_traitsILi192ELi64ELi64ELi8ES3_EELb1ELb0ELb1ELb0ELb0ELb1ELb0EEEvNS_16Flash_bwd_paramsE,"",@"SHT_CUDA_INFO"
	.sectionflags	@""
	.align	4


	//----- nvinfo : EIATTR_CUDA_API_VERSION
	.align		4
        /*0000*/ 	.byte	0x04, 0x37
        /*0002*/ 	.short	(.L_546 - .L_545)
.L_545:
        /*0004*/ 	.word	0x00000082


	//----- nvinfo : EIATTR_KPARAM_INFO
	.align		4
.L_546:
        /*0008*/ 	.byte	0x04, 0x17
        /*000a*/ 	.short	(.L_548 - .L_547)
.L_547:
        /*000c*/ 	.word	0x00000000
        /*0010*/ 	.short	0x0000
        /*0012*/ 	.short	0x0000
        /*0014*/ 	.byte	0x00, 0xf0, 0x01, 0x0a


	//----- nvinfo : EIATTR_SPARSE_MMA_MASK
	.align		4
.L_548:
        /*0018*/ 	.byte	0x03, 0x50
        /*001a*/ 	.short	0x0000


	//----- nvinfo : EIATTR_MAXREG_COUNT
	.align		4
        /*001c*/ 	.byte	0x03, 0x1b
        /*001e*/ 	.short	0x00ff


	//----- nvinfo : EIATTR_NUM_BARRIERS
	.align		4
        /*0020*/ 	.byte	0x02, 0x4c
        /*0022*/ 	.byte	0x01
	.zero		1


	//----- nvinfo : EIATTR_ANNOTATIONS
	.align		4
        /*0024*/ 	.byte	0x04, 0x55
        /*0026*/ 	.short	(.L_550 - .L_549)


	//   ....[0]....
.L_549:
        /* <DEDUP_REMOVED lines=49> */


	//----- nvinfo : EIATTR_MERCURY_ISA_VERSION
	.align		4
.L_550:
        /*0328*/ 	.byte	0x03, 0x5f
        /*032a*/ 	.short	0x0101


	//----- nvinfo : EIATTR_EXIT_INSTR_OFFSETS
	.align		4
        /*032c*/ 	.byte	0x04, 0x1c
        /*032e*/ 	.short	(.L_552 - .L_551)


	//   ....[0]....
.L_551:
        /*0330*/ 	.word	0x000000c0


	//   ....[1]....
        /*0334*/ 	.word	0x00008d40


	//----- nvinfo : EIATTR_CRS_STACK_SIZE
	.align		4
.L_552:
        /*0338*/ 	.byte	0x04, 0x1e
        /*033a*/ 	.short	(.L_554 - .L_553)
.L_553:
        /*033c*/ 	.word	0x00000000


	//----- nvinfo : EIATTR_CBANK_PARAM_SIZE
	.align		4
.L_554:
        /*0340*/ 	.byte	0x03, 0x19
        /*0342*/ 	.short	0x0280


	//----- nvinfo : EIATTR_PARAM_CBANK
	.align		4
        /*0344*/ 	.byte	0x04, 0x0a
        /*0346*/ 	.short	(.L_556 - .L_555)
	.align		4
.L_555:
        /*0348*/ 	.word	index@(.nv.constant0._ZN5flash44flash_bwd_dq_dk_dv_loop_seqk_parallel_kernelI23Flash_bwd_kernel_traitsILi192ELi64ELi64ELi8ELi4ELi2ELi2ELb1ELb1EN7cutlass10bfloat16_tE19Flash_kernel_traitsILi192ELi64ELi64ELi8ES3_EELb1ELb0ELb1ELb0ELb0ELb1ELb0EEEvNS_16Flash_bwd_paramsE)
        /*034c*/ 	.short	0x0210
        /*034e*/ 	.short	0x0280


	//----- nvinfo : EIATTR_SW_WAR
	.align		4
.L_556:
        /*0350*/ 	.byte	0x04, 0x36
        /*0352*/ 	.short	(.L_558 - .L_557)
.L_557:
        /*0354*/ 	.word	0x00000008
.L_558:


//--------------------- .nv.info._ZN5flash44flash_bwd_dq_dk_dv_loop_seqk_parallel_kernelI23Flash_bwd_kernel_traitsILi192ELi64ELi64ELi8ELi4ELi2ELi2ELb1ELb1EN7cutlass10bfloat16_tE19Flash_kernel_traitsILi192ELi64ELi64ELi8ES3_EELb0ELb0ELb1ELb0ELb0ELb1ELb1EEEvNS_16Flash_bwd_paramsE --------------------------
	.section	.nv.info._ZN5flash44flash_bwd_dq_dk_dv_loop_seqk_parallel_kernelI23Flash_bwd_kernel_traitsILi192ELi64ELi64ELi8ELi4ELi2ELi2ELb1ELb1EN7cutlass10bfloat16_tE19Flash_kernel_traitsILi192ELi64ELi64ELi8ES3_EELb0ELb0ELb1ELb0ELb0ELb1ELb1EEEvNS_16Flash_bwd_paramsE,"",@"SHT_CUDA_INFO"
	.sectionflags	@""
	.align	4


	//----- nvinfo : EIATTR_CUDA_API_VERSION
	.align		4
        /*0000*/ 	.byte	0x04, 0x37
        /*0002*/ 	.short	(.L_560 - .L_559)
.L_559:
        /*0004*/ 	.word	0x00000082


	//----- nvinfo : EIATTR_KPARAM_INFO
	.align		4
.L_560:
        /*0008*/ 	.byte	0x04, 0x17
        /*000a*/ 	.short	(.L_562 - .L_561)
.L_561:
        /*000c*/ 	.word	0x00000000
        /*0010*/ 	.short	0x0000
        /*0012*/ 	.short	0x0000
        /*0014*/ 	.byte	0x00, 0xf0, 0x01, 0x0a


	//----- nvinfo : EIATTR_SPARSE_MMA_MASK
	.align		4
.L_562:
        /*0018*/ 	.byte	0x03, 0x50
        /*001a*/ 	.short	0x0000


	//----- nvinfo : EIATTR_MAXREG_COUNT
	.align		4
        /*001c*/ 	.byte	0x03, 0x1b
        /*001e*/ 	.short	0x00ff


	//----- nvinfo : EIATTR_NUM_BARRIERS
	.align		4
        /*0020*/ 	.byte	0x02, 0x4c
        /*0022*/ 	.byte	0x01
	.zero		1


	//----- nvinfo : EIATTR_ANNOTATIONS
	.align		4
        /*0024*/ 	.byte	0x04, 0x55
        /*0026*/ 	.short	(.L_564 - .L_563)


	//   ....[0]....
.L_563:
        /* <DEDUP_REMOVED lines=64> */


	//----- nvinfo : EIATTR_MERCURY_ISA_VERSION
	.align		4
.L_564:
        /*0418*/ 	.byte	0x03, 0x5f
        /*041a*/ 	.short	0x0101


	//----- nvinfo : EIATTR_EXIT_INSTR_OFFSETS
	.align		4
        /*041c*/ 	.byte	0x04, 0x1c
        /*041e*/ 	.short	(.L_566 - .L_565)


	//   ....[0]....
.L_565:
        /*0420*/ 	.word	0x000000c0


	//   ....[1]....
        /*0424*/ 	.word	0x00008a00


	//----- nvinfo : EIATTR_CRS_STACK_SIZE
	.align		4
.L_566:
        /*0428*/ 	.byte	0x04, 0x1e
        /*042a*/ 	.short	(.L_568 - .L_567)
.L_567:
        /*042c*/ 	.word	0x00000000


	//----- nvinfo : EIATTR_CBANK_PARAM_SIZE
	.align		4
.L_568:
        /*0430*/ 	.byte	0x03, 0x19
        /*0432*/ 	.short	0x0280


	//----- nvinfo : EIATTR_PARAM_CBANK
	.align		4
        /*0434*/ 	.byte	0x04, 0x0a
        /*0436*/ 	.short	(.L_570 - .L_569)
	.align		4
.L_569:
        /*0438*/ 	.word	index@(.nv.constant0._ZN5flash44flash_bwd_dq_dk_dv_loop_seqk_parallel_kernelI23Flash_bwd_kernel_traitsILi192ELi64ELi64ELi8ELi4ELi2ELi2ELb1ELb1EN7cutlass10bfloat16_tE19Flash_kernel_traitsILi192ELi64ELi64ELi8ES3_EELb0ELb0ELb1ELb0ELb0ELb1ELb1EEEvNS_16Flash_bwd_paramsE)
        /*043c*/ 	.short	0x0210
        /*043e*/ 	.short	0x0280


	//----- nvinfo : EIATTR_SW_WAR
	.align		4
.L_570:
        /*0440*/ 	.byte	0x04, 0x36
        /*0442*/ 	.short	(.L_572 - .L_571)
.L_571:
        /*0444*/ 	.word	0x00000008
.L_572:


//--------------------- .nv.info._ZN5flash44flash_bwd_dq_dk_dv_loop_seqk_parallel_kernelI23Flash_bwd_kernel_traitsILi192ELi64ELi64ELi8ELi4ELi2ELi2ELb1ELb1EN7cutlass10bfloat16_tE19Flash_kernel_traitsILi192ELi64ELi64ELi8ES3_EELb1ELb0ELb1ELb1ELb0ELb0ELb0EEEvNS_16Flash_bwd_paramsE --------------------------
	.section	.nv.info._ZN5flash44flash_bwd_dq_dk_dv_loop_seqk_parallel_kernelI23Flash_bwd_kernel_traitsILi192ELi64ELi64ELi8ELi4ELi2ELi2ELb1ELb1EN7cutlass10bfloat16_tE19Flash_kernel_traitsILi192ELi64ELi64ELi8ES3_EELb1ELb0ELb1ELb1ELb0ELb0ELb0EEEvNS_16Flash_bwd_paramsE,"",@"SHT_CUDA_INFO"
	.sectionflags	@""
	.align	4


	//----- nvinfo : EIATTR_CUDA_API_VERSION
	.align		4
        /*0000*/ 	.byte	0x04, 0x37
        /*0002*/ 	.short	(.L_574 - .L_573)
.L_573:
        /*0004*/ 	.word	0x00000082


	//----- nvinfo : EIATTR_KPARAM_INFO
	.align		4
.L_574:
        /*0008*/ 	.byte	0x04, 0x17
        /*000a*/ 	.short	(.L_576 - .L_575)
.L_575:
        /*000c*/ 	.word	0x00000000
        /*0010*/ 	.short	0x0000
        /*0012*/ 	.short	0x0000
        /*0014*/ 	.byte	0x00, 0xf0, 0x01, 0x0a


	//----- nvinfo : EIATTR_SPARSE_MMA_MASK
	.align		4
.L_576:
        /*0018*/ 	.byte	0x03, 0x50
        /*001a*/ 	.short	0x0000


	//----- nvinfo : EIATTR_MAXREG_COUNT
	.align		4
        /*001c*/ 	.byte	0x03, 0x1b
        /*001e*/ 	.short	0x00ff


	//----- nvinfo : EIATTR_NUM_BARRIERS
	.align		4
        /*0020*/ 	.byte	0x02, 0x4c
        /*0022*/ 	.byte	0x01
	.zero		1


	//----- nvinfo : EIATTR_ANNOTATIONS
	.align		4
        /*0024*/ 	.byte	0x04, 0x55
        /*0026*/ 	.short	(.L_578 - .L_577)


	//   ....[0]....
.L_577:
        /* <DEDUP_REMOVED lines=66> */


	//----- nvinfo : EIATTR_MERCURY_ISA_VERSION
	.align		4
.L_578:
        /*0438*/ 	.byte	0x03, 0x5f
        /*043a*/ 	.short	0x0101


	//----- nvinfo : EIATTR_EXIT_INSTR_OFFSETS
	.align		4
        /*043c*/ 	.byte	0x04, 0x1c
        /*043e*/ 	.short	(.L_580 - .L_579)


	//   ....[0]....
.L_579:
        /*0440*/ 	.word	0x000000c0


	//   ....[1]....
        /*0444*/ 	.word	0x0000a5a0


	//----- nvinfo : EIATTR_CRS_STACK_SIZE
	.align		4
.L_580:
        /*0448*/ 	.byte	0x04, 0x1e
        /*044a*/ 	.short	(.L_582 - .L_581)
.L_581:
        /*044c*/ 	.word	0x00000000


	//----- nvinfo : EIATTR_CBANK_PARAM_SIZE
	.align		4
.L_582:
        /*0450*/ 	.byte	0x03, 0x19
        /*0452*/ 	.short	0x0280


	//----- nvinfo : EIATTR_PARAM_CBANK
	.align		4
        /*0454*/ 	.byte	0x04, 0x0a
        /*0456*/ 	.short	(.L_584 - .L_583)
	.align		4
.L_583:
        /*0458*/ 	.word	index@(.nv.constant0._ZN5flash44flash_bwd_dq_dk_dv_loop_seqk_parallel_kernelI23Flash_bwd_kernel_traitsILi192ELi64ELi64ELi8ELi4ELi2ELi2ELb1ELb1EN7cutlass10bfloat16_tE19Flash_kernel_traitsILi192ELi64ELi64ELi8ES3_EELb1ELb0ELb1ELb1ELb0ELb0ELb0EEEvNS_16Flash_bwd_paramsE)
        /*045c*/ 	.short	0x0210
        /*045e*/ 	.short	0x0280


	//----- nvinfo : EIATTR_SW_WAR
	.align		4
.L_584:
        /*0460*/ 	.byte	0x04, 0x36
        /*0462*/ 	.short	(.L_586 - .L_585)
.L_585:
        /*0464*/ 	.word	0x00000008
.L_586:


//--------------------- .nv.info._ZN5flash44flash_bwd_dq_dk_dv_loop_seqk_parallel_kernelI23Flash_bwd_kernel_traitsILi192ELi64ELi64ELi8ELi4ELi2ELi2ELb1ELb1EN7cutlass10bfloat16_tE19Flash_kernel_traitsILi192ELi64ELi64ELi8ES3_EELb0ELb0ELb1ELb1ELb0ELb0ELb1EEEvNS_16Flash_bwd_paramsE --------------------------
	.section	.nv.info._ZN5flash44flash_bwd_dq_dk_dv_loop_seqk_parallel_kernelI23Flash_bwd_kernel_traitsILi192ELi64ELi64ELi8ELi4ELi2ELi2ELb1ELb1EN7cutlass10bfloat16_tE19Flash_kernel_traitsILi192ELi64ELi64ELi8ES3_EELb0ELb0ELb1ELb1ELb0ELb0ELb1EEEvNS_16Flash_bwd_paramsE,"",@"SHT_CUDA_INFO"
	.sectionflags	@""
	.align	4


	//----- nvinfo : EIATTR_CUDA_API_VERSION
	.align		4
        /*0000*/ 	.byte	0x04, 0x37
        /*0002*/ 	.short	(.L_588 - .L_587)
.L_587:
        /*0004*/ 	.word	0x00000082


	//----- nvinfo : EIATTR_KPARAM_INFO
	.align		4
.L_588:
        /*0008*/ 	.byte	0x04, 0x17
        /*000a*/ 	.short	(.L_590 - .L_589)
.L_589:
        /*000c*/ 	.word	0x00000000
        /*0010*/ 	.short	0x0000
        /*0012*/ 	.short	0x0000
        /*0014*/ 	.byte	0x00, 0xf0, 0x01, 0x0a


	//----- nvinfo : EIATTR_SPARSE_MMA_MASK
	.align		4
.L_590:
        /*0018*/ 	.byte	0x03, 0x50
        /*001a*/ 	.short	0x0000


	//----- nvinfo : EIATTR_MAXREG_COUNT
	.align		4
        /*001c*/ 	.byte	0x03, 0x1b
        /*001e*/ 	.short	0x00ff


	//----- nvinfo : EIATTR_NUM_BARRIERS
	.align		4
        /*0020*/ 	.byte	0x02, 0x4c
        /*0022*/ 	.byte	0x01
	.zero		1


	//----- nvinfo : EIATTR_ANNOTATIONS
	.align		4
        /*0024*/ 	.byte	0x04, 0x55
        /*0026*/ 	.short	(.L_592 - .L_591)


	//   ....[0]....
.L_591:
        /* <DEDUP_REMOVED lines=80> */


	//----- nvinfo : EIATTR_MERCURY_ISA_VERSION
	.align		4
.L_592:
        /*0518*/ 	.byte	0x03, 0x5f
        /*051a*/ 	.short	0x0101


	//----- nvinfo : EIATTR_EXIT_INSTR_OFFSETS
	.align		4
        /*051c*/ 	.byte	0x04, 0x1c
        /*051e*/ 	.short	(.L_594 - .L_593)


	//   ....[0]....
.L_593:
        /*0520*/ 	.word	0x000000c0


	//   ....[1]....
        /*0524*/ 	.word	0x0000a1b0


	//----- nvinfo : EIATTR_CRS_STACK_SIZE
	.align		4
.L_594:
        /*0528*/ 	.byte	0x04, 0x1e
        /*052a*/ 	.short	(.L_596 - .L_595)
.L_595:
        /*052c*/ 	.word	0x00000000


	//----- nvinfo : EIATTR_CBANK_PARAM_SIZE
	.align		4
.L_596:
        /*0530*/ 	.byte	0x03, 0x19
        /*0532*/ 	.short	0x0280


	//----- nvinfo : EIATTR_PARAM_CBANK
	.align		4
        /*0534*/ 	.byte	0x04, 0x0a
        /*0536*/ 	.short	(.L_598 - .L_597)
	.align		4
.L_597:
        /*0538*/ 	.word	index@(.nv.constant0._ZN5flash44flash_bwd_dq_dk_dv_loop_seqk_parallel_kernelI23Flash_bwd_kernel_traitsILi192ELi64ELi64ELi8ELi4ELi2ELi2ELb1ELb1EN7cutlass10bfloat16_tE19Flash_kernel_traitsILi192ELi64ELi64ELi8ES3_EELb0ELb0ELb1ELb1ELb0ELb0ELb1EEEvNS_16Flash_bwd_paramsE)
        /*053c*/ 	.short	0x0210
        /*053e*/ 	.short	0x0280


	//----- nvinfo : EIATTR_SW_WAR
	.align		4
.L_598:
        /*0540*/ 	.byte	0x04, 0x36
        /*0542*/ 	.short	(.L_600 - .L_599)
.L_599:
        /*0544*/ 	.word	0x00000008
.L_600:


//--------------------- .nv.info._ZN5flash25flash_bwd_dot_do_o_kernelILb0E23Flash_bwd_kernel_traitsILi192ELi64ELi64ELi8ELi4ELi2ELi2ELb1ELb1EN7cutlass10bfloat16_tE19Flash_kernel_traitsILi192ELi64ELi64ELi8ES3_EEEEvNS_16Flash_bwd_paramsE --------------------------
	.section	.nv.info._ZN5flash25flash_bwd_dot_do_o_kernelILb0E23Flash_bwd_kernel_traitsILi192ELi64ELi64ELi8ELi4ELi2ELi2ELb1ELb1EN7cutlass10bfloat16_tE19Flash_kernel_traitsILi192ELi64ELi64ELi8ES3_EEEEvNS_16Flash_bwd_paramsE,"",@"SHT_CUDA_INFO"
	.sectionflags	@""
	.align	4


	//----- nvinfo : EIATTR_CUDA_API_VERSION
	.align		4
        /*0000*/ 	.byte	0x04, 0x37
        /*0002*/ 	.short	(.L_602 - .L_601)
.L_601:
        /*0004*/ 	.word	0x00000082


	//----- nvinfo : EIATTR_KPARAM_INFO
	.align		4
.L_602:
        /*0008*/ 	.byte	0x04, 0x17
        /*000a*/ 	.short	(.L_604 - .L_603)
.L_603:
        /*000c*/ 	.word	0x00000000
        /*0010*/ 	.short	0x0000
        /*0012*/ 	.short	0x0000
        /*0014*/ 	.byte	0x00, 0xf0, 0x01, 0x0a


	//----- nvinfo : EIATTR_SPARSE_MMA_MASK
	.align		4
.L_604:
        /*0018*/ 	.byte	0x03, 0x50
        /*001a*/ 	.short	0x0000


	//----- nvinfo : EIATTR_MAXREG_COUNT
	.align		4
        /*001c*/ 	.byte	0x03, 0x1b
        /*001e*/ 	.short	0x00ff


	//----- nvinfo : EIATTR_MERCURY_ISA_VERSION
	.align		4
        /*0020*/ 	.byte	0x03, 0x5f
        /*0022*/ 	.short	0x0101


	//----- nvinfo : EIATTR_COOP_GROUP_MASK_REGIDS
	.align		4
        /*0024*/ 	.byte	0x04, 0x29
        /*0026*/ 	.short	(.L_606 - .L_605)


	//   ....[0]....
.L_605:
        /*0028*/ 	.word	0xffffffff


	//   ....[1]....
        /*002c*/ 	.word	0xffffffff


	//   ....[2]....
        /*0030*/ 	.word	0xffffffff


	//   ....[3]....
        /*0034*/ 	.word	0xffffffff


	//   ....[4]....
        /*0038*/ 	.word	0xffffffff


	//   ....[5]....
        /*003c*/ 	.word	0xffffffff


	//----- nvinfo : EIATTR_COOP_GROUP_INSTR_OFFSETS
	.align		4
.L_606:
        /*0040*/ 	.byte	0x04, 0x28
        /*0042*/ 	.short	(.L_608 - .L_607)


	//   ....[0]....
.L_607:
        /*0044*/ 	.word	0x000015d0


	//   ....[1]....
        /*0048*/ 	.word	0x000015e0


	//   ....[2]....
        /*004c*/ 	.word	0x00001640


	//   ....[3]....
        /*0050*/ 	.word	0x00001650


	//   ....[4]....
        /*0054*/ 	.word	0x000016a0


	//   ....[5]....
        /*0058*/ 	.word	0x000016d0


	//----- nvinfo : EIATTR_EXIT_INSTR_OFFSETS
	.align		4
.L_608:
        /*005c*/ 	.byte	0x04, 0x1c
        /*005e*/ 	.short	(.L_610 - .L_609)


	//   ....[0]....
.L_609:
        /*0060*/ 	.word	0x00000130


	//   ....[1]....
        /*0064*/ 	.word	0x00001730


	//   ....[2]....
        /*0068*/ 	.word	0x00001750


	//----- nvinfo : EIATTR_CRS_STACK_SIZE
	.align		4
.L_610:
        /*006c*/ 	.byte	0x04, 0x1e
        /*006e*/ 	.short	(.L_612 - .L_611)
.L_611:
        /*0070*/ 	.word	0x00000000


	//----- nvinfo : EIATTR_CBANK_PARAM_SIZE
	.align		4
.L_612:
        /*0074*/ 	.byte	0x03, 0x19
        /*0076*/ 	.short	0x0280


	//----- nvinfo : EIATTR_PARAM_CBANK
	.align		4
        /*0078*/ 	.byte	0x04, 0x0a
        /*007a*/ 	.short	(.L_614 - .L_613)
	.align		4
.L_613:
        /*007c*/ 	.word	index@(.nv.constant0._ZN5flash25flash_bwd_dot_do_o_kernelILb0E23Flash_bwd_kernel_traitsILi192ELi64ELi64ELi8ELi4ELi2ELi2ELb1ELb1EN7cutlass10bfloat16_tE19Flash_kernel_traitsILi192ELi64ELi64ELi8ES3_EEEEvNS_16Flash_bwd_paramsE)
        /*0080*/ 	.short	0x0210
        /*0082*/ 	.short	0x0280


	//----- nvinfo : EIATTR_SW_WAR
	.align		4
.L_614:
        /*0084*/ 	.byte	0x04, 0x36
        /*0086*/ 	.short	(.L_616 - .L_615)
.L_615:
        /*0088*/ 	.word	0x00000008
.L_616:


//--------------------- .nv.info._ZN5flash25flash_bwd_dot_do_o_kernelILb1E23Flash_bwd_kernel_traitsILi192ELi64ELi64ELi8ELi4ELi2ELi2ELb1ELb1EN7cutlass10bfloat16_tE19Flash_kernel_traitsILi192ELi64ELi64ELi8ES3_EEEEvNS_16Flash_bwd_paramsE --------------------------
	.section	.nv.info._ZN5flash25flash_bwd_dot_do_o_kernelILb1E23Flash_bwd_kernel_traitsILi192ELi64ELi64ELi8ELi4ELi2ELi2ELb1ELb1EN7cutlass10bfloat16_tE19Flash_kernel_traitsILi192ELi64ELi64ELi8ES3_EEEEvNS_16Flash_bwd_paramsE,"",@"SHT_CUDA_INFO"
	.sectionflags	@""
	.align	4


	//----- nvinfo : EIATTR_CUDA_API_VERSION
	.align		4
        /*0000*/ 	.byte	0x04, 0x37
        /*0002*/ 	.short	(.L_618 - .L_617)
.L_617:
        /*0004*/ 	.word	0x00000082


	//----- nvinfo : EIATTR_KPARAM_INFO
	.align		4
.L_618:
        /*0008*/ 	.byte	0x04, 0x17
        /*000a*/ 	.short	(.L_620 - .L_619)
.L_619:
        /*000c*/ 	.word	0x00000000
        /*0010*/ 	.short	0x0000
        /*0012*/ 	.short	0x0000
        /*0014*/ 	.byte	0x00, 0xf0, 0x01, 0x0a


	//----- nvinfo : EIATTR_SPARSE_MMA_MASK
	.align		4
.L_620:
        /*0018*/ 	.byte	0x03, 0x50
        /*001a*/ 	.short	0x0000


	//----- nvinfo : EIATTR_MAXREG_COUNT
	.align		4
        /*001c*/ 	.byte	0x03, 0x1b
        /*001e*/ 	.short	0x00ff


	//----- nvinfo : EIATTR_MERCURY_ISA_VERSION
	.align		4
        /*0020*/ 	.byte	0x03, 0x5f
        /*0022*/ 	.short	0x0101


	//----- nvinfo : EIATTR_COOP_GROUP_MASK_REGIDS
	.align		4
        /*0024*/ 	.byte	0x04, 0x29
        /*0026*/ 	.short	(.L_622 - .L_621)


	//   ....[0]....
.L_621:
        /*0028*/ 	.word	0xffffffff


	//   ....[1]....
        /*002c*/ 	.word	0xffffffff


	//   ....[2]....
        /*0030*/ 	.word	0xffffffff


	//   ....[3]....
        /*0034*/ 	.word	0xffffffff


	//   ....[4]....
        /*0038*/ 	.word	0xffffffff


	//   ....[5]....
        /*003c*/ 	.word	0xffffffff


	//----- nvinfo : EIATTR_COOP_GROUP_INSTR_OFFSETS
	.align		4
.L_622:
        /*0040*/ 	.byte	0x04, 0x28
        /*0042*/ 	.short	(.L_624 - .L_623)


	//   ....[0]....
.L_623:
        /*0044*/ 	.word	0x00001890


	//   ....[1]....
        /*0048*/ 	.word	0x000018b0


	//   ....[2]....
        /*004c*/ 	.word	0x000018d0


	//   ....[3]....
        /*0050*/ 	.word	0x00001910


	//   ....[4]....
        /*0054*/ 	.word	0x00001930


	//   ....[5]....
        /*0058*/ 	.word	0x00001960


	//----- nvinfo : EIATTR_EXIT_INSTR_OFFSETS
	.align		4
.L_624:
        /*005c*/ 	.byte	0x04, 0x1c
        /*005e*/ 	.short	(.L_626 - .L_625)


	//   ....[0]....
.L_625:
        /*0060*/ 	.word	0x00000130


	//   ....[1]....
        /*0064*/ 	.word	0x00001b30


	//----- nvinfo : EIATTR_CRS_STACK_SIZE
	.align		4
.L_626:
        /*0068*/ 	.byte	0x04, 0x1e
        /*006a*/ 	.short	(.L_628 - .L_627)
.L_627:
        /*006c*/ 	.word	0x00000000


	//----- nvinfo : EIATTR_CBANK_PARAM_SIZE
	.align		4
.L_628:
        /*0070*/ 	.byte	0x03, 0x19
        /*0072*/ 	.short	0x0280


	//----- nvinfo : EIATTR_PARAM_CBANK
	.align		4
        /*0074*/ 	.byte	0x04, 0x0a
        /*0076*/ 	.short	(.L_630 - .L_629)
	.align		4
.L_629:
        /*0078*/ 	.word	index@(.nv.constant0._ZN5flash25flash_bwd_dot_do_o_kernelILb1E23Flash_bwd_kernel_traitsILi192ELi64ELi64ELi8ELi4ELi2ELi2ELb1ELb1EN7cutlass10bfloat16_tE19Flash_kernel_traitsILi192ELi64ELi64ELi8ES3_EEEEvNS_16Flash_bwd_paramsE)
        /*007c*/ 	.short	0x0210
        /*007e*/ 	.short	0x0280


	//----- nvinfo : EIATTR_SW_WAR
	.align		4
.L_630:
        /*0080*/ 	.byte	0x04, 0x36
        /*0082*/ 	.short	(.L_632 - .L_631)
.L_631:
        /*0084*/ 	.word	0x00000008
.L_632:


//--------------------- .nv.info._ZN5flash27flash_bwd_convert_dq_kernelI23Flash_bwd_kernel_traitsILi192ELi64ELi64ELi8ELi4ELi2ELi2ELb0ELb0EN7cutlass10bfloat16_tE19Flash_kernel_traitsILi192ELi64ELi64ELi8ES3_EEEEvNS_16Flash_bwd_paramsEi --------------------------
	.section	.nv.info._ZN5flash27flash_bwd_convert_dq_kernelI23Flash_bwd_kernel_traitsILi192ELi64ELi64ELi8ELi4ELi2ELi2ELb0ELb0EN7cutlass10bfloat16_tE19Flash_kernel_traitsILi192ELi64ELi64ELi8ES3_EEEEvNS_16Flash_bwd_paramsEi,"",@"SHT_CUDA_INFO"
	.sectionflags	@""
	.align	4


	//----- nvinfo : EIATTR_CUDA_API_VERSION
	.align		4
        /*0000*/ 	.byte	0x04, 0x37
        /*0002*/ 	.short	(.L_634 - .L_633)
.L_633:
        /*0004*/ 	.word	0x00000082


	//----- nvinfo : EIATTR_KPARAM_INFO
	.align		4
.L_634:
        /*0008*/ 	.byte	0x04, 0x17
        /*000a*/ 	.short	(.L_636 - .L_635)
.L_635:
        /*000c*/ 	.word	0x00000000
        /*0010*/ 	.short	0x0001
        /*0012*/ 	.short	0x0280
        /*0014*/ 	.byte	0x00, 0xf0, 0x11, 0x00


	//----- nvinfo : EIATTR_KPARAM_INFO
	.align		4
.L_636:
        /*0018*/ 	.byte	0x04, 0x17
        /*001a*/ 	.short	(.L_638 - .L_637)
.L_637:
        /*001c*/ 	.word	0x00000000
        /*0020*/ 	.short	0x0000
        /*0022*/ 	.short	0x0000
        /*0024*/ 	.byte	0x00, 0xf0, 0x01, 0x0a


	//----- nvinfo : EIATTR_SPARSE_MMA_MASK
	.align		4
.L_638:
        /*0028*/ 	.byte	0x03, 0x50
        /*002a*/ 	.short	0x0000


	//----- nvinfo : EIATTR_MAXREG_COUNT
	.align		4
        /*002c*/ 	.byte	0x03, 0x1b
        /*002e*/ 	.short	0x00ff


	//----- nvinfo : EIATTR_NUM_BARRIERS
	.align		4
        /*0030*/ 	.byte	0x02, 0x4c
        /*0032*/ 	.byte	0x01
	.zero		1


	//----- nvinfo : EIATTR_MERCURY_ISA_VERSION
	.align		4
        /*0034*/ 	.byte	0x03, 0x5f
        /*0036*/ 	.short	0x0101


	//----- nvinfo : EIATTR_EXIT_INSTR_OFFSETS
	.align		4
        /*0038*/ 	.byte	0x04, 0x1c
        /*003a*/ 	.short	(.L_640 - .L_639)


	//   ....[0]....
.L_639:
        /*003c*/ 	.word	0x00000100


	//   ....[1]....
        /*0040*/ 	.word	0x00001c70


	//   ....[2]....
        /*0044*/ 	.word	0x00001d90


	//   ....[3]....
        /*0048*/ 	.word	0x00001db0


	//----- nvinfo : EIATTR_CRS_STACK_SIZE
	.align		4
.L_640:
        /*004c*/ 	.byte	0x04, 0x1e
        /*004e*/ 	.short	(.L_642 - .L_641)
.L_641:
        /*0050*/ 	.word	0x00000000


	//----- nvinfo : EIATTR_CBANK_PARAM_SIZE
	.align		4
.L_642:
        /*0054*/ 	.byte	0x03, 0x19
        /*0056*/ 	.short	0x0284


	//----- nvinfo : EIATTR_PARAM_CBANK
	.align		4
        /*0058*/ 	.byte	0x04, 0x0a
        /*005a*/ 	.short	(.L_644 - .L_643)
	.align		4
.L_643:
        /*005c*/ 	.word	index@(.nv.constant0._ZN5flash27flash_bwd_convert_dq_kernelI23Flash_bwd_kernel_traitsILi192ELi64ELi64ELi8ELi4ELi2ELi2ELb0ELb0EN7cutlass10bfloat16_tE19Flash_kernel_traitsILi192ELi64ELi64ELi8ES3_EEEEvNS_16Flash_bwd_paramsEi)
        /*0060*/ 	.short	0x0210
        /*0062*/ 	.short	0x0284


	//----- nvinfo : EIATTR_SW_WAR
	.align		4
.L_644:
        /*0064*/ 	.byte	0x04, 0x36
        /*0066*/ 	.short	(.L_646 - .L_645)
.L_645:
        /*0068*/ 	.word	0x00000008
.L_646:


//--------------------- .nv.info._ZN5flash44flash_bwd_dq_dk_dv_loop_seqk_parallel_kernelI23Flash_bwd_kernel_traitsILi192ELi64ELi64ELi8ELi4ELi2ELi2ELb0ELb0EN7cutlass10bfloat16_tE19Flash_kernel_traitsILi192ELi64ELi64ELi8ES3_EELb1ELb0ELb0ELb0ELb0ELb0ELb0EEEvNS_16Flash_bwd_paramsE --------------------------
	.section	.nv.info._ZN5flash44flash_bwd_dq_dk_dv_loop_seqk_parallel_kernelI23Flash_bwd_kernel_traitsILi192ELi64ELi64ELi8ELi4ELi2ELi2ELb0ELb0EN7cutlass10bfloat16_tE19Flash_kernel_traitsILi192ELi64ELi64ELi8ES3_EELb1ELb0ELb0ELb0ELb0ELb0ELb0EEEvNS_16Flash_bwd_paramsE,"",@"SHT_CUDA_INFO"
	.sectionflags	@""
	.align	4


	//----- nvinfo : EIATTR_CUDA_API_VERSION
	.align		4
        /*0000*/ 	.byte	0x04, 0x37
        /*0002*/ 	.short	(.L_648 - .L_647)
.L_647:
        /*0004*/ 	.word	0x00000082


	//----- nvinfo : EIATTR_KPARAM_INFO
	.align		4
.L_648:
        /*0008*/ 	.byte	0x04, 0x17
        /*000a*/ 	.short	(.L_650 - .L_649)
.L_649:
        /*000c*/ 	.word	0x00000000
        /*0010*/ 	.short	0x0000
        /*0012*/ 	.short	0x0000
        /*0014*/ 	.byte	0x00, 0xf0, 0x01, 0x0a


	//----- nvinfo : EIATTR_SPARSE_MMA_MASK
	.align		4
.L_650:
        /*0018*/ 	.byte	0x03, 0x50
        /*001a*/ 	.short	0x0000


	//----- nvinfo : EIATTR_MAXREG_COUNT
	.align		4
        /*001c*/ 	.byte	0x03, 0x1b
        /*001e*/ 	.short	0x00ff


	//----- nvinfo : EIATTR_NUM_BARRIERS
	.align		4
        /*0020*/ 	.byte	0x02, 0x4c
        /*0022*/ 	.byte	0x01
	.zero		1


	//----- nvinfo : EIATTR_MERCURY_ISA_VERSION
	.align		4
        /*0024*/ 	.byte	0x03, 0x5f
        /*0026*/ 	.short	0x0101


	//----- nvinfo : EIATTR_EXIT_INSTR_OFFSETS
	.align		4
        /*0028*/ 	.byte	0x04, 0x1c
        /*002a*/ 	.short	(.L_652 - .L_651)


	//   ....[0]....
.L_651:
        /*002c*/ 	.word	0x00000080


	//   ....[1]....
        /*0030*/ 	.word	0x000091c0


	//----- nvinfo : EIATTR_CRS_STACK_SIZE
	.align		4
.L_652:
        /*0034*/ 	.byte	0x04, 0x1e
        /*0036*/ 	.short	(.L_654 - .L_653)
.L_653:
        /*0038*/ 	.word	0x00000000


	//----- nvinfo : EIATTR_CBANK_PARAM_SIZE
	.align		4
.L_654:
        /*003c*/ 	.byte	0x03, 0x19
        /*003e*/ 	.short	0x0280


	//----- nvinfo : EIATTR_PARAM_CBANK
	.align		4
        /*0040*/ 	.byte	0x04, 0x0a
        /*0042*/ 	.short	(.L_656 - .L_655)
	.align		4
.L_655:
        /*0044*/ 	.word	index@(.nv.constant0._ZN5flash44flash_bwd_dq_dk_dv_loop_seqk_parallel_kernelI23Flash_bwd_kernel_traitsILi192ELi64ELi64ELi8ELi4ELi2ELi2ELb0ELb0EN7cutlass10bfloat16_tE19Flash_kernel_traitsILi192ELi64ELi64ELi8ES3_EELb1ELb0ELb0ELb0ELb0ELb0ELb0EEEvNS_16Flash_bwd_paramsE)
        /*0048*/ 	.short	0x0210
        /*004a*/ 	.short	0x0280


	//----- nvinfo : EIATTR_SW_WAR
	.align		4
.L_656:
        /*004c*/ 	.byte	0x04, 0x36
        /*004e*/ 	.short	(.L_658 - .L_657)
.L_657:
        /*0050*/ 	.word	0x00000008
.L_658:


//--------------------- .nv.info._ZN5flash44flash_bwd_dq_dk_dv_loop_seqk_parallel_kernelI23Flash_bwd_kernel_traitsILi192ELi64ELi64ELi8ELi4ELi2ELi2ELb0ELb0EN7cutlass10bfloat16_tE19Flash_kernel_traitsILi192ELi64ELi64ELi8ES3_EELb0ELb0ELb0ELb0ELb0ELb0ELb1EEEvNS_16Flash_bwd_paramsE --------------------------
	.section	.nv.info._ZN5flash44flash_bwd_dq_dk_dv_loop_seqk_parallel_kernelI23Flash_bwd_kernel_traitsILi192ELi64ELi64ELi8ELi4ELi2ELi2ELb0ELb0EN7cutlass10bfloat16_tE19Flash_kernel_traitsILi192ELi64ELi64ELi8ES3_EELb0ELb0ELb0ELb0ELb0ELb0ELb1EEEvNS_16Flash_bwd_paramsE,"",@"SHT_CUDA_INFO"
	.sectionflags	@""
	.align	4


	//----- nvinfo : EIATTR_CUDA_API_VERSION
	.align		4
        /*0000*/ 	.byte	0x04, 0x37
        /*0002*/ 	.short	(.L_660 - .L_659)
.L_659:
        /*0004*/ 	.word	0x00000082


	//----- nvinfo : EIATTR_KPARAM_INFO
	.align		4
.L_660:
        /*0008*/ 	.byte	0x04, 0x17
        /*000a*/ 	.short	(.L_662 - .L_661)
.L_661:
        /*000c*/ 	.word	0x00000000
        /*0010*/ 	.short	0x0000
        /*0012*/ 	.short	0x0000
        /*0014*/ 	.byte	0x00, 0xf0, 0x01, 0x0a


	//----- nvinfo : EIATTR_SPARSE_MMA_MASK
	.align		4
.L_662:
        /*0018*/ 	.byte	0x03, 0x50
        /*001a*/ 	.short	0x0000


	//----- nvinfo : EIATTR_MAXREG_COUNT
	.align		4
        /*001c*/ 	.byte	0x03, 0x1b
        /*001e*/ 	.short	0x00ff


	//----- nvinfo : EIATTR_NUM_BARRIERS
	.align		4
        /*0020*/ 	.byte	0x02, 0x4c
        /*0022*/ 	.byte	0x01
	.zero		1


	//----- nvinfo : EIATTR_MERCURY_ISA_VERSION
	.align		4
        /*0024*/ 	.byte	0x03, 0x5f
        /*0026*/ 	.short	0x0101


	//----- nvinfo : EIATTR_EXIT_INSTR_OFFSETS
	.align		4
        /*0028*/ 	.byte	0x04, 0x1c
        /*002a*/ 	.short	(.L_664 - .L_663)


	//   ....[0]....
.L_663:
        /*002c*/ 	.word	0x00000080


	//   ....[1]....
        /*0030*/ 	.word	0x00008bd0


	//----- nvinfo : EIATTR_CRS_STACK_SIZE
	.align		4
.L_664:
        /*0034*/ 	.byte	0x04, 0x1e
        /*0036*/ 	.short	(.L_666 - .L_665)
.L_665:
        /*0038*/ 	.word	0x00000000


	//----- nvinfo : EIATTR_CBANK_PARAM_SIZE
	.align		4
.L_666:
        /*003c*/ 	.byte	0x03, 0x19
        /*003e*/ 	.short	0x0280


	//----- nvinfo : EIATTR_PARAM_CBANK
	.align		4
        /*0040*/ 	.byte	0x04, 0x0a
        /*0042*/ 	.short	(.L_668 - .L_667)
	.align		4
.L_667:
        /*0044*/ 	.word	index@(.nv.constant0._ZN5flash44flash_bwd_dq_dk_dv_loop_seqk_parallel_kernelI23Flash_bwd_kernel_traitsILi192ELi64ELi64ELi8ELi4ELi2ELi2ELb0ELb0EN7cutlass10bfloat16_tE19Flash_kernel_traitsILi192ELi64ELi64ELi8ES3_EELb0ELb0ELb0ELb0ELb0ELb0ELb1EEEvNS_16Flash_bwd_paramsE)
        /*0048*/ 	.short	0x0210
        /*004a*/ 	.short	0x0280


	//----- nvinfo : EIATTR_SW_WAR
	.align		4
.L_668:
        /*004c*/ 	.byte	0x04, 0x36
        /*004e*/ 	.short	(.L_670 - .L_669)
.L_669:
        /*0050*/ 	.word	0x00000008
.L_670:


//--------------------- .nv.info._ZN5flash44flash_bwd_dq_dk_dv_loop_seqk_parallel_kernelI23Flash_bwd_kernel_traitsILi192ELi64ELi64ELi8ELi4ELi2ELi2ELb0ELb0EN7cutlass10bfloat16_tE19Flash_kernel_traitsILi192ELi64ELi64ELi8ES3_EELb1ELb0ELb1ELb0ELb0ELb0ELb0EEEvNS_16Flash_bwd_paramsE --------------------------
	.section	.nv.info._ZN5flash44flash_bwd_dq_dk_dv_loop_seqk_parallel_kernelI23Flash_bwd_kernel_traitsILi192ELi64ELi64ELi8ELi4ELi2ELi2ELb0ELb0EN7cutlass10bfloat16_tE19Flash_kernel_traitsILi192ELi64ELi64ELi8ES3_EELb1ELb0ELb1ELb0ELb0ELb0ELb0EEEvNS_16Flash_bwd_paramsE,"",@"SHT_CUDA_INFO"
	.sectionflags	@""
	.align	4


	//----- nvinfo : EIATTR_CUDA_API_VERSION
	.align		4
        /*0000*/ 	.byte	0x04, 0x37
        /*0002*/ 	.short	(.L_672 - .L_671)
.L_671:
        /*0004*/ 	.word	0x00000082


	//----- nvinfo : EIATTR_KPARAM_INFO
	.align		4
.L_672:
        /*0008*/ 	.byte	0x04, 0x17
        /*000a*/ 	.short	(.L_674 - .L_673)
.L_673:
        /*000c*/ 	.word	0x00000000
        /*0010*/ 	.short	0x0000
        /*0012*/ 	.short	0x0000
        /*0014*/ 	.byte	0x00, 0xf0, 0x01, 0x0a


	//----- nvinfo : EIATTR_SPARSE_MMA_MASK
	.align		4
.L_674:
        /*0018*/ 	.byte	0x03, 0x50
        /*001a*/ 	.short	0x0000


	//----- nvinfo : EIATTR_MAXREG_COUNT
	.align		4
        /*001c*/ 	.byte	0x03, 0x1b
        /*001e*/ 	.short	0x00ff


	//----- nvinfo : EIATTR_NUM_BARRIERS
	.align		4
        /*0020*/ 	.byte	0x02, 0x4c
        /*0022*/ 	.byte	0x01
	.zero		1


	//----- nvinfo : EIATTR_MERCURY_ISA_VERSION
	.align		4
        /*0024*/ 	.byte	0x03, 0x5f
        /*0026*/ 	.short	0x0101


	//----- nvinfo : EIATTR_EXIT_INSTR_OFFSETS
	.align		4
        /*0028*/ 	.byte	0x04, 0x1c
        /*002a*/ 	.short	(.L_676 - .L_675)


	//   ....[0]....
.L_675:
        /*002c*/ 	.word	0x00000080


	//   ....[1]....
        /*0030*/ 	.word	0x000095a0


	//----- nvinfo : EIATTR_CRS_STACK_SIZE
	.align		4
.L_676:
        /*0034*/ 	.byte	0x04, 0x1e
        /*0036*/ 	.short	(.L_678 - .L_677)
.L_677:
        /*0038*/ 	.word	0x00000000


	//----- nvinfo : EIATTR_CBANK_PARAM_SIZE
	.align		4
.L_678:
        /*003c*/ 	.byte	0x03, 0x19
        /*003e*/ 	.short	0x0280


	//----- nvinfo : EIATTR_PARAM_CBANK
	.align		4
        /*0040*/ 	.byte	0x04, 0x0a
        /*0042*/ 	.short	(.L_680 - .L_679)
	.align		4
.L_679:
        /*0044*/ 	.word	index@(.nv.constant0._ZN5flash44flash_bwd_dq_dk_dv_loop_seqk_parallel_kernelI23Flash_bwd_kernel_traitsILi192ELi64ELi64ELi8ELi4ELi2ELi2ELb0ELb0EN7cutlass10bfloat16_tE19Flash_kernel_traitsILi192ELi64ELi64ELi8ES3_EELb1ELb0ELb1ELb0ELb0ELb0ELb0EEEvNS_16Flash_bwd_paramsE)
        /*0048*/ 	.short	0x0210
        /*004a*/ 	.short	0x0280


	//----- nvinfo : EIATTR_SW_WAR
	.align		4
.L_680:
        /*004c*/ 	.byte	0x04, 0x36
        /*004e*/ 	.short	(.L_682 - .L_681)
.L_681:
        /*0050*/ 	.word	0x00000008
.L_682:


//--------------------- .nv.info._ZN5flash44flash_bwd_dq_dk_dv_loop_seqk_parallel_kernelI23Flash_bwd_kernel_traitsILi192ELi64ELi64ELi8ELi4ELi2ELi2ELb0ELb0EN7cutlass10bfloat16_tE19Flash_kernel_traitsILi192ELi64ELi64ELi8ES3_EELb0ELb0ELb1ELb0ELb0ELb0ELb1EEEvNS_16Flash_bwd_paramsE --------------------------
	.section	.nv.info._ZN5flash44flash_bwd_dq_dk_dv_loop_seqk_parallel_kernelI23Flash_bwd_kernel_traitsILi192ELi64ELi64ELi8ELi4ELi2ELi2ELb0ELb0EN7cutlass10bfloat16_tE19Flash_kernel_traitsILi192ELi64ELi64ELi8ES3_EELb0ELb0ELb1ELb0ELb0ELb0ELb1EEEvNS_16Flash_bwd_paramsE,"",@"SHT_CUDA_INFO"
	.sectionflags	@""
	.align	4


	//----- nvinfo : EIATTR_CUDA_API_VERSION
	.align		4
        /*0000*/ 	.byte	0x04, 0x37
        /*0002*/ 	.short	(.L_684 - .L_683)
.L_683:
        /*0004*/ 	.word	0x00000082


	//----- nvinfo : EIATTR_KPARAM_INFO
	.align		4
.L_684:
        /*0008*/ 	.byte	0x04, 0x17
        /*000a*/ 	.short	(.L_686 - .L_685)
.L_685:
        /*000c*/ 	.word	0x00000000
        /*0010*/ 	.short	0x0000
        /*0012*/ 	.short	0x0000
        /*0014*/ 	.byte	0x00, 0xf0, 0x01, 0x0a


	//----- nvinfo : EIATTR_SPARSE_MMA_MASK
	.align		4
.L_686:
        /*0018*/ 	.byte	0x03, 0x50
        /*001a*/ 	.short	0x0000


	//----- nvinfo : EIATTR_MAXREG_COUNT
	.align		4
        /*001c*/ 	.byte	0x03, 0x1b
        /*001e*/ 	.short	0x00ff


	//----- nvinfo : EIATTR_NUM_BARRIERS
	.align		4
        /*0020*/ 	.byte	0x02, 0x4c
        /*0022*/ 	.byte	0x01
	.zero		1


	//----- nvinfo : EIATTR_MERCURY_ISA_VERSION
	.align		4
        /*0024*/ 	.byte	0x03, 0x5f
        /*0026*/ 	.short	0x0101


	//----- nvinfo : EIATTR_EXIT_INSTR_OFFSETS
	.align		4
        /*0028*/ 	.byte	0x04, 0x1c
        /*002a*/ 	.short	(.L_688 - .L_687)


	//   ....[0]....
.L_687:
        /*002c*/ 	.word	0x00000080


	//   ....[1]....
        /*0030*/ 	.word	0x00008fb0


	//----- nvinfo : EIATTR_CRS_STACK_SIZE
	.align		4
.L_688:
        /*0034*/ 	.byte	0x04, 0x1e
        /*0036*/ 	.short	(.L_690 - .L_689)
.L_689:
        /*0038*/ 	.word	0x00000000


	//----- nvinfo : EIATTR_CBANK_PARAM_SIZE
	.align		4
.L_690:
        /*003c*/ 	.byte	0x03, 0x19
        /*003e*/ 	.short	0x0280


	//----- nvinfo : EIATTR_PARAM_CBANK
	.align		4
        /*0040*/ 	.byte	0x04, 0x0a
        /*0042*/ 	.short	(.L_692 - .L_691)
	.align		4
.L_691:
        /*0044*/ 	.word	index@(.nv.constant0._ZN5flash44flash_bwd_dq_dk_dv_loop_seqk_parallel_kernelI23Flash_bwd_kernel_traitsILi192ELi64ELi64ELi8ELi4ELi2ELi2ELb0ELb0EN7cutlass10bfloat16_tE19Flash_kernel_traitsILi192ELi64ELi64ELi8ES3_EELb0ELb0ELb1ELb0ELb0ELb0ELb1EEEvNS_16Flash_bwd_paramsE)
        /*0048*/ 	.short	0x0210
        /*004a*/ 	.short	0x0280


	//----- nvinfo : EIATTR_SW_WAR
	.align		4
.L_692:
        /*004c*/ 	.byte	0x04, 0x36
        /*004e*/ 	.short	(.L_694 - .L_693)
.L_693:
        /*0050*/ 	.word	0x00000008
.L_694:


//--------------------- .nv.info._ZN5flash44flash_bwd_dq_dk_dv_loop_seqk_parallel_kernelI23Flash_bwd_kernel_traitsILi192ELi64ELi64ELi8ELi4ELi2ELi2ELb0ELb0EN7cutlass10bfloat16_tE19Flash_kernel_traitsILi192ELi64ELi64ELi8ES3_EELb1ELb0ELb0ELb0ELb0ELb1ELb0EEEvNS_16Flash_bwd_paramsE --------------------------
	.section	.nv.info._ZN5flash44flash_bwd_dq_dk_dv_loop_seqk_parallel_kernelI23Flash_bwd_kernel_traitsILi192ELi64ELi64ELi8ELi4ELi2ELi2ELb0ELb0EN7cutlass10bfloat16_tE19Flash_kernel_traitsILi192ELi64ELi64ELi8ES3_EELb1ELb0ELb0ELb0ELb0ELb1ELb0EEEvNS_16Flash_bwd_paramsE,"",@"SHT_CUDA_INFO"
	.sectionflags	@""
	.align	4


	//----- nvinfo : EIATTR_CUDA_API_VERSION
	.align		4
        /*0000*/ 	.byte	0x04, 0x37
        /*0002*/ 	.short	(.L_696 - .L_695)
.L_695:
        /*0004*/ 	.word	0x00000082


	//----- nvinfo : EIATTR_KPARAM_INFO
	.align		4
.L_696:
        /*0008*/ 	.byte	0x04, 0x17
        /*000a*/ 	.short	(.L_698 - .L_697)
.L_697:
        /*000c*/ 	.word	0x00000000
        /*0010*/ 	.short	0x0000
        /*0012*/ 	.short	0x0000
        /*0014*/ 	.byte	0x00, 0xf0, 0x01, 0x0a


	//----- nvinfo : EIATTR_SPARSE_MMA_MASK
	.align		4
.L_698:
        /*0018*/ 	.byte	0x03, 0x50
        /*001a*/ 	.short	0x0000


	//----- nvinfo : EIATTR_MAXREG_COUNT
	.align		4
        /*001c*/ 	.byte	0x03, 0x1b
        /*001e*/ 	.short	0x00ff


	//----- nvinfo : EIATTR_NUM_BARRIERS
	.align		4
        /*0020*/ 	.byte	0x02, 0x4c
        /*0022*/ 	.byte	0x01
	.zero		1


	//----- nvinfo : EIATTR_MERCURY_ISA_VERSION
	.align		4
        /*0024*/ 	.byte	0x03, 0x5f
        /*0026*/ 	.short	0x0101


	//----- nvinfo : EIATTR_EXIT_INSTR_OFFSETS
	.align		4
        /*0028*/ 	.byte	0x04, 0x1c
        /*002a*/ 	.short	(.L_700 - .L_699)


	//   ....[0]....
.L_699:
        /*002c*/ 	.word	0x00000080


	//   ....[1]....
        /*0030*/ 	.word	0x00007e80


	//----- nvinfo : EIATTR_CRS_STACK_SIZE
	.align		4
.L_700:
        /*0034*/ 	.byte	0x04, 0x1e
        /*0036*/ 	.short	(.L_702 - .L_701)
.L_701:
        /*0038*/ 	.word	0x00000000


	//----- nvinfo : EIATTR_CBANK_PARAM_SIZE
	.align		4
.L_702:
        /*003c*/ 	.byte	0x03, 0x19
        /*003e*/ 	.short	0x0280


	//----- nvinfo : EIATTR_PARAM_CBANK
	.align		4
        /*0040*/ 	.byte	0x04, 0x0a
        /*0042*/ 	.short	(.L_704 - .L_703)
	.align		4
.L_703:
        /*0044*/ 	.word	index@(.nv.constant0._ZN5flash44flash_bwd_dq_dk_dv_loop_seqk_parallel_kernelI23Flash_bwd_kernel_traitsILi192ELi64ELi64ELi8ELi4ELi2ELi2ELb0ELb0EN7cutlass10bfloat16_tE19Flash_kernel_traitsILi192ELi64ELi64ELi8ES3_EELb1ELb0ELb0ELb0ELb0ELb1ELb0EEEvNS_16Flash_bwd_paramsE)
        /*0048*/ 	.short	0x0210
        /*004a*/ 	.short	0x0280


	//----- nvinfo : EIATTR_SW_WAR
	.align		4
.L_704:
        /*004c*/ 	.byte	0x04, 0x36
        /*004e*/ 	.short	(.L_706 - .L_705)
.L_705:
        /*0050*/ 	.word	0x00000008
.L_706:


//--------------------- .nv.info._ZN5flash44flash_bwd_dq_dk_dv_loop_seqk_parallel_kernelI23Flash_bwd_kernel_traitsILi192ELi64ELi64ELi8ELi4ELi2ELi2ELb0ELb0EN7cutlass10bfloat16_tE19Flash_kernel_traitsILi192ELi64ELi64ELi8ES3_EELb0ELb0ELb0ELb0ELb0ELb1ELb1EEEvNS_16Flash_bwd_paramsE --------------------------
	.section	.nv.info._ZN5flash44flash_bwd_dq_dk_dv_loop_seqk_parallel_kernelI23Flash_bwd_kernel_traitsILi192ELi64ELi64ELi8ELi4ELi2ELi2ELb0ELb0EN7cutlass10bfloat16_tE19Flash_kernel_traitsILi192ELi64ELi64ELi8ES3_EELb0ELb0ELb0ELb0ELb0ELb1ELb1EEEvNS_16Flash_bwd_paramsE,"",@"SHT_CUDA_INFO"
	.sectionflags	@""
	.align	4


	//----- nvinfo : EIATTR_CUDA_API_VERSION
	.align		4
        /*0000*/ 	.byte	0x04, 0x37
        /*0002*/ 	.short	(.L_708 - .L_707)
.L_707:
        /*0004*/ 	.word	0x00000082


	//----- nvinfo : EIATTR_KPARAM_INFO
	.align		4
.L_708:
        /*0008*/ 	.byte	0x04, 0x17
        /*000a*/ 	.short	(.L_710 - .L_709)
.L_709:
        /*000c*/ 	.word	0x00000000
        /*0010*/ 	.short	0x0000
        /*0012*/ 	.short	0x0000
        /*0014*/ 	.byte	0x00, 0xf0, 0x01, 0x0a


	//----- nvinfo : EIATTR_SPARSE_MMA_MASK
	.align		4
.L_710:
        /*0018*/ 	.byte	0x03, 0x50
        /*001a*/ 	.short	0x0000


	//----- nvinfo : EIATTR_MAXREG_COUNT
	.align		4
        /*001c*/ 	.byte	0x03, 0x1b
        /*001e*/ 	.short	0x00ff


	//----- nvinfo : EIATTR_NUM_BARRIERS
	.align		4
        /*0020*/ 	.byte	0x02, 0x4c
        /*0022*/ 	.byte	0x01
	.zero		1


	//----- nvinfo : EIATTR_MERCURY_ISA_VERSION
	.align		4
        /*0024*/ 	.byte	0x03, 0x5f
        /*0026*/ 	.short	0x0101


	//----- nvinfo : EIATTR_EXIT_INSTR_OFFSETS
	.align		4
        /*0028*/ 	.byte	0x04, 0x1c
        /*002a*/ 	.short	(.L_712 - .L_711)


	//   ....[0]....
.L_711:
        /*002c*/ 	.word	0x00000080


	//   ....[1]....
        /*0030*/ 	.word	0x00007730


	//----- nvinfo : EIATTR_CRS_STACK_SIZE
	.align		4
.L_712:
        /*0034*/ 	.byte	0x04, 0x1e
        /*0036*/ 	.short	(.L_714 - .L_713)
.L_713:
        /*0038*/ 	.word	0x00000000


	//----- nvinfo : EIATTR_CBANK_PARAM_SIZE
	.align		4
.L_714:
        /*003c*/ 	.byte	0x03, 0x19
        /*003e*/ 	.short	0x0280


	//----- nvinfo : EIATTR_PARAM_CBANK
	.align		4
        /*0040*/ 	.byte	0x04, 0x0a
        /*0042*/ 	.short	(.L_716 - .L_715)
	.align		4
.L_715:
        /*0044*/ 	.word	index@(.nv.constant0._ZN5flash44flash_bwd_dq_dk_dv_loop_seqk_parallel_kernelI23Flash_bwd_kernel_traitsILi192ELi64ELi64ELi8ELi4ELi2ELi2ELb0ELb0EN7cutlass10bfloat16_tE19Flash_kernel_traitsILi192ELi64ELi64ELi8ES3_EELb0ELb0ELb0ELb0ELb0ELb1ELb1EEEvNS_16Flash_bwd_paramsE)
        /*0048*/ 	.short	0x0210
        /*004a*/ 	.short	0x0280


	//----- nvinfo : EIATTR_SW_WAR
	.align		4
.L_716:
        /*004c*/ 	.byte	0x04, 0x36
        /*004e*/ 	.short	(.L_718 - .L_717)
.L_717:
        /*0050*/ 	.word	0x00000008
.L_718:


//--------------------- .nv.info._ZN5flash44flash_bwd_dq_dk_dv_loop_seqk_parallel_kernelI23Flash_bwd_kernel_traitsILi192ELi64ELi64ELi8ELi4ELi2ELi2ELb0ELb0EN7cutlass10bfloat16_tE19Flash_kernel_traitsILi192ELi64ELi64ELi8ES3_EELb1ELb0ELb0ELb1ELb0ELb0ELb0EEEvNS_16Flash_bwd_paramsE --------------------------
	.section	.nv.info._ZN5flash44flash_bwd_dq_dk_dv_loop_seqk_parallel_kernelI23Flash_bwd_kernel_traitsILi192ELi64ELi64ELi8ELi4ELi2ELi2ELb0ELb0EN7cutlass10bfloat16_tE19Flash_kernel_traitsILi192ELi64ELi64ELi8ES3_EELb1ELb0ELb0ELb1ELb0ELb0ELb0EEEvNS_16Flash_bwd_paramsE,"",@"SHT_CUDA_INFO"
	.sectionflags	@""
	.align	4


	//----- nvinfo : EIATTR_CUDA_API_VERSION
	.align		4
        /*0000*/ 	.byte	0x04, 0x37
        /*0002*/ 	.short	(.L_720 - .L_719)
.L_719:
        /*0004*/ 	.word	0x00000082


	//----- nvinfo : EIATTR_KPARAM_INFO
	.align		4
.L_720:
        /*0008*/ 	.byte	0x04, 0x17
        /*000a*/ 	.short	(.L_722 - .L_721)
.L_721:
        /*000c*/ 	.word	0x00000000
        /*0010*/ 	.short	0x0000
        /*0012*/ 	.short	0x0000
        /*0014*/ 	.byte	0x00, 0xf0, 0x01, 0x0a


	//----- nvinfo : EIATTR_SPARSE_MMA_MASK
	.align		4
.L_722:
        /*0018*/ 	.byte	0x03, 0x50
        /*001a*/ 	.short	0x0000


	//----- nvinfo : EIATTR_MAXREG_COUNT
	.align		4
        /*001c*/ 	.byte	0x03, 0x1b
        /*001e*/ 	.short	0x00ff


	//----- nvinfo : EIATTR_NUM_BARRIERS
	.align		4
        /*0020*/ 	.byte	0x02, 0x4c
        /*0022*/ 	.byte	0x01
	.zero		1


	//----- nvinfo : EIATTR_MERCURY_ISA_VERSION
	.align		4
        /*0024*/ 	.byte	0x03, 0x5f
        /*0026*/ 	.short	0x0101


	//----- nvinfo : EIATTR_EXIT_INSTR_OFFSETS
	.align		4
        /*0028*/ 	.byte	0x04, 0x1c
        /*002a*/ 	.short	(.L_724 - .L_723)


	//   ....[0]....
.L_723:
        /*002c*/ 	.word	0x00000080


	//   ....[1]....
        /*0030*/ 	.word	0x00009690


	//----- nvinfo : EIATTR_CRS_STACK_SIZE
	.align		4
.L_724:
        /*0034*/ 	.byte	0x04, 0x1e
        /*0036*/ 	.short	(.L_726 - .L_725)
.L_725:
        /*0038*/ 	.word	0x00000000


	//----- nvinfo : EIATTR_CBANK_PARAM_SIZE
	.align		4
.L_726:
        /*003c*/ 	.byte	0x03, 0x19
        /*003e*/ 	.short	0x0280


	//----- nvinfo : EIATTR_PARAM_CBANK
	.align		4
        /*0040*/ 	.byte	0x04, 0x0a
        /*0042*/ 	.short	(.L_728 - .L_727)
	.align		4
.L_727:
        /*0044*/ 	.word	index@(.nv.constant0._ZN5flash44flash_bwd_dq_dk_dv_loop_seqk_parallel_kernelI23Flash_bwd_kernel_traitsILi192ELi64ELi64ELi8ELi4ELi2ELi2ELb0ELb0EN7cutlass10bfloat16_tE19Flash_kernel_traitsILi192ELi64ELi64ELi8ES3_EELb1ELb0ELb0ELb1ELb0ELb0ELb0EEEvNS_16Flash_bwd_paramsE)
        /*0048*/ 	.short	0x0210
        /*004a*/ 	.short	0x0280


	//----- nvinfo : EIATTR_SW_WAR
	.align		4
.L_728:
        /*004c*/ 	.byte	0x04, 0x36
        /*004e*/ 	.short	(.L_730 - .L_729)
.L_729:
        /*0050*/ 	.word	0x00000008
.L_730:


//--------------------- .nv.info._ZN5flash44flash_bwd_dq_dk_dv_loop_seqk_parallel_kernelI23Flash_bwd_kernel_traitsILi192ELi64ELi64ELi8ELi4ELi2ELi2ELb0ELb0EN7cutlass10bfloat16_tE19Flash_kernel_traitsILi192ELi64ELi64ELi8ES3_EELb0ELb0ELb0ELb1ELb0ELb0ELb1EEEvNS_16Flash_bwd_paramsE --------------------------
	.section	.nv.info._ZN5flash44flash_bwd_dq_dk_dv_loop_seqk_parallel_kernelI23Flash_bwd_kernel_traitsILi192ELi64ELi64ELi8ELi4ELi2ELi2ELb0ELb0EN7cutlass10bfloat16_tE19Flash_kernel_traitsILi192ELi64ELi64ELi8ES3_EELb0ELb0ELb0ELb1ELb0ELb0ELb1EEEvNS_16Flash_bwd_paramsE,"",@"SHT_CUDA_INFO"
	.sectionflags	@""
	.align	4


	//----- nvinfo : EIATTR_CUDA_API_VERSION
	.align		4
        /*0000*/ 	.byte	0x04, 0x37
        /*0002*/ 	.short	(.L_732 - .L_731)
.L_731:
        /*0004*/ 	.word	0x00000082


	//----- nvinfo : EIATTR_KPARAM_INFO
	.align		4
.L_732:
        /*0008*/ 	.byte	0x04, 0x17
        /*000a*/ 	.short	(.L_734 - .L_733)
.L_733:
        /*000c*/ 	.word	0x00000000
        /*0010*/ 	.short	0x0000
        /*0012*/ 	.short	0x0000
        /*0014*/ 	.byte	0x00, 0xf0, 0x01, 0x0a


	//----- nvinfo : EIATTR_SPARSE_MMA_MASK
	.align		4
.L_734:
        /*0018*/ 	.byte	0x03, 0x50
        /*001a*/ 	.short	0x0000


	//----- nvinfo : EIATTR_MAXREG_COUNT
	.align		4
        /*001c*/ 	.byte	0x03, 0x1b
        /*001e*/ 	.short	0x00ff


	//----- nvinfo : EIATTR_NUM_BARRIERS
	.align		4
        /*0020*/ 	.byte	0x02, 0x4c
        /*0022*/ 	.byte	0x01
	.zero		1


	//----- nvinfo : EIATTR_MERCURY_ISA_VERSION
	.align		4
        /*0024*/ 	.byte	0x03, 0x5f
        /*0026*/ 	.short	0x0101


	//----- nvinfo : EIATTR_EXIT_INSTR_OFFSETS
	.align		4
        /*0028*/ 	.byte	0x04, 0x1c
        /*002a*/ 	.short	(.L_736 - .L_735)


	//   ....[0]....
.L_735:
        /*002c*/ 	.word	0x00000080


	//   ....[1]....
        /*0030*/ 	.word	0x00008fc0


	//----- nvinfo : EIATTR_CRS_STACK_SIZE
	.align		4
.L_736:
        /*0034*/ 	.byte	0x04, 0x1e
        /*0036*/ 	.short	(.L_738 - .L_737)
.L_737:
        /*0038*/ 	.word	0x00000000


	//----- nvinfo : EIATTR_CBANK_PARAM_SIZE
	.align		4
.L_738:
        /*003c*/ 	.byte	0x03, 0x19
        /*003e*/ 	.short	0x0280


	//----- nvinfo : EIATTR_PARAM_CBANK
	.align		4
        /*0040*/ 	.byte	0x04, 0x0a
        /*0042*/ 	.short	(.L_740 - .L_739)
	.align		4
.L_739:
        /*0044*/ 	.word	index@(.nv.constant0._ZN5flash44flash_bwd_dq_dk_dv_loop_seqk_parallel_kernelI23Flash_bwd_kernel_traitsILi192ELi64ELi64ELi8ELi4ELi2ELi2ELb0ELb0EN7cutlass10bfloat16_tE19Flash_kernel_traitsILi192ELi64ELi64ELi8ES3_EELb0ELb0ELb0ELb1ELb0ELb0ELb1EEEvNS_16Flash_bwd_paramsE)
        /*0048*/ 	.short	0x0210
        /*004a*/ 	.short	0x0280


	//----- nvinfo : EIATTR_SW_WAR
	.align		4
.L_740:
        /*004c*/ 	.byte	0x04, 0x36
        /*004e*/ 	.short	(.L_742 - .L_741)
.L_741:
        /*0050*/ 	.word	0x00000008
.L_742:


//--------------------- .nv.info._ZN5flash44flash_bwd_dq_dk_dv_loop_seqk_parallel_kernelI23Flash_bwd_kernel_traitsILi192ELi64ELi64ELi8ELi4ELi2ELi2ELb0ELb0EN7cutlass10bfloat16_tE19Flash_kernel_traitsILi192ELi64ELi64ELi8ES3_EELb1ELb0ELb1ELb0ELb0ELb1ELb0EEEvNS_16Flash_bwd_paramsE --------------------------
	.section	.nv.info._ZN5flash44flash_bwd_dq_dk_dv_loop_seqk_parallel_kernelI23Flash_bwd_kernel_traitsILi192ELi64ELi64ELi8ELi4ELi2ELi2ELb0ELb0EN7cutlass10bfloat16_tE19Flash_kernel_traitsILi192ELi64ELi64ELi8ES3_EELb1ELb0ELb1ELb0ELb0ELb1ELb0EEEvNS_16Flash_bwd_paramsE,"",@"SHT_CUDA_INFO"
	.sectionflags	@""
	.align	4


	//----- nvinfo : EIATTR_CUDA_API_VERSION
	.align		4
        /*0000*/ 	.byte	0x04, 0x37
        /*0002*/ 	.short	(.L_744 - .L_743)
.L_743:
        /*0004*/ 	.word	0x00000082


	//----- nvinfo : EIATTR_KPARAM_INFO
	.align		4
.L_744:
        /*0008*/ 	.byte	0x04, 0x17
        /*000a*/ 	.short	(.L_746 - .L_745)
.L_745:
        /*000c*/ 	.word	0x00000000
        /*0010*/ 	.short	0x0000
        /*0012*/ 	.short	0x0000
        /*0014*/ 	.byte	0x00, 0xf0, 0x01, 0x0a


	//----- nvinfo : EIATTR_SPARSE_MMA_MASK
	.align		4
.L_746:
        /*0018*/ 	.byte	0x03, 0x50
        /*001a*/ 	.short	0x0000


	//----- nvinfo : EIATTR_MAXREG_COUNT
	.align		4
        /*001c*/ 	.byte	0x03, 0x1b
        /*001e*/ 	.short	0x00ff


	//----- nvinfo : EIATTR_NUM_BARRIERS
	.align		4
        /*0020*/ 	.byte	0x02, 0x4c
        /*0022*/ 	.byte	0x01
	.zero		1


	//----- nvinfo : EIATTR_MERCURY_ISA_VERSION
	.align		4
        /*0024*/ 	.byte	0x03, 0x5f
        /*0026*/ 	.short	0x0101


	//----- nvinfo : EIATTR_EXIT_INSTR_OFFSETS
	.align		4
        /*0028*/ 	.byte	0x04, 0x1c
        /*002a*/ 	.short	(.L_748 - .L_747)


	//   ....[0]....
.L_747:
        /*002c*/ 	.word	0x00000080


	//   ....[1]....
        /*0030*/ 	.word	0x000081c0


	//----- nvinfo : EIATTR_CRS_STACK_SIZE
	.align		4
.L_748:
        /*0034*/ 	.byte	0x04, 0x1e
        /*0036*/ 	.short	(.L_750 - .L_749)
.L_749:
        /*0038*/ 	.word	0x00000000


	//----- nvinfo : EIATTR_CBANK_PARAM_SIZE
	.align		4
.L_750:
        /*003c*/ 	.byte	0x03, 0x19
        /*003e*/ 	.short	0x0280


	//----- nvinfo : EIATTR_PARAM_CBANK
	.align		4
        /*0040*/ 	.byte	0x04, 0x0a
        /*0042*/ 	.short	(.L_752 - .L_751)
	.align		4
.L_751:
        /*0044*/ 	.word	index@(.nv.constant0._ZN5flash44flash_bwd_dq_dk_dv_loop_seqk_parallel_kernelI23Flash_bwd_kernel_traitsILi192ELi64ELi64ELi8ELi4ELi2ELi2ELb0ELb0EN7cutlass10bfloat16_tE19Flash_kernel_traitsILi192ELi64ELi64ELi8ES3_EELb1ELb0ELb1ELb0ELb0ELb1ELb0EEEvNS_16Flash_bwd_paramsE)
        /*0048*/ 	.short	0x0210
        /*004a*/ 	.short	0x0280


	//----- nvinfo : EIATTR_SW_WAR
	.align		4
.L_752:
        /*004c*/ 	.byte	0x04, 0x36
        /*004e*/ 	.short	(.L_754 - .L_753)
.L_753:
        /*0050*/ 	.word	0x00000008
.L_754:


//--------------------- .nv.info._ZN5flash44flash_bwd_dq_dk_dv_loop_seqk_parallel_kernelI23Flash_bwd_kernel_traitsILi192ELi64ELi64ELi8ELi4ELi2ELi2ELb0ELb0EN7cutlass10bfloat16_tE19Flash_kernel_traitsILi192ELi64ELi64ELi8ES3_EELb0ELb0ELb1ELb0ELb0ELb1ELb1EEEvNS_16Flash_bwd_paramsE --------------------------
	.section	.nv.info._ZN5flash44flash_bwd_dq_dk_dv_loop_seqk_parallel_kernelI23Flash_bwd_kernel_traitsILi192ELi64ELi64ELi8ELi4ELi2ELi2ELb0ELb0EN7cutlass10bfloat16_tE19Flash_kernel_traitsILi192ELi64ELi64ELi8ES3_EELb0ELb0ELb1ELb0ELb0ELb1ELb1EEEvNS_16Flash_bwd_paramsE,"",@"SHT_CUDA_INFO"
	.sectionflags	@""
	.align	4


	//----- nvinfo : EIATTR_CUDA_API_VERSION
	.align		4
        /*0000*/ 	.byte	0x04, 0x37
        /*0002*/ 	.short	(.L_756 - .L_755)
.L_755:
        /*0004*/ 	.word	0x00000082


	//----- nvinfo : EIATTR_KPARAM_INFO
	.align		4
.L_756:
        /*0008*/ 	.byte	0x04, 0x17
        /*000a*/ 	.short	(.L_758 - .L_757)
.L_757:
        /*000c*/ 	.word	0x00000000
        /*0010*/ 	.short	0x0000
        /*0012*/ 	.short	0x0000
        /*0014*/ 	.byte	0x00, 0xf0, 0x01, 0x0a


	//----- nvinfo : EIATTR_SPARSE_MMA_MASK
	.align		4
.L_758:
        /*0018*/ 	.byte	0x03, 0x50
        /*001a*/ 	.short	0x0000


	//----- nvinfo : EIATTR_MAXREG_COUNT
	.align		4
        /*001c*/ 	.byte	0x03, 0x1b
        /*001e*/ 	.short	0x00ff


	//----- nvinfo : EIATTR_NUM_BARRIERS
	.align		4
        /*0020*/ 	.byte	0x02, 0x4c
        /*0022*/ 	.byte	0x01
	.zero		1


	//----- nvinfo : EIATTR_MERCURY_ISA_VERSION
	.align		4
        /*0024*/ 	.byte	0x03, 0x5f
        /*0026*/ 	.short	0x0101


	//----- nvinfo : EIATTR_EXIT_INSTR_OFFSETS
	.align		4
        /*0028*/ 	.byte	0x04, 0x1c
        /*002a*/ 	.short	(.L_760 - .L_759)


	//   ....[0]....
.L_759:
        /*002c*/ 	.word	0x00000080


	//   ....[1]....
        /*0030*/ 	.word	0x00007b60


	//----- nvinfo : EIATTR_CRS_STACK_SIZE
	.align		4
.L_760:
        /*0034*/ 	.byte	0x04, 0x1e
        /*0036*/ 	.short	(.L_762 - .L_761)
.L_761:
        /*0038*/ 	.word	0x00000000


	//----- nvinfo : EIATTR_CBANK_PARAM_SIZE
	.align		4
.L_762:
        /*003c*/ 	.byte	0x03, 0x19
        /*003e*/ 	.short	0x0280


	//----- nvinfo : EIATTR_PARAM_CBANK
	.align		4
        /*0040*/ 	.byte	0x04, 0x0a
        /*0042*/ 	.short	(.L_764 - .L_763)
	.align		4
.L_763:
        /*0044*/ 	.word	index@(.nv.constant0._ZN5flash44flash_bwd_dq_dk_dv_loop_seqk_parallel_kernelI23Flash_bwd_kernel_traitsILi192ELi64ELi64ELi8ELi4ELi2ELi2ELb0ELb0EN7cutlass10bfloat16_tE19Flash_kernel_traitsILi192ELi64ELi64ELi8ES3_EELb0ELb0ELb1ELb0ELb0ELb1ELb1EEEvNS_16Flash_bwd_paramsE)
        /*0048*/ 	.short	0x0210
        /*004a*/ 	.short	0x0280


	//----- nvinfo : EIATTR_SW_WAR
	.align		4
.L_764:
        /*004c*/ 	.byte	0x04, 0x36
        /*004e*/ 	.short	(.L_766 - .L_765)
.L_765:
        /*0050*/ 	.word	0x00000008
.L_766:


//--------------------- .nv.info._ZN5flash44flash_bwd_dq_dk_dv_loop_seqk_parallel_kernelI23Flash_bwd_kernel_traitsILi192ELi64ELi64ELi8ELi4ELi2ELi2ELb0ELb0EN7cutlass10bfloat16_tE19Flash_kernel_traitsILi192ELi64ELi64ELi8ES3_EELb1ELb0ELb1ELb1ELb0ELb0ELb0EEEvNS_16Flash_bwd_paramsE --------------------------
	.section	.nv.info._ZN5flash44flash_bwd_dq_dk_dv_loop_seqk_parallel_kernelI23Flash_bwd_kernel_traitsILi192ELi64ELi64ELi8ELi4ELi2ELi2ELb0ELb0EN7cutlass10bfloat16_tE19Flash_kernel_traitsILi192ELi64ELi64ELi8ES3_EELb1ELb0ELb1ELb1ELb0ELb0ELb0EEEvNS_16Flash_bwd_paramsE,"",@"SHT_CUDA_INFO"
	.sectionflags	@""
	.align	4


	//----- nvinfo : EIATTR_CUDA_API_VERSION
	.align		4
        /*0000*/ 	.byte	0x04, 0x37
        /*0002*/ 	.short	(.L_768 - .L_767)
.L_767:
        /*0004*/ 	.word	0x00000082


	//----- nvinfo : EIATTR_KPARAM_INFO
	.align		4
.L_768:
        /*0008*/ 	.byte	0x04, 0x17
        /*000a*/ 	.short	(.L_770 - .L_769)
.L_769:
        /*000c*/ 	.word	0x00000000
        /*0010*/ 	.short	0x0000
        /*0012*/ 	.short	0x0000
        /*0014*/ 	.byte	0x00, 0xf0, 0x01, 0x0a


	//----- nvinfo : EIATTR_SPARSE_MMA_MASK
	.align		4
.L_770:
        /*0018*/ 	.byte	0x03, 0x50
        /*001a*/ 	.short	0x0000


	//----- nvinfo : EIATTR_MAXREG_COUNT
	.align		4
        /*001c*/ 	.byte	0x03, 0x1b
        /*001e*/ 	.short	0x00ff


	//----- nvinfo : EIATTR_NUM_BARRIERS
	.align		4
        /*0020*/ 	.byte	0x02, 0x4c
        /*0022*/ 	.byte	0x01
	.zero		1


	//----- nvinfo : EIATTR_ANNOTATIONS
	.align		4
        /*0024*/ 	.byte	0x04, 0x55
        /*0026*/ 	.short	(.L_772 - .L_771)


	//   ....[0]....
.L_771:
        /*0028*/ 	.word	0x00000001
        /*002c*/ 	.byte	0x10, 0x06, 0x00, 0x00, 0x01, 0x00, 0x00, 0x00, 0x80, 0x25, 0x00, 0x00


	//----- nvinfo : EIATTR_MERCURY_ISA_VERSION
	.align		4
.L_772:
        /*0038*/ 	.byte	0x03, 0x5f
        /*003a*/ 	.short	0x0101


	//----- nvinfo : EIATTR_EXIT_INSTR_OFFSETS
	.align		4
        /*003c*/ 	.byte	0x04, 0x1c
        /*003e*/ 	.short	(.L_774 - .L_773)


	//   ....[0]....
.L_773:
        /*0040*/ 	.word	0x00000090


	//   ....[1]....
        /*0044*/ 	.word	0x00009bd0


	//----- nvinfo : EIATTR_CRS_STACK_SIZE
	.align		4
.L_774:
        /*0048*/ 	.byte	0x04, 0x1e
        /*004a*/ 	.short	(.L_776 - .L_775)
.L_775:
        /*004c*/ 	.word	0x00000000


	//----- nvinfo : EIATTR_CBANK_PARAM_SIZE
	.align		4
.L_776:
        /*0050*/ 	.byte	0x03, 0x19
        /*0052*/ 	.short	0x0280


	//----- nvinfo : EIATTR_PARAM_CBANK
	.align		4
        /*0054*/ 	.byte	0x04, 0x0a
        /*0056*/ 	.short	(.L_778 - .L_777)
	.align		4
.L_777:
        /*0058*/ 	.word	index@(.nv.constant0._ZN5flash44flash_bwd_dq_dk_dv_loop_seqk_parallel_kernelI23Flash_bwd_kernel_traitsILi192ELi64ELi64ELi8ELi4ELi2ELi2ELb0ELb0EN7cutlass10bfloat16_tE19Flash_kernel_traitsILi192ELi64ELi64ELi8ES3_EELb1ELb0ELb1ELb1ELb0ELb0ELb0EEEvNS_16Flash_bwd_paramsE)
        /*005c*/ 	.short	0x0210
        /*005e*/ 	.short	0x0280


	//----- nvinfo : EIATTR_SW_WAR
	.align		4
.L_778:
        /*0060*/ 	.byte	0x04, 0x36
        /*0062*/ 	.short	(.L_780 - .L_779)
.L_779:
        /*0064*/ 	.word	0x00000008
.L_780:


//--------------------- .nv.info._ZN5flash44flash_bwd_dq_dk_dv_loop_seqk_parallel_kernelI23Flash_bwd_kernel_traitsILi192ELi64ELi64ELi8ELi4ELi2ELi2ELb0ELb0EN7cutlass10bfloat16_tE19Flash_kernel_traitsILi192ELi64ELi64ELi8ES3_EELb0ELb0ELb1ELb1ELb0ELb0ELb1EEEvNS_16Flash_bwd_paramsE --------------------------
	.section	.nv.info._ZN5flash44flash_bwd_dq_dk_dv_loop_seqk_parallel_kernelI23Flash_bwd_kernel_traitsILi192ELi64ELi64ELi8ELi4ELi2ELi2ELb0ELb0EN7cutlass10bfloat16_tE19Flash_kernel_traitsILi192ELi64ELi64ELi8ES3_EELb0ELb0ELb1ELb1ELb0ELb0ELb1EEEvNS_16Flash_bwd_paramsE,"",@"SHT_CUDA_INFO"
	.sectionflags	@""
	.align	4


	//----- nvinfo : EIATTR_CUDA_API_VERSION
	.align		4
        /*0000*/ 	.byte	0x04, 0x37
        /*0002*/ 	.short	(.L_782 - .L_781)
.L_781:
        /*0004*/ 	.word	0x00000082


	//----- nvinfo : EIATTR_KPARAM_INFO
	.align		4
.L_782:
        /*0008*/ 	.byte	0x04, 0x17
        /*000a*/ 	.short	(.L_784 - .L_783)
.L_783:
        /*000c*/ 	.word	0x00000000
        /*0010*/ 	.short	0x0000
        /*0012*/ 	.short	0x0000
        /*0014*/ 	.byte	0x00, 0xf0, 0x01, 0x0a


	//----- nvinfo : EIATTR_SPARSE_MMA_MASK
	.align		4
.L_784:
        /*0018*/ 	.byte	0x03, 0x50
        /*001a*/ 	.short	0x0000


	//----- nvinfo : EIATTR_MAXREG_COUNT
	.align		4
        /*001c*/ 	.byte	0x03, 0x1b
        /*001e*/ 	.short	0x00ff


	//----- nvinfo : EIATTR_NUM_BARRIERS
	.align		4
        /*0020*/ 	.byte	0x02, 0x4c
        /*0022*/ 	.byte	0x01
	.zero		1


	//----- nvinfo : EIATTR_MERCURY_ISA_VERSION
	.align		4
        /*0024*/ 	.byte	0x03, 0x5f
        /*0026*/ 	.short	0x0101


	//----- nvinfo : EIATTR_EXIT_INSTR_OFFSETS
	.align		4
        /*0028*/ 	.byte	0x04, 0x1c
        /*002a*/ 	.short	(.L_786 - .L_785)


	//   ....[0]....
.L_785:
        /*002c*/ 	.word	0x00000080


	//   ....[1]....
        /*0030*/ 	.word	0x000093d0


	//----- nvinfo : EIATTR_CRS_STACK_SIZE
	.align		4
.L_786:
        /*0034*/ 	.byte	0x04, 0x1e
        /*0036*/ 	.short	(.L_788 - .L_787)
.L_787:
        /*0038*/ 	.word	0x00000000


	//----- nvinfo : EIATTR_CBANK_PARAM_SIZE
	.align		4
.L_788:
        /*003c*/ 	.byte	0x03, 0x19
        /*003e*/ 	.short	0x0280


	//----- nvinfo : EIATTR_PARAM_CBANK
	.align		4
        /*0040*/ 	.byte	0x04, 0x0a
        /*0042*/ 	.short	(.L_790 - .L_789)
	.align		4
.L_789:
        /*0044*/ 	.word	index@(.nv.constant0._ZN5flash44flash_bwd_dq_dk_dv_loop_seqk_parallel_kernelI23Flash_bwd_kernel_traitsILi192ELi64ELi64ELi8ELi4ELi2ELi2ELb0ELb0EN7cutlass10bfloat16_tE19Flash_kernel_traitsILi192ELi64ELi64ELi8ES3_EELb0ELb0ELb1ELb1ELb0ELb0ELb1EEEvNS_16Flash_bwd_paramsE)
        /*0048*/ 	.short	0x0210
        /*004a*/ 	.short	0x0280


	//----- nvinfo : EIATTR_SW_WAR
	.align		4
.L_790:
        /*004c*/ 	.byte	0x04, 0x36
        /*004e*/ 	.short	(.L_792 - .L_791)
.L_791:
        /*0050*/ 	.word	0x00000008
.L_792:


//--------------------- .nv.info._ZN5flash25flash_bwd_dot_do_o_kernelILb0E23Flash_bwd_kernel_traitsILi192ELi64ELi64ELi8ELi4ELi2ELi2ELb0ELb0EN7cutlass10bfloat16_tE19Flash_kernel_traitsILi192ELi64ELi64ELi8ES3_EEEEvNS_16Flash_bwd_paramsE --------------------------
	.section	.nv.info._ZN5flash25flash_bwd_dot_do_o_kernelILb0E23Flash_bwd_kernel_traitsILi192ELi64ELi64ELi8ELi4ELi2ELi2ELb0ELb0EN7cutlass10bfloat16_tE19Flash_kernel_traitsILi192ELi64ELi64ELi8ES3_EEEEvNS_16Flash_bwd_paramsE,"",@"SHT_CUDA_INFO"
	.sectionflags	@""
	.align	4


	//----- nvinfo : EIATTR_CUDA_API_VERSION
	.align		4
        /*0000*/ 	.byte	0x04, 0x37
        /*0002*/ 	.short	(.L_794 - .L_793)
.L_793:
        /*0004*/ 	.word	0x00000082


	//----- nvinfo : EIATTR_KPARAM_INFO
	.align		4
.L_794:
        /*0008*/ 	.byte	0x04, 0x17
        /*000a*/ 	.short	(.L_796 - .L_795)
.L_795:
        /*000c*/ 	.word	0x00000000
        /*0010*/ 	.short	0x0000
        /*0012*/ 	.short	0x0000
        /*0014*/ 	.byte	0x00, 0xf0, 0x01, 0x0a


	//----- nvinfo : EIATTR_SPARSE_MMA_MASK
	.align		4
.L_796:
        /*0018*/ 	.byte	0x03, 0x50
        /*001a*/ 	.short	0x0000


	//----- nvinfo : EIATTR_MAXREG_COUNT
	.align		4
        /*001c*/ 	.byte	0x03, 0x1b
        /*001e*/ 	.short	0x00ff


	//----- nvinfo : EIATTR_MERCURY_ISA_VERSION
	.align		4
        /*0020*/ 	.byte	0x03, 0x5f
        /*0022*/ 	.short	0x0101


	//----- nvinfo : EIATTR_COOP_GROUP_MASK_REGIDS
	.align		4
        /*0024*/ 	.byte	0x04, 0x29
        /*0026*/ 	.short	(.L_798 - .L_797)


	//   ....[0]....
.L_797:
        /*0028*/ 	.word	0xffffffff


	//   ....[1]....
        /*002c*/ 	.word	0xffffffff


	//   ....[2]....
        /*0030*/ 	.word	0xffffffff


	//   ....[3]....
        /*0034*/ 	.word	0xffffffff


	//   ....[4]....
        /*0038*/ 	.word	0xffffffff


	//   ....[5]....
        /*003c*/ 	.word	0xffffffff


	//----- nvinfo : EIATTR_COOP_GROUP_INSTR_OFFSETS
	.align		4
.L_798:
        /*0040*/ 	.byte	0x04, 0x28
        /*0042*/ 	.short	(.L_800 - .L_799)


	//   ....[0]....
.L_799:
        /*0044*/ 	.word	0x000015d0


	//   ....[1]....
        /*0048*/ 	.word	0x000015e0


	//   ....[2]....
        /*004c*/ 	.word	0x00001640


	//   ....[3]....
        /*0050*/ 	.word	0x00001650


	//   ....[4]....
        /*0054*/ 	.word	0x000016a0


	//   ....[5]....
        /*0058*/ 	.word	0x000016d0


	//----- nvinfo : EIATTR_EXIT_INSTR_OFFSETS
	.align		4
.L_800:
        /*005c*/ 	.byte	0x04, 0x1c
        /*005e*/ 	.short	(.L_802 - .L_801)


	//   ....[0]....
.L_801:
        /*0060*/ 	.word	0x00000130


	//   ....[1]....
        /*0064*/ 	.word	0x00001730


	//   ....[2]....
        /*0068*/ 	.word	0x00001750


	//----- nvinfo : EIATTR_CRS_STACK_SIZE
	.align		4
.L_802:
        /*006c*/ 	.byte	0x04, 0x1e
        /*006e*/ 	.short	(.L_804 - .L_803)
.L_803:
        /*0070*/ 	.word	0x00000000


	//----- nvinfo : EIATTR_CBANK_PARAM_SIZE
	.align		4
.L_804:
        /*0074*/ 	.byte	0x03, 0x19
        /*0076*/ 	.short	0x0280


	//----- nvinfo : EIATTR_PARAM_CBANK
	.align		4
        /*0078*/ 	.byte	0x04, 0x0a
        /*007a*/ 	.short	(.L_806 - .L_805)
	.align		4
.L_805:
        /*007c*/ 	.word	index@(.nv.constant0._ZN5flash25flash_bwd_dot_do_o_kernelILb0E23Flash_bwd_kernel_traitsILi192ELi64ELi64ELi8ELi4ELi2ELi2ELb0ELb0EN7cutlass10bfloat16_tE19Flash_kernel_traitsILi192ELi64ELi64ELi8ES3_EEEEvNS_16Flash_bwd_paramsE)
        /*0080*/ 	.short	0x0210
        /*0082*/ 	.short	0x0280


	//----- nvinfo : EIATTR_SW_WAR
	.align		4
.L_806:
        /*0084*/ 	.byte	0x04, 0x36
        /*0086*/ 	.short	(.L_808 - .L_807)
.L_807:
        /*0088*/ 	.word	0x00000008
.L_808:


//--------------------- .nv.info._ZN5flash25flash_bwd_dot_do_o_kernelILb1E23Flash_bwd_kernel_traitsILi192ELi64ELi64ELi8ELi4ELi2ELi2ELb0ELb0EN7cutlass10bfloat16_tE19Flash_kernel_traitsILi192ELi64ELi64ELi8ES3_EEEEvNS_16Flash_bwd_paramsE --------------------------
	.section	.nv.info._ZN5flash25flash_bwd_dot_do_o_kernelILb1E23Flash_bwd_kernel_traitsILi192ELi64ELi64ELi8ELi4ELi2ELi2ELb0ELb0EN7cutlass10bfloat16_tE19Flash_kernel_traitsILi192ELi64ELi64ELi8ES3_EEEEvNS_16Flash_bwd_paramsE,"",@"SHT_CUDA_INFO"
	.sectionflags	@""
	.align	4


	//----- nvinfo : EIATTR_CUDA_API_VERSION
	.align		4
        /*0000*/ 	.byte	0x04, 0x37
        /*0002*/ 	.short	(.L_810 - .L_809)
.L_809:
        /*0004*/ 	.word	0x00000082


	//----- nvinfo : EIATTR_KPARAM_INFO
	.align		4
.L_810:
        /*0008*/ 	.byte	0x04, 0x17
        /*000a*/ 	.short	(.L_812 - .L_811)
.L_811:
        /*000c*/ 	.word	0x00000000
        /*0010*/ 	.short	0x0000
        /*0012*/ 	.short	0x0000
        /*0014*/ 	.byte	0x00, 0xf0, 0x01, 0x0a


	//----- nvinfo : EIATTR_SPARSE_MMA_MASK
	.align		4
.L_812:
        /*0018*/ 	.byte	0x03, 0x50
        /*001a*/ 	.short	0x0000


	//----- nvinfo : EIATTR_MAXREG_COUNT
	.align		4
        /*001c*/ 	.byte	0x03, 0x1b
        /*001e*/ 	.short	0x00ff


	//----- nvinfo : EIATTR_MERCURY_ISA_VERSION
	.align		4
        /*0020*/ 	.byte	0x03, 0x5f
        /*0022*/ 	.short	0x0101


	//----- nvinfo : EIATTR_COOP_GROUP_MASK_REGIDS
	.align		4
        /*0024*/ 	.byte	0x04, 0x29
        /*0026*/ 	.short	(.L_814 - .L_813)


	//   ....[0]....
.L_813:
        /*0028*/ 	.word	0xffffffff


	//   ....[1]....
        /*002c*/ 	.word	0xffffffff


	//   ....[2]....
        /*0030*/ 	.word	0xffffffff


	//   ....[3]....
        /*0034*/ 	.word	0xffffffff


	//   ....[4]....
        /*0038*/ 	.word	0xffffffff


	//   ....[5]....
        /*003c*/ 	.word	0xffffffff


	//----- nvinfo : EIATTR_COOP_GROUP_INSTR_OFFSETS
	.align		4
.L_814:
        /*0040*/ 	.byte	0x04, 0x28
        /*0042*/ 	.short	(.L_816 - .L_815)


	//   ....[0]....
.L_815:
        /*0044*/ 	.word	0x00001890


	//   ....[1]....
        /*0048*/ 	.word	0x000018b0


	//   ....[2]....
        /*004c*/ 	.word	0x000018d0


	//   ....[3]....
        /*0050*/ 	.word	0x00001910


	//   ....[4]....
        /*0054*/ 	.word	0x00001930


	//   ....[5]....
        /*0058*/ 	.word	0x00001960


	//----- nvinfo : EIATTR_EXIT_INSTR_OFFSETS
	.align		4
.L_816:
        /*005c*/ 	.byte	0x04, 0x1c
        /*005e*/ 	.short	(.L_818 - .L_817)


	//   ....[0]....
.L_817:
        /*0060*/ 	.word	0x00000130


	//   ....[1]....
        /*0064*/ 	.word	0x00001b30


	//----- nvinfo : EIATTR_CRS_STACK_SIZE
	.align		4
.L_818:
        /*0068*/ 	.byte	0x04, 0x1e
        /*006a*/ 	.short	(.L_820 - .L_819)
.L_819:
        /*006c*/ 	.word	0x00000000


	//----- nvinfo : EIATTR_CBANK_PARAM_SIZE
	.align		4
.L_820:
        /*0070*/ 	.byte	0x03, 0x19
        /*0072*/ 	.short	0x0280


	//----- nvinfo : EIATTR_PARAM_CBANK
	.align		4
        /*0074*/ 	.byte	0x04, 0x0a
        /*0076*/ 	.short	(.L_822 - .L_821)
	.align		4
.L_821:
        /*0078*/ 	.word	index@(.nv.constant0._ZN5flash25flash_bwd_dot_do_o_kernelILb1E23Flash_bwd_kernel_traitsILi192ELi64ELi64ELi8ELi4ELi2ELi2ELb0ELb0EN7cutlass10bfloat16_tE19Flash_kernel_traitsILi192ELi64ELi64ELi8ES3_EEEEvNS_16Flash_bwd_paramsE)
        /*007c*/ 	.short	0x0210
        /*007e*/ 	.short	0x0280


	//----- nvinfo : EIATTR_SW_WAR
	.align		4
.L_822:
        /*0080*/ 	.byte	0x04, 0x36
        /*0082*/ 	.short	(.L_824 - .L_823)
.L_823:
        /*0084*/ 	.word	0x00000008
.L_824:


//--------------------- .nv.callgraph             --------------------------
	.section	.nv.callgraph,"",@"SHT_CUDA_CALLGRAPH"
	.align	4
	.sectionentsize	8
	.align		4
        /*0000*/ 	.word	0x00000000
	.align		4
        /*0004*/ 	.word	0xffffffff
	.align		4
        /*0008*/ 	.word	0x00000000
	.align		4
        /*000c*/ 	.word	0xfffffffe
	.align		4
        /*0010*/ 	.word	0x00000000
	.align		4
        /*0014*/ 	.word	0xfffffffd
	.align		4
        /*0018*/ 	.word	0x00000000
	.align		4
        /*001c*/ 	.word	0xfffffffc


//--------------------- .nv.constant4             --------------------------
	.section	.nv.constant4,"a",@progbits
	.align	8
	.align		8
.nv.constant4:
        /*0000*/ 	.dword	_ZN66_INTERNAL_f8426be4_30_flash_bwd_hdim192_bf16_sm80_cu_ea41c527_37344cuda3std3__45__cpo5beginE
	.align		8
        /*0008*/ 	.dword	_ZN66_INTERNAL_f8426be4_30_flash_bwd_hdim192_bf16_sm80_cu_ea41c527_37344cuda3std3__45__cpo3endE
	.align		8
        /*0010*/ 	.dword	_ZN66_INTERNAL_f8426be4_30_flash_bwd_hdim192_bf16_sm80_cu_ea41c527_37344cuda3std3__45__cpo6cbeginE
	.align		8
        /*0018*/ 	.dword	_ZN66_INTERNAL_f8426be4_30_flash_bwd_hdim192_bf16_sm80_cu_ea41c527_37344cuda3std3__45__cpo4cendE
	.align		8
        /*0020*/ 	.dword	_ZN66_INTERNAL_f8426be4_30_flash_bwd_hdim192_bf16_sm80_cu_ea41c527_37344cuda3std3__468_GLOBAL__N__f8426be4_30_flash_bwd_hdim192_bf16_sm80_cu_ea41c527_37346ignoreE
	.align		8
        /*0028*/ 	.dword	_ZN66_INTERNAL_f8426be4_30_flash_bwd_hdim192_bf16_sm80_cu_ea41c527_37344cuda3std3__419piecewise_constructE
	.align		8
        /*0030*/ 	.dword	_ZN66_INTERNAL_f8426be4_30_flash_bwd_hdim192_bf16_sm80_cu_ea41c527_37344cuda3std3__48in_placeE
	.align		8
        /*0038*/ 	.dword	_ZN66_INTERNAL_f8426be4_30_flash_bwd_hdim192_bf16_sm80_cu_ea41c527_37344cuda3std6ranges3__45__cpo4swapE
	.align		8
        /*0040*/ 	.dword	_ZN66_INTERNAL_f8426be4_30_flash_bwd_hdim192_bf16_sm80_cu_ea41c527_37344cuda3std6ranges3__45__cpo9iter_moveE
	.align		8
        /*0048*/ 	.dword	_ZN66_INTERNAL_f8426be4_30_flash_bwd_hdim192_bf16_sm80_cu_ea41c527_37344cute7productE
	.align		8
        /*0050*/ 	.dword	_ZN66_INTERNAL_f8426be4_30_flash_bwd_hdim192_bf16_sm80_cu_ea41c527_37344cute1_E


//--------------------- .text._ZN5flash44flash_bwd_dq_dk_dv_loop_seqk_parallel_kernelI23Flash_bwd_kernel_traitsILi192ELi64ELi64ELi8ELi4ELi2ELi2ELb1ELb1EN7cutlass10bfloat16_tE19Flash_kernel_traitsILi192ELi64ELi64ELi8ES3_EELb0ELb0ELb0ELb0ELb0ELb0ELb0EEEvNS_16Flash_bwd_paramsE --------------------------
	.section	.text._ZN5flash44flash_bwd_dq_dk_dv_loop_seqk_parallel_kernelI23Flash_bwd_kernel_traitsILi192ELi64ELi64ELi8ELi4ELi2ELi2ELb1ELb1EN7cutlass10bfloat16_tE19Flash_kernel_traitsILi192ELi64ELi64ELi8ES3_EELb0ELb0ELb0ELb0ELb0ELb0ELb0EEEvNS_16Flash_bwd_paramsE,"ax",@progbits
	.align	128
        .global         _ZN5flash44flash_bwd_dq_dk_dv_loop_seqk_parallel_kernelI23Flash_bwd_kernel_traitsILi192ELi64ELi64ELi8ELi4ELi2ELi2ELb1ELb1EN7cutlass10bfloat16_tE19Flash_kernel_traitsILi192ELi64ELi64ELi8ES3_EELb0ELb0ELb0ELb0ELb0ELb0ELb0EEEvNS_16Flash_bwd_paramsE
        .type           _ZN5flash44flash_bwd_dq_dk_dv_loop_seqk_parallel_kernelI23Flash_bwd_kernel_traitsILi192ELi64ELi64ELi8ELi4ELi2ELi2ELb1ELb1EN7cutlass10bfloat16_tE19Flash_kernel_traitsILi192ELi64ELi64ELi8ES3_EELb0ELb0ELb0ELb0ELb0ELb0ELb0EEEvNS_16Flash_bwd_paramsE,@function
        .size           _ZN5flash44flash_bwd_dq_dk_dv_loop_seqk_parallel_kernelI23Flash_bwd_kernel_traitsILi192ELi64ELi64ELi8ELi4ELi2ELi2ELb1ELb1EN7cutlass10bfloat16_tE19Flash_kernel_traitsILi192ELi64ELi64ELi8ES3_EELb0ELb0ELb0ELb0ELb0ELb0ELb0EEEvNS_16Flash_bwd_paramsE,(.L_x_1582 - _ZN5flash44flash_bwd_dq_dk_dv_loop_seqk_parallel_kernelI23Flash_bwd_kernel_traitsILi192ELi64ELi64ELi8ELi4ELi2ELi2ELb1ELb1EN7cutlass10bfloat16_tE19Flash_kernel_traitsILi192ELi64ELi64ELi8ES3_EELb0ELb0ELb0ELb0ELb0ELb0ELb0EEEvNS_16Flash_bwd_paramsE)
        .other          _ZN5flash44flash_bwd_dq_dk_dv_loop_seqk_parallel_kernelI23Flash_bwd_kernel_traitsILi192ELi64ELi64ELi8ELi4ELi2ELi2ELb1ELb1EN7cutlass10bfloat16_tE19Flash_kernel_traitsILi192ELi64ELi64ELi8ES3_EELb0ELb0ELb0ELb0ELb0ELb0ELb0EEEvNS_16Flash_bwd_paramsE,@"STO_CUDA_ENTRY STV_DEFAULT"
_ZN5flash44flash_bwd_dq_dk_dv_loop_seqk_parallel_kernelI23Flash_bwd_kernel_traitsILi192ELi64ELi64ELi8ELi4ELi2ELi2ELb1ELb1EN7cutlass10bfloat16_tE19Flash_kernel_traitsILi192ELi64ELi64ELi8ES3_EELb0ELb0ELb0ELb0ELb0ELb0ELb0EEEvNS_16Flash_bwd_paramsE:
.text._ZN5flash44flash_bwd_dq_dk_dv_loop_seqk_parallel_kernelI23Flash_bwd_kernel_traitsILi192ELi64ELi64ELi8ELi4ELi2ELi2ELb1ELb1EN7cutlass10bfloat16_tE19Flash_kernel_traitsILi192ELi64ELi64ELi8ES3_EELb0ELb0ELb0ELb0ELb0ELb0ELb0EEEvNS_16Flash_bwd_paramsE:
[----:B------:R-:W1:Y:S08]  /*0000*/  LDC R1, c[0x0][0x28] ;  /* 0x00000a00ff017b82 */ /* 0x000e700000000800 */
[----:B------:R-:W2:Y:S01]  /*0010*/  S2UR UR26, SR_CTAID.X ;  /* 0x00000000001a79c3 */ /* 0x000ea20000002500 */
[----:B------:R-:W-:Y:S01]  /*0020*/  ULDC UR4, c[0x0][0x2c8] ;  /* 0x0000b20000047ab9 */ /* 0x000fe20000000800 */
[----:B-1----:R-:W-:Y:S01]  /*0030*/  IADD3 R1, R1, -0xe8, RZ ;  /* 0xffffff1801017810 */ /* 0x002fe20007ffe0ff */
[----:B------:R-:W-:-:S04]  /*0040*/  UIADD3 UR5, UR4, 0x3f, URZ ;  /* 0x0000003f04057890 */ /* 0x000fc8000fffe03f */
[----:B------:R-:W-:-:S04]  /*0050*/  USHF.R.S32.HI UR4, URZ, 0x1f, UR5 ;  /* 0x0000001f3f047899 */ /* 0x000fc80008011405 */
[----:B------:R-:W-:-:S04]  /*0060*/  ULEA.HI UR4, UR4, UR5, URZ, 0x6 ;  /* 0x0000000504047291 */ /* 0x000fc8000f8f303f */
[----:B------:R-:W-:-:S04]  /*0070*/  USHF.R.S32.HI UR59, URZ, 0x6, UR4 ;  /* 0x000000063f3b7899 */ /* 0x000fc80008011404 */
[----:B--2---:R-:W-:-:S06]  /*0080*/  UISETP.GE.AND UP0, UPT, UR26, UR59, UPT ;  /* 0x0000003b1a00728c */ /* 0x004fcc000bf06270 */
[----:B------:R-:W-:-:S13]  /*0090*/  PLOP3.LUT P0, PT, PT, PT, UP0, 0x80, 0x0 ;  /* 0x000000000000781c */ /* 0x000fda0003f0f008 */
[----:B------:R-:W-:Y:S05]  /*00a0*/  @P0 EXIT ;  /* 0x000000000000094d */ /* 0x000fea0003800000 */
[----:B------:R-:W1:Y:S01]  /*00b0*/  S2R R17, SR_TID.X ;  /* 0x0000000000117919 */ /* 0x000e620000002100 */
[----:B------:R-:W2:Y:S01]  /*00c0*/  S2UR UR5, SR_CgaCtaId ;  /* 0x00000000000579c3 */ /* 0x000ea20000008800 */
[----:B------:R-:W-:Y:S01]  /*00d0*/  UMOV UR4, 0x400 ;  /* 0x0000040000047882 */ /* 0x000fe20000000000 */
[----:B------:R-:W-:-:S06]  /*00e0*/  UMOV UR7, 0x400 ;  /* 0x0000040000077882 */ /* 0x000fcc0000000000 */
[----:B------:R-:W3:Y:S08]  /*00f0*/  S2UR UR54, SR_CTAID.Z ;  /* 0x00000000003679c3 */ /* 0x000ef00000002700 */
[----:B------:R-:W-:Y:S08]  /*0100*/  S2UR UR6, SR_CgaCtaId ;  /* 0x00000000000679c3 */ /* 0x000ff00000008800 */
[----:B------:R-:W4:Y:S01]  /*0110*/  S2UR UR45, SR_CTAID.Y ;  /* 0x00000000002d79c3 */ /* 0x000f220000002600 */
[----:B--2---:R-:W-:Y:S01]  /*0120*/  ULEA UR5, UR5, UR4, 0x18 ;  /* 0x0000000405057291 */ /* 0x004fe2000f8ec03f */
[----:B-1----:R-:W-:Y:S01]  /*0130*/  SHF.R.S32.HI R18, RZ, 0x1f, R17 ;  /* 0x0000001fff127819 */ /* 0x002fe20000011411 */
[----:B---3--:R-:W-:-:S03]  /*0140*/  USHF.R.S32.HI UR4, URZ, 0x1f, UR54 ;  /* 0x0000001f3f047899 */ /* 0x008fc60008011436 */
[CC--:B------:R-:W-:Y:S02]  /*0150*/  LEA.HI R2, R18.reuse, R17.reuse, RZ, 0x5 ;  /* 0x0000001112027211 */ /* 0x0c0fe400078f28ff */
[----:B------:R-:W-:Y:S02]  /*0160*/  LEA.HI R15, R18, R17, RZ, 0x3 ;  /* 0x00000011120f7211 */ /* 0x000fe400078f18ff */
[--C-:B------:R-:W-:Y:S02]  /*0170*/  SHF.R.S32.HI R0, RZ, 0x5, R2.reuse ;  /* 0x00000005ff007819 */ /* 0x100fe40000011402 */
[----:B------:R-:W-:Y:S02]  /*0180*/  SHF.R.S32.HI R3, RZ, 0x1f, R2 ;  /* 0x0000001fff037819 */ /* 0x000fe40000011402 */
[-C--:B------:R-:W-:Y:S02]  /*0190*/  LEA.HI R2, R2, R0.reuse, RZ, 0x1 ;  /* 0x0000000002027211 */ /* 0x080fe400078f08ff */
[----:B------:R-:W-:-:S02]  /*01a0*/  LEA.HI R3, R3, R0, RZ, 0x2 ;  /* 0x0000000003037211 */ /* 0x000fc400078f10ff */
[----:B------:R-:W-:Y:S01]  /*01b0*/  LOP3.LUT R2, R2, 0xfffffffe, RZ, 0xc0, !PT ;  /* 0xfffffffe02027812 */ /* 0x000fe200078ec0ff */
[----:B----4-:R-:W-:Y:S01]  /*01c0*/  USHF.L.U32 UR8, UR45, 0x7, URZ ;  /* 0x000000072d087899 */ /* 0x010fe2000800063f */
[----:B------:R-:W-:Y:S02]  /*01d0*/  LOP3.LUT R3, R3, 0xfffffffc, RZ, 0xc0, !PT ;  /* 0xfffffffc03037812 */ /* 0x000fe400078ec0ff */
[-C--:B------:R-:W-:Y:S01]  /*01e0*/  LEA.HI R4, R18, R17.reuse, RZ, 0x4 ;  /* 0x0000001112047211 */ /* 0x080fe200078f20ff */
[----:B------:R-:W-:Y:S01]  /*01f0*/  IMAD.IADD R16, R0, 0x1, -R2 ;  /* 0x0000000100107824 */ /* 0x000fe200078e0a02 */
[----:B------:R-:W-:Y:S01]  /*0200*/  LEA.HI R20, R18, R17, RZ, 0x2 ;  /* 0x0000001112147211 */ /* 0x000fe200078f10ff */
[----:B------:R-:W-:Y:S01]  /*0210*/  IMAD.IADD R19, R0, 0x1, -R3 ;  /* 0x0000000100137824 */ /* 0x000fe200078e0a03 */
[----:B------:R-:W-:Y:S02]  /*0220*/  LOP3.LUT R7, R15, 0xfffffff8, RZ, 0xc0, !PT ;  /* 0xfffffff80f077812 */ /* 0x000fe400078ec0ff */
[----:B------:R-:W-:-:S02]  /*0230*/  SHF.R.S32.HI R5, RZ, 0x4, R4 ;  /* 0x00000004ff057819 */ /* 0x000fc40000011404 */
[--C-:B------:R-:W-:Y:S02]  /*0240*/  SHF.R.S32.HI R8, RZ, 0x2, R20.reuse ;  /* 0x00000002ff087819 */ /* 0x100fe40000011414 */
[----:B------:R-:W-:Y:S02]  /*0250*/  SHF.R.S32.HI R0, RZ, 0x1f, R20 ;  /* 0x0000001fff007819 */ /* 0x000fe40000011414 */
[----:B------:R-:W-:Y:S02]  /*0260*/  SHF.R.S32.HI R3, RZ, 0x3, R15 ;  /* 0x00000003ff037819 */ /* 0x000fe4000001140f */
[C---:B------:R-:W-:Y:S02]  /*0270*/  LOP3.LUT R6, R4.reuse, 0xfffffff0, RZ, 0xc0, !PT ;  /* 0xfffffff004067812 */ /* 0x040fe400078ec0ff */
[----:B------:R-:W-:Y:S01]  /*0280*/  LEA.HI R4, R4, R5, RZ, 0x1 ;  /* 0x0000000504047211 */ /* 0x000fe200078f08ff */
[----:B------:R-:W-:Y:S01]  /*0290*/  IMAD.SHL.U32 R3, R3, 0x40, RZ ;  /* 0x0000004003037824 */ /* 0x000fe200078e00ff */
[----:B------:R-:W-:Y:S01]  /*02a0*/  LEA.HI R2, R0, R8, RZ, 0x3 ;  /* 0x0000000800027211 */ /* 0x000fe200078f18ff */
[----:B------:R-:W-:Y:S01]  /*02b0*/  IMAD.IADD R0, R17, 0x1, -R7 ;  /* 0x0000000111007824 */ /* 0x000fe200078e0a07 */
[----:B------:R-:W-:-:S02]  /*02c0*/  LOP3.LUT R4, R4, 0xfffffffe, RZ, 0xc0, !PT ;  /* 0xfffffffe04047812 */ /* 0x000fc400078ec0ff */
[----:B------:R-:W-:Y:S01]  /*02d0*/  LOP3.LUT R2, R2, 0xfffffff8, RZ, 0xc0, !PT ;  /* 0xfffffff802027812 */ /* 0x000fe200078ec0ff */
[C---:B------:R-:W-:Y:S01]  /*02e0*/  IMAD.SHL.U32 R22, R0.reuse, 0x8, RZ ;  /* 0x0000000800167824 */ /* 0x040fe200078e00ff */
[----:B------:R-:W-:Y:S01]  /*02f0*/  LOP3.LUT R3, R3, 0x1c0, RZ, 0xc0, !PT ;  /* 0x000001c003037812 */ /* 0x000fe200078ec0ff */
[----:B------:R-:W-:Y:S01]  /*0300*/  IMAD.IADD R12, R5, 0x1, -R4 ;  /* 0x00000001050c7824 */ /* 0x000fe200078e0a04 */
[----:B------:R-:W-:Y:S01]  /*0310*/  LOP3.LUT P4, RZ, R0, 0x4, RZ, 0xc0, !PT ;  /* 0x0000000400ff7812 */ /* 0x000fe2000788c0ff */
[----:B------:R-:W-:Y:S01]  /*0320*/  IMAD.IADD R5, R8, 0x1, -R2 ;  /* 0x0000000108057824 */ /* 0x000fe200078e0a02 */
[----:B------:R-:W-:Y:S01]  /*0330*/  LOP3.LUT R4, R3, 0x38, R22, 0xf8, !PT ;  /* 0x0000003803047812 */ /* 0x000fe200078ef816 */
[----:B------:R-:W-:Y:S01]  /*0340*/  IMAD.IADD R2, R17, 0x1, -R6 ;  /* 0x0000000111027824 */ /* 0x000fe200078e0a06 */
[----:B------:R-:W-:Y:S01]  /*0350*/  SHF.R.U32.HI R3, RZ, 0x3, R3 ;  /* 0x00000003ff037819 */ /* 0x000fe20000011603 */
[----:B------:R-:W-:Y:S01]  /*0360*/  IMAD.SHL.U32 R11, R12, 0x200, RZ ;  /* 0x000002000c0b7824 */ /* 0x000fe200078e00ff */
[C---:B------:R-:W-:Y:S01]  /*0370*/  LOP3.LUT P3, RZ, R0.reuse, 0x2, RZ, 0xc0, !PT ;  /* 0x0000000200ff7812 */ /* 0x040fe2000786c0ff */
[----:B------:R-:W-:Y:S01]  /*0380*/  IMAD.SHL.U32 R0, R0, 0x40, RZ ;  /* 0x0000004000007824 */ /* 0x000fe200078e00ff */
[----:B------:R-:W-:Y:S01]  /*0390*/  LOP3.LUT R13, R4, R3, RZ, 0x3c, !PT ;  /* 0x00000003040d7212 */ /* 0x000fe200078e3cff */
[----:B------:R-:W-:Y:S01]  /*03a0*/  IMAD.SHL.U32 R3, R16, 0x10, RZ ;  /* 0x0000001010037824 */ /* 0x000fe200078e00ff */
[----:B------:R-:W-:Y:S01]  /*03b0*/  SHF.R.S32.HI R4, RZ, 0x1f, R2 ;  /* 0x0000001fff047819 */ /* 0x000fe20000011402 */
[----:B------:R-:W-:Y:S01]  /*03c0*/  STL [R1+0x48], R22 ;  /* 0x0000481601007387 */ /* 0x000fe20000100800 */
[----:B------:R-:W-:-:S02]  /*03d0*/  LOP3.LUT R0, R0, 0x1c0, RZ, 0xc0, !PT ;  /* 0x000001c000007812 */ /* 0x000fc400078ec0ff */
[----:B------:R-:W-:Y:S02]  /*03e0*/  LEA.HI R14, R4, R2, RZ, 0x3 ;  /* 0x00000002040e7211 */ /* 0x000fe400078f18ff */
[----:B------:R-:W-:Y:S02]  /*03f0*/  LEA.HI R8, R18, R17, RZ, 0x7 ;  /* 0x0000001112087211 */ /* 0x000fe400078f38ff */
[C---:B------:R-:W-:Y:S02]  /*0400*/  LOP3.LUT R4, R0.reuse, 0x8, R15, 0xf8, !PT ;  /* 0x0000000800047812 */ /* 0x040fe400078ef80f */
[----:B------:R-:W-:Y:S02]  /*0410*/  LOP3.LUT R9, R0, 0x10, R3, 0xf8, !PT ;  /* 0x0000001000097812 */ /* 0x000fe400078ef803 */
[----:B------:R-:W-:Y:S02]  /*0420*/  SHF.R.U32.HI R10, RZ, 0x3, R0 ;  /* 0x00000003ff0a7819 */ /* 0x000fe40000011600 */
[----:B------:R-:W-:-:S02]  /*0430*/  LOP3.LUT R0, R5, 0x1, RZ, 0xc0, !PT ;  /* 0x0000000105007812 */ /* 0x000fc400078ec0ff */
[----:B------:R-:W-:Y:S02]  /*0440*/  LOP3.LUT R6, R14, 0xfffffff8, RZ, 0xc0, !PT ;  /* 0xfffffff80e067812 */ /* 0x000fe400078ec0ff */
[----:B------:R-:W-:Y:S02]  /*0450*/  SHF.R.S32.HI R8, RZ, 0x7, R8 ;  /* 0x00000007ff087819 */ /* 0x000fe40000011408 */
[----:B------:R-:W-:Y:S01]  /*0460*/  ISETP.NE.U32.AND P0, PT, R0, 0x1, PT ;  /* 0x000000010000780c */ /* 0x000fe20003f05070 */
[----:B------:R-:W-:Y:S01]  /*0470*/  IMAD.IADD R7, R2, 0x1, -R6 ;  /* 0x0000000102077824 */ /* 0x000fe200078e0a06 */
[----:B------:R-:W-:Y:S01]  /*0480*/  LEA.HI R0, R18, R17, RZ, 0x6 ;  /* 0x0000001112007211 */ /* 0x000fe200078f30ff */
[----:B------:R-:W-:Y:S01]  /*0490*/  IMAD.SHL.U32 R6, R12, 0x20, RZ ;  /* 0x000000200c067824 */ /* 0x000fe200078e00ff */
[----:B------:R-:W-:Y:S01]  /*04a0*/  LOP3.LUT R3, R4, R10, RZ, 0x3c, !PT ;  /* 0x0000000a04037212 */ /* 0x000fe200078e3cff */
[----:B------:R-:W-:Y:S01]  /*04b0*/  IMAD R4, R8, 0x800, R11 ;  /* 0x0000080008047824 */ /* 0x000fe200078e020b */
[----:B------:R-:W-:-:S02]  /*04c0*/  LOP3.LUT R2, R20, 0x7ffffffc, RZ, 0xc0, !PT ;  /* 0x7ffffffc14027812 */ /* 0x000fc400078ec0ff */
[----:B------:R-:W-:Y:S01]  /*04d0*/  SHF.R.S32.HI R0, RZ, 0x6, R0 ;  /* 0x00000006ff007819 */ /* 0x000fe20000011400 */
[----:B------:R-:W-:Y:S01]  /*04e0*/  IMAD.IADD R21, R4, 0x1, R3 ;  /* 0x0000000104157824 */ /* 0x000fe200078e0203 */
[----:B------:R-:W-:Y:S01]  /*04f0*/  LOP3.LUT R15, R9, 0x8, R15, 0xf8, !PT ;  /* 0x00000008090f7812 */ /* 0x000fe200078ef80f */
[----:B------:R-:W-:Y:S01]  /*0500*/  IMAD.IADD R9, R17, 0x1, -R2 ;  /* 0x0000000111097824 */ /* 0x000fe200078e0a02 */
[----:B------:R-:W-:Y:S01]  /*0510*/  R2P PR, R5, 0x6 ;  /* 0x0000000605007804 */ /* 0x000fe20000000000 */
[----:B------:R-:W-:Y:S01]  /*0520*/  IMAD.SHL.U32 R4, R17, 0x2, RZ ;  /* 0x0000000211047824 */ /* 0x000fe200078e00ff */
[C---:B------:R-:W-:Y:S01]  /*0530*/  LOP3.LUT P6, RZ, R7.reuse, 0x4, RZ, 0xc0, !PT ;  /* 0x0000000407ff7812 */ /* 0x040fe200078cc0ff */
[C---:B------:R-:W-:Y:S01]  /*0540*/  IMAD R17, R0.reuse, 0x200, R13 ;  /* 0x0000020000117824 */ /* 0x040fe200078e020d */
[----:B------:R-:W-:Y:S01]  /*0550*/  LOP3.LUT P5, RZ, R7, 0x2, RZ, 0xc0, !PT ;  /* 0x0000000207ff7812 */ /* 0x000fe200078ac0ff */
[----:B------:R-:W-:Y:S02]  /*0560*/  IMAD.SHL.U32 R3, R0, 0x8, RZ ;  /* 0x0000000800037824 */ /* 0x000fe400078e00ff */
[----:B------:R-:W-:-:S02]  /*0570*/  IMAD.SHL.U32 R0, R8, 0x20, RZ ;  /* 0x0000002008007824 */ /* 0x000fc400078e00ff */
[----:B------:R-:W-:Y:S01]  /*0580*/  IMAD.SHL.U32 R2, R5, 0x40, RZ ;  /* 0x0000004005027824 */ /* 0x000fe200078e00ff */
[----:B------:R-:W-:Y:S02]  /*0590*/  LOP3.LUT R3, R3, 0x18, RZ, 0xc0, !PT ;  /* 0x0000001803037812 */ /* 0x000fe400078ec0ff */
[----:B------:R-:W-:Y:S02]  /*05a0*/  LOP3.LUT R5, R0, 0x6, R4, 0xf8, !PT ;  /* 0x0000000600057812 */ /* 0x000fe400078ef804 */
[----:B------:R-:W-:Y:S02]  /*05b0*/  LOP3.LUT R2, R2, 0x1c0, RZ, 0xc0, !PT ;  /* 0x000001c002027812 */ /* 0x000fe400078ec0ff */
[----:B------:R-:W-:Y:S01]  /*05c0*/  LOP3.LUT R8, R3, 0x20, R6, 0xf8, !PT ;  /* 0x0000002003087812 */ /* 0x000fe200078ef806 */
[----:B------:R1:W-:Y:S01]  /*05d0*/  STL [R1+0x80], R5 ;  /* 0x0000800501007387 */ /* 0x0003e20000100800 */
[----:B------:R-:W-:-:S04]  /*05e0*/  SHF.R.U32.HI R4, RZ, 0x3, R2 ;  /* 0x00000003ff047819 */ /* 0x000fc80000011602 */
[----:B------:R-:W-:Y:S02]  /*05f0*/  LOP3.LUT R6, R4, R2, R3, 0x1e, !PT ;  /* 0x0000000204067212 */ /* 0x000fe400078e1e03 */
[----:B------:R-:W-:Y:S01]  /*0600*/  LOP3.LUT R3, R11, R15, R10, 0xf6, !PT ;  /* 0x0000000f0b037212 */ /* 0x000fe200078ef60a */
[----:B------:R-:W-:-:S03]  /*0610*/  IMAD.MOV.U32 R10, RZ, RZ, -0x10 ;  /* 0xfffffff0ff0a7424 */ /* 0x000fc600078e00ff */
[----:B------:R-:W-:Y:S02]  /*0620*/  LEA R3, R3, UR5, 0x1 ;  /* 0x0000000503037c11 */ /* 0x000fe4000f8e08ff */
[----:B------:R-:W-:Y:S02]  /*0630*/  SEL R10, R10, 0x10, !P0 ;  /* 0x000000100a0a7807 */ /* 0x000fe40004000000 */
[----:B-1----:R-:W-:Y:S01]  /*0640*/  LOP3.LUT R5, R2, 0x20, R0, 0xf8, !PT ;  /* 0x0000002002057812 */ /* 0x002fe200078ef800 */
[----:B------:R-:W-:Y:S02]  /*0650*/  IMAD.SHL.U32 R0, R9, 0x2, RZ ;  /* 0x0000000209007824 */ /* 0x000fe400078e00ff */
[----:B------:R-:W-:Y:S01]  /*0660*/  IMAD.SHL.U32 R2, R7, 0x40, RZ ;  /* 0x0000004007027824 */ /* 0x000fe200078e00ff */
[----:B------:R-:W-:Y:S01]  /*0670*/  LOP3.LUT R4, R5, R4, RZ, 0x3c, !PT ;  /* 0x0000000405047212 */ /* 0x000fe200078e3cff */
[--C-:B------:R-:W-:Y:S02]  /*0680*/  IMAD R5, R19, 0x400, R0.reuse ;  /* 0x0000040013057824 */ /* 0x100fe400078e0200 */
[----:B------:R-:W-:-:S02]  /*0690*/  IMAD R0, R16, 0x400, R0 ;  /* 0x0000040010007824 */ /* 0x000fc400078e0200 */
[----:B------:R-:W-:Y:S02]  /*06a0*/  IMAD.IADD R13, R5, 0x1, R4 ;  /* 0x00000001050d7824 */ /* 0x000fe400078e0204 */
[----:B------:R-:W-:Y:S01]  /*06b0*/  IMAD.IADD R11, R0, 0x1, R6 ;  /* 0x00000001000b7824 */ /* 0x000fe200078e0206 */
[----:B------:R-:W-:Y:S01]  /*06c0*/  LOP3.LUT R0, R2, 0x1c0, RZ, 0xc0, !PT ;  /* 0x000001c002007812 */ /* 0x000fe200078ec0ff */
[----:B------:R-:W-:Y:S01]  /*06d0*/  IMAD.SHL.U32 R9, R14, 0x40, RZ ;  /* 0x000000400e097824 */ /* 0x000fe200078e00ff */
[----:B------:R-:W-:Y:S01]  /*06e0*/  LEA R13, R13, UR5, 0x1 ;  /* 0x000000050d0d7c11 */ /* 0x000fe2000f8e08ff */
[----:B------:R-:W-:Y:S01]  /*06f0*/  IMAD.SHL.U32 R4, R12, 0x8, RZ ;  /* 0x000000080c047824 */ /* 0x000fe200078e00ff */
[----:B------:R-:W-:Y:S01]  /*0700*/  SHF.R.U32.HI R2, RZ, 0x3, R0 ;  /* 0x00000003ff027819 */ /* 0x000fe20000011600 */
[----:B------:R-:W-:Y:S01]  /*0710*/  IMAD.U32 R5, RZ, RZ, UR4 ;  /* 0x00000004ff057e24 */ /* 0x000fe2000f8e00ff */
[----:B------:R-:W-:Y:S01]  /*0720*/  LOP3.LUT R9, R9, 0xfffffe00, RZ, 0xc0, !PT ;  /* 0xfffffe0009097812 */ /* 0x000fe200078ec0ff */
[----:B------:R-:W-:Y:S01]  /*0730*/  ULEA UR4, UR6, UR7, 0x18 ;  /* 0x0000000706047291 */ /* 0x000fe2000f8ec03f */
[----:B------:R-:W-:Y:S01]  /*0740*/  LOP3.LUT R4, R0, 0x8, R4, 0xf8, !PT ;  /* 0x0000000800047812 */ /* 0x000fe200078ef804 */
[----:B------:R-:W-:Y:S01]  /*0750*/  USHF.R.S32.HI UR6, URZ, 0x1f, UR45 ;  /* 0x0000001f3f067899 */ /* 0x000fe2000801142d */
[----:B------:R-:W-:Y:S01]  /*0760*/  LOP3.LUT R0, R2, R8, R0, 0x1e, !PT ;  /* 0x0000000802007212 */ /* 0x000fe200078e1e00 */
[----:B------:R-:W-:Y:S01]  /*0770*/  USHF.R.S32.HI UR7, URZ, 0x1f, UR54 ;  /* 0x0000001f3f077899 */ /* 0x000fe20008011436 */
[--C-:B------:R-:W-:Y:S01]  /*0780*/  IMAD R7, R19, 0x400, R9.reuse ;  /* 0x0000040013077824 */ /* 0x100fe200078e0209 */
[----:B------:R-:W-:Y:S01]  /*0790*/  LOP3.LUT R2, R4, R2, RZ, 0x3c, !PT ;  /* 0x0000000204027212 */ /* 0x000fe200078e3cff */
[----:B------:R-:W-:Y:S01]  /*07a0*/  IMAD R8, R16, 0x400, R9 ;  /* 0x0000040010087824 */ /* 0x000fe200078e0209 */
[----:B------:R-:W-:Y:S01]  /*07b0*/  LOP3.LUT R9, R0, R9, RZ, 0xfc, !PT ;  /* 0x0000000900097212 */ /* 0x000fe200078efcff */
[----:B------:R-:W-:Y:S01]  /*07c0*/  IMAD.U32 R0, RZ, RZ, UR6 ;  /* 0x00000006ff007e24 */ /* 0x000fe2000f8e00ff */
[----:B------:R-:W-:Y:S01]  /*07d0*/  UIADD3 UR6, UR5, 0x12000, URZ ;  /* 0x0001200005067890 */ /* 0x000fe2000fffe03f */
[----:B------:R-:W-:Y:S01]  /*07e0*/  IMAD.U32 R0, RZ, RZ, UR7 ;  /* 0x00000007ff007e24 */ /* 0x000fe2000f8e00ff */
[----:B------:R-:W-:Y:S01]  /*07f0*/  LEA R12, R17, UR5, 0x1 ;  /* 0x00000005110c7c11 */ /* 0x000fe2000f8e08ff */
[----:B------:R-:W-:-:S02]  /*0800*/  VIADD R14, R22, 0x40 ;  /* 0x00000040160e7836 */ /* 0x000fc40000000000 */
[----:B------:R-:W-:Y:S02]  /*0810*/  VIADD R0, R22, 0x80 ;  /* 0x0000008016007836 */ /* 0x000fe40000000000 */
[----:B------:R-:W-:Y:S01]  /*0820*/  IMAD.MOV.U32 R6, RZ, RZ, 0x20 ;  /* 0x00000020ff067424 */ /* 0x000fe200078e00ff */
[----:B------:R1:W-:Y:S01]  /*0830*/  STL [R1+0x68], R14 ;  /* 0x0000680e01007387 */ /* 0x0003e20000100800 */
[----:B------:R-:W-:Y:S02]  /*0840*/  IMAD.IADD R7, R7, 0x1, R2 ;  /* 0x0000000107077824 */ /* 0x000fe400078e0202 */
[----:B------:R-:W-:Y:S01]  /*0850*/  IMAD.IADD R8, R2, 0x1, R8 ;  /* 0x0000000102087824 */ /* 0x000fe200078e0208 */
[----:B------:R2:W-:Y:S01]  /*0860*/  STL [R1+0x6c], R0 ;  /* 0x00006c0001007387 */ /* 0x0005e20000100800 */
[----:B------:R-:W-:Y:S01]  /*0870*/  IMAD.U32 R2, RZ, RZ, UR7 ;  /* 0x00000007ff027e24 */ /* 0x000fe2000f8e00ff */
[----:B------:R-:W-:Y:S01]  /*0880*/  SEL R2, R6, 0xffffffe0, !P3 ;  /* 0xffffffe006027807 */ /* 0x000fe20005800000 */
[----:B------:R-:W-:Y:S01]  /*0890*/  IMAD.MOV.U32 R5, RZ, RZ, 0x40 ;  /* 0x00000040ff057424 */ /* 0x000fe200078e00ff */
[----:B------:R3:W-:Y:S01]  /*08a0*/  STL [R1+0x2c], R12 ;  /* 0x00002c0c01007387 */ /* 0x0007e20000100800 */
[----:B------:R-:W-:Y:S01]  /*08b0*/  IMAD.U32 R4, RZ, RZ, UR8 ;  /* 0x00000008ff047e24 */ /* 0x000fe2000f8e00ff */
[----:B------:R-:W-:Y:S01]  /*08c0*/  UIADD3 UR7, UR5, 0xc000, URZ ;  /* 0x0000c00005077890 */ /* 0x000fe2000fffe03f */
[----:B------:R-:W-:-:S02]  /*08d0*/  LEA R8, R8, UR6, 0x1 ;  /* 0x0000000608087c11 */ /* 0x000fc4000f8e08ff */
[C---:B------:R-:W-:Y:S02]  /*08e0*/  SEL R4, R5.reuse, 0xffffffc0, !P4 ;  /* 0xffffffc005047807 */ /* 0x040fe40006000000 */
[----:B------:R-:W-:Y:S02]  /*08f0*/  SEL R6, R6, 0xffffffe0, !P5 ;  /* 0xffffffe006067807 */ /* 0x000fe40006800000 */
[----:B------:R-:W-:Y:S02]  /*0900*/  SEL R5, R5, 0xffffffc0, !P6 ;  /* 0xffffffc005057807 */ /* 0x000fe40007000000 */
[----:B-1----:R-:W-:Y:S02]  /*0910*/  LEA R14, R11, UR7, 0x1 ;  /* 0x000000070b0e7c11 */ /* 0x002fe4000f8e08ff */
[----:B------:R-:W-:Y:S02]  /*0920*/  LEA R11, R7, UR5, 0x1 ;  /* 0x00000005070b7c11 */ /* 0x000fe4000f8e08ff */
[----:B--2---:R-:W-:Y:S01]  /*0930*/  LEA R0, R21, UR6, 0x1 ;  /* 0x0000000615007c11 */ /* 0x004fe2000f8e08ff */
[----:B------:R-:W-:-:S02]  /*0940*/  ULDC.64 UR6, c[0x0][0x208] ;  /* 0x0000820000067ab9 */ /* 0x000fc40000000a00 */
[----:B------:R-:W-:Y:S02]  /*0950*/  IMAD.IADD R7, R11, 0x1, R6 ;  /* 0x000000010b077824 */ /* 0x000fe400078e0206 */
[----:B---3--:R-:W-:Y:S01]  /*0960*/  IMAD.IADD R12, R0, 0x1, R2 ;  /* 0x00000001000c7824 */ /* 0x008fe200078e0202 */
[----:B------:R-:W-:Y:S01]  /*0970*/  IADD3 R2, R2, -0x6000, R0 ;  /* 0xffffa00002027810 */ /* 0x000fe20007ffe000 */
[----:B------:R-:W-:-:S03]  /*0980*/  IMAD.IADD R252, R0, 0x1, R4 ;  /* 0x0000000100fc7824 */ /* 0x000fc600078e0204 */
[----:B------:R1:W-:Y:S01]  /*0990*/  STL [R1+0x4], R12 ;  /* 0x0000040c01007387 */ /* 0x0003e20000100800 */
[C---:B------:R-:W-:Y:S02]  /*09a0*/  IMAD.IADD R0, R4.reuse, 0x1, R2 ;  /* 0x0000000104007824 */ /* 0x040fe400078e0202 */
[----:B------:R-:W-:Y:S01]  /*09b0*/  IMAD.IADD R2, R4, 0x1, R3 ;  /* 0x0000000104027824 */ /* 0x000fe200078e0203 */
[----:B------:R-:W-:Y:S01]  /*09c0*/  STL [R1+0x50], R13 ;  /* 0x0000500d01007387 */ /* 0x000fe20000100800 */
[C---:B------:R-:W-:Y:S02]  /*09d0*/  VIADD R4, R14.reuse, 0x40 ;  /* 0x000000400e047836 */ /* 0x040fe40000000000 */
[----:B------:R-:W-:Y:S01]  /*09e0*/  @P2 VIADD R4, R14, 0xffffffc0 ;  /* 0xffffffc00e042836 */ /* 0x000fe20000000000 */
[----:B------:R2:W-:Y:S04]  /*09f0*/  STL [R1+0x10], R0 ;  /* 0x0000100001007387 */ /* 0x0005e80000100800 */
[----:B------:R-:W-:Y:S01]  /*0a00*/  STL [R1+0x78], R14 ;  /* 0x0000780e01007387 */ /* 0x000fe20000100800 */
[----:B-1----:R-:W-:-:S02]  /*0a10*/  VIADD R12, R13, 0x20 ;  /* 0x000000200d0c7836 */ /* 0x002fc40000000000 */
[C---:B------:R-:W-:Y:S02]  /*0a20*/  @P1 VIADD R12, R13.reuse, 0xffffffe0 ;  /* 0xffffffe00d0c1836 */ /* 0x040fe40000000000 */
[----:B--2---:R-:W-:-:S05]  /*0a30*/  IMAD.IADD R0, R13, 0x1, R10 ;  /* 0x000000010d007824 */ /* 0x004fca00078e020a */
[----:B------:R1:W-:Y:S04]  /*0a40*/  STL [R1+0x5c], R0 ;  /* 0x00005c0001007387 */ /* 0x0003e80000100800 */
[----:B------:R-:W-:Y:S04]  /*0a50*/  STL [R1+0x8], R11 ;  /* 0x0000080b01007387 */ /* 0x000fe80000100800 */
[----:B------:R-:W-:Y:S04]  /*0a60*/  STL [R1+0x54], R12 ;  /* 0x0000540c01007387 */ /* 0x000fe80000100800 */
[----:B------:R2:W-:Y:S04]  /*0a70*/  STL [R1+0x7c], R4 ;  /* 0x00007c0401007387 */ /* 0x0005e80000100800 */
[----:B------:R-:W-:Y:S01]  /*0a80*/  STL [R1+0x1c], R8 ;  /* 0x00001c0801007387 */ /* 0x000fe20000100800 */
[----:B-1----:R-:W-:Y:S01]  /*0a90*/  LEA R0, R9, UR5, 0x1 ;  /* 0x0000000509007c11 */ /* 0x002fe2000f8e08ff */
[----:B------:R-:W-:-:S02]  /*0aa0*/  IMAD.IADD R9, R11, 0x1, R5 ;  /* 0x000000010b097824 */ /* 0x000fc400078e0205 */
[----:B--2---:R-:W-:-:S05]  /*0ab0*/  IMAD.IADD R4, R10, 0x1, R12 ;  /* 0x000000010a047824 */ /* 0x004fca00078e020c */
[----:B------:R1:W-:Y:S04]  /*0ac0*/  STL [R1+0x58], R4 ;  /* 0x0000580401007387 */ /* 0x0003e80000100800 */
[----:B------:R-:W-:Y:S04]  /*0ad0*/  STL [R1+0xc], R7 ;  /* 0x00000c0701007387 */ /* 0x000fe80000100800 */
[----:B------:R-:W-:Y:S01]  /*0ae0*/  STL [R1+0x18], R9 ;  /* 0x0000180901007387 */ /* 0x000fe20000100800 */
[--C-:B-1----:R-:W-:Y:S02]  /*0af0*/  IMAD.IADD R4, R5, 0x1, R8.reuse ;  /* 0x0000000105047824 */ /* 0x102fe400078e0208 */
[----:B------:R-:W-:-:S02]  /*0b00*/  IMAD.IADD R8, R6, 0x1, R8 ;  /* 0x0000000106087824 */ /* 0x000fc400078e0208 */
[----:B------:R-:W-:-:S03]  /*0b10*/  IMAD.IADD R5, R7, 0x1, R5 ;  /* 0x0000000107057824 */ /* 0x000fc600078e0205 */
[----:B------:R-:W-:Y:S04]  /*0b20*/  STL [R1+0x28], R8 ;  /* 0x0000280801007387 */ /* 0x000fe80000100800 */
[----:B------:R1:W-:Y:S04]  /*0b30*/  STL [R1+0x20], R4 ;  /* 0x0000200401007387 */ /* 0x0003e80000100800 */
[----:B------:R2:W-:Y:S01]  /*0b40*/  STL [R1+0x14], R5 ;  /* 0x0000140501007387 */ /* 0x0005e20000100800 */
[----:B-1----:R-:W-:-:S05]  /*0b50*/  IMAD.IADD R4, R6, 0x1, R4 ;  /* 0x0000000106047824 */ /* 0x002fca00078e0204 */
[----:B------:R2:W-:Y:S02]  /*0b60*/  STL [R1+0x24], R4 ;  /* 0x0000240401007387 */ /* 0x0005e40000100800 */
.L_x_44:
[----:B------:R-:W-:Y:S01]  /*0b70*/  ULDC.64 UR8, c[0x0][0x308] ;  /* 0x0000c20000087ab9 */ /* 0x000fe20000000a00 */
[----:B------:R-:W-:Y:S01]  /*0b80*/  ULDC.64 UR10, c[0x0][0x300] ;  /* 0x0000c000000a7ab9 */ /* 0x000fe20000000a00 */
[----:B------:R-:W-:Y:S02]  /*0b90*/  UISETP.NE.U32.AND UP3, UPT, UR8, URZ, UPT ;  /* 0x0000003f0800728c */ /* 0x000fe4000bf65070 */
[----:B------:R-:W-:Y:S02]  /*0ba0*/  UISETP.NE.U32.AND UP4, UPT, UR10, URZ, UPT ;  /* 0x0000003f0a00728c */ /* 0x000fe4000bf85070 */
[----:B------:R-:W-:Y:S02]  /*0bb0*/  UISETP.NE.AND.EX UP3, UPT, UR9, URZ, UPT, UP3 ;  /* 0x0000003f0900728c */ /* 0x000fe4000bf65330 */
[----:B------:R-:W-:Y:S02]  /*0bc0*/  UISETP.NE.AND.EX UP4, UPT, UR11, URZ, UPT, UP4 ;  /* 0x0000003f0b00728c */ /* 0x000fe4000bf85340 */
[----:B------:R-:W-:-:S02]  /*0bd0*/  USHF.R.S32.HI UR55, URZ, 0x1f, UR45 ;  /* 0x0000001f3f377899 */ /* 0x000fc4000801142d */
[----:B------:R-:W-:Y:S01]  /*0be0*/  USHF.L.U32 UR16, UR45, 0x2, URZ ;  /* 0x000000022d107899 */ /* 0x000fe2000800063f */
[----:B------:R-:W-:Y:S01]  /*0bf0*/  PLOP3.LUT P0, PT, PT, PT, UP3, 0x80, 0x0 ;  /* 0x000000000000781c */ /* 0x000fe20003f0f038 */
[----:B------:R-:W-:Y:S01]  /*0c00*/  USHF.L.U64.HI UR5, UR45, 0x2, UR55 ;  /* 0x000000022d057899 */ /* 0x000fe20008010237 */
[----:B------:R-:W-:Y:S01]  /*0c10*/  PLOP3.LUT P1, PT, PT, PT, UP4, 0x80, 0x0 ;  /* 0x000000000000781c */ /* 0x000fe20003f2f048 */
[----:B------:R-:W-:Y:S01]  /*0c20*/  ULDC.64 UR12, c[0x0][0x2f0] ;  /* 0x0000bc00000c7ab9 */ /* 0x000fe20000000a00 */
[----:B------:R-:W-:Y:S02]  /*0c30*/  @UP3 UIADD3 UR8, UP0, UR16, UR8, URZ ;  /* 0x0000000810083290 */ /* 0x000fe4000ff1e03f */
[----:B------:R-:W-:Y:S02]  /*0c40*/  UIADD3 UR15, UP2, UR16, UR12, URZ ;  /* 0x0000000c100f7290 */ /* 0x000fe4000ff5e03f */
[----:B------:R-:W-:Y:S02]  /*0c50*/  @UP3 UIADD3.X UR9, UR5, UR9, URZ, UP0, !UPT ;  /* 0x0000000905093290 */ /* 0x000fe400087fe43f */
[----:B------:R-:W-:Y:S01]  /*0c60*/  UISETP.NE.U32.AND UP0, UPT, UR12, URZ, UPT ;  /* 0x0000003f0c00728c */ /* 0x000fe2000bf05070 */
[----:B-12---:R-:W-:Y:S01]  /*0c70*/  IMAD.U32 R4, RZ, RZ, UR8 ;  /* 0x00000008ff047e24 */ /* 0x006fe2000f8e00ff */
[----:B------:R-:W-:-:S02]  /*0c80*/  @UP4 UIADD3 UR10, UP1, UR16, UR10, URZ ;  /* 0x0000000a100a4290 */ /* 0x000fc4000ff3e03f */
[----:B------:R-:W-:Y:S01]  /*0c90*/  UIADD3.X UR14, UR5, UR13, URZ, UP2, !UPT ;  /* 0x0000000d050e7290 */ /* 0x000fe200097fe43f */
[----:B------:R-:W-:Y:S01]  /*0ca0*/  IMAD.U32 R5, RZ, RZ, UR9 ;  /* 0x00000009ff057e24 */ /* 0x000fe2000f8e00ff */
[----:B------:R-:W-:Y:S01]  /*0cb0*/  UISETP.NE.AND.EX UP2, UPT, UR13, URZ, UPT, UP0 ;  /* 0x0000003f0d00728c */ /* 0x000fe2000bf45300 */
[----:B------:R-:W-:Y:S02]  /*0cc0*/  ULDC.U8 UR17, c[0x0][0x3c2] ;  /* 0x0000f08000117ab9 */ /* 0x000fe40000000000 */
[----:B------:R-:W-:Y:S01]  /*0cd0*/  ULDC.64 UR12, c[0x0][0x2f8] ;  /* 0x0000be00000c7ab9 */ /* 0x000fe20000000a00 */
[----:B------:R-:W-:Y:S01]  /*0ce0*/  @UP4 UIADD3.X UR11, UR5, UR11, URZ, UP1, !UPT ;  /* 0x0000000b050b4290 */ /* 0x000fe20008ffe43f */
[----:B------:R-:W-:Y:S01]  /*0cf0*/  IMAD.U32 R6, RZ, RZ, UR10 ;  /* 0x0000000aff067e24 */ /* 0x000fe2000f8e00ff */
[----:B------:R-:W-:Y:S01]  /*0d00*/  UISETP.NE.AND UP1, UPT, UR17, URZ, UPT ;  /* 0x0000003f1100728c */ /* 0x000fe2000bf25270 */
[----:B------:R-:W-:Y:S01]  /*0d10*/  PLOP3.LUT P3, PT, PT, PT, UP2, 0x80, 0x0 ;  /* 0x000000000000781c */ /* 0x000fe20003f6f028 */
[----:B------:R-:W-:Y:S01]  /*0d20*/  UISETP.EQ.U32.AND UP4, UPT, UR12, URZ, UPT ;  /* 0x0000003f0c00728c */ /* 0x000fe2000bf82070 */
[----:B------:R1:W2:Y:S01]  /*0d30*/  @P0 LDG.E R8, desc[UR6][R4.64] ;  /* 0x0000000604080981 */ /* 0x0002a2000c1e1900 */
[----:B------:R-:W-:-:S02]  /*0d40*/  IMAD.U32 R7, RZ, RZ, UR11 ;  /* 0x0000000bff077e24 */ /* 0x000fc4000f8e00ff */
[----:B------:R-:W-:Y:S02]  /*0d50*/  UISETP.EQ.OR.EX UP4, UPT, UR13, URZ, !UP1, UP4 ;  /* 0x0000003f0d00728c */ /* 0x000fe4000cf82740 */
[----:B------:R-:W-:Y:S01]  /*0d60*/  UIADD3 UR8, UP0, UR16, UR12, URZ ;  /* 0x0000000c10087290 */ /* 0x000fe2000ff1e03f */
[----:B---3--:R-:W3:Y:S03]  /*0d70*/  @P1 LDG.E R10, desc[UR6][R6.64] ;  /* 0x00000006060a1981 */ /* 0x008ee6000c1e1900 */
[----:B------:R-:W-:Y:S01]  /*0d80*/  PLOP3.LUT P2, PT, PT, PT, UP4, 0x80, 0x0 ;  /* 0x000000000000781c */ /* 0x000fe20003f4f048 */
[----:B------:R-:W-:Y:S01]  /*0d90*/  UIADD3.X UR5, UR5, UR13, URZ, UP0, !UPT ;  /* 0x0000000d05057290 */ /* 0x000fe200087fe43f */
[----:B-1----:R-:W-:Y:S02]  /*0da0*/  IMAD.U32 R4, RZ, RZ, UR15 ;  /* 0x0000000fff047e24 */ /* 0x002fe4000f8e00ff */
[----:B------:R-:W-:-:S05]  /*0db0*/  IMAD.U32 R5, RZ, RZ, UR14 ;  /* 0x0000000eff057e24 */ /* 0x000fca000f8e00ff */
[----:B----4-:R-:W4:Y:S04]  /*0dc0*/  @P3 LDG.E R9, desc[UR6][R4.64] ;  /* 0x0000000604093981 */ /* 0x010f28000c1e1900 */
[----:B-----5:R1:W5:Y:S02]  /*0dd0*/  @P3 LDG.E R6, desc[UR6][R4.64+0x4] ;  /* 0x0000040604063981 */ /* 0x020364000c1e1900 */
[----:B-1----:R-:W-:Y:S01]  /*0de0*/  IMAD.U32 R4, RZ, RZ, UR8 ;  /* 0x00000008ff047e24 */ /* 0x002fe2000f8e00ff */
[----:B------:R-:W-:Y:S01]  /*0df0*/  UMOV UR19, URZ ;  /* 0x0000003f00137c82 */ /* 0x000fe20008000000 */
[----:B------:R-:W-:Y:S01]  /*0e00*/  IMAD.U32 R5, RZ, RZ, UR5 ;  /* 0x00000005ff057e24 */ /* 0x000fe2000f8e00ff */
[----:B------:R-:W-:Y:S01]  /*0e10*/  @!UP3 ULDC.64 UR8, c[0x0][0x318] ;  /* 0x0000c6000008bab9 */ /* 0x000fe20000000a00 */
[----:B------:R-:W-:-:S03]  /*0e20*/  @!UP3 ULDC UR5, c[0x0][0x2cc] ;  /* 0x0000b3000005bab9 */ /* 0x000fc60000000800 */
[----:B------:R-:W5:Y:S01]  /*0e30*/  @!P2 LDG.E R7, desc[UR6][R4.64] ;  /* 0x000000060407a981 */ /* 0x000f62000c1e1900 */
[----:B------:R-:W-:-:S04]  /*0e40*/  @!UP3 UISETP.NE.U32.AND UP0, UPT, UR8, URZ, UPT ;  /* 0x0000003f0800b28c */ /* 0x000fc8000bf05070 */
[----:B------:R-:W-:Y:S01]  /*0e50*/  @!UP3 UISETP.NE.AND.EX UP0, UPT, UR9, URZ, UPT, UP0 ;  /* 0x0000003f0900b28c */ /* 0x000fe2000bf05300 */
[----:B------:R-:W-:Y:S01]  /*0e60*/  UMOV UR16, 0xffffffff ;  /* 0xffffffff00107882 */ /* 0x000fe20000000000 */
[----:B------:R-:W-:Y:S02]  /*0e70*/  UMOV UR27, 0xffffffff ;  /* 0xffffffff001b7882 */ /* 0x000fe40000000000 */
[----:B------:R-:W-:Y:S02]  /*0e80*/  @!UP3 USEL UR9, UR5, URZ, UP0 ;  /* 0x0000003f0509b287 */ /* 0x000fe40008000000 */
[----:B------:R-:W-:Y:S01]  /*0e90*/  USHF.L.U32 UR32, UR26, 0x6, URZ ;  /* 0x000000061a207899 */ /* 0x000fe2000800063f */
[----:B------:R-:W-:Y:S01]  /*0ea0*/  ULDC UR8, c[0x0][0x2c8] ;  /* 0x0000b20000087ab9 */ /* 0x000fe20000000800 */
[----:B--2---:R-:W-:Y:S02]  /*0eb0*/  @P0 R2UR UR10, R8 ;  /* 0x00000000080a02ca */ /* 0x004fe400000e0000 */
[----:B------:R-:W-:-:S02]  /*0ec0*/  ISETP.NE.U32.AND P0, PT, RZ, UR12, PT ;  /* 0x0000000cff007c0c */ /* 0x000fc4000bf05070 */
[----:B---3--:R-:W-:Y:S02]  /*0ed0*/  @P1 R2UR UR19, R10 ;  /* 0x000000000a1312ca */ /* 0x008fe400000e0000 */
[----:B------:R-:W-:-:S11]  /*0ee0*/  ISETP.NE.AND.EX P0, PT, RZ, UR13, PT, P0 ;  /* 0x0000000dff007c0c */ /* 0x000fd6000bf05300 */
[----:B------:R-:W-:Y:S01]  /*0ef0*/  @UP3 UIADD3 UR5, UR10, -UR19, URZ ;  /* 0x800000130a053290 */ /* 0x000fe2000fffe03f */
[----:B----4-:R-:W-:Y:S02]  /*0f00*/  @P3 R2UR UR16, R9 ;  /* 0x00000000091032ca */ /* 0x010fe400000e0000 */
[----:B-----5:R-:W-:Y:S02]  /*0f10*/  @P3 R2UR UR11, R6 ;  /* 0x00000000060b32ca */ /* 0x020fe400000e0000 */
[----:B------:R-:W-:Y:S01]  /*0f20*/  @!P2 R2UR UR27, R7 ;  /* 0x00000000071ba2ca */ /* 0x000fe200000e0000 */
[----:B------:R-:W-:-:S14]  /*0f30*/  @!P0 BRA `(.L_x_0) ;  /* 0x0000000000188947 */ /* 0x000fdc0003800000 */
[----:B------:R-:W-:-:S13]  /*0f40*/  PLOP3.LUT P0, PT, PT, PT, UP1, 0x80, 0x0 ;  /* 0x000000000000781c */ /* 0x000fda0003f0f018 */
[----:B------:R-:W2:Y:S04]  /*0f50*/  @P0 LDG.E R6, desc[UR6][R4.64+0x4] ;  /* 0x0000040604060981 */ /* 0x000ea8000c1e1900 */
[----:B------:R-:W3:Y:S01]  /*0f60*/  @!P0 LDG.E R4, desc[UR6][R4.64] ;  /* 0x0000000604048981 */ /* 0x000ee2000c1e1900 */
[----:B--2---:R-:W-:-:S13]  /*0f70*/  @P0 R2UR UR8, R6 ;  /* 0x00000000060802ca */ /* 0x004fda00000e0000 */
[----:B------:R-:W-:-:S07]  /*0f80*/  @UP1 UIADD3 UR8, UR8, -UR27, URZ ;  /* 0x8000001b08081290 */ /* 0x000fce000fffe03f */
[----:B---3--:R-:W-:-:S15]  /*0f90*/  @!P0 R2UR UR8, R4 ;  /* 0x00000000040882ca */ /* 0x008fde00000e0000 */
.L_x_0:
[----:B------:R-:W-:Y:S02]  /*0fa0*/  @!UP3 UIADD3 UR5, UR9, UR8, -UR19 ;  /* 0x000000080905b290 */ /* 0x000fe4000fffe813 */
[----:B------:R-:W-:Y:S02]  /*0fb0*/  @UP2 UIADD3 UR35, UR11, -UR16, URZ ;  /* 0x800000100b232290 */ /* 0x000fe4000fffe03f */
[----:B------:R-:W-:-:S05]  /*0fc0*/  UISETP.GT.AND UP0, UPT, UR5, UR32, UPT ;  /* 0x000000200500728c */ /* 0x000fca000bf04270 */
[----:B------:R-:W-:Y:S01]  /*0fd0*/  @!UP2 ULDC UR35, c[0x0][0x2c4] ;  /* 0x0000b1000023aab9 */ /* 0x000fe20000000800 */
[----:B------:R-:W-:-:S13]  /*0fe0*/  PLOP3.LUT P0, PT, PT, PT, UP0, 0x80, 0x0 ;  /* 0x000000000000781c */ /* 0x000fda0003f0f008 */
[----:B------:R-:W-:Y:S05]  /*0ff0*/  @!P0 BRA `(.L_x_1) ;  /* 0x0000008000d48947 */ /* 0x000fea0003800000 */
[----:B------:R-:W1:Y:S01]  /*1000*/  LDC R9, c[0x0][0x278] ;  /* 0x00009e00ff097b82 */ /* 0x000e620000000800 */
[----:B------:R-:W-:Y:S01]  /*1010*/  IABS R7, UR54 ;  /* 0x0000003600077c13 */ /* 0x000fe20008000000 */
[----:B------:R-:W-:Y:S01]  /*1020*/  ULDC.64 UR10, c[0x0][0x488] ;  /* 0x00012200000a7ab9 */ /* 0x000fe20000000a00 */
[----:B------:R-:W-:Y:S01]  /*1030*/  UISETP.NE.AND UP1, UPT, UR16, -0x1, UPT ;  /* 0xffffffff1000788c */ /* 0x000fe2000bf25270 */
[----:B------:R-:W-:Y:S01]  /*1040*/  ULDC.64 UR8, c[0x0][0x228] ;  /* 0x00008a0000087ab9 */ /* 0x000fe20000000a00 */
[----:B------:R-:W-:Y:S01]  /*1050*/  ULDC UR56, c[0x0][0x2d4] ;  /* 0x0000b50000387ab9 */ /* 0x000fe20000000800 */
[----:B------:R-:W-:Y:S02]  /*1060*/  UIMAD.WIDE.U32 UR20, UR45, UR8, URZ ;  /* 0x000000082d1472a5 */ /* 0x000fe4000f8e003f */
[----:B------:R-:W2:Y:S01]  /*1070*/  S2UR UR12, SR_CTAID.X ;  /* 0x00000000000c79c3 */ /* 0x000ea20000002500 */
[----:B------:R-:W-:Y:S02]  /*1080*/  UIMAD UR8, UR55, UR8, URZ ;  /* 0x00000008370872a4 */ /* 0x000fe4000f8e023f */
[----:B------:R-:W-:-:S02]  /*1090*/  USHF.R.S32.HI UR24, URZ, 0x1f, UR56 ;  /* 0x0000001f3f187899 */ /* 0x000fc40008011438 */
[----:B------:R-:W-:Y:S02]  /*10a0*/  UIMAD UR22, UR45, UR9, UR8 ;  /* 0x000000092d1672a4 */ /* 0x000fe4000f8e0208 */
[----:B------:R-:W-:Y:S01]  /*10b0*/  USHF.L.U32 UR14, UR45, 0x7, URZ ;  /* 0x000000072d0e7899 */ /* 0x000fe2000800063f */
[----:B------:R-:W-:Y:S01]  /*10c0*/  @!UP1 ULDC.64 UR8, c[0x0][0x418] ;  /* 0x0001060000089ab9 */ /* 0x000fe20000000a00 */
[----:B------:R-:W-:Y:S01]  /*10d0*/  ULDC.64 UR30, c[0x0][0x240] ;  /* 0x00009000001e7ab9 */ /* 0x000fe20000000a00 */
[----:B------:R-:W-:Y:S01]  /*10e0*/  ULDC UR58, c[0x0][0x2dc] ;  /* 0x0000b700003a7ab9 */ /* 0x000fe20000000800 */
[----:B------:R-:W-:Y:S01]  /*10f0*/  ULDC UR57, c[0x0][0x270] ;  /* 0x00009c0000397ab9 */ /* 0x000fe20000000800 */
[----:B------:R-:W-:Y:S02]  /*1100*/  USEL UR42, UR14, URZ, UP2 ;  /* 0x0000003f0e2a7287 */ /* 0x000fe40009000000 */
[----:B------:R-:W-:Y:S01]  /*1110*/  @!UP1 UIMAD.WIDE.U32 UR38, UR45, UR8, URZ ;  /* 0x000000082d2692a5 */ /* 0x000fe2000f8e003f */
[----:B-1----:R-:W-:Y:S01]  /*1120*/  IABS R8, R9 ;  /* 0x0000000900087213 */ /* 0x002fe20000000000 */
[----:B------:R-:W-:Y:S01]  /*1130*/  UIMAD.WIDE.U32 UR14, UR16, UR30, URZ ;  /* 0x0000001e100e72a5 */ /* 0x000fe2000f8e003f */
[----:B------:R-:W-:Y:S01]  /*1140*/  ISETP.NE.AND P3, PT, R9, RZ, PT ;  /* 0x000000ff0900720c */ /* 0x000fe20003f65270 */
[----:B------:R-:W-:Y:S01]  /*1150*/  ULDC.U8 UR25, c[0x0][0x3d8] ;  /* 0x0000f60000197ab9 */ /* 0x000fe20000000000 */
[----:B------:R-:W1:Y:S01]  /*1160*/  I2F.RP R4, R8 ;  /* 0x0000000800047306 */ /* 0x000e620000209400 */
[----:B------:R-:W-:-:S02]  /*1170*/  USHF.L.U64.HI UR13, UR45, 0x7, UR55 ;  /* 0x000000072d0d7899 */ /* 0x000fc40008010237 */
[----:B------:R-:W-:Y:S02]  /*1180*/  UISETP.NE.AND UP3, UPT, UR25, URZ, UPT ;  /* 0x0000003f1900728c */ /* 0x000fe4000bf65270 */
[----:B--2---:R-:W-:Y:S02]  /*1190*/  UIMAD.WIDE.U32 UR36, UR12, UR10, URZ ;  /* 0x0000000a0c2472a5 */ /* 0x004fe4000f8e003f */
[----:B------:R-:W-:Y:S02]  /*11a0*/  USEL UR53, UR20, UR14, !UP1 ;  /* 0x0000000e14357287 */ /* 0x000fe4000c800000 */
[----:B------:R-:W-:Y:S02]  /*11b0*/  UIMAD UR49, UR12, UR11, UR37 ;  /* 0x0000000b0c3172a4 */ /* 0x000fe4000f8e0225 */
[----:B------:R-:W-:Y:S01]  /*11c0*/  UIADD3 UR12, UR35, 0x3f, URZ ;  /* 0x0000003f230c7890 */ /* 0x000fe2000fffe03f */
[----:B------:R-:W-:Y:S01]  /*11d0*/  @UP1 ULDC.64 UR10, c[0x0][0x420] ;  /* 0x00010800000a1ab9 */ /* 0x000fe20000000a00 */
[----:B------:R-:W-:Y:S01]  /*11e0*/  UIMAD UR23, UR16, UR31, URZ ;  /* 0x0000001f101772a4 */ /* 0x000fe2000f8e023f */
[----:B-1----:R-:W1:Y:S01]  /*11f0*/  MUFU.RCP R4, R4 ;  /* 0x0000000400047308 */ /* 0x002e620000001000 */
[----:B------:R-:W-:-:S02]  /*1200*/  USHF.R.S32.HI UR17, URZ, 0x1f, UR12 ;  /* 0x0000001f3f117899 */ /* 0x000fc4000801140c */
[----:B------:R-:W-:Y:S02]  /*1210*/  @UP1 UIMAD.WIDE.U32 UR40, UR16, UR10, URZ ;  /* 0x0000000a102812a5 */ /* 0x000fe4000f8e003f */
[----:B------:R-:W-:Y:S02]  /*1220*/  @!UP1 UIMAD UR10, UR55, UR8, URZ ;  /* 0x00000008370a92a4 */ /* 0x000fe4000f8e023f */
[----:B------:R-:W-:Y:S02]  /*1230*/  ULEA.HI UR44, UR17, UR12, URZ, 0x6 ;  /* 0x0000000c112c7291 */ /* 0x000fe4000f8f303f */
[----:B------:R-:W-:Y:S02]  /*1240*/  UIMAD UR12, UR24, UR45, URZ ;  /* 0x0000002d180c72a4 */ /* 0x000fe4000f8e023f */
[----:B------:R-:W-:Y:S02]  /*1250*/  @UP1 UIMAD UR47, UR16, UR11, UR41 ;  /* 0x0000000b102f12a4 */ /* 0x000fe4000f8e0229 */
[----:B------:R-:W-:-:S02]  /*1260*/  @!UP1 UIMAD UR34, UR45, UR9, UR10 ;  /* 0x000000092d2292a4 */ /* 0x000fc4000f8e020a */
[----:B------:R-:W-:Y:S01]  /*1270*/  UIMAD.WIDE UR8, UR58, UR57, URZ ;  /* 0x000000393a0872a5 */ /* 0x000fe2000f8e023f */
[----:B-1----:R-:W-:Y:S01]  /*1280*/  VIADD R4, R4, 0xffffffe ;  /* 0x0ffffffe04047836 */ /* 0x002fe20000000000 */
[----:B------:R-:W-:Y:S02]  /*1290*/  UIMAD.WIDE.U32 UR10, UR45, UR56, URZ ;  /* 0x000000382d0a72a5 */ /* 0x000fe4000f8e003f */
[----:B------:R-:W-:Y:S01]  /*12a0*/  UIMAD UR12, UR55, UR56, UR12 ;  /* 0x00000038370c72a4 */ /* 0x000fe2000f8e020c */
[----:B------:R-:W1:Y:S01]  /*12b0*/  F2I.FTZ.U32.TRUNC.NTZ R5, R4 ;  /* 0x0000000400057305 */ /* 0x000e62000021f000 */
[----:B------:R-:W-:Y:S02]  /*12c0*/  UIMAD UR17, UR9, UR10, URZ ;  /* 0x0000000a091172a4 */ /* 0x000fe4000f8e023f */
[----:B------:R-:W-:Y:S02]  /*12d0*/  UIADD3 UR14, UR11, UR12, URZ ;  /* 0x0000000c0b0e7290 */ /* 0x000fe4000fffe03f */
[----:B------:R-:W-:-:S02]  /*12e0*/  USEL UR43, UR13, URZ, UP2 ;  /* 0x0000003f0d2b7287 */ /* 0x000fc40009000000 */
[----:B------:R-:W-:Y:S02]  /*12f0*/  UIADD3 UR46, UR21, UR22, URZ ;  /* 0x00000016152e7290 */ /* 0x000fe4000fffe03f */
[----:B------:R-:W-:Y:S02]  /*1300*/  UIMAD.WIDE.U32 UR12, UR8, UR10, URZ ;  /* 0x0000000a080c72a5 */ /* 0x000fe4000f8e003f */
[----:B------:R-:W-:Y:S02]  /*1310*/  @UP1 UIADD3 UR46, UR15, UR23, URZ ;  /* 0x000000170f2e1290 */ /* 0x000fe4000fffe03f */
[----:B------:R-:W-:Y:S01]  /*1320*/  UIMAD.WIDE.U32 UR10, UR8, UR16, URZ ;  /* 0x00000010080a72a5 */ /* 0x000fe2000f8e003f */
[----:B-1----:R-:W-:Y:S01]  /*1330*/  IMAD.MOV R4, RZ, RZ, -R5 ;  /* 0x000000ffff047224 */ /* 0x002fe200078e0a05 */
[----:B------:R-:W-:Y:S02]  /*1340*/  UIMAD UR14, UR8, UR14, UR17 ;  /* 0x0000000e080e72a4 */ /* 0x000fe4000f8e0211 */
[----:B------:R-:W-:Y:S01]  /*1350*/  UIMAD UR15, UR9, UR16, URZ ;  /* 0x00000010090f72a4 */ /* 0x000fe2000f8e023f */
[----:B------:R-:W-:Y:S01]  /*1360*/  IMAD R6, R4, R8, RZ ;  /* 0x0000000804067224 */ /* 0x000fe200078e02ff */
[----:B------:R-:W-:Y:S01]  /*1370*/  ULDC UR50, c[0x0][0x2c4] ;  /* 0x0000b10000327ab9 */ /* 0x000fe20000000800 */
[----:B------:R-:W-:Y:S01]  /*1380*/  IMAD.MOV.U32 R4, RZ, RZ, RZ ;  /* 0x000000ffff047224 */ /* 0x000fe200078e00ff */
[----:B------:R-:W-:-:S02]  /*1390*/  USEL UR52, UR12, UR10, !UP1 ;  /* 0x0000000a0c347287 */ /* 0x000fc4000c800000 */
[----:B------:R-:W-:Y:S01]  /*13a0*/  UIADD3 UR21, UR13, UR14, URZ ;  /* 0x0000000e0d157290 */ /* 0x000fe2000fffe03f */
[----:B------:R-:W-:Y:S01]  /*13b0*/  IMAD.HI.U32 R4, R5, R6, R4 ;  /* 0x0000000605047227 */ /* 0x000fe200078e0004 */
[----:B------:R-:W-:Y:S01]  /*13c0*/  MOV R5, R7 ;  /* 0x0000000700057202 */ /* 0x000fe20000000f00 */
[----:B------:R-:W-:Y:S02]  /*13d0*/  @UP1 UIADD3 UR21, UR11, UR15, URZ ;  /* 0x0000000f0b151290 */ /* 0x000fe4000fffe03f */
[----:B------:R-:W-:Y:S02]  /*13e0*/  @UP3 UIMAD UR10, UR45, UR50, URZ ;  /* 0x000000322d0a32a4 */ /* 0x000fe4000f8e023f */
[----:B------:R-:W-:Y:S01]  /*13f0*/  IMAD.HI.U32 R4, R4, R5, RZ ;  /* 0x0000000504047227 */ /* 0x000fe200078e00ff */
[----:B------:R-:W-:Y:S02]  /*1400*/  ULOP3.LUT UR11, UR44, 0xffffffc0, URZ, 0xc0, !UPT ;  /* 0xffffffc02c0b7892 */ /* 0x000fe4000f8ec03f */
[----:B------:R-:W-:Y:S01]  /*1410*/  UISETP.NE.AND UP0, UPT, UR27, -0x1, UPT ;  /* 0xffffffff1b00788c */ /* 0x000fe2000bf05270 */
[----:B------:R-:W-:Y:S01]  /*1420*/  IMAD.MOV R6, RZ, RZ, -R4 ;  /* 0x000000ffff067224 */ /* 0x000fe200078e0a04 */
[----:B------:R-:W-:-:S02]  /*1430*/  @UP3 USEL UR10, UR10, UR16, !UP1 ;  /* 0x000000100a0a3287 */ /* 0x000fc4000c800000 */
[----:B------:R-:W-:Y:S01]  /*1440*/  UIADD3 UR20, UR11, -0x40, URZ ;  /* 0xffffffc00b147890 */ /* 0x000fe2000fffe03f */
[C---:B------:R-:W-:Y:S01]  /*1450*/  IMAD R5, R8.reuse, R6, R5 ;  /* 0x0000000608057224 */ /* 0x040fe200078e0205 */
[----:B------:R-:W-:Y:S01]  /*1460*/  @UP3 ULDC UR14, c[0x0][0x2e4] ;  /* 0x0000b900000e3ab9 */ /* 0x000fe20000000800 */
[----:B------:R-:W-:Y:S02]  /*1470*/  @!UP3 UIMAD UR11, UR45, UR57, UR54 ;  /* 0x000000392d0bb2a4 */ /* 0x000fe4000f8e0236 */
[----:B------:R-:W-:Y:S01]  /*1480*/  @UP3 UIMAD UR17, UR54, UR14, UR10 ;  /* 0x0000000e361132a4 */ /* 0x000fe2000f8e020a */
[----:B------:R-:W-:Y:S01]  /*1490*/  ISETP.GT.U32.AND P1, PT, R8, R5, PT ;  /* 0x000000050800720c */ /* 0x000fe20003f24070 */
[----:B------:R-:W-:Y:S02]  /*14a0*/  USHF.R.S32.HI UR15, URZ, 0x1f, UR20 ;  /* 0x0000001f3f0f7899 */ /* 0x000fe40008011414 */
[----:B------:R-:W-:Y:S02]  /*14b0*/  UIADD3 UR10, UP2, UR20, UR42, URZ ;  /* 0x0000002a140a7290 */ /* 0x000fe4000ff5e03f */
[----:B------:R-:W-:Y:S01]  /*14c0*/  @!UP3 UIMAD UR17, UR11, UR50, URZ ;  /* 0x000000320b11b2a4 */ /* 0x000fe2000f8e023f */
[----:B------:R-:W-:Y:S01]  /*14d0*/  ULDC.U8 UR28, c[0x0][0x480] ;  /* 0x00012000001c7ab9 */ /* 0x000fe20000000000 */
[----:B------:R-:W-:-:S02]  /*14e0*/  UIADD3.X UR11, UR15, UR43, URZ, UP2, !UPT ;  /* 0x0000002b0f0b7290 */ /* 0x000fc400097fe43f */
[----:B------:R-:W-:Y:S02]  /*14f0*/  UIMAD UR9, UR9, UR10, URZ ;  /* 0x0000000a090972a4 */ /* 0x000fe4000f8e023f */
[----:B------:R-:W-:Y:S02]  /*1500*/  @UP0 UIADD3 UR18, UR19, UR27, URZ ;  /* 0x0000001b13120290 */ /* 0x000fe4000fffe03f */
[----:B------:R-:W-:Y:S01]  /*1510*/  @!P1 IMAD.IADD R5, R5, 0x1, -R8 ;  /* 0x0000000105059824 */ /* 0x000fe200078e0a08 */
[----:B------:R-:W-:Y:S01]  /*1520*/  @!P1 IADD3 R4, R4, 0x1, RZ ;  /* 0x0000000104049810 */ /* 0x000fe20007ffe0ff */
[----:B------:R-:W-:Y:S01]  /*1530*/  @UP0 UIADD3 UR33, UR19, UR27, URZ ;  /* 0x0000001b13210290 */ /* 0x000fe2000fffe03f */
[----:B------:R-:W-:Y:S01]  /*1540*/  PLOP3.LUT P1, PT, PT, PT, UP0, 0x80, 0x0 ;  /* 0x000000000000781c */ /* 0x000fe20003f2f008 */
[----:B------:R-:W-:Y:S01]  /*1550*/  UISETP.NE.AND UP4, UPT, UR28, URZ, UPT ;  /* 0x0000003f1c00728c */ /* 0x000fe2000bf85270 */
[----:B------:R-:W-:Y:S01]  /*1560*/  ISETP.GE.U32.AND P0, PT, R5, R8, PT ;  /* 0x000000080500720c */ /* 0x000fe20003f06070 */
[----:B------:R-:W-:Y:S01]  /*1570*/  @UP0 ULDC.64 UR24, c[0x0][0x250] ;  /* 0x0000940000180ab9 */ /* 0x000fe20000000a00 */
[----:B------:R-:W-:Y:S01]  /*1580*/  LOP3.LUT R5, R9, UR54, RZ, 0x3c, !PT ;  /* 0x0000003609057c12 */ /* 0x000fe2000f8e3cff */
[----:B------:R-:W-:Y:S01]  /*1590*/  @UP0 ULDC.64 UR28, c[0x0][0x248] ;  /* 0x00009200001c0ab9 */ /* 0x000fe20000000a00 */
[----:B------:R-:W-:-:S02]  /*15a0*/  UIMAD.WIDE.U32 UR22, UR8, UR10, URZ ;  /* 0x0000000a081672a5 */ /* 0x000fc4000f8e003f */
[----:B------:R-:W-:Y:S01]  /*15b0*/  ISETP.GE.AND P2, PT, R5, RZ, PT ;  /* 0x000000ff0500720c */ /* 0x000fe20003f46270 */
[----:B------:R-:W-:Y:S02]  /*15c0*/  UIMAD UR10, UR8, UR11, UR9 ;  /* 0x0000000b080a72a4 */ /* 0x000fe4000f8e0209 */
[----:B------:R-:W-:Y:S02]  /*15d0*/  @UP0 UIMAD.WIDE.U32 UR12, UR18, UR28, URZ ;  /* 0x0000001c120c02a5 */ /* 0x000fe4000f8e003f */
[----:B------:R-:W-:Y:S02]  /*15e0*/  @UP0 UIMAD.WIDE.U32 UR8, UR33, UR24, URZ ;  /* 0x00000018210802a5 */ /* 0x000fe4000f8e003f */
[----:B------:R-:W-:Y:S01]  /*15f0*/  @P0 VIADD R4, R4, 0x1 ;  /* 0x0000000104040836 */ /* 0x000fe20000000000 */
[----:B------:R-:W-:Y:S01]  /*1600*/  UIMAD UR48, UR54, UR58, URZ ;  /* 0x0000003a363072a4 */ /* 0x000fe2000f8e023f */
[----:B------:R-:W-:Y:S01]  /*1610*/  PLOP3.LUT P0, PT, PT, PT, UP3, 0x80, 0x0 ;  /* 0x000000000000781c */ /* 0x000fe20003f0f038 */
[----:B------:R-:W-:Y:S01]  /*1620*/  @UP0 UIMAD UR14, UR18, UR29, URZ ;  /* 0x0000001d120e02a4 */ /* 0x000fe2000f8e023f */
[----:B------:R-:W-:Y:S01]  /*1630*/  IMAD.MOV.U32 R17, RZ, RZ, R4 ;  /* 0x000000ffff117224 */ /* 0x000fe200078e0004 */
[----:B------:R-:W-:-:S02]  /*1640*/  @UP0 UIMAD UR11, UR33, UR25, URZ ;  /* 0x00000019210b02a4 */ /* 0x000fc4000f8e023f */
[----:B------:R-:W-:Y:S02]  /*1650*/  @!UP1 UIADD3 UR47, UR39, UR34, URZ ;  /* 0x00000022272f9290 */ /* 0x000fe4000fffe03f */
[----:B------:R-:W-:Y:S01]  /*1660*/  USEL UR50, UR36, URZ, UP4 ;  /* 0x0000003f24327287 */ /* 0x000fe2000a000000 */
[----:B------:R-:W-:Y:S01]  /*1670*/  @!P2 IADD3 R17, -R17, RZ, RZ ;  /* 0x000000ff1111a210 */ /* 0x000fe20007ffe1ff */
[----:B------:R-:W-:Y:S01]  /*1680*/  USHF.R.S32.HI UR37, URZ, 0x1f, UR32 ;  /* 0x0000001f3f257899 */ /* 0x000fe20008011420 */
[----:B------:R-:W-:Y:S01]  /*1690*/  @!P3 LOP3.LUT R17, RZ, R9, RZ, 0x33, !PT ;  /* 0x00000009ff11b212 */ /* 0x000fe200078e33ff */
[----:B------:R-:W-:Y:S02]  /*16a0*/  USHF.R.S32.HI UR51, URZ, 0x1f, UR48 ;  /* 0x0000001f3f337899 */ /* 0x000fe40008011430 */
[----:B------:R-:W-:Y:S02]  /*16b0*/  @UP0 UIADD3 UR42, UR9, UR11, URZ ;  /* 0x0000000b092a0290 */ /* 0x000fe4000fffe03f */
[----:B------:R-:W-:-:S02]  /*16c0*/  USEL UR49, UR49, URZ, UP4 ;  /* 0x0000003f31317287 */ /* 0x000fc4000a000000 */
[----:B------:R-:W-:Y:S02]  /*16d0*/  UIADD3 UR43, UR23, UR10, URZ ;  /* 0x0000000a172b7290 */ /* 0x000fe4000fffe03f */
[----:B------:R-:W-:Y:S01]  /*16e0*/  @UP0 UIADD3 UR34, UR13, UR14, URZ ;  /* 0x0000000e0d220290 */ /* 0x000fe2000fffe03f */
[----:B------:R-:W-:Y:S01]  /*16f0*/  @UP0 UMOV UR33, UR12 ;  /* 0x0000000c00210c82 */ /* 0x000fe20008000000 */
[----:B------:R-:W-:Y:S01]  /*1700*/  @UP0 UMOV UR36, UR8 ;  /* 0x0000000800240c82 */ /* 0x000fe20008000000 */
[----:B------:R-:W-:Y:S09]  /*1710*/  @P1 BRA `(.L_x_2) ;  /* 0x0000000000301947 */ /* 0x000ff20003800000 */
[----:B------:R-:W-:Y:S01]  /*1720*/  USHF.R.S32.HI UR8, URZ, 0x1f, UR19 ;  /* 0x0000001f3f087899 */ /* 0x000fe20008011413 */
[----:B------:R-:W-:-:S03]  /*1730*/  ULDC.64 UR28, c[0x0][0x248] ;  /* 0x00009200001c7ab9 */ /* 0x000fc60000000a00 */
[----:B------:R-:W-:Y:S02]  /*1740*/  UIMAD UR10, UR8, UR28, URZ ;  /* 0x0000001c080a72a4 */ /* 0x000fe4000f8e023f */
[----:B------:R-:W-:Y:S02]  /*1750*/  UIMAD.WIDE.U32 UR8, UR19, UR28, URZ ;  /* 0x0000001c130872a5 */ /* 0x000fe4000f8e003f */
[----:B------:R-:W-:-:S04]  /*1760*/  UIMAD UR10, UR19, UR29, UR10 ;  /* 0x0000001d130a72a4 */ /* 0x000fc8000f8e020a */
[----:B------:R-:W-:-:S03]  /*1770*/  UIADD3 UR9, UR9, UR10, URZ ;  /* 0x0000000a09097290 */ /* 0x000fc6000fffe03f */
[----:B------:R-:W-:Y:S02]  /*1780*/  ULDC.64 UR10, c[0x0][0x230] ;  /* 0x00008c00000a7ab9 */ /* 0x000fe40000000a00 */
[----:B------:R-:W-:Y:S02]  /*1790*/  UIMAD UR12, UR55, UR10, URZ ;  /* 0x0000000a370c72a4 */ /* 0x000fe4000f8e023f */
[----:B------:R-:W-:Y:S02]  /*17a0*/  UIMAD.WIDE.U32 UR8, UR45, UR10, UR8 ;  /* 0x0000000a2d0872a5 */ /* 0x000fe4000f8e0008 */
[----:B------:R-:W-:-:S04]  /*17b0*/  UIMAD UR11, UR45, UR11, UR12 ;  /* 0x0000000b2d0b72a4 */ /* 0x000fc8000f8e020c */
[----:B------:R-:W-:Y:S01]  /*17c0*/  UIADD3 UR34, UR9, UR11, URZ ;  /* 0x0000000b09227290 */ /* 0x000fe2000fffe03f */
[----:B------:R-:W-:-:S11]  /*17d0*/  UMOV UR33, UR8 ;  /* 0x0000000800217c82 */ /* 0x000fd60008000000 */
.L_x_2:
[----:B------:R-:W-:Y:S05]  /*17e0*/  @P1 BRA `(.L_x_3) ;  /* 0x0000000000301947 */ /* 0x000fea0003800000 */
[----:B------:R-:W-:Y:S01]  /*17f0*/  USHF.R.S32.HI UR8, URZ, 0x1f, UR19 ;  /* 0x0000001f3f087899 */ /* 0x000fe20008011413 */
[----:B------:R-:W-:-:S03]  /*1800*/  ULDC.64 UR24, c[0x0][0x250] ;  /* 0x0000940000187ab9 */ /* 0x000fc60000000a00 */
[----:B------:R-:W-:Y:S02]  /*1810*/  UIMAD UR10, UR8, UR24, URZ ;  /* 0x00000018080a72a4 */ /* 0x000fe4000f8e023f */
[----:B------:R-:W-:Y:S02]  /*1820*/  UIMAD.WIDE.U32 UR8, UR19, UR24, URZ ;  /* 0x00000018130872a5 */ /* 0x000fe4000f8e003f */
[----:B------:R-:W-:-:S03]  /*1830*/  UIMAD UR12, UR19, UR25, UR10 ;  /* 0x00000019130c72a4 */ /* 0x000fc6000f8e020a */
[----:B------:R-:W-:Y:S01]  /*1840*/  ULDC.64 UR10, c[0x0][0x238] ;  /* 0x00008e00000a7ab9 */ /* 0x000fe20000000a00 */
[----:B------:R-:W-:Y:S02]  /*1850*/  UIADD3 UR9, UR9, UR12, URZ ;  /* 0x0000000c09097290 */ /* 0x000fe4000fffe03f */
[----:B------:R-:W-:Y:S02]  /*1860*/  UIMAD UR12, UR55, UR10, URZ ;  /* 0x0000000a370c72a4 */ /* 0x000fe4000f8e023f */
[----:B------:R-:W-:Y:S02]  /*1870*/  UIMAD.WIDE.U32 UR8, UR45, UR10, UR8 ;  /* 0x0000000a2d0872a5 */ /* 0x000fe4000f8e0008 */
[----:B------:R-:W-:-:S04]  /*1880*/  UIMAD UR11, UR45, UR11, UR12 ;  /* 0x0000000b2d0b72a4 */ /* 0x000fc8000f8e020c */
[----:B------:R-:W-:Y:S01]  /*1890*/  UIADD3 UR42, UR9, UR11, URZ ;  /* 0x0000000b092a7290 */ /* 0x000fe2000fffe03f */
[----:B------:R-:W-:-:S11]  /*18a0*/  UMOV UR36, UR8 ;  /* 0x0000000800247c82 */ /* 0x000fd60008000000 */
.L_x_3:
[----:B------:R-:W-:Y:S01]  /*18b0*/  @UP1 UMOV UR8, UR40 ;  /* 0x0000002800081c82 */ /* 0x000fe20008000000 */
[----:B------:R-:W-:Y:S01]  /*18c0*/  @!UP1 UMOV UR8, UR38 ;  /* 0x0000002600089c82 */ /* 0x000fe20008000000 */
[----:B------:R-:W-:Y:S01]  /*18d0*/  SHF.R.S32.HI R33, RZ, 0x1f, R17 ;  /* 0x0000001fff217819 */ /* 0x000fe20000011411 */
[----:B------:R-:W-:Y:S06]  /*18e0*/  @!P0 BRA `(.L_x_4) ;  /* 0x00000000001c8947 */ /* 0x000fec0003800000 */
[----:B------:R-:W-:Y:S01]  /*18f0*/  @!UP1 UIMAD UR16, UR45, UR56, URZ ;  /* 0x000000382d1092a4 */ /* 0x000fe2000f8e023f */
[----:B------:R-:W-:Y:S01]  /*1900*/  ULDC UR9, c[0x0][0x2c0] ;  /* 0x0000b00000097ab9 */ /* 0x000fe20000000800 */
[----:B------:R-:W-:Y:S02]  /*1910*/  ULDC UR10, c[0x0][0x2e4] ;  /* 0x0000b900000a7ab9 */ /* 0x000fe40000000800 */
[----:B------:R-:W-:Y:S02]  /*1920*/  ULEA UR10, UR9, UR10, 0x7 ;  /* 0x0000000a090a7291 */ /* 0x000fe4000f8e383f */
[----:B------:R-:W-:-:S04]  /*1930*/  ULEA UR9, UR45, UR16, 0x7 ;  /* 0x000000102d097291 */ /* 0x000fc8000f8e383f */
[----:B------:R-:W-:Y:S01]  /*1940*/  UIMAD UR9, UR10, UR54, UR9 ;  /* 0x000000360a0972a4 */ /* 0x000fe2000f8e0209 */
[----:B------:R-:W-:Y:S11]  /*1950*/  BRA `(.L_x_5) ;  /* 0x0000000000087947 */ /* 0x000ff60003800000 */
.L_x_4:
[----:B------:R-:W-:-:S04]  /*1960*/  UIMAD UR9, UR45, UR57, UR54 ;  /* 0x000000392d0972a4 */ /* 0x000fc8000f8e0236 */
[----:B------:R-:W-:-:S12]  /*1970*/  UIMAD UR9, UR9, UR56, URZ ;  /* 0x00000038090972a4 */ /* 0x000fd8000f8e023f */
.L_x_5:
[----:B------:R-:W2:Y:S01]  /*1980*/  LDL.64 R8, [R1+0x48] ;  /* 0x0000480001087983 */ /* 0x000ea20000100a00 */
[----:B------:R-:W1:Y:S01]  /*1990*/  LDC.64 R18, c[0x0][0x420] ;  /* 0x00010800ff127b82 */ /* 0x000e620000000a00 */
[----:B------:R-:W-:Y:S02]  /*19a0*/  ULDC.64 UR10, c[0x0][0x428] ;  /* 0x00010a00000a7ab9 */ /* 0x000fe40000000a00 */
[----:B------:R3:W2:Y:S01]  /*19b0*/  LDL.64 R44, [R1+0x48] ;  /* 0x00004800012c7983 */ /* 0x0006a20000100a00 */
[----:B------:R-:W-:Y:S01]  /*19c0*/  USHF.R.S32.HI UR16, URZ, 0x1f, UR54 ;  /* 0x0000001f3f107899 */ /* 0x000fe20008011436 */
[----:B------:R-:W-:Y:S01]  /*19d0*/  BSSY B1, `(.L_x_1) ;  /* 0x0000797000017945 */ /* 0x000fe20003800000 */
[----:B------:R-:W-:Y:S01]  /*19e0*/  UIMAD UR14, UR58, UR57, URZ ;  /* 0x000000393a0e72a4 */ /* 0x000fe2000f8e023f */
[----:B------:R-:W4:Y:S01]  /*19f0*/  S2R R39, SR_TID.X ;  /* 0x0000000000277919 */ /* 0x000f220000002100 */
[----:B------:R-:W-:Y:S02]  /*1a00*/  UIADD3 UR18, UR20, UR9, URZ ;  /* 0x0000000914127290 */ /* 0x000fe4000fffe03f */
[----:B------:R-:W-:-:S02]  /*1a10*/  UIMAD UR9, UR16, UR10, URZ ;  /* 0x0000000a100972a4 */ /* 0x000fc4000f8e023f */
[----:B------:R-:W-:Y:S01]  /*1a20*/  UISETP.GE.AND UP2, UPT, UR35, 0x1, UPT ;  /* 0x000000012300788c */ /* 0x000fe2000bf46270 */
[----:B------:R-:W-:Y:S01]  /*1a30*/  ULDC.64 UR12, c[0x0][0x258] ;  /* 0x00009600000c7ab9 */ /* 0x000fe20000000a00 */
[----:B------:R-:W-:Y:S01]  /*1a40*/  ULDC.64 UR60, c[0x0][0x478] ;  /* 0x00011e00003c7ab9 */ /* 0x000fe20000000a00 */
[----:B------:R-:W-:Y:S01]  /*1a50*/  ULDC.64 UR40, c[0x0][0x2b0] ;  /* 0x0000ac0000287ab9 */ /* 0x000fe20000000a00 */
[----:B------:R-:W-:Y:S01]  /*1a60*/  ULEA.HI.SX32 UR38, UR44, 0xffffffff, 0x1a ;  /* 0xffffffff2c267891 */ /* 0x000fe2000f8fd23f */
[----:B----4-:R-:W-:-:S04]  /*1a70*/  SHF.R.S32.HI R41, RZ, 0x1f, R39 ;  /* 0x0000001fff297819 */ /* 0x010fc80000011427 */
[CC--:B------:R-:W-:Y:S02]  /*1a80*/  LEA.HI R36, R41.reuse, R39.reuse, RZ, 0x3 ;  /* 0x0000002729247211 */ /* 0x0c0fe400078f18ff */
[----:B------:R-:W-:Y:S02]  /*1a90*/  LEA.HI R12, R41, R39, RZ, 0x5 ;  /* 0x00000027290c7211 */ /* 0x000fe400078f28ff */
[----:B------:R-:W-:Y:S02]  /*1aa0*/  SHF.R.S32.HI R28, RZ, 0x3, R36 ;  /* 0x00000003ff1c7819 */ /* 0x000fe40000011424 */
[----:B------:R-:W-:Y:S02]  /*1ab0*/  SHF.R.S32.HI R30, RZ, 0x5, R12 ;  /* 0x00000005ff1e7819 */ /* 0x000fe4000001140c */
[----:B------:R-:W-:Y:S02]  /*1ac0*/  SHF.R.S32.HI R40, RZ, 0x1f, R28 ;  /* 0x0000001fff287819 */ /* 0x000fe4000001141c */
[----:B------:R-:W-:-:S04]  /*1ad0*/  IADD3 R6, P0, R28, UR20, RZ ;  /* 0x000000141c067c10 */ /* 0x000fc8000ff1e0ff */
[----:B------:R-:W-:-:S05]  /*1ae0*/  IADD3.X R5, R40, UR15, RZ, P0, !PT ;  /* 0x0000000f28057c10 */ /* 0x000fca00087fe4ff */
[----:B------:R-:W-:-:S04]  /*1af0*/  IMAD R7, R5, UR30, RZ ;  /* 0x0000001e05077c24 */ /* 0x000fc8000f8e02ff */
[----:B------:R-:W-:Y:S02]  /*1b00*/  IMAD R10, R6, UR31, R7 ;  /* 0x0000001f060a7c24 */ /* 0x000fe4000f8e0207 */
[----:B--2---:R-:W-:Y:S02]  /*1b10*/  IMAD.MOV.U32 R44, RZ, RZ, R8 ;  /* 0x000000ffff2c7224 */ /* 0x004fe400078e0008 */
[----:B-1----:R-:W-:Y:S01]  /*1b20*/  IMAD R8, R18, UR15, RZ ;  /* 0x0000000f12087c24 */ /* 0x002fe2000f8e02ff */
[----:B------:R-:W-:Y:S02]  /*1b30*/  UIMAD UR15, UR54, UR11, UR9 ;  /* 0x0000000b360f72a4 */ /* 0x000fe4000f8e0209 */
[----:B------:R-:W-:Y:S01]  /*1b40*/  SHF.R.S32.HI R45, RZ, 0x1f, R44 ;  /* 0x0000001fff2d7819 */ /* 0x000fe2000001142c */
[----:B------:R-:W-:Y:S01]  /*1b50*/  IMAD R9, R19, UR20, R8 ;  /* 0x0000001413097c24 */ /* 0x000fe2000f8e0208 */
[----:B------:R-:W-:Y:S01]  /*1b60*/  IADD3 R4, P0, R44, UR8, RZ ;  /* 0x000000082c047c10 */ /* 0x000fe2000ff1e0ff */
[----:B------:R-:W-:Y:S01]  /*1b70*/  USHF.L.U32 UR8, UR14, 0x6, URZ ;  /* 0x000000060e087899 */ /* 0x000fe2000800063f */
[----:B------:R-:W-:-:S02]  /*1b80*/  IMAD.WIDE.U32 R6, R6, UR30, R44 ;  /* 0x0000001e06067c25 */ /* 0x000fc4000f8e002c */
[----:B------:R-:W-:Y:S01]  /*1b90*/  IADD3.X R5, R45, UR47, RZ, P0, !PT ;  /* 0x0000002f2d057c10 */ /* 0x000fe200087fe4ff */
[----:B------:R-:W-:Y:S01]  /*1ba0*/  USHF.R.S32.HI UR11, URZ, 0x1f, UR8 ;  /* 0x0000001f3f0b7899 */ /* 0x000fe20008011408 */
[----:B------:R3:W-:Y:S01]  /*1bb0*/  STL [R1+0x4c], R45 ;  /* 0x00004c2d01007387 */ /* 0x0007e20000100800 */
[----:B------:R-:W-:Y:S01]  /*1bc0*/  UIMAD UR9, UR16, UR12, URZ ;  /* 0x0000000c100972a4 */ /* 0x000fe2000f8e023f */
[----:B------:R-:W-:Y:S01]  /*1bd0*/  IADD3 R8, P0, R6, UR53, RZ ;  /* 0x0000003506087c10 */ /* 0x000fe2000ff1e0ff */
[----:B------:R-:W-:Y:S01]  /*1be0*/  IMAD.WIDE.U32 R4, R18, UR20, R4 ;  /* 0x0000001412047c25 */ /* 0x000fe2000f8e0004 */
[----:B------:R-:W-:Y:S02]  /*1bf0*/  UIADD3 UR20, UR20, UR17, URZ ;  /* 0x0000001114147290 */ /* 0x000fe4000fffe03f */
[----:B------:R-:W-:Y:S01]  /*1c00*/  UIMAD UR13, UR54, UR13, UR9 ;  /* 0x0000000d360d72a4 */ /* 0x000fe2000f8e0209 */
[----:B------:R-:W-:Y:S01]  /*1c10*/  IMAD.IADD R5, R5, 0x1, R9 ;  /* 0x0000000105057824 */ /* 0x000fe200078e0209 */
[----:B------:R-:W-:Y:S01]  /*1c20*/  IADD3.X R9, R7, UR46, R10, P0, !PT ;  /* 0x0000002e07097c10 */ /* 0x000fe200087fe40a */
[----:B------:R-:W-:Y:S01]  /*1c30*/  IMAD.U32 R6, RZ, RZ, UR10 ;  /* 0x0000000aff067e24 */ /* 0x000fe2000f8e00ff */
[----:B------:R-:W-:Y:S01]  /*1c40*/  UIADD3 UR10, UP1, UP0, UR22, UR8, UR48 ;  /* 0x00000008160a7290 */ /* 0x000fe2000f83e030 */
[----:B------:R-:W-:Y:S01]  /*1c50*/  IMAD.U32 R10, RZ, RZ, UR12 ;  /* 0x0000000cff0a7e24 */ /* 0x000fe2000f8e00ff */
[----:B------:R-:W-:Y:S01]  /*1c60*/  ULDC.64 UR16, c[0x0][0x210] ;  /* 0x0000840000107ab9 */ /* 0x000fe20000000a00 */
[----:B------:R-:W-:Y:S01]  /*1c70*/  IMAD.WIDE.U32 R4, R6, UR54, R4 ;  /* 0x0000003606047c25 */ /* 0x000fe2000f8e0004 */
[----:B------:R-:W-:Y:S01]  /*1c80*/  LOP3.LUT R6, R12, 0xffffffe0, RZ, 0xc0, !PT ;  /* 0xffffffe00c067812 */ /* 0x000fe200078ec0ff */
[----:B------:R-:W-:-:S02]  /*1c90*/  UIADD3.X UR8, UR43, UR11, UR51, UP1, UP0 ;  /* 0x0000000b2b087290 */ /* 0x000fc40008fe0433 */
[----:B------:R-:W-:Y:S01]  /*1ca0*/  VIADD R7, R5, UR15 ;  /* 0x0000000f05077c36 */ /* 0x000fe20008000000 */
[----:B------:R-:W-:Y:S01]  /*1cb0*/  UIADD3 UR10, UP1, UP0, UR50, UR10, UR52 ;  /* 0x0000000a320a7290 */ /* 0x000fe2000f83e034 */
[----:B------:R-:W-:Y:S02]  /*1cc0*/  IMAD.IADD R21, R39, 0x1, -R6 ;  /* 0x0000000127157824 */ /* 0x000fe400078e0a06 */
[----:B------:R-:W-:Y:S01]  /*1cd0*/  IMAD.MOV.U32 R6, RZ, RZ, R4 ;  /* 0x000000ffff067224 */ /* 0x000fe200078e0004 */
[----:B------:R-:W-:Y:S01]  /*1ce0*/  UIADD3.X UR8, UR49, UR8, UR21, UP1, UP0 ;  /* 0x0000000831087290 */ /* 0x000fe20008fe0415 */
[----:B------:R-:W-:Y:S01]  /*1cf0*/  IMAD R5, R30, UR14, R21 ;  /* 0x0000000e1e057c24 */ /* 0x000fe2000f8e0215 */
[----:B------:R-:W-:Y:S01]  /*1d00*/  ULDC.64 UR14, c[0x0][0x3e0] ;  /* 0x0000f800000e7ab9 */ /* 0x000fe20000000a00 */
[----:B------:R-:W-:Y:S01]  /*1d10*/  IMAD.WIDE.U32 R8, R10, UR54, R8 ;  /* 0x000000360a087c25 */ /* 0x000fe2000f8e0008 */
[----:B------:R-:W-:Y:S02]  /*1d20*/  UIMAD.WIDE UR20, UR20, 0x4, UR40 ;  /* 0x00000004141478a5 */ /* 0x000fe4000f8e0228 */
[C---:B------:R-:W-:Y:S01]  /*1d30*/  IADD3 R4, P0, R5.reuse, UR10, RZ ;  /* 0x0000000a05047c10 */ /* 0x040fe2000ff1e0ff */
[----:B------:R-:W-:Y:S01]  /*1d40*/  ULDC.64 UR10, c[0x0][0x400] ;  /* 0x00010000000a7ab9 */ /* 0x000fe20000000a00 */
[-C--:B------:R-:W-:Y:S01]  /*1d50*/  IMAD R10, R40, R18.reuse, RZ ;  /* 0x00000012280a7224 */ /* 0x080fe200078e02ff */
[----:B------:R-:W-:Y:S01]  /*1d60*/  LEA R24, P2, R8, UR16, 0x1 ;  /* 0x0000001008187c11 */ /* 0x000fe2000f8408ff */
[----:B------:R-:W-:Y:S01]  /*1d70*/  IMAD.WIDE.U32 R6, R28, R18, R6 ;  /* 0x000000121c067225 */ /* 0x000fe200078e0006 */
[----:B------:R-:W-:Y:S01]  /*1d80*/  LEA.HI.X.SX32 R5, R5, UR8, 0x1, P0 ;  /* 0x0000000805057c11 */ /* 0x000fe200080f0eff */
[----:B------:R-:W-:Y:S01]  /*1d90*/  UIMAD.WIDE UR8, UR18, 0x4, UR60 ;  /* 0x00000004120878a5 */ /* 0x000fe2000f8e023c */
[----:B------:R-:W-:Y:S01]  /*1da0*/  LEA R34, P0, R4, UR10, 0x2 ;  /* 0x0000000a04227c11 */ /* 0x000fe2000f8010ff */
[----:B------:R-:W-:Y:S01]  /*1db0*/  IMAD R10, R28, R19, R10 ;  /* 0x000000131c0a7224 */ /* 0x000fe200078e020a */
[----:B------:R-:W-:Y:S01]  /*1dc0*/  LEA R22, P1, R6, UR14, 0x1 ;  /* 0x0000000e06167c11 */ /* 0x000fe2000f8208ff */
[----:B------:R-:W-:Y:S01]  /*1dd0*/  VIADD R31, R9, UR13 ;  /* 0x0000000d091f7c36 */ /* 0x000fe20008000000 */
[----:B------:R-:W-:Y:S01]  /*1de0*/  LEA.HI.X R35, R4, UR11, R5, 0x2, P0 ;  /* 0x0000000b04237c11 */ /* 0x000fe200080f1405 */
[----:B------:R-:W-:Y:S01]  /*1df0*/  IMAD.IADD R29, R7, 0x1, R10 ;  /* 0x00000001071d7824 */ /* 0x000fe200078e020a */
[----:B------:R-:W-:-:S02]  /*1e00*/  PLOP3.LUT P0, PT, PT, PT, UP2, 0x80, 0x0 ;  /* 0x000000000000781c */ /* 0x000fc40003f0f028 */
[----:B------:R-:W-:Y:S02]  /*1e10*/  LEA.HI.X R25, R8, UR17, R31, 0x1, P2 ;  /* 0x0000001108197c11 */ /* 0x000fe400090f0c1f */
[----:B------:R-:W-:-:S09]  /*1e20*/  LEA.HI.X R23, R6, UR15, R29, 0x1, P1 ;  /* 0x0000000f06177c11 */ /* 0x000fd200088f0c1d */
[----:B---3--:R-:W-:Y:S05]  /*1e30*/  @!P0 BRA `(.L_x_6) ;  /* 0x0000006800bc8947 */ /* 0x008fea0003800000 */
[----:B------:R-:W2:Y:S01]  /*1e40*/  LDL R42, [R1+0x2c] ;  /* 0x00002c00012a7983 */ /* 0x000ea20000100800 */
[----:B------:R-:W-:Y:S01]  /*1e50*/  PLOP3.LUT P1, PT, PT, PT, UP4, 0x80, 0x0 ;  /* 0x000000000000781c */ /* 0x000fe20003f2f048 */
[----:B------:R-:W-:Y:S01]  /*1e60*/  UIMAD UR10, UR37, UR24, URZ ;  /* 0x00000018250a72a4 */ /* 0x000fe2000f8e023f */
[----:B------:R-:W-:Y:S01]  /*1e70*/  IMAD.U32 R4, RZ, RZ, UR24 ;  /* 0x00000018ff047e24 */ /* 0x000fe2000f8e00ff */
[----:B------:R-:W-:Y:S01]  /*1e80*/  UIMAD UR18, UR26, -0x40, UR5 ;  /* 0xffffffc01a1278a4 */ /* 0x000fe2000f8e0205 */
[----:B------:R-:W-:Y:S01]  /*1e90*/  VIADD R37, R28, 0x20 ;  /* 0x000000201c257836 */ /* 0x000fe20000000000 */
[----:B------:R-:W-:Y:S01]  /*1ea0*/  UIMAD UR10, UR32, UR25, UR10 ;  /* 0x00000019200a72a4 */ /* 0x000fe2000f8e020a */
[----:B------:R-:W-:Y:S01]  /*1eb0*/  IMAD.WIDE.U32 R4, R4, UR32, R44 ;  /* 0x0000002004047c25 */ /* 0x000fe2000f8e002c */
[----:B------:R-:W-:Y:S01]  /*1ec0*/  ULDC.64 UR22, c[0x0][0x268] ;  /* 0x00009a0000167ab9 */ /* 0x000fe20000000a00 */
[----:B------:R-:W-:Y:S01]  /*1ed0*/  UMOV UR12, UR8 ;  /* 0x00000008000c7c82 */ /* 0x000fe20008000000 */
[----:B------:R-:W-:Y:S01]  /*1ee0*/  UMOV UR8, UR38 ;  /* 0x0000002600087c82 */ /* 0x000fe20008000000 */
[----:B------:R-:W-:Y:S01]  /*1ef0*/  UMOV UR11, UR9 ;  /* 0x00000009000b7c82 */ /* 0x000fe20008000000 */
[----:B------:R-:W-:-:S02]  /*1f00*/  IMAD.U32 R11, RZ, RZ, UR10 ;  /* 0x0000000aff0b7e24 */ /* 0x000fc4000f8e00ff */
[----:B------:R-:W-:Y:S01]  /*1f10*/  @P1 BAR.SYNC.DEFER_BLOCKING 0x0 ;  /* 0x0000000000001b1d */ /* 0x000fe20000010000 */
[----:B------:R-:W-:Y:S01]  /*1f20*/  IADD3 R10, P0, R4, UR36, RZ ;  /* 0x00000024040a7c10 */ /* 0x000fe2000ff1e0ff */
[----:B------:R-:W-:Y:S01]  /*1f30*/  IMAD R4, R33, UR22, RZ ;  /* 0x0000001621047c24 */ /* 0x000fe2000f8e02ff */
[----:B------:R-:W-:Y:S01]  /*1f40*/  UIMAD UR13, UR8, -0x40, UR35 ;  /* 0xffffffc0080d78a4 */ /* 0x000fe2000f8e0223 */
[----:B------:R-:W-:Y:S02]  /*1f50*/  SHF.R.S32.HI R38, RZ, 0x1f, R21 ;  /* 0x0000001fff267819 */ /* 0x000fe40000011415 */
[----:B------:R-:W-:Y:S01]  /*1f60*/  IADD3.X R11, R5, UR42, R11, P0, !PT ;  /* 0x0000002a050b7c10 */ /* 0x000fe200087fe40b */
[C---:B------:R-:W-:Y:S01]  /*1f70*/  IMAD R20, R17.reuse, UR23, R4 ;  /* 0x0000001711147c24 */ /* 0x040fe2000f8e0204 */
[----:B------:R-:W-:Y:S01]  /*1f80*/  ISETP.GE.AND P0, PT, R28, UR18, PT ;  /* 0x000000121c007c0c */ /* 0x000fe2000bf06270 */
[----:B------:R-:W-:Y:S01]  /*1f90*/  UMOV UR10, UR20 ;  /* 0x00000014000a7c82 */ /* 0x000fe20008000000 */
[----:B------:R-:W-:Y:S01]  /*1fa0*/  SHF.R.S32.HI R4, RZ, 0x1f, R12 ;  /* 0x0000001fff047819 */ /* 0x000fe2000001140c */
[----:B------:R-:W-:Y:S01]  /*1fb0*/  IMAD.WIDE.U32 R10, R17, UR22, R10 ;  /* 0x00000016110a7c25 */ /* 0x000fe2000f8e000a */
[----:B------:R-:W-:Y:S01]  /*1fc0*/  UMOV UR9, UR21 ;  /* 0x0000001500097c82 */ /* 0x000fe20008000000 */
[----:B------:R-:W-:Y:S01]  /*1fd0*/  BSSY B0, `(.L_x_7) ;  /* 0x000002f000007945 */ /* 0x000fe20003800000 */
[----:B------:R-:W-:Y:S01]  /*1fe0*/  LEA.HI R4, R4, R30, RZ, 0x2 ;  /* 0x0000001e04047211 */ /* 0x000fe200078f10ff */
[----:B------:R-:W-:Y:S01]  /*1ff0*/  IMAD.IADD R20, R11, 0x1, R20 ;  /* 0x000000010b147824 */ /* 0x000fe200078e0214 */
[----:B------:R-:W-:-:S02]  /*2000*/  ISETP.GE.AND P4, PT, R37, UR18, PT ;  /* 0x0000001225007c0c */ /* 0x000fc4000bf86270 */
[----:B------:R-:W-:Y:S02]  /*2010*/  ISETP.GE.AND P6, PT, R28, UR13, PT ;  /* 0x0000000d1c007c0c */ /* 0x000fe4000bfc6270 */
[----:B------:R-:W-:Y:S01]  /*2020*/  LOP3.LUT R32, R4, 0xfffffffc, RZ, 0xc0, !PT ;  /* 0xfffffffc04207812 */ /* 0x000fe200078ec0ff */
[----:B--2---:R1:W-:Y:S04]  /*2030*/  @P0 STS.128 [R42+0x12000], RZ ;  /* 0x012000ff2a000388 */ /* 0x0043e80000000c00 */
[----:B------:R1:W-:Y:S04]  /*2040*/  @P0 STS.128 [R42+0x14000], RZ ;  /* 0x014000ff2a000388 */ /* 0x0003e80000000c00 */
[----:B------:R1:W-:Y:S01]  /*2050*/  @P0 STS.128 [R42+0x16000], RZ ;  /* 0x016000ff2a000388 */ /* 0x0003e20000000c00 */
[----:B------:R-:W-:Y:S05]  /*2060*/  @P0 BRA `(.L_x_8) ;  /* 0x0000000000940947 */ /* 0x000fea0003800000 */
[----:B------:R-:W2:Y:S01]  /*2070*/  LDL R13, [R1+0x68] ;  /* 0x00006800010d7983 */ /* 0x000ea20000100800 */
[----:B------:R-:W-:-:S03]  /*2080*/  ULDC UR20, c[0x0][0x2d0] ;  /* 0x0000b40000147ab9 */ /* 0x000fc60000000800 */
[----:B------:R-:W3:Y:S01]  /*2090*/  LDL R26, [R1+0x6c] ;  /* 0x00006c00011a7983 */ /* 0x000ee20000100800 */
[----:B------:R-:W-:Y:S01]  /*20a0*/  ISETP.GE.AND P5, PT, R44, UR20, PT ;  /* 0x000000142c007c0c */ /* 0x000fe2000bfa6270 */
[----:B------:R-:W-:Y:S02]  /*20b0*/  IMAD R16, R40, UR24, RZ ;  /* 0x0000001828107c24 */ /* 0x000fe4000f8e02ff */
[----:B------:R-:W-:Y:S02]  /*20c0*/  IMAD.MOV.U32 R4, RZ, RZ, R10 ;  /* 0x000000ffff047224 */ /* 0x000fe400078e000a */
[----:B------:R-:W-:Y:S02]  /*20d0*/  IMAD.MOV.U32 R5, RZ, RZ, R20 ;  /* 0x000000ffff057224 */ /* 0x000fe400078e0014 */
[C---:B------:R-:W-:Y:S02]  /*20e0*/  IMAD R16, R28.reuse, UR25, R16 ;  /* 0x000000191c107c24 */ /* 0x040fe4000f8e0210 */
[----:B------:R-:W-:-:S04]  /*20f0*/  IMAD.WIDE.U32 R4, R28, UR24, R4 ;  /* 0x000000181c047c25 */ /* 0x000fc8000f8e0004 */
[----:B------:R-:W4:Y:S01]  /*2100*/  @!P5 LDC.64 R14, c[0x0][0x220] ;  /* 0x00008800ff0edb82 */ /* 0x000f220000000a00 */
[----:B------:R-:W-:Y:S01]  /*2110*/  IMAD.IADD R16, R5, 0x1, R16 ;  /* 0x0000000105107824 */ /* 0x000fe200078e0210 */
[----:B------:R1:W-:Y:S01]  /*2120*/  @P5 STS.128 [R42+0x12000], RZ ;  /* 0x012000ff2a005388 */ /* 0x0003e20000000c00 */
[----:B----4-:R-:W-:-:S04]  /*2130*/  @!P5 LEA R14, P1, R4, R14, 0x1 ;  /* 0x0000000e040ed211 */ /* 0x010fc800078208ff */
[----:B------:R-:W-:-:S05]  /*2140*/  @!P5 LEA.HI.X R15, R4, R15, R16, 0x1, P1 ;  /* 0x0000000f040fd211 */ /* 0x000fca00008f0c10 */
[----:B------:R-:W-:Y:S01]  /*2150*/  @!PT LDS RZ, [RZ] ;  /* 0x00000000fffff984 */ /* 0x000fe20000000800 */
[----:B------:R-:W-:Y:S01]  /*2160*/  @!PT LDS RZ, [RZ] ;  /* 0x00000000fffff984 */ /* 0x000fe20000000800 */
[----:B------:R-:W-:Y:S01]  /*2170*/  @!PT LDS RZ, [RZ] ;  /* 0x00000000fffff984 */ /* 0x000fe20000000800 */
[----:B------:R1:W-:Y:S01]  /*2180*/  @!P5 LDGSTS.E.BYPASS.LTC128B.128 [R42+0x12000], desc[UR6][R14.64] ;  /* 0x120000000e2adfae */ /* 0x0003e2000b901d46 */
[----:B--2---:R-:W-:Y:S02]  /*2190*/  ISETP.GE.AND P3, PT, R13, UR20, PT ;  /* 0x000000140d007c0c */ /* 0x004fe4000bf66270 */
[----:B---3--:R-:W-:-:S11]  /*21a0*/  ISETP.GE.AND P2, PT, R26, UR20, PT ;  /* 0x000000141a007c0c */ /* 0x008fd6000bf46270 */
[----:B------:R-:W2:Y:S01]  /*21b0*/  @!P3 LDC.64 R12, c[0x0][0x220] ;  /* 0x00008800ff0cbb82 */ /* 0x000ea20000000a00 */
[----:B------:R1:W-:Y:S01]  /*21c0*/  @P3 STS.128 [R42+0x14000], RZ ;  /* 0x014000ff2a003388 */ /* 0x0003e20000000c00 */
[----:B--2---:R-:W-:-:S04]  /*21d0*/  @!P3 LEA R12, P1, R4, R12, 0x1 ;  /* 0x0000000c040cb211 */ /* 0x004fc800078208ff */
[----:B------:R-:W-:-:S05]  /*21e0*/  @!P3 LEA.HI.X R13, R4, R13, R16, 0x1, P1 ;  /* 0x0000000d040db211 */ /* 0x000fca00008f0c10 */
[----:B------:R-:W-:Y:S01]  /*21f0*/  @!PT LDS RZ, [RZ] ;  /* 0x00000000fffff984 */ /* 0x000fe20000000800 */
[----:B------:R-:W-:Y:S01]  /*2200*/  @!PT LDS RZ, [RZ] ;  /* 0x00000000fffff984 */ /* 0x000fe20000000800 */
[----:B------:R-:W-:Y:S01]  /*2210*/  @!PT LDS RZ, [RZ] ;  /* 0x00000000fffff984 */ /* 0x000fe20000000800 */
[----:B------:R1:W-:Y:S04]  /*2220*/  @!P3 LDGSTS.E.BYPASS.LTC128B.128 [R42+0x14000], desc[UR6][R12.64+0x80] ;  /* 0x140000800c2abfae */ /* 0x0003e8000b901d46 */
[----:B------:R1:W-:Y:S01]  /*2230*/  @P2 STS.128 [R42+0x16000], RZ ;  /* 0x016000ff2a002388 */ /* 0x0003e20000000c00 */
[----:B------:R-:W-:Y:S05]  /*2240*/  @P2 BRA `(.L_x_8) ;  /* 0x00000000001c2947 */ /* 0x000fea0003800000 */
[----:B------:R-:W-:Y:S02]  /*2250*/  ULDC.64 UR20, c[0x0][0x220] ;  /* 0x0000880000147ab9 */ /* 0x000fe40000000a00 */
[----:B-1----:R-:W-:-:S04]  /*2260*/  LEA R12, P1, R4, UR20, 0x1 ;  /* 0x00000014040c7c11 */ /* 0x002fc8000f8208ff */
[----:B------:R-:W-:-:S05]  /*2270*/  LEA.HI.X R13, R4, UR21, R16, 0x1, P1 ;  /* 0x00000015040d7c11 */ /* 0x000fca00088f0c10 */
[----:B------:R-:W-:Y:S01]  /*2280*/  @!PT LDS RZ, [RZ] ;  /* 0x00000000fffff984 */ /* 0x000fe20000000800 */
[----:B------:R-:W-:Y:S01]  /*2290*/  @!PT LDS RZ, [RZ] ;  /* 0x00000000fffff984 */ /* 0x000fe20000000800 */
[----:B------:R-:W-:Y:S01]  /*22a0*/  @!PT LDS RZ, [RZ] ;  /* 0x00000000fffff984 */ /* 0x000fe20000000800 */
[----:B------:R2:W-:Y:S04]  /*22b0*/  LDGSTS.E.BYPASS.LTC128B.128 [R42+0x16000], desc[UR6][R12.64+0x100] ;  /* 0x160001000c2a7fae */ /* 0x0005e8000b901d46 */
.L_x_8:
[----:B------:R-:W-:Y:S05]  /*22c0*/  BSYNC B0 ;  /* 0x0000000000007941 */ /* 0x000fea0003800000 */
.L_x_7:
[----:B------:R3:W-:Y:S01]  /*22d0*/  @P4 STS.128 [R42+0x13000], RZ ;  /* 0x013000ff2a004388 */ /* 0x0007e20000000c00 */
[----:B------:R-:W-:Y:S03]  /*22e0*/  BSSY B0, `(.L_x_9) ;  /* 0x000002b000007945 */ /* 0x000fe60003800000 */
[----:B------:R3:W-:Y:S04]  /*22f0*/  @P4 STS.128 [R42+0x15000], RZ ;  /* 0x015000ff2a004388 */ /* 0x0007e80000000c00 */
[----:B------:R3:W-:Y:S01]  /*2300*/  @P4 STS.128 [R42+0x17000], RZ ;  /* 0x017000ff2a004388 */ /* 0x0007e20000000c00 */
[----:B------:R-:W-:Y:S05]  /*2310*/  @P4 BRA `(.L_x_10) ;  /* 0x00000000009c4947 */ /* 0x000fea0003800000 */
[----:B------:R-:W4:Y:S01]  /*2320*/  LDL R4, [R1+0x68] ;  /* 0x0000680001047983 */ /* 0x000f220000100800 */
[----:B------:R-:W-:-:S03]  /*2330*/  ULDC UR18, c[0x0][0x2d0] ;  /* 0x0000b40000127ab9 */ /* 0x000fc60000000800 */
[----:B-1----:R-:W5:Y:S01]  /*2340*/  LDL R15, [R1+0x6c] ;  /* 0x00006c00010f7983 */ /* 0x002f620000100800 */
[----:B------:R-:W-:Y:S01]  /*2350*/  ISETP.GE.AND P5, PT, R44, UR18, PT ;  /* 0x000000122c007c0c */ /* 0x000fe2000bfa6270 */
[----:B------:R-:W-:Y:S01]  /*2360*/  IMAD.MOV.U32 R5, RZ, RZ, R20 ;  /* 0x000000ffff057224 */ /* 0x000fe200078e0014 */
[----:B------:R-:W-:-:S11]  /*2370*/  IADD3 R11, P1, R28, 0x20, RZ ;  /* 0x000000201c0b7810 */ /* 0x000fd60007f3e0ff */
[----:B--2---:R-:W1:Y:S01]  /*2380*/  @!P5 LDC.64 R12, c[0x0][0x220] ;  /* 0x00008800ff0cdb82 */ /* 0x004e620000000a00 */
[----:B------:R2:W-:Y:S01]  /*2390*/  @P5 STS.128 [R42+0x13000], RZ ;  /* 0x013000ff2a005388 */ /* 0x0005e20000000c00 */
[----:B----4-:R-:W-:Y:S01]  /*23a0*/  ISETP.GE.AND P3, PT, R4, UR18, PT ;  /* 0x0000001204007c0c */ /* 0x010fe2000bf66270 */
[----:B------:R-:W-:Y:S01]  /*23b0*/  IMAD.X R4, RZ, RZ, R40, P1 ;  /* 0x000000ffff047224 */ /* 0x000fe200008e0628 */
[----:B-----5:R-:W-:-:S03]  /*23c0*/  ISETP.GE.AND P1, PT, R15, UR18, PT ;  /* 0x000000120f007c0c */ /* 0x020fc6000bf26270 */
[----:B------:R-:W-:Y:S02]  /*23d0*/  IMAD R14, R4, UR24, RZ ;  /* 0x00000018040e7c24 */ /* 0x000fe4000f8e02ff */
[----:B------:R-:W-:Y:S02]  /*23e0*/  IMAD.MOV.U32 R4, RZ, RZ, R10 ;  /* 0x000000ffff047224 */ /* 0x000fe400078e000a */
[C---:B------:R-:W-:Y:S02]  /*23f0*/  IMAD R14, R11.reuse, UR25, R14 ;  /* 0x000000190b0e7c24 */ /* 0x040fe4000f8e020e */
[----:B------:R-:W-:Y:S02]  /*2400*/  IMAD.WIDE.U32 R4, R11, UR24, R4 ;  /* 0x000000180b047c25 */ /* 0x000fe4000f8e0004 */
[----:B------:R-:W4:Y:S02]  /*2410*/  @!P3 LDC.64 R26, c[0x0][0x220] ;  /* 0x00008800ff1abb82 */ /* 0x000f240000000a00 */
[----:B------:R-:W-:Y:S01]  /*2420*/  IMAD.IADD R14, R5, 0x1, R14 ;  /* 0x00000001050e7824 */ /* 0x000fe200078e020e */
[----:B-1----:R-:W-:-:S04]  /*2430*/  @!P5 LEA R12, P2, R4, R12, 0x1 ;  /* 0x0000000c040cd211 */ /* 0x002fc800078408ff */
[----:B------:R-:W-:-:S05]  /*2440*/  @!P5 LEA.HI.X R13, R4, R13, R14, 0x1, P2 ;  /* 0x0000000d040dd211 */ /* 0x000fca00010f0c0e */
[----:B------:R-:W-:Y:S01]  /*2450*/  @!PT LDS RZ, [RZ] ;  /* 0x00000000fffff984 */ /* 0x000fe20000000800 */
[----:B------:R-:W-:Y:S01]  /*2460*/  @!PT LDS RZ, [RZ] ;  /* 0x00000000fffff984 */ /* 0x000fe20000000800 */
[----:B------:R-:W-:Y:S01]  /*2470*/  @!PT LDS RZ, [RZ] ;  /* 0x00000000fffff984 */ /* 0x000fe20000000800 */
[----:B------:R2:W-:Y:S04]  /*2480*/  @!P5 LDGSTS.E.BYPASS.LTC128B.128 [R42+0x13000], desc[UR6][R12.64] ;  /* 0x130000000c2adfae */ /* 0x0005e8000b901d46 */
[----:B------:R2:W-:Y:S01]  /*2490*/  @P3 STS.128 [R42+0x15000], RZ ;  /* 0x015000ff2a003388 */ /* 0x0005e20000000c00 */
[----:B----4-:R-:W-:-:S04]  /*24a0*/  @!P3 LEA R10, P2, R4, R26, 0x1 ;  /* 0x0000001a040ab211 */ /* 0x010fc800078408ff */
        /* <DEDUP_REMOVED lines=8> */
[----:B--2---:R-:W-:-:S04]  /*2530*/  LEA R10, P1, R4, UR20, 0x1 ;  /* 0x00000014040a7c11 */ /* 0x004fc8000f8208ff */
[----:B------:R-:W-:-:S05]  /*2540*/  LEA.HI.X R11, R4, UR21, R14, 0x1, P1 ;  /* 0x00000015040b7c11 */ /* 0x000fca00088f0c0e */
[----:B------:R-:W-:Y:S01]  /*2550*/  @!PT LDS RZ, [RZ] ;  /* 0x00000000fffff984 */ /* 0x000fe20000000800 */
[----:B------:R-:W-:Y:S01]  /*2560*/  @!PT LDS RZ, [RZ] ;  /* 0x00000000fffff984 */ /* 0x000fe20000000800 */
[----:B------:R-:W-:Y:S01]  /*2570*/  @!PT LDS RZ, [RZ] ;  /* 0x00000000fffff984 */ /* 0x000fe20000000800 */
[----:B------:R4:W-:Y:S04]  /*2580*/  LDGSTS.E.BYPASS.LTC128B.128 [R42+0x17000], desc[UR6][R10.64+0x100] ;  /* 0x170001000a2a7fae */ /* 0x0009e8000b901d46 */
.L_x_10:
[----:B------:R-:W-:Y:S05]  /*2590*/  BSYNC B0 ;  /* 0x0000000000007941 */ /* 0x000fea0003800000 */
.L_x_9:
[----:B-1----:R-:W-:Y:S01]  /*25a0*/  MOV R14, R22 ;  /* 0x00000016000e7202 */ /* 0x002fe20000000f00 */
[----:B------:R-:W-:Y:S01]  /*25b0*/  IMAD.MOV.U32 R15, RZ, RZ, R23 ;  /* 0x000000ffff0f7224 */ /* 0x000fe200078e0017 */
[----:B------:R-:W0:Y:S01]  /*25c0*/  LDGDEPBAR ;  /* 0x00000000000079af */ /* 0x000e220000000000 */
[----:B------:R-:W-:Y:S01]  /*25d0*/  BSSY B0, `(.L_x_11) ;  /* 0x000001f000007945 */ /* 0x000fe20003800000 */
[----:B------:R-:W-:Y:S01]  /*25e0*/  ISETP.GE.AND P5, PT, R37, UR13, PT ;  /* 0x0000000d25007c0c */ /* 0x000fe2000bfa6270 */
[----:B--2---:R-:W-:Y:S01]  /*25f0*/  IMAD.IADD R12, R30, 0x1, -R32 ;  /* 0x000000011e0c7824 */ /* 0x004fe200078e0a20 */
[----:B------:R1:W-:Y:S01]  /*2600*/  @P6 STS.128 [R42+0x6000], RZ ;  /* 0x006000ff2a006388 */ /* 0x0003e20000000c00 */
[----:B------:R-:W-:-:S03]  /*2610*/  LEA.HI R21, R38, R21, RZ, 0x2 ;  /* 0x0000001526157211 */ /* 0x000fc600078f10ff */
[----:B------:R1:W-:Y:S04]  /*2620*/  @P6 STS.128 [R42+0x8000], RZ ;  /* 0x008000ff2a006388 */ /* 0x0003e80000000c00 */
[----:B------:R1:W-:Y:S04]  /*2630*/  STL.64 [R1+0x40], R14 ;  /* 0x0000400e01007387 */ /* 0x0003e80000100a00 */
[----:B------:R1:W-:Y:S01]  /*2640*/  @P6 STS.128 [R42+0xa000], RZ ;  /* 0x00a000ff2a006388 */ /* 0x0003e20000000c00 */
[----:B------:R-:W-:Y:S05]  /*2650*/  @P6 BRA `(.L_x_12) ;  /* 0x0000000000586947 */ /* 0x000fea0003800000 */
[----:B------:R-:W2:Y:S01]  /*2660*/  LDL R5, [R1+0x68] ;  /* 0x0000680001057983 */ /* 0x000ea20000100800 */
[----:B------:R-:W-:-:S03]  /*2670*/  ULDC UR18, c[0x0][0x2d0] ;  /* 0x0000b40000127ab9 */ /* 0x000fc60000000800 */
[----:B------:R-:W5:Y:S01]  /*2680*/  LDL R4, [R1+0x6c] ;  /* 0x00006c0001047983 */ /* 0x000f620000100800 */
[----:B------:R-:W-:-:S13]  /*2690*/  ISETP.GE.AND P3, PT, R44, UR18, PT ;  /* 0x000000122c007c0c */ /* 0x000fda000bf66270 */
[----:B------:R1:W-:Y:S04]  /*26a0*/  @P3 STS.128 [R42+0x6000], RZ ;  /* 0x006000ff2a003388 */ /* 0x0003e80000000c00 */
[----:B------:R-:W-:Y:S01]  /*26b0*/  @!PT LDS RZ, [RZ] ;  /* 0x00000000fffff984 */ /* 0x000fe20000000800 */
[----:B------:R-:W-:Y:S01]  /*26c0*/  @!PT LDS RZ, [RZ] ;  /* 0x00000000fffff984 */ /* 0x000fe20000000800 */
[----:B------:R-:W-:Y:S01]  /*26d0*/  @!PT LDS RZ, [RZ] ;  /* 0x00000000fffff984 */ /* 0x000fe20000000800 */
[----:B------:R1:W-:Y:S01]  /*26e0*/  @!P3 LDGSTS.E.BYPASS.LTC128B.128 [R42+0x6000], desc[UR6][R14.64] ;  /* 0x060000000e2abfae */ /* 0x0003e2000b901d46 */
[----:B--2---:R-:W-:Y:S02]  /*26f0*/  ISETP.GE.AND P2, PT, R5, UR18, PT ;  /* 0x0000001205007c0c */ /* 0x004fe4000bf46270 */
[----:B-----5:R-:W-:-:S11]  /*2700*/  ISETP.GE.AND P1, PT, R4, UR18, PT ;  /* 0x0000001204007c0c */ /* 0x020fd6000bf26270 */
[----:B------:R1:W-:Y:S04]  /*2710*/  @P2 STS.128 [R42+0x8000], RZ ;  /* 0x008000ff2a002388 */ /* 0x0003e80000000c00 */
[----:B------:R-:W-:Y:S01]  /*2720*/  @!PT LDS RZ, [RZ] ;  /* 0x00000000fffff984 */ /* 0x000fe20000000800 */
[----:B------:R-:W-:Y:S01]  /*2730*/  @!PT LDS RZ, [RZ] ;  /* 0x00000000fffff984 */ /* 0x000fe20000000800 */
[----:B------:R-:W-:Y:S01]  /*2740*/  @!PT LDS RZ, [RZ] ;  /* 0x00000000fffff984 */ /* 0x000fe20000000800 */
[----:B------:R1:W-:Y:S04]  /*2750*/  @!P2 LDGSTS.E.BYPASS.LTC128B.128 [R42+0x8000], desc[UR6][R14.64+0x80] ;  /* 0x080000800e2aafae */ /* 0x0003e8000b901d46 */
[----:B------:R1:W-:Y:S01]  /*2760*/  @P1 STS.128 [R42+0xa000], RZ ;  /* 0x00a000ff2a001388 */ /* 0x0003e20000000c00 */
[----:B------:R-:W-:Y:S05]  /*2770*/  @P1 BRA `(.L_x_12) ;  /* 0x0000000000101947 */ /* 0x000fea0003800000 */
[----:B------:R-:W-:Y:S01]  /*2780*/  @!PT LDS RZ, [RZ] ;  /* 0x00000000fffff984 */ /* 0x000fe20000000800 */
[----:B------:R-:W-:Y:S01]  /*2790*/  @!PT LDS RZ, [RZ] ;  /* 0x00000000fffff984 */ /* 0x000fe20000000800 */
[----:B------:R-:W-:Y:S01]  /*27a0*/  @!PT LDS RZ, [RZ] ;  /* 0x00000000fffff984 */ /* 0x000fe20000000800 */
[----:B------:R2:W-:Y:S02]  /*27b0*/  LDGSTS.E.BYPASS.LTC128B.128 [R42+0xa000], desc[UR6][R14.64+0x100] ;  /* 0x0a0001000e2a7fae */ /* 0x0005e4000b901d46 */
.L_x_12:
[----:B------:R-:W-:Y:S05]  /*27c0*/  BSYNC B0 ;  /* 0x0000000000007941 */ /* 0x000fea0003800000 */
.L_x_11:
[----:B------:R1:W-:Y:S01]  /*27d0*/  @P5 STS.128 [R42+0x7000], RZ ;  /* 0x007000ff2a005388 */ /* 0x0003e20000000c00 */
[----:B------:R-:W-:Y:S03]  /*27e0*/  BSSY B0, `(.L_x_13) ;  /* 0x0000024000007945 */ /* 0x000fe60003800000 */
[----:B------:R1:W-:Y:S04]  /*27f0*/  @P5 STS.128 [R42+0x9000], RZ ;  /* 0x009000ff2a005388 */ /* 0x0003e80000000c00 */
[----:B------:R1:W-:Y:S01]  /*2800*/  @P5 STS.128 [R42+0xb000], RZ ;  /* 0x00b000ff2a005388 */ /* 0x0003e20000000c00 */
[----:B------:R-:W-:Y:S05]  /*2810*/  @P5 BRA `(.L_x_14) ;  /* 0x0000000000805947 */ /* 0x000fea0003800000 */
[----:B----4-:R-:W4:Y:S01]  /*2820*/  LDL R10, [R1+0x68] ;  /* 0x00006800010a7983 */ /* 0x010f220000100800 */
[----:B------:R-:W-:-:S03]  /*2830*/  ULDC UR18, c[0x0][0x2d0] ;  /* 0x0000b40000127ab9 */ /* 0x000fc60000000800 */
[----:B------:R-:W5:Y:S01]  /*2840*/  LDL R13, [R1+0x6c] ;  /* 0x00006c00010d7983 */ /* 0x000f620000100800 */
[----:B------:R-:W-:Y:S01]  /*2850*/  ISETP.GE.AND P3, PT, R44, UR18, PT ;  /* 0x000000122c007c0c */ /* 0x000fe2000bf66270 */
[----:B------:R-:W-:-:S03]  /*2860*/  IMAD.WIDE.U32 R4, R18, 0x20, RZ ;  /* 0x0000002012047825 */ /* 0x000fc600078e00ff */
[----:B------:R-:W-:Y:S01]  /*2870*/  IADD3 R4, P1, R6, R4, RZ ;  /* 0x0000000406047210 */ /* 0x000fe20007f3e0ff */
[----:B------:R-:W-:-:S05]  /*2880*/  IMAD.SHL.U32 R6, R19, 0x20, RZ ;  /* 0x0000002013067824 */ /* 0x000fca00078e00ff */
[----:B------:R-:W-:-:S03]  /*2890*/  IADD3.X R5, R29, R5, R6, P1, !PT ;  /* 0x000000051d057210 */ /* 0x000fc60000ffe406 */
[----:B------:R1:W-:Y:S01]  /*28a0*/  @P3 STS.128 [R42+0x7000], RZ ;  /* 0x007000ff2a003388 */ /* 0x0003e20000000c00 */
[----:B----4-:R-:W-:Y:S02]  /*28b0*/  ISETP.GE.AND P2, PT, R10, UR18, PT ;  /* 0x000000120a007c0c */ /* 0x010fe4000bf46270 */
[----:B------:R-:W-:-:S04]  /*28c0*/  @!P3 LEA R10, P1, R18, R14, 0x6 ;  /* 0x0000000e120ab211 */ /* 0x000fc800078230ff */
[----:B------:R-:W-:-:S05]  /*28d0*/  @!P3 LEA.HI.X R11, R18, R15, R19, 0x6, P1 ;  /* 0x0000000f120bb211 */ /* 0x000fca00008f3413 */
[----:B------:R-:W-:Y:S01]  /*28e0*/  @!PT LDS RZ, [RZ] ;  /* 0x00000000fffff984 */ /* 0x000fe20000000800 */
[----:B------:R-:W-:Y:S01]  /*28f0*/  @!PT LDS RZ, [RZ] ;  /* 0x00000000fffff984 */ /* 0x000fe20000000800 */
[----:B------:R-:W-:Y:S01]  /*2900*/  @!PT LDS RZ, [RZ] ;  /* 0x00000000fffff984 */ /* 0x000fe20000000800 */
[----:B------:R1:W-:Y:S02]  /*2910*/  @!P3 LDGSTS.E.BYPASS.LTC128B.128 [R42+0x7000], desc[UR6][R10.64] ;  /* 0x070000000a2abfae */ /* 0x0003e4000b901d46 */
[C---:B------:R-:W-:Y:S02]  /*2920*/  @!P2 LEA R6, P1, R4.reuse, UR14, 0x1 ;  /* 0x0000000e0406ac11 */ /* 0x040fe4000f8208ff */
[----:B------:R1:W-:Y:S02]  /*2930*/  @P2 STS.128 [R42+0x9000], RZ ;  /* 0x009000ff2a002388 */ /* 0x0003e40000000c00 */
[----:B------:R-:W-:Y:S02]  /*2940*/  @!P2 LEA.HI.X R7, R4, UR15, R5, 0x1, P1 ;  /* 0x0000000f0407ac11 */ /* 0x000fe400088f0c05 */
[----:B-----5:R-:W-:-:S03]  /*2950*/  ISETP.GE.AND P1, PT, R13, UR18, PT ;  /* 0x000000120d007c0c */ /* 0x020fc6000bf26270 */
[----:B------:R-:W-:Y:S01]  /*2960*/  @!PT LDS RZ, [RZ] ;  /* 0x00000000fffff984 */ /* 0x000fe20000000800 */
[----:B------:R-:W-:Y:S01]  /*2970*/  @!PT LDS RZ, [RZ] ;  /* 0x00000000fffff984 */ /* 0x000fe20000000800 */
[----:B------:R-:W-:Y:S01]  /*2980*/  @!PT LDS RZ, [RZ] ;  /* 0x00000000fffff984 */ /* 0x000fe20000000800 */
[----:B------:R1:W-:Y:S10]  /*2990*/  @!P2 LDGSTS.E.BYPASS.LTC128B.128 [R42+0x9000], desc[UR6][R6.64+0x80] ;  /* 0x09000080062aafae */ /* 0x0003f4000b901d46 */
[----:B------:R1:W-:Y:S01]  /*29a0*/  @P1 STS.128 [R42+0xb000], RZ ;  /* 0x00b000ff2a001388 */ /* 0x0003e20000000c00 */
[----:B------:R-:W-:Y:S05]  /*29b0*/  @P1 BRA `(.L_x_14) ;  /* 0x0000000000181947 */ /* 0x000fea0003800000 */
[----:B-1----:R-:W-:-:S04]  /*29c0*/  LEA R6, P1, R4, UR14, 0x1 ;  /* 0x0000000e04067c11 */ /* 0x002fc8000f8208ff */
[----:B------:R-:W-:-:S05]  /*29d0*/  LEA.HI.X R7, R4, UR15, R5, 0x1, P1 ;  /* 0x0000000f04077c11 */ /* 0x000fca00088f0c05 */
[----:B------:R-:W-:Y:S01]  /*29e0*/  @!PT LDS RZ, [RZ] ;  /* 0x00000000fffff984 */ /* 0x000fe20000000800 */
[----:B------:R-:W-:Y:S01]  /*29f0*/  @!PT LDS RZ, [RZ] ;  /* 0x00000000fffff984 */ /* 0x000fe20000000800 */
[----:B------:R-:W-:Y:S01]  /*2a00*/  @!PT LDS RZ, [RZ] ;  /* 0x00000000fffff984 */ /* 0x000fe20000000800 */
[----:B------:R1:W-:Y:S04]  /*2a10*/  LDGSTS.E.BYPASS.LTC128B.128 [R42+0xb000], desc[UR6][R6.64+0x100] ;  /* 0x0b000100062a7fae */ /* 0x0003e8000b901d46 */
.L_x_14:
[----:B------:R-:W-:Y:S05]  /*2a20*/  BSYNC B0 ;  /* 0x0000000000007941 */ /* 0x000fea0003800000 */
.L_x_13:
[----:B-12---:R-:W-:Y:S01]  /*2a30*/  MOV R14, R24 ;  /* 0x00000018000e7202 */ /* 0x006fe20000000f00 */
[----:B------:R1:W-:Y:S01]  /*2a40*/  @P6 STS.128 [R42], RZ ;  /* 0x000000ff2a006388 */ /* 0x0003e20000000c00 */
[----:B------:R-:W-:Y:S01]  /*2a50*/  MOV R15, R25 ;  /* 0x00000019000f7202 */ /* 0x000fe20000000f00 */
[----:B------:R-:W-:Y:S01]  /*2a60*/  BSSY B0, `(.L_x_15) ;  /* 0x000001c000007945 */ /* 0x000fe20003800000 */
[----:B----4-:R-:W-:Y:S01]  /*2a70*/  MOV R10, UR28 ;  /* 0x0000001c000a7c02 */ /* 0x010fe20008000f00 */
[----:B------:R1:W-:Y:S04]  /*2a80*/  @P6 STS.128 [R42+0x2000], RZ ;  /* 0x002000ff2a006388 */ /* 0x0003e80000000c00 */
[----:B------:R1:W-:Y:S04]  /*2a90*/  STL.64 [R1+0x38], R14 ;  /* 0x0000380e01007387 */ /* 0x0003e80000100a00 */
[----:B------:R1:W-:Y:S01]  /*2aa0*/  @P6 STS.128 [R42+0x4000], RZ ;  /* 0x004000ff2a006388 */ /* 0x0003e20000000c00 */
[----:B------:R-:W-:Y:S05]  /*2ab0*/  @P6 BRA `(.L_x_16) ;  /* 0x0000000000586947 */ /* 0x000fea0003800000 */
[----:B------:R-:W2:Y:S01]  /*2ac0*/  LDL R5, [R1+0x68] ;  /* 0x0000680001057983 */ /* 0x000ea20000100800 */
[----:B------:R-:W-:-:S03]  /*2ad0*/  ULDC UR14, c[0x0][0x2d0] ;  /* 0x0000b400000e7ab9 */ /* 0x000fc60000000800 */
[----:B------:R-:W4:Y:S01]  /*2ae0*/  LDL R4, [R1+0x6c] ;  /* 0x00006c0001047983 */ /* 0x000f220000100800 */
[----:B------:R-:W-:-:S13]  /*2af0*/  ISETP.GE.AND P3, PT, R44, UR14, PT ;  /* 0x0000000e2c007c0c */ /* 0x000fda000bf66270 */
[----:B------:R1:W-:Y:S04]  /*2b00*/  @P3 STS.128 [R42], RZ ;  /* 0x000000ff2a003388 */ /* 0x0003e80000000c00 */
[----:B------:R-:W-:Y:S01]  /*2b10*/  @!PT LDS RZ, [RZ] ;  /* 0x00000000fffff984 */ /* 0x000fe20000000800 */
[----:B------:R-:W-:Y:S01]  /*2b20*/  @!PT LDS RZ, [RZ] ;  /* 0x00000000fffff984 */ /* 0x000fe20000000800 */
[----:B------:R-:W-:Y:S01]  /*2b30*/  @!PT LDS RZ, [RZ] ;  /* 0x00000000fffff984 */ /* 0x000fe20000000800 */
[----:B------:R1:W-:Y:S01]  /*2b40*/  @!P3 LDGSTS.E.BYPASS.LTC128B.128 [R42], desc[UR6][R14.64] ;  /* 0x000000000e2abfae */ /* 0x0003e2000b901d46 */
[----:B--2---:R-:W-:Y:S02]  /*2b50*/  ISETP.GE.AND P2, PT, R5, UR14, PT ;  /* 0x0000000e05007c0c */ /* 0x004fe4000bf46270 */
[----:B----4-:R-:W-:-:S11]  /*2b60*/  ISETP.GE.AND P1, PT, R4, UR14, PT ;  /* 0x0000000e04007c0c */ /* 0x010fd6000bf26270 */
        /* <DEDUP_REMOVED lines=11> */
.L_x_16:
[----:B------:R-:W-:Y:S05]  /*2c20*/  BSYNC B0 ;  /* 0x0000000000007941 */ /* 0x000fea0003800000 */
.L_x_15:
[----:B------:R4:W-:Y:S01]  /*2c30*/  @P5 STS.128 [R42+0x1000], RZ ;  /* 0x001000ff2a005388 */ /* 0x0009e20000000c00 */
[----:B------:R-:W-:Y:S03]  /*2c40*/  BSSY B0, `(.L_x_17) ;  /* 0x0000027000007945 */ /* 0x000fe60003800000 */
[----:B------:R4:W-:Y:S04]  /*2c50*/  @P5 STS.128 [R42+0x3000], RZ ;  /* 0x003000ff2a005388 */ /* 0x0009e80000000c00 */
[----:B------:R4:W-:Y:S01]  /*2c60*/  @P5 STS.128 [R42+0x5000], RZ ;  /* 0x005000ff2a005388 */ /* 0x0009e20000000c00 */
[----:B------:R-:W-:Y:S05]  /*2c70*/  @P5 BRA `(.L_x_18) ;  /* 0x00000000008c5947 */ /* 0x000fea0003800000 */
[----:B------:R-:W5:Y:S01]  /*2c80*/  LDL R4, [R1+0x68] ;  /* 0x0000680001047983 */ /* 0x000f620000100800 */
[----:B------:R-:W-:-:S03]  /*2c90*/  ULDC UR20, c[0x0][0x2d0] ;  /* 0x0000b40000147ab9 */ /* 0x000fc60000000800 */
[----:B------:R-:W3:Y:S01]  /*2ca0*/  LDL R11, [R1+0x6c] ;  /* 0x00006c00010b7983 */ /* 0x000ee20000100800 */
[----:B------:R-:W-:Y:S01]  /*2cb0*/  ISETP.GE.AND P3, PT, R44, UR20, PT ;  /* 0x000000142c007c0c */ /* 0x000fe2000bf66270 */
[----:B------:R-:W-:Y:S01]  /*2cc0*/  UIMAD.WIDE.U32 UR14, UR30, 0x20, URZ ;  /* 0x000000201e0e78a5 */ /* 0x000fe2000f8e003f */
[----:B------:R-:W-:Y:S01]  /*2cd0*/  IMAD.U32 R7, RZ, RZ, UR30 ;  /* 0x0000001eff077e24 */ /* 0x000fe2000f8e00ff */
[----:B------:R-:W-:Y:S01]  /*2ce0*/  USHF.L.U32 UR18, UR31, 0x5, URZ ;  /* 0x000000051f127899 */ /* 0x000fe2000800063f */
[----:B------:R-:W-:-:S05]  /*2cf0*/  IMAD.U32 R6, RZ, RZ, UR31 ;  /* 0x0000001fff067e24 */ /* 0x000fca000f8e00ff */
[----:B------:R-:W-:-:S04]  /*2d00*/  IMAD.U32 R5, RZ, RZ, UR18 ;  /* 0x00000012ff057e24 */ /* 0x000fc8000f8e00ff */
[----:B------:R1:W-:Y:S01]  /*2d10*/  @P3 STS.128 [R42+0x1000], RZ ;  /* 0x001000ff2a003388 */ /* 0x0003e20000000c00 */
[----:B-----5:R-:W-:Y:S02]  /*2d20*/  ISETP.GE.AND P2, PT, R4, UR20, PT ;  /* 0x0000001404007c0c */ /* 0x020fe4000bf46270 */
[----:B------:R-:W-:Y:S02]  /*2d30*/  IADD3 R4, P5, R8, UR14, RZ ;  /* 0x0000000e08047c10 */ /* 0x000fe4000ffbe0ff */
[----:B------:R-:W-:Y:S02]  /*2d40*/  @!P3 LEA R8, P1, R7, R14, 0x6 ;  /* 0x0000000e0708b211 */ /* 0x000fe400078230ff */
[----:B------:R-:W-:Y:S02]  /*2d50*/  IADD3.X R5, R31, UR15, R5, P5, !PT ;  /* 0x0000000f1f057c10 */ /* 0x000fe4000affe405 */
[----:B------:R-:W-:Y:S02]  /*2d60*/  @!P3 LEA.HI.X R9, R7, R15, R6, 0x6, P1 ;  /* 0x0000000f0709b211 */ /* 0x000fe400008f3406 */
[----:B---3--:R-:W-:-:S03]  /*2d70*/  ISETP.GE.AND P1, PT, R11, UR20, PT ;  /* 0x000000140b007c0c */ /* 0x008fc6000bf26270 */
[C---:B------:R-:W-:Y:S01]  /*2d80*/  @!P2 LEA R6, P5, R4.reuse, UR16, 0x1 ;  /* 0x000000100406ac11 */ /* 0x040fe2000f8a08ff */
[----:B------:R-:W-:Y:S01]  /*2d90*/  @!PT LDS RZ, [RZ] ;  /* 0x00000000fffff984 */ /* 0x000fe20000000800 */
[----:B------:R-:W-:Y:S01]  /*2da0*/  @!PT LDS RZ, [RZ] ;  /* 0x00000000fffff984 */ /* 0x000fe20000000800 */
[----:B------:R-:W-:Y:S01]  /*2db0*/  @!PT LDS RZ, [RZ] ;  /* 0x00000000fffff984 */ /* 0x000fe20000000800 */
[----:B------:R1:W-:Y:S03]  /*2dc0*/  @!P3 LDGSTS.E.BYPASS.LTC128B.128 [R42+0x1000], desc[UR6][R8.64] ;  /* 0x01000000082abfae */ /* 0x0003e6000b901d46 */
[----:B------:R-:W-:Y:S01]  /*2dd0*/  @!P2 LEA.HI.X R7, R4, UR17, R5, 0x1, P5 ;  /* 0x000000110407ac11 */ /* 0x000fe2000a8f0c05 */
[----:B------:R1:W-:Y:S04]  /*2de0*/  @P2 STS.128 [R42+0x3000], RZ ;  /* 0x003000ff2a002388 */ /* 0x0003e80000000c00 */
[----:B------:R-:W-:Y:S01]  /*2df0*/  @!PT LDS RZ, [RZ] ;  /* 0x00000000fffff984 */ /* 0x000fe20000000800 */
[----:B------:R-:W-:Y:S01]  /*2e00*/  @!PT LDS RZ, [RZ] ;  /* 0x00000000fffff984 */ /* 0x000fe20000000800 */
[----:B------:R-:W-:Y:S01]  /*2e10*/  @!PT LDS RZ, [RZ] ;  /* 0x00000000fffff984 */ /* 0x000fe20000000800 */
[----:B------:R1:W-:Y:S04]  /*2e20*/  @!P2 LDGSTS.E.BYPASS.LTC128B.128 [R42+0x3000], desc[UR6][R6.64+0x80] ;  /* 0x03000080062aafae */ /* 0x0003e8000b901d46 */
        /* <DEDUP_REMOVED lines=8> */
.L_x_18:
[----:B------:R-:W-:Y:S05]  /*2eb0*/  BSYNC B0 ;  /* 0x0000000000007941 */ /* 0x000fea0003800000 */
.L_x_17:
[----:B------:R-:W-:Y:S01]  /*2ec0*/  SHF.R.S32.HI R4, RZ, 0x2, R21 ;  /* 0x00000002ff047819 */ /* 0x000fe20000011415 */
[----:B------:R-:W-:Y:S01]  /*2ed0*/  IMAD.MOV.U32 R19, RZ, RZ, 0x7f800000 ;  /* 0x7f800000ff137424 */ /* 0x000fe200078e00ff */
[----:B------:R-:W-:Y:S01]  /*2ee0*/  UIMAD UR14, UR37, UR28, URZ ;  /* 0x0000001c250e72a4 */ /* 0x000fe2000f8e023f */
[----:B------:R-:W-:Y:S01]  /*2ef0*/  IMAD.MOV.U32 R18, RZ, RZ, 0x7f800000 ;  /* 0x7f800000ff127424 */ /* 0x000fe200078e00ff */
[----:B------:R-:W-:Y:S01]  /*2f00*/  @P0 STS.128 [R42+0xc000], RZ ;  /* 0x00c000ff2a000388 */ /* 0x000fe20000000c00 */
[----:B------:R-:W-:Y:S01]  /*2f10*/  IMAD R4, R12, 0x10, R4 ;  /* 0x000000100c047824 */ /* 0x000fe200078e0204 */
[----:B------:R-:W-:Y:S01]  /*2f20*/  UIMAD UR14, UR32, UR29, UR14 ;  /* 0x0000001d200e72a4 */ /* 0x000fe2000f8e020e */
[----:B-1----:R-:W-:Y:S01]  /*2f30*/  IMAD.WIDE.U32 R6, R10, UR32, R44 ;  /* 0x000000200a067c25 */ /* 0x002fe2000f8e002c */
[----:B------:R-:W-:Y:S01]  /*2f40*/  @P0 STS.128 [R42+0xe000], RZ ;  /* 0x00e000ff2a000388 */ /* 0x000fe20000000c00 */
[----:B------:R-:W-:Y:S01]  /*2f50*/  BSSY B0, `(.L_x_19) ;  /* 0x000003c000007945 */ /* 0x000fe20003800000 */
[C---:B------:R-:W-:Y:S01]  /*2f60*/  SHF.L.U32 R9, R4.reuse, 0x2, RZ ;  /* 0x0000000204097819 */ /* 0x040fe200000006ff */
[----:B------:R-:W-:Y:S01]  /*2f70*/  VIADD R5, R4, 0x8 ;  /* 0x0000000804057836 */ /* 0x000fe20000000000 */
[----:B------:R-:W-:Y:S01]  /*2f80*/  @P0 STS.128 [R42+0x10000], RZ ;  /* 0x010000ff2a000388 */ /* 0x000fe20000000c00 */
[----:B------:R-:W-:Y:S01]  /*2f90*/  IMAD.U32 R8, RZ, RZ, UR14 ;  /* 0x0000000eff087e24 */ /* 0x000fe2000f8e00ff */
[----:B------:R-:W-:Y:S01]  /*2fa0*/  IADD3 R6, P1, R6, UR33, RZ ;  /* 0x0000002106067c10 */ /* 0x000fe2000ff3e0ff */
[----:B------:R-:W-:Y:S01]  /*2fb0*/  ULDC.64 UR14, c[0x0][0x260] ;  /* 0x00009800000e7ab9 */ /* 0x000fe20000000a00 */
[----:B------:R-:W-:Y:S01]  /*2fc0*/  ISETP.GE.AND P5, PT, R5, UR13, PT ;  /* 0x0000000d05007c0c */ /* 0x000fe2000bfa6270 */
[----:B------:R1:W-:Y:S01]  /*2fd0*/  STL [R1+0x74], R9 ;  /* 0x0000740901007387 */ /* 0x0003e20000100800 */
[----:B------:R-:W-:Y:S01]  /*2fe0*/  SHF.R.S32.HI R5, RZ, 0x1f, R4 ;  /* 0x0000001fff057819 */ /* 0x000fe20000011404 */
[----:B------:R-:W-:Y:S01]  /*2ff0*/  IMAD R11, R33, UR14, RZ ;  /* 0x0000000e210b7c24 */ /* 0x000fe2000f8e02ff */
[----:B------:R-:W-:-:S02]  /*3000*/  IADD3.X R7, R7, UR34, R8, P1, !PT ;  /* 0x0000002207077c10 */ /* 0x000fc40008ffe408 */
[C---:B------:R-:W-:Y:S01]  /*3010*/  SHF.L.U64.HI R13, R4.reuse, 0x2, R5 ;  /* 0x00000002040d7819 */ /* 0x040fe20000010205 */
[----:B------:R-:W-:Y:S01]  /*3020*/  IMAD R11, R17, UR15, R11 ;  /* 0x0000000f110b7c24 */ /* 0x000fe2000f8e020b */
[----:B------:R-:W-:Y:S01]  /*3030*/  IADD3 R8, P1, R9, UR10, RZ ;  /* 0x0000000a09087c10 */ /* 0x000fe2000ff3e0ff */
[----:B------:R-:W-:Y:S01]  /*3040*/  IMAD.WIDE.U32 R6, R17, UR14, R6 ;  /* 0x0000000e11067c25 */ /* 0x000fe2000f8e0006 */
[----:B------:R-:W-:Y:S01]  /*3050*/  ISETP.GE.AND P6, PT, R4, UR13, PT ;  /* 0x0000000d04007c0c */ /* 0x000fe2000bfc6270 */
[----:B------:R2:W-:Y:S03]  /*3060*/  STL [R1+0x70], R13 ;  /* 0x0000700d01007387 */ /* 0x0005e60000100800 */
[----:B------:R-:W-:Y:S01]  /*3070*/  IADD3 R11, R7, R11, RZ ;  /* 0x0000000b070b7210 */ /* 0x000fe20007ffe0ff */
[----:B------:R2:W-:Y:S04]  /*3080*/  STL [R1+0x60], R19 ;  /* 0x0000601301007387 */ /* 0x0005e80000100800 */
[----:B------:R2:W-:Y:S01]  /*3090*/  STL [R1+0x64], R18 ;  /* 0x0000641201007387 */ /* 0x0005e20000100800 */
[----:B-1----:R-:W-:Y:S01]  /*30a0*/  IADD3.X R9, R13, UR9, RZ, P1, !PT ;  /* 0x000000090d097c10 */ /* 0x002fe20008ffe4ff */
[----:B------:R-:W-:Y:S06]  /*30b0*/  @P0 BRA `(.L_x_20) ;  /* 0x0000000000940947 */ /* 0x000fec0003800000 */
[----:B--2---:R-:W2:Y:S01]  /*30c0*/  LDL R13, [R1+0x68] ;  /* 0x00006800010d7983 */ /* 0x004ea20000100800 */
[----:B------:R-:W-:-:S03]  /*30d0*/  ULDC UR13, c[0x0][0x2d0] ;  /* 0x0000b400000d7ab9 */ /* 0x000fc60000000800 */
[----:B------:R-:W5:Y:S01]  /*30e0*/  LDL R16, [R1+0x6c] ;  /* 0x00006c0001107983 */ /* 0x000f620000100800 */
[----:B------:R-:W-:Y:S01]  /*30f0*/  ISETP.GE.AND P3, PT, R44, UR13, PT ;  /* 0x0000000d2c007c0c */ /* 0x000fe2000bf66270 */
[----:B------:R-:W-:Y:S02]  /*3100*/  IMAD R10, R40, UR28, RZ ;  /* 0x0000001c280a7c24 */ /* 0x000fe4000f8e02ff */
[----:B------:R-:W-:Y:S02]  /*3110*/  IMAD.MOV.U32 R4, RZ, RZ, R6 ;  /* 0x000000ffff047224 */ /* 0x000fe400078e0006 */
[----:B------:R-:W-:Y:S02]  /*3120*/  IMAD.MOV.U32 R5, RZ, RZ, R11 ;  /* 0x000000ffff057224 */ /* 0x000fe400078e000b */
[C---:B------:R-:W-:Y:S02]  /*3130*/  IMAD R10, R28.reuse, UR29, R10 ;  /* 0x0000001d1c0a7c24 */ /* 0x040fe4000f8e020a */
[----:B------:R-:W-:-:S04]  /*3140*/  IMAD.WIDE.U32 R4, R28, UR28, R4 ;  /* 0x0000001c1c047c25 */ /* 0x000fc8000f8e0004 */
[----:B------:R-:W1:Y:S01]  /*3150*/  @!P3 LDC.64 R14, c[0x0][0x218] ;  /* 0x00008600ff0ebb82 */ /* 0x000e620000000a00 */
[----:B------:R-:W-:Y:S01]  /*3160*/  IMAD.IADD R10, R5, 0x1, R10 ;  /* 0x00000001050a7824 */ /* 0x000fe200078e020a */
[----:B------:R1:W-:Y:S02]  /*3170*/  @P3 STS.128 [R42+0xc000], RZ ;  /* 0x00c000ff2a003388 */ /* 0x0003e40000000c00 */
[----:B-1----:R-:W-:-:S04]  /*3180*/  @!P3 LEA R14, P1, R4, R14, 0x1 ;  /* 0x0000000e040eb211 */ /* 0x002fc800078208ff */
[----:B------:R-:W-:-:S05]  /*3190*/  @!P3 LEA.HI.X R15, R4, R15, R10, 0x1, P1 ;  /* 0x0000000f040fb211 */ /* 0x000fca00008f0c0a */
[----:B------:R-:W-:Y:S01]  /*31a0*/  @!PT LDS RZ, [RZ] ;  /* 0x00000000fffff984 */ /* 0x000fe20000000800 */
[----:B------:R-:W-:Y:S01]  /*31b0*/  @!PT LDS RZ, [RZ] ;  /* 0x00000000fffff984 */ /* 0x000fe20000000800 */
[----:B------:R-:W-:Y:S01]  /*31c0*/  @!PT LDS RZ, [RZ] ;  /* 0x00000000fffff984 */ /* 0x000fe20000000800 */
[----:B------:R1:W-:Y:S01]  /*31d0*/  @!P3 LDGSTS.E.BYPASS.LTC128B.128 [R42+0xc000], desc[UR6][R14.64] ;  /* 0x0c0000000e2abfae */ /* 0x0003e2000b901d46 */
[----:B--2---:R-:W-:Y:S02]  /*31e0*/  ISETP.GE.AND P2, PT, R13, UR13, PT ;  /* 0x0000000d0d007c0c */ /* 0x004fe4000bf46270 */
[----:B-----5:R-:W-:-:S11]  /*31f0*/  ISETP.GE.AND P0, PT, R16, UR13, PT ;  /* 0x0000000d10007c0c */ /* 0x020fd6000bf06270 */
        /* <DEDUP_REMOVED lines=17> */
.L_x_20:
[----:B------:R-:W-:Y:S05]  /*3310*/  BSYNC B0 ;  /* 0x0000000000007941 */ /* 0x000fea0003800000 */
.L_x_19:
        /* <DEDUP_REMOVED lines=9> */
[----:B------:R-:W-:Y:S01]  /*33b0*/  IMAD.MOV.U32 R5, RZ, RZ, R11 ;  /* 0x000000ffff057224 */ /* 0x000fe200078e000b */
[----:B------:R-:W-:-:S11]  /*33c0*/  IADD3 R7, P0, R28, 0x20, RZ ;  /* 0x000000201c077810 */ /* 0x000fd60007f1e0ff */
[----:B-12---:R-:W1:Y:S01]  /*33d0*/  @!P3 LDC.64 R14, c[0x0][0x218] ;  /* 0x00008600ff0ebb82 */ /* 0x006e620000000a00 */
[----:B------:R2:W-:Y:S01]  /*33e0*/  @P3 STS.128 [R42+0xd000], RZ ;  /* 0x00d000ff2a003388 */ /* 0x0005e20000000c00 */
[----:B-----5:R-:W-:Y:S01]  /*33f0*/  ISETP.GE.AND P2, PT, R4, UR13, PT ;  /* 0x0000000d04007c0c */ /* 0x020fe2000bf46270 */
[----:B------:R-:W-:Y:S01]  /*3400*/  IMAD.X R4, RZ, RZ, R40, P0 ;  /* 0x000000ffff047224 */ /* 0x000fe200000e0628 */
[----:B---3--:R-:W-:-:S03]  /*3410*/  ISETP.GE.AND P0, PT, R10, UR13, PT ;  /* 0x0000000d0a007c0c */ /* 0x008fc6000bf06270 */
[----:B------:R-:W-:Y:S02]  /*3420*/  IMAD R12, R4, UR28, RZ ;  /* 0x0000001c040c7c24 */ /* 0x000fe4000f8e02ff */
[----:B------:R-:W-:Y:S02]  /*3430*/  IMAD.MOV.U32 R4, RZ, RZ, R6 ;  /* 0x000000ffff047224 */ /* 0x000fe400078e0006 */
[C---:B------:R-:W-:Y:S02]  /*3440*/  IMAD R12, R7.reuse, UR29, R12 ;  /* 0x0000001d070c7c24 */ /* 0x040fe4000f8e020c */
[----:B------:R-:W-:Y:S02]  /*3450*/  IMAD.WIDE.U32 R4, R7, UR28, R4 ;  /* 0x0000001c07047c25 */ /* 0x000fe4000f8e0004 */
[----:B------:R-:W3:Y:S02]  /*3460*/  @!P2 LDC.64 R16, c[0x0][0x218] ;  /* 0x00008600ff10ab82 */ /* 0x000ee40000000a00 */
        /* <DEDUP_REMOVED lines=8> */
[----:B---3--:R-:W-:-:S04]  /*34f0*/  @!P2 LEA R6, P1, R4, R16, 0x1 ;  /* 0x000000100406a211 */ /* 0x008fc800078208ff */
        /* <DEDUP_REMOVED lines=14> */
.L_x_22:
[----:B------:R-:W-:Y:S05]  /*35e0*/  BSYNC B0 ;  /* 0x0000000000007941 */ /* 0x000fea0003800000 */
.L_x_21:
[----:B------:R-:W-:Y:S01]  /*35f0*/  IMAD.MOV.U32 R5, RZ, RZ, R19 ;  /* 0x000000ffff057224 */ /* 0x000fe200078e0013 */
[----:B------:R-:W0:Y:S01]  /*3600*/  LDGDEPBAR ;  /* 0x00000000000079af */ /* 0x000e220000000000 */
[----:B------:R-:W-:Y:S01]  /*3610*/  IMAD.MOV.U32 R4, RZ, RZ, R18 ;  /* 0x000000ffff047224 */ /* 0x000fe200078e0012 */
[----:B------:R-:W-:Y:S01]  /*3620*/  ULDC UR16, c[0x0][0x2d0] ;  /* 0x0000b40000107ab9 */ /* 0x000fe20000000800 */
[----:B------:R-:W-:Y:S01]  /*3630*/  IMAD.MOV.U32 R240, RZ, RZ, 0x20 ;  /* 0x00000020fff07424 */ /* 0x000fe200078e00ff */
[----:B------:R-:W-:Y:S01]  /*3640*/  USHF.L.U32 UR13, UR26, 0x6, URZ ;  /* 0x000000061a0d7899 */ /* 0x000fe2000800063f */
[----:B------:R-:W5:Y:S01]  /*3650*/  @!P6 LDG.E R5, desc[UR6][R8.64] ;  /* 0x000000060805e981 */ /* 0x000f62000c1e1900 */
[----:B------:R-:W-:Y:S02]  /*3660*/  CS2R R142, SRZ ;  /* 0x00000000008e7805 */ /* 0x000fe4000001ff00 */
[----:B------:R-:W-:Y:S02]  /*3670*/  CS2R R140, SRZ ;  /* 0x00000000008c7805 */ /* 0x000fe4000001ff00 */
[----:B------:R-:W-:Y:S01]  /*3680*/  CS2R R146, SRZ ;  /* 0x0000000000927805 */ /* 0x000fe2000001ff00 */
[----:B------:R3:W5:Y:S01]  /*3690*/  @!P5 LDG.E R4, desc[UR6][R8.64+0x20] ;  /* 0x000020060804d981 */ /* 0x000762000c1e1900 */
[----:B------:R-:W-:-:S02]  /*36a0*/  CS2R R144, SRZ ;  /* 0x0000000000907805 */ /* 0x000fc4000001ff00 */
[----:B------:R-:W-:Y:S02]  /*36b0*/  CS2R R138, SRZ ;  /* 0x00000000008a7805 */ /* 0x000fe4000001ff00 */
[----:B------:R-:W-:Y:S02]  /*36c0*/  CS2R R136, SRZ ;  /* 0x0000000000887805 */ /* 0x000fe4000001ff00 */
[----:B------:R-:W-:Y:S02]  /*36d0*/  CS2R R134, SRZ ;  /* 0x0000000000867805 */ /* 0x000fe4000001ff00 */
[----:B------:R-:W-:Y:S02]  /*36e0*/  CS2R R132, SRZ ;  /* 0x0000000000847805 */ /* 0x000fe4000001ff00 */
[----:B------:R-:W-:Y:S02]  /*36f0*/  CS2R R126, SRZ ;  /* 0x00000000007e7805 */ /* 0x000fe4000001ff00 */
[----:B------:R-:W-:-:S02]  /*3700*/  CS2R R124, SRZ ;  /* 0x00000000007c7805 */ /* 0x000fc4000001ff00 */
[----:B------:R-:W-:Y:S02]  /*3710*/  CS2R R130, SRZ ;  /* 0x0000000000827805 */ /* 0x000fe4000001ff00 */
[----:B------:R-:W-:Y:S02]  /*3720*/  CS2R R128, SRZ ;  /* 0x0000000000807805 */ /* 0x000fe4000001ff00 */
[----:B------:R-:W-:Y:S02]  /*3730*/  CS2R R122, SRZ ;  /* 0x00000000007a7805 */ /* 0x000fe4000001ff00 */
[----:B------:R-:W-:Y:S02]  /*3740*/  CS2R R120, SRZ ;  /* 0x0000000000787805 */ /* 0x000fe4000001ff00 */
[----:B------:R-:W-:Y:S02]  /*3750*/  CS2R R118, SRZ ;  /* 0x0000000000767805 */ /* 0x000fe4000001ff00 */
[----:B------:R-:W-:-:S02]  /*3760*/  CS2R R116, SRZ ;  /* 0x0000000000747805 */ /* 0x000fc4000001ff00 */
[----:B------:R-:W-:Y:S01]  /*3770*/  CS2R R110, SRZ ;  /* 0x00000000006e7805 */ /* 0x000fe2000001ff00 */
[----:B------:R-:W-:-:S04]  /*3780*/  DEPBAR.LE SB0, 0x1 ;  /* 0x000080400000791a */ /* 0x000fc80000000000 */
[----:B------:R-:W-:Y:S01]  /*3790*/  BAR.SYNC.DEFER_BLOCKING 0x0 ;  /* 0x0000000000007b1d */ /* 0x000fe20000010000 */
[----:B---3--:R-:W-:Y:S02]  /*37a0*/  LEA.HI R9, R41, R39, RZ, 0x7 ;  /* 0x0000002729097211 */ /* 0x008fe400078f38ff */
        /* <DEDUP_REMOVED lines=16> */
[----:B------:R-:W-:Y:S01]  /*38b0*/  CS2R R44, SRZ ;  /* 0x00000000002c7805 */ /* 0x000fe2000001ff00 */
[----:B------:R-:W3:Y:S01]  /*38c0*/  LDSM.16.M88.4 R164, [R252] ;  /* 0x00000000fca4783b */ /* 0x000ee20000000200 */
[----:B------:R-:W-:-:S02]  /*38d0*/  CS2R R50, SRZ ;  /* 0x0000000000327805 */ /* 0x000fc4000001ff00 */
[----:B------:R-:W-:Y:S02]  /*38e0*/  CS2R R48, SRZ ;  /* 0x0000000000307805 */ /* 0x000fe4000001ff00 */
[----:B-12-4-:R-:W-:Y:S01]  /*38f0*/  CS2R R42, SRZ ;  /* 0x00000000002a7805 */ /* 0x016fe2000001ff00 */
[----:B------:R-:W1:Y:S01]  /*3900*/  LDSM.16.M88.4 R168, [R252+0x800] ;  /* 0x00080000fca8783b */ /* 0x000e620000000200 */
[----:B------:R-:W-:Y:S02]  /*3910*/  CS2R R30, SRZ ;  /* 0x00000000001e7805 */ /* 0x000fe4000001ff00 */
[----:B------:R-:W-:Y:S02]  /*3920*/  CS2R R28, SRZ ;  /* 0x00000000001c7805 */ /* 0x000fe4000001ff00 */
[----:B------:R-:W-:Y:S01]  /*3930*/  CS2R R32, SRZ ;  /* 0x0000000000207805 */ /* 0x000fe2000001ff00 */
[----:B------:R-:W2:Y:S01]  /*3940*/  LDSM.16.M88.4 R196, [R252+0x2000] ;  /* 0x00200000fcc4783b */ /* 0x000ea20000000200 */
[----:B------:R-:W-:-:S02]  /*3950*/  CS2R R26, SRZ ;  /* 0x00000000001a7805 */ /* 0x000fc4000001ff00 */
[----:B------:R-:W-:Y:S02]  /*3960*/  CS2R R24, SRZ ;  /* 0x0000000000187805 */ /* 0x000fe4000001ff00 */
[----:B------:R-:W-:Y:S01]  /*3970*/  CS2R R22, SRZ ;  /* 0x0000000000167805 */ /* 0x000fe2000001ff00 */
[----:B------:R-:W4:Y:S01]  /*3980*/  LDSM.16.M88.4 R200, [R252+0x2800] ;  /* 0x00280000fcc8783b */ /* 0x000f220000000200 */
[----:B------:R-:W-:Y:S01]  /*3990*/  CS2R R20, SRZ ;  /* 0x0000000000147805 */ /* 0x000fe2000001ff00 */
[----:B------:R-:W-:Y:S02]  /*39a0*/  ULDC UR17, c[0x0][0x2dc] ;  /* 0x0000b70000117ab9 */ /* 0x000fe40000000800 */
[----:B------:R-:W1:Y:S04]  /*39b0*/  LDSM.16.M88.4 R228, [R252+0x4000] ;  /* 0x00400000fce4783b */ /* 0x000e680000000200 */
[----:B------:R-:W1:Y:S04]  /*39c0*/  LDSM.16.M88.4 R232, [R252+0x4800] ;  /* 0x00480000fce8783b */ /* 0x000e680000000200 */
[----:B-----5:R5:W-:Y:S04]  /*39d0*/  @!P6 STL [R1+0x60], R5 ;  /* 0x000060050100e387 */ /* 0x020be80000100800 */
[----:B------:R3:W-:Y:S04]  /*39e0*/  @!P5 STL [R1+0x64], R4 ;  /* 0x000064040100d387 */ /* 0x0007e80000100800 */
[----:B------:R2:W-:Y:S01]  /*39f0*/  STL.64 [R1+0x30], R34 ;  /* 0x0000302201007387 */ /* 0x0005e20000100a00 */
[----:B-----5:R-:W-:-:S02]  /*3a00*/  LEA.HI R5, R41, R39, RZ, 0x4 ;  /* 0x0000002729057211 */ /* 0x020fc400078f20ff */
[----:B---3--:R-:W-:Y:S02]  /*3a10*/  LOP3.LUT R4, R36, 0xfffffff8, RZ, 0xc0, !PT ;  /* 0xfffffff824047812 */ /* 0x008fe400078ec0ff */
[----:B------:R-:W-:-:S03]  /*3a20*/  SHF.R.S32.HI R6, RZ, 0x4, R5 ;  /* 0x00000004ff067819 */ /* 0x000fc60000011405 */
[----:B------:R-:W-:Y:S01]  /*3a30*/  IMAD.IADD R4, R39, 0x1, -R4 ;  /* 0x0000000127047824 */ /* 0x000fe200078e0a04 */
[----:B------:R-:W-:-:S03]  /*3a40*/  LEA.HI R5, R5, R6, RZ, 0x1 ;  /* 0x0000000605057211 */ /* 0x000fc600078f08ff */
[C---:B------:R-:W-:Y:S01]  /*3a50*/  IMAD.SHL.U32 R8, R4.reuse, 0x40, RZ ;  /* 0x0000004004087824 */ /* 0x040fe200078e00ff */
[----:B------:R-:W-:Y:S02]  /*3a60*/  LOP3.LUT R7, R5, 0xfffffffe, RZ, 0xc0, !PT ;  /* 0xfffffffe05077812 */ /* 0x000fe400078ec0ff */
[----:B------:R-:W-:Y:S02]  /*3a70*/  LOP3.LUT P0, RZ, R4, 0x2, RZ, 0xc0, !PT ;  /* 0x0000000204ff7812 */ /* 0x000fe4000780c0ff */
[----:B------:R-:W-:Y:S01]  /*3a80*/  LOP3.LUT R5, R8, 0x1c0, RZ, 0xc0, !PT ;  /* 0x000001c008057812 */ /* 0x000fe200078ec0ff */
[----:B------:R-:W-:Y:S01]  /*3a90*/  IMAD.IADD R6, R6, 0x1, -R7 ;  /* 0x0000000106067824 */ /* 0x000fe200078e0a07 */
[----:B------:R-:W-:Y:S02]  /*3aa0*/  SHF.R.S32.HI R8, RZ, 0x7, R9 ;  /* 0x00000007ff087819 */ /* 0x000fe40000011409 */
[----:B------:R-:W-:Y:S01]  /*3ab0*/  LOP3.LUT R7, R5, 0x8, R36, 0xf8, !PT ;  /* 0x0000000805077812 */ /* 0x000fe200078ef824 */
[----:B------:R-:W-:Y:S01]  /*3ac0*/  IMAD.SHL.U32 R6, R6, 0x200, RZ ;  /* 0x0000020006067824 */ /* 0x000fe200078e00ff */
[----:B------:R-:W-:-:S03]  /*3ad0*/  SHF.R.U32.HI R5, RZ, 0x3, R5 ;  /* 0x00000003ff057819 */ /* 0x000fc60000011605 */
[----:B------:R-:W-:Y:S01]  /*3ae0*/  IMAD R6, R8, 0x800, R6 ;  /* 0x0000080008067824 */ /* 0x000fe200078e0206 */
[----:B------:R-:W-:-:S05]  /*3af0*/  LOP3.LUT R5, R7, R5, RZ, 0x3c, !PT ;  /* 0x0000000507057212 */ /* 0x000fca00078e3cff */
[----:B------:R-:W-:Y:S02]  /*3b00*/  IMAD.IADD R4, R6, 0x1, R5 ;  /* 0x0000000106047824 */ /* 0x000fe400078e0205 */
[----:B------:R-:W3:Y:S01]  /*3b10*/  LDL R5, [R1+0x4] ;  /* 0x0000040001057983 */ /* 0x000ee20000100800 */
[----:B------:R-:W-:Y:S01]  /*3b20*/  SEL R240, R240, 0xffffffe0, !P0 ;  /* 0xffffffe0f0f07807 */ /* 0x000fe20004000000 */
[----:B------:R-:W-:Y:S01]  /*3b30*/  UIADD3 UR13, UR13, 0x40, URZ ;  /* 0x000000400d0d7890 */ /* 0x000fe2000fffe03f */
[----:B------:R-:W-:Y:S02]  /*3b40*/  LEA R4, R4, UR4, 0x1 ;  /* 0x0000000404047c11 */ /* 0x000fe4000f8e08ff */
[----:B------:R-:W-:Y:S02]  /*3b50*/  CS2R R40, SRZ ;  /* 0x0000000000287805 */ /* 0x000fe4000001ff00 */
[----:B------:R-:W-:Y:S01]  /*3b60*/  CS2R R38, SRZ ;  /* 0x0000000000267805 */ /* 0x000fe2000001ff00 */
[----:B------:R-:W-:Y:S01]  /*3b70*/  IMAD.IADD R240, R240, 0x1, R252 ;  /* 0x00000001f0f07824 */ /* 0x000fe200078e02fc */
[----:B------:R-:W-:Y:S01]  /*3b80*/  CS2R R36, SRZ ;  /* 0x0000000000247805 */ /* 0x000fe2000001ff00 */
[----:B------:R1:W1:Y:S01]  /*3b90*/  LDSM.16.M88.4 R148, [R4+0x12000] ;  /* 0x012000000494783b */ /* 0x0002620000000200 */
[----:B--2---:R-:W-:Y:S01]  /*3ba0*/  CS2R R34, SRZ ;  /* 0x0000000000227805 */ /* 0x004fe2000001ff00 */
[----:B------:R-:W-:-:S02]  /*3bb0*/  UISETP.GE.AND UP0, UPT, UR13, UR5, UPT ;  /* 0x000000050d00728c */ /* 0x000fc4000bf06270 */
[----:B------:R2:W1:Y:S01]  /*3bc0*/  LDSM.16.M88.4 R172, [R240] ;  /* 0x00000000f0ac783b */ /* 0x0004620000000200 */
[----:B------:R-:W-:-:S03]  /*3bd0*/  ULDC UR13, c[0x0][0x2ec] ;  /* 0x0000bb00000d7ab9 */ /* 0x000fc60000000800 */
[----:B------:R2:W1:Y:S04]  /*3be0*/  LDSM.16.M88.4 R176, [R240+0x800] ;  /* 0x00080000f0b0783b */ /* 0x0004680000000200 */
[----:B------:R2:W1:Y:S04]  /*3bf0*/  LDSM.16.M88.4 R204, [R240+0x2000] ;  /* 0x00200000f0cc783b */ /* 0x0004680000000200 */
[----:B------:R2:W1:Y:S04]  /*3c00*/  LDSM.16.M88.4 R208, [R240+0x2800] ;  /* 0x00280000f0d0783b */ /* 0x0004680000000200 */
[----:B------:R2:W1:Y:S04]  /*3c10*/  LDSM.16.M88.4 R236, [R240+0x4000] ;  /* 0x00400000f0ec783b */ /* 0x0004680000000200 */
[----:B------:R-:W1:Y:S04]  /*3c20*/  LDSM.16.M88.4 R240, [R240+0x4800] ;  /* 0x00480000f0f0783b */ /* 0x000e680000000200 */
[----:B------:R2:W1:Y:S04]  /*3c30*/  LDSM.16.M88.4 R152, [R4+0x12800] ;  /* 0x012800000498783b */ /* 0x0004680000000200 */
[----:B------:R2:W1:Y:S04]  /*3c40*/  LDSM.16.M88.4 R180, [R4+0x14000] ;  /* 0x0140000004b4783b */ /* 0x0004680000000200 */
[----:B------:R2:W1:Y:S04]  /*3c50*/  LDSM.16.M88.4 R184, [R4+0x14800] ;  /* 0x0148000004b8783b */ /* 0x0004680000000200 */
[----:B------:R2:W1:Y:S04]  /*3c60*/  LDSM.16.M88.4 R212, [R4+0x16000] ;  /* 0x0160000004d4783b */ /* 0x0004680000000200 */
[----:B------:R2:W1:Y:S04]  /*3c70*/  LDSM.16.M88.4 R216, [R4+0x16800] ;  /* 0x0168000004d8783b */ /* 0x0004680000000200 */
[----:B------:R2:W-:Y:S04]  /*3c80*/  STL [R1], R4 ;  /* 0x0000000401007387 */ /* 0x0005e80000100800 */
[----:B---3--:R2:W3:Y:S04]  /*3c90*/  LDSM.16.M88.4 R156, [R5] ;  /* 0x00000000059c783b */ /* 0x0084e80000000200 */
[----:B------:R2:W1:Y:S04]  /*3ca0*/  LDSM.16.M88.4 R160, [R5+0x800] ;  /* 0x0008000005a0783b */ /* 0x0004680000000200 */
[----:B------:R2:W1:Y:S04]  /*3cb0*/  LDSM.16.M88.4 R188, [R5+0x2000] ;  /* 0x0020000005bc783b */ /* 0x0004680000000200 */
[----:B------:R2:W1:Y:S04]  /*3cc0*/  LDSM.16.M88.4 R192, [R5+0x2800] ;  /* 0x0028000005c0783b */ /* 0x0004680000000200 */
[----:B------:R2:W1:Y:S04]  /*3cd0*/  LDSM.16.M88.4 R220, [R5+0x4000] ;  /* 0x0040000005dc783b */ /* 0x0004680000000200 */
[----:B----4-:R2:W1:Y:S02]  /*3ce0*/  LDSM.16.M88.4 R224, [R5+0x4800] ;  /* 0x0048000005e0783b */ /* 0x0104640000000200 */
.L_x_25:
[----:B------:R-:W4:Y:S01]  /*3cf0*/  LDL R250, [R1] ;  /* 0x0000000001fa7983 */ /* 0x000f220000100800 */
[----:B------:R-:W-:Y:S01]  /*3d00*/  PLOP3.LUT P1, PT, PT, PT, UP0, 0x80, 0x0 ;  /* 0x000000000000781c */ /* 0x000fe20003f2f008 */
[----:B------:R-:W-:Y:S01]  /*3d10*/  UISETP.GE.AND UP3, UPT, UR8, 0x1, UPT ;  /* 0x000000010800788c */ /* 0x000fe2000bf66270 */
[----:B------:R-:W-:Y:S01]  /*3d20*/  PLOP3.LUT P2, PT, PT, PT, UP0, 0x80, 0x0 ;  /* 0x000000000000781c */ /* 0x000fe20003f4f008 */
[----:B---3--:R-:W3:Y:S01]  /*3d30*/  LDL R249, [R1+0x8] ;  /* 0x0000080001f97983 */ /* 0x008ee20000100800 */
[----:B------:R-:W-:Y:S02]  /*3d40*/  PLOP3.LUT P4, PT, PT, PT, UP0, 0x80, 0x0 ;  /* 0x000000000000781c */ /* 0x000fe40003f8f008 */
[----:B------:R-:W-:Y:S01]  /*3d50*/  PLOP3.LUT P5, PT, PT, PT, UP0, 0x80, 0x0 ;  /* 0x000000000000781c */ /* 0x000fe20003faf008 */
[----:B------:R-:W2:Y:S01]  /*3d60*/  LDL R244, [R1+0x4] ;  /* 0x0000040001f47983 */ /* 0x000ea20000100800 */
[----:B------:R-:W-:Y:S02]  /*3d70*/  PLOP3.LUT P0, PT, PT, PT, UP0, 0x80, 0x0 ;  /* 0x000000000000781c */ /* 0x000fe40003f0f008 */
[----:B------:R-:W-:Y:S01]  /*3d80*/  PLOP3.LUT P6, PT, PT, PT, UP0, 0x80, 0x0 ;  /* 0x000000000000781c */ /* 0x000fe20003fcf008 */
[----:B------:R-:W2:Y:S04]  /*3d90*/  LDL R248, [R1+0xc] ;  /* 0x00000c0001f87983 */ /* 0x000ea80000100800 */
[----:B------:R-:W2:Y:S04]  /*3da0*/  LDL R247, [R1+0x18] ;  /* 0x0000180001f77983 */ /* 0x000ea80000100800 */
[----:B------:R-:W2:Y:S04]  /*3db0*/  LDL R245, [R1+0x10] ;  /* 0x0000100001f57983 */ /* 0x000ea80000100800 */
[----:B------:R-:W2:Y:S04]  /*3dc0*/  LDL R246, [R1+0x14] ;  /* 0x0000140001f67983 */ /* 0x000ea80000100800 */
[----:B------:R-:W0:Y:S04]  /*3dd0*/  LDGDEPBAR ;  /* 0x00000000000079af */ /* 0x000e280000000000 */
[----:B------:R-:W2:Y:S01]  /*3de0*/  LDL R251, [R1+0x80] ;  /* 0x0000800001fb7983 */ /* 0x000ea20000100800 */
[----:B------:R-:W-:Y:S04]  /*3df0*/  DEPBAR.LE SB0, 0x0 ;  /* 0x000080000000791a */ /* 0x000fe80000000000 */
[----:B------:R-:W-:Y:S06]  /*3e00*/  BAR.SYNC.DEFER_BLOCKING 0x0 ;  /* 0x0000000000007b1d */ /* 0x000fec0000010000 */
[----:B------:R-:W-:Y:S04]  /*3e10*/  LDSM.16.M88.4 R88, [R252+-0x6000] ;  /* 0xffa00000fc58783b */ /* 0x000fe80000000200 */
[----:B----4-:R-:W-:Y:S04]  /*3e20*/  LDSM.16.M88.4 R8, [R250+0xc000] ;  /* 0x00c00000fa08783b */ /* 0x010fe80000000200 */
[----:B---3--:R-:W1:Y:S04]  /*3e30*/  LDSM.16.M88.4 R16, [R249] ;  /* 0x00000000f910783b */ /* 0x008e680000000200 */
[----:B------:R-:W3:Y:S04]  /*3e40*/  LDSM.16.M88.4 R68, [R250+0xc800] ;  /* 0x00c80000fa44783b */ /* 0x000ee80000000200 */
[----:B--2---:R-:W-:Y:S04]  /*3e50*/  LDSM.16.M88.4 R72, [R248] ;  /* 0x00000000f848783b */ /* 0x004fe80000000200 */
[----:B------:R-:W2:Y:S04]  /*3e60*/  LDSM.16.M88.4 R76, [R244+-0x6000] ;  /* 0xffa00000f44c783b */ /* 0x000ea80000000200 */
[----:B------:R-:W4:Y:S04]  /*3e70*/  LDSM.16.M88.4 R80, [R244+-0x5800] ;  /* 0xffa80000f450783b */ /* 0x000f280000000200 */
[----:B------:R-:W4:Y:S04]  /*3e80*/  LDSM.16.M88.4 R84, [R247] ;  /* 0x00000000f754783b */ /* 0x000f280000000200 */
[----:B------:R-:W-:Y:S04]  /*3e90*/  LDSM.16.M88.4 R92, [R246] ;  /* 0x00000000f65c783b */ /* 0x000fe80000000200 */
[----:B------:R-:W-:Y:S01]  /*3ea0*/  LDSM.16.M88.4 R96, [R245] ;  /* 0x00000000f560783b */ /* 0x000fe20000000200 */
[C---:B-1----:R-:W-:Y:S06]  /*3eb0*/  HMMA.16816.F32.BF16 R4, R16.reuse, R8, RZ ;  /* 0x000000081004723c */ /* 0x042fec00000418ff */
[C---:B------:R-:W-:Y:S06]  /*3ec0*/  HMMA.16816.F32.BF16 R8, R16.reuse, R10, RZ ;  /* 0x0000000a1008723c */ /* 0x040fec00000418ff */
[C---:B---3--:R-:W-:Y:S06]  /*3ed0*/  HMMA.16816.F32.BF16 R12, R16.reuse, R68, RZ ;  /* 0x00000044100c723c */ /* 0x048fec00000418ff */
[----:B------:R-:W-:Y:S01]  /*3ee0*/  HMMA.16816.F32.BF16 R16, R16, R70, RZ ;  /* 0x000000461010723c */ /* 0x000fe200000418ff */
[----:B------:R-:W1:Y:S05]  /*3ef0*/  LDSM.16.M88.4 R68, [R252+-0x5800] ;  /* 0xffa80000fc44783b */ /* 0x000e6a0000000200 */
[C---:B--2---:R-:W-:Y:S06]  /*3f00*/  HMMA.16816.F32.BF16 R4, R72.reuse, R76, R4 ;  /* 0x0000004c4804723c */ /* 0x044fec0000041804 */
[C---:B------:R-:W-:Y:S01]  /*3f10*/  HMMA.16816.F32.BF16 R8, R72.reuse, R78, R8 ;  /* 0x0000004e4808723c */ /* 0x040fe20000041808 */
[----:B------:R-:W-:Y:S05]  /*3f20*/  LDSM.16.M88.4 R76, [R249+0x2000] ;  /* 0x00200000f94c783b */ /* 0x000fea0000000200 */
[C---:B----4-:R-:W-:Y:S06]  /*3f30*/  HMMA.16816.F32.BF16 R12, R72.reuse, R80, R12 ;  /* 0x00000050480c723c */ /* 0x050fec000004180c */
[----:B------:R-:W-:Y:S01]  /*3f40*/  HMMA.16816.F32.BF16 R16, R72, R82, R16 ;  /* 0x000000524810723c */ /* 0x000fe20000041810 */
[----:B------:R-:W2:Y:S04]  /*3f50*/  LDSM.16.M88.4 R72, [R245+0x800] ;  /* 0x00080000f548783b */ /* 0x000ea80000000200 */
[----:B------:R-:W3:Y:S01]  /*3f60*/  LDSM.16.M88.4 R80, [R250+0xe000] ;  /* 0x00e00000fa50783b */ /* 0x000ee20000000200 */
[C---:B------:R-:W-:Y:S06]  /*3f70*/  HMMA.16816.F32.BF16 R4, R84.reuse, R88, R4 ;  /* 0x000000585404723c */ /* 0x040fec0000041804 */
[C---:B------:R-:W-:Y:S01]  /*3f80*/  HMMA.16816.F32.BF16 R8, R84.reuse, R90, R8 ;  /* 0x0000005a5408723c */ /* 0x040fe20000041808 */
[----:B------:R-:W-:Y:S05]  /*3f90*/  LDSM.16.M88.4 R88, [R244+-0x4000] ;  /* 0xffc00000f458783b */ /* 0x000fea0000000200 */
[C---:B-1----:R-:W-:Y:S06]  /*3fa0*/  HMMA.16816.F32.BF16 R12, R84.reuse, R68, R12 ;  /* 0x00000044540c723c */ /* 0x042fec000004180c */
[----:B------:R-:W-:Y:S01]  /*3fb0*/  HMMA.16816.F32.BF16 R16, R84, R70, R16 ;  /* 0x000000465410723c */ /* 0x000fe20000041810 */
[----:B------:R-:W1:Y:S04]  /*3fc0*/  LDSM.16.M88.4 R68, [R250+0xe800] ;  /* 0x00e80000fa44783b */ /* 0x000e680000000200 */
[----:B------:R-:W4:Y:S01]  /*3fd0*/  LDSM.16.M88.4 R84, [R248+0x2000] ;  /* 0x00200000f854783b */ /* 0x000f220000000200 */
[C---:B------:R-:W-:Y:S06]  /*3fe0*/  HMMA.16816.F32.BF16 R4, R92.reuse, R96, R4 ;  /* 0x000000605c04723c */ /* 0x040fec0000041804 */
[C---:B------:R-:W-:Y:S01]  /*3ff0*/  HMMA.16816.F32.BF16 R8, R92.reuse, R98, R8 ;  /* 0x000000625c08723c */ /* 0x040fe20000041808 */
[----:B------:R-:W-:Y:S05]  /*4000*/  LDSM.16.M88.4 R96, [R252+-0x4000] ;  /* 0xffc00000fc60783b */ /* 0x000fea0000000200 */
[C---:B--2---:R-:W-:Y:S06]  /*4010*/  HMMA.16816.F32.BF16 R12, R92.reuse, R72, R12 ;  /* 0x000000485c0c723c */ /* 0x044fec000004180c */
[----:B------:R-:W-:Y:S01]  /*4020*/  HMMA.16816.F32.BF16 R16, R92, R74, R16 ;  /* 0x0000004a5c10723c */ /* 0x000fe20000041810 */
[----:B------:R-:W2:Y:S04]  /*4030*/  LDSM.16.M88.4 R72, [R244+-0x3800] ;  /* 0xffc80000f448783b */ /* 0x000ea80000000200 */
[----:B------:R-:W2:Y:S01]  /*4040*/  LDSM.16.M88.4 R92, [R247+0x2000] ;  /* 0x00200000f75c783b */ /* 0x000ea20000000200 */
[C---:B---3--:R-:W-:Y:S06]  /*4050*/  HMMA.16816.F32.BF16 R4, R76.reuse, R80, R4 ;  /* 0x000000504c04723c */ /* 0x048fec0000041804 */
[C---:B------:R-:W-:Y:S01]  /*4060*/  HMMA.16816.F32.BF16 R8, R76.reuse, R82, R8 ;  /* 0x000000524c08723c */ /* 0x040fe20000041808 */
[----:B------:R-:W-:Y:S05]  /*4070*/  LDSM.16.M88.4 R80, [R245+0x2000] ;  /* 0x00200000f550783b */ /* 0x000fea0000000200 */
[C---:B-1----:R-:W-:Y:S06]  /*4080*/  HMMA.16816.F32.BF16 R12, R76.reuse, R68, R12 ;  /* 0x000000444c0c723c */ /* 0x042fec000004180c */
[----:B------:R-:W-:Y:S01]  /*4090*/  HMMA.16816.F32.BF16 R16, R76, R70, R16 ;  /* 0x000000464c10723c */ /* 0x000fe20000041810 */
[----:B------:R-:W1:Y:S04]  /*40a0*/  LDSM.16.M88.4 R68, [R252+-0x3800] ;  /* 0xffc80000fc44783b */ /* 0x000e680000000200 */
[----:B------:R-:W3:Y:S01]  /*40b0*/  LDSM.16.M88.4 R76, [R246+0x2000] ;  /* 0x00200000f64c783b */ /* 0x000ee20000000200 */
[C---:B----4-:R-:W-:Y:S06]  /*40c0*/  HMMA.16816.F32.BF16 R4, R84.reuse, R88, R4 ;  /* 0x000000585404723c */ /* 0x050fec0000041804 */
[C---:B------:R-:W-:Y:S01]  /*40d0*/  HMMA.16816.F32.BF16 R8, R84.reuse, R90, R8 ;  /* 0x0000005a5408723c */ /* 0x040fe20000041808 */
[----:B------:R-:W-:Y:S05]  /*40e0*/  LDSM.16.M88.4 R88, [R250+0x10000] ;  /* 0x01000000fa58783b */ /* 0x000fea0000000200 */
[C---:B--2---:R-:W-:Y:S06]  /*40f0*/  HMMA.16816.F32.BF16 R12, R84.reuse, R72, R12 ;  /* 0x00000048540c723c */ /* 0x044fec000004180c */
[----:B------:R-:W-:Y:S01]  /*4100*/  HMMA.16816.F32.BF16 R16, R84, R74, R16 ;  /* 0x0000004a5410723c */ /* 0x000fe20000041810 */
[----:B------:R-:W2:Y:S04]  /*4110*/  LDSM.16.M88.4 R72, [R245+0x2800] ;  /* 0x00280000f548783b */ /* 0x000ea80000000200 */
[----:B------:R-:W4:Y:S01]  /*4120*/  LDSM.16.M88.4 R84, [R249+0x4000] ;  /* 0x00400000f954783b */ /* 0x000f220000000200 */
[C---:B------:R-:W-:Y:S06]  /*4130*/  HMMA.16816.F32.BF16 R4, R92.reuse, R96, R4 ;  /* 0x000000605c04723c */ /* 0x040fec0000041804 */
[C---:B------:R-:W-:Y:S01]  /*4140*/  HMMA.16816.F32.BF16 R8, R92.reuse, R98, R8 ;  /* 0x000000625c08723c */ /* 0x040fe20000041808 */
[----:B------:R-:W-:Y:S05]  /*4150*/  LDSM.16.M88.4 R96, [R244+-0x2000] ;  /* 0xffe00000f460783b */ /* 0x000fea0000000200 */
[C---:B-1----:R-:W-:Y:S06]  /*4160*/  HMMA.16816.F32.BF16 R12, R92.reuse, R68, R12 ;  /* 0x000000445c0c723c */ /* 0x042fec000004180c */
[----:B------:R-:W-:Y:S01]  /*4170*/  HMMA.16816.F32.BF16 R16, R92, R70, R16 ;  /* 0x000000465c10723c */ /* 0x000fe20000041810 */
[----:B------:R1:W4:Y:S04]  /*4180*/  LDSM.16.M88.4 R68, [R250+0x10800] ;  /* 0x01080000fa44783b */ /* 0x0003280000000200 */
[----:B------:R-:W4:Y:S01]  /*4190*/  LDSM.16.M88.4 R92, [R248+0x4000] ;  /* 0x00400000f85c783b */ /* 0x000f220000000200 */
[C---:B---3--:R-:W-:Y:S06]  /*41a0*/  HMMA.16816.F32.BF16 R4, R76.reuse, R80, R4 ;  /* 0x000000504c04723c */ /* 0x048fec0000041804 */
[C---:B------:R-:W-:Y:S01]  /*41b0*/  HMMA.16816.F32.BF16 R8, R76.reuse, R82, R8 ;  /* 0x000000524c08723c */ /* 0x040fe20000041808 */
[----:B------:R-:W-:Y:S05]  /*41c0*/  LDSM.16.M88.4 R80, [R252+-0x2000] ;  /* 0xffe00000fc50783b */ /* 0x000fea0000000200 */
[C---:B--2---:R-:W-:Y:S06]  /*41d0*/  HMMA.16816.F32.BF16 R12, R76.reuse, R72, R12 ;  /* 0x000000484c0c723c */ /* 0x044fec000004180c */
[----:B------:R-:W-:Y:S01]  /*41e0*/  HMMA.16816.F32.BF16 R16, R76, R74, R16 ;  /* 0x0000004a4c10723c */ /* 0x000fe20000041810 */
[----:B------:R2:W3:Y:S04]  /*41f0*/  LDSM.16.M88.4 R72, [R244+-0x1800] ;  /* 0xffe80000f448783b */ /* 0x0004e80000000200 */
[----:B-1----:R-:W3:Y:S01]  /*4200*/  LDL R250, [R1+0x60] ;  /* 0x0000600001fa7983 */ /* 0x002ee20000100800 */
[C---:B----4-:R-:W-:Y:S03]  /*4210*/  HMMA.16816.F32.BF16 R4, R84.reuse, R88, R4 ;  /* 0x000000585404723c */ /* 0x050fe60000041804 */
[----:B------:R-:W1:Y:S03]  /*4220*/  LDSM.16.M88.4 R76, [R247+0x4000] ;  /* 0x00400000f74c783b */ /* 0x000e660000000200 */
[C---:B------:R-:W-:Y:S01]  /*4230*/  HMMA.16816.F32.BF16 R8, R84.reuse, R90, R8 ;  /* 0x0000005a5408723c */ /* 0x040fe20000041808 */
[----:B------:R-:W-:Y:S05]  /*4240*/  LDSM.16.M88.4 R88, [R245+0x4000] ;  /* 0x00400000f558783b */ /* 0x000fea0000000200 */
[C---:B------:R-:W-:Y:S06]  /*4250*/  HMMA.16816.F32.BF16 R12, R84.reuse, R68, R12 ;  /* 0x00000044540c723c */ /* 0x040fec000004180c */
[----:B------:R-:W-:Y:S01]  /*4260*/  HMMA.16816.F32.BF16 R16, R84, R70, R16 ;  /* 0x000000465410723c */ /* 0x000fe20000041810 */
[----:B--2---:R-:W2:Y:S04]  /*4270*/  LDL R244, [R1+0x64] ;  /* 0x0000640001f47983 */ /* 0x004ea80000100800 */
[----:B------:R-:W4:Y:S01]  /*4280*/  LDSM.16.M88.4 R68, [R252+-0x1800] ;  /* 0xffe80000fc44783b */ /* 0x000f220000000200 */
[C---:B------:R-:W-:Y:S03]  /*4290*/  HMMA.16816.F32.BF16 R4, R92.reuse, R96, R4 ;  /* 0x000000605c04723c */ /* 0x040fe60000041804 */
[----:B------:R-:W4:Y:S03]  /*42a0*/  LDSM.16.M88.4 R84, [R246+0x4000] ;  /* 0x00400000f654783b */ /* 0x000f260000000200 */
[C---:B------:R-:W-:Y:S01]  /*42b0*/  HMMA.16816.F32.BF16 R8, R92.reuse, R98, R8 ;  /* 0x000000625c08723c */ /* 0x040fe20000041808 */
[----:B------:R-:W2:Y:S04]  /*42c0*/  LDL R99, [R1+0x54] ;  /* 0x0000540001637983 */ /* 0x000ea80000100800 */
[----:B------:R-:W2:Y:S01]  /*42d0*/  LDL R98, [R1+0x58] ;  /* 0x0000580001627983 */ /* 0x000ea20000100800 */
[C---:B---3--:R-:W-:Y:S06]  /*42e0*/  HMMA.16816.F32.BF16 R12, R92.reuse, R72, R12 ;  /* 0x000000485c0c723c */ /* 0x048fec000004180c */
[----:B------:R-:W-:Y:S01]  /*42f0*/  HMMA.16816.F32.BF16 R16, R92, R74, R16 ;  /* 0x0000004a5c10723c */ /* 0x000fe20000041810 */
[----:B------:R-:W3:Y:S01]  /*4300*/  LDL R75, [R1+0x70] ;  /* 0x00007000014b7983 */ /* 0x000ee20000100800 */
[----:B------:R-:W-:Y:S04]  /*4310*/  IMAD.U32 R73, RZ, RZ, UR26 ;  /* 0x0000001aff497e24 */ /* 0x000fe8000f8e00ff */
[C---:B-1----:R-:W-:Y:S05]  /*4320*/  HMMA.16816.F32.BF16 R4, R76.reuse, R80, R4 ;  /* 0x000000504c04723c */ /* 0x042fea0000041804 */
[----:B------:R-:W-:Y:S01]  /*4330*/  @P1 IMAD R73, R73, 0x40, R251 ;  /* 0x0000004049491824 */ /* 0x000fe200078e02fb */
[C---:B------:R-:W-:Y:S01]  /*4340*/  HMMA.16816.F32.BF16 R8, R76.reuse, R82, R8 ;  /* 0x000000524c08723c */ /* 0x040fe20000041808 */
[----:B------:R-:W-:Y:S03]  /*4350*/  PLOP3.LUT P1, PT, PT, PT, UP0, 0x80, 0x0 ;  /* 0x000000000000781c */ /* 0x000fe60003f2f008 */
[C---:B------:R-:W-:Y:S01]  /*4360*/  @P5 ISETP.GE.AND P5, PT, R73.reuse, UR5, PT ;  /* 0x0000000549005c0c */ /* 0x040fe2000bfa6270 */
[----:B------:R-:W-:Y:S01]  /*4370*/  @P2 VIADD R74, R73, 0x1 ;  /* 0x00000001494a2836 */ /* 0x000fe20000000000 */
[C---:B----4-:R-:W-:Y:S04]  /*4380*/  HMMA.16816.F32.BF16 R12, R76.reuse, R68, R12 ;  /* 0x000000444c0c723c */ /* 0x050fe8000004180c */
[----:B------:R-:W-:Y:S02]  /*4390*/  @P4 ISETP.GE.AND P4, PT, R74, UR5, PT ;  /* 0x000000054a004c0c */ /* 0x000fe4000bf86270 */
[----:B------:R-:W-:Y:S01]  /*43a0*/  HMMA.16816.F32.BF16 R16, R76, R70, R16 ;  /* 0x000000464c10723c */ /* 0x000fe20000041810 */
[----:B------:R1:W4:Y:S04]  /*43b0*/  LDSM.16.M88.4 R68, [R245+0x4800] ;  /* 0x00480000f544783b */ /* 0x0003280000000200 */
[----:B------:R-:W3:Y:S01]  /*43c0*/  LDL R76, [R1+0x74] ;  /* 0x00007400014c7983 */ /* 0x000ee20000100800 */
[C---:B------:R-:W-:Y:S06]  /*43d0*/  HMMA.16816.F32.BF16 R4, R84.reuse, R88, R4 ;  /* 0x000000585404723c */ /* 0x040fec0000041804 */
[C---:B------:R-:W-:Y:S01]  /*43e0*/  HMMA.16816.F32.BF16 R8, R84.reuse, R90, R8 ;  /* 0x0000005a5408723c */ /* 0x040fe20000041808 */
[----:B-1----:R-:W3:Y:S11]  /*43f0*/  LDL R245, [R1+0x50] ;  /* 0x0000500001f57983 */ /* 0x002ef60000100800 */
[----:B------:R-:W-:Y:S06]  /*4400*/  @!UPT UIADD3 URZ, URZ, URZ, URZ ;  /* 0x0000003f3f3ff290 */ /* 0x000fec000fffe03f */
[----:B------:R-:W-:Y:S02]  /*4410*/  @P0 FSEL R4, R4, -INF , !P5 ;  /* 0xff80000004040808 */ /* 0x000fe40006800000 */
[----:B------:R-:W-:Y:S02]  /*4420*/  @P1 FSEL R5, R5, -INF , !P4 ;  /* 0xff80000005051808 */ /* 0x000fe40006000000 */
[----:B------:R-:W-:Y:S02]  /*4430*/  PLOP3.LUT P0, PT, PT, PT, UP0, 0x80, 0x0 ;  /* 0x000000000000781c */ /* 0x000fe40003f0f008 */
[----:B------:R-:W-:Y:S01]  /*4440*/  PLOP3.LUT P1, PT, PT, PT, UP0, 0x80, 0x0 ;  /* 0x000000000000781c */ /* 0x000fe20003f2f008 */
[C---:B----4-:R-:W-:Y:S06]  /*4450*/  HMMA.16816.F32.BF16 R12, R84.reuse, R68, R12 ;  /* 0x00000044540c723c */ /* 0x050fec000004180c */
[----:B------:R-:W-:Y:S05]  /*4460*/  HMMA.16816.F32.BF16 R16, R84, R70, R16 ;  /* 0x000000465410723c */ /* 0x000fea0000041810 */
[----:B------:R-:W-:Y:S02]  /*4470*/  @P0 FSEL R6, R6, -INF , !P5 ;  /* 0xff80000006060808 */ /* 0x000fe40006800000 */
[----:B------:R-:W-:Y:S02]  /*4480*/  PLOP3.LUT P0, PT, PT, PT, UP0, 0x80, 0x0 ;  /* 0x000000000000781c */ /* 0x000fe40003f0f008 */
[----:B------:R-:W-:Y:S02]  /*4490*/  PLOP3.LUT P5, PT, PT, PT, UP0, 0x80, 0x0 ;  /* 0x000000000000781c */ /* 0x000fe40003faf008 */
[----:B------:R-:W-:Y:S02]  /*44a0*/  @P1 FSEL R7, R7, -INF , !P4 ;  /* 0xff80000007071808 */ /* 0x000fe40006000000 */
[----:B------:R-:W-:Y:S02]  /*44b0*/  PLOP3.LUT P1, PT, PT, PT, UP0, 0x80, 0x0 ;  /* 0x000000000000781c */ /* 0x000fe40003f2f008 */
[----:B------:R-:W-:Y:S01]  /*44c0*/  PLOP3.LUT P4, PT, PT, PT, UP0, 0x80, 0x0 ;  /* 0x000000000000781c */ /* 0x000fe20003f8f008 */
[C---:B------:R-:W-:Y:S01]  /*44d0*/  FMUL.FTZ R72, R250.reuse, 1.4426950216293334961 ;  /* 0x3fb8aa3bfa487820 */ /* 0x040fe20000410000 */
[----:B------:R-:W-:Y:S04]  /*44e0*/  FSETP.NEU.FTZ.AND P3, PT, R250, -INF , PT ;  /* 0xff800000fa00780b */ /* 0x000fe80003f7d000 */
[----:B------:R-:W-:Y:S02]  /*44f0*/  FSEL R72, R72, RZ, P3 ;  /* 0x000000ff48487208 */ /* 0x000fe40001800000 */
[----:B------:R-:W-:Y:S03]  /*4500*/  PLOP3.LUT P3, PT, PT, PT, UP0, 0x80, 0x0 ;  /* 0x000000000000781c */ /* 0x000fe60003f6f008 */
[--C-:B------:R-:W-:Y:S01]  /*4510*/  FFMA.FTZ R4, R4, UR13, -R72.reuse ;  /* 0x0000000d04047c23 */ /* 0x100fe20008010848 */
[----:B------:R-:W-:Y:S03]  /*4520*/  FFMA.FTZ R5, R5, UR13, -R72 ;  /* 0x0000000d05057c23 */ /* 0x000fe60008010848 */
[----:B------:R1:W-:Y:S01]  /*4530*/  MUFU.EX2 R93, R4 ;  /* 0x00000004005d7308 */ /* 0x0003e20000000800 */
[C---:B--2---:R-:W-:Y:S01]  /*4540*/  FSETP.NEU.FTZ.AND P2, PT, R244.reuse, -INF , PT ;  /* 0xff800000f400780b */ /* 0x044fe20003f5d000 */
[----:B------:R-:W-:Y:S08]  /*4550*/  FMUL.FTZ R74, R244, 1.4426950216293334961 ;  /* 0x3fb8aa3bf44a7820 */ /* 0x000ff00000410000 */
[----:B------:R2:W4:Y:S01]  /*4560*/  MUFU.EX2 R92, R5 ;  /* 0x00000005005c7308 */ /* 0x0005220000000800 */
[----:B------:R-:W3:Y:S01]  /*4570*/  LDL R244, [R1+0x5c] ;  /* 0x00005c0001f47983 */ /* 0x000ee20000100800 */
[----:B-1----:R-:W-:Y:S02]  /*4580*/  FSEL R4, R74, RZ, P2 ;  /* 0x000000ff4a047208 */ /* 0x002fe40001000000 */
[----:B------:R-:W-:Y:S03]  /*4590*/  PLOP3.LUT P2, PT, PT, PT, UP0, 0x80, 0x0 ;  /* 0x000000000000781c */ /* 0x000fe60003f4f008 */
[--C-:B------:R-:W-:Y:S01]  /*45a0*/  FFMA.FTZ R6, R6, UR13, -R4.reuse ;  /* 0x0000000d06067c23 */ /* 0x100fe20008010804 */
[----:B------:R-:W-:Y:S01]  /*45b0*/  FFMA.FTZ R7, R7, UR13, -R4 ;  /* 0x0000000d07077c23 */ /* 0x000fe20008010804 */
[----:B--2---:R-:W-:Y:S01]  /*45c0*/  @P3 VIADD R5, R73, 0x8 ;  /* 0x0000000849053836 */ /* 0x004fe20000000000 */
[----:B------:R-:W-:Y:S01]  /*45d0*/  PLOP3.LUT P3, PT, PT, PT, UP0, 0x80, 0x0 ;  /* 0x000000000000781c */ /* 0x000fe20003f6f008 */
[----:B------:R4:W-:Y:S03]  /*45e0*/  MUFU.EX2 R97, R6 ;  /* 0x0000000600617308 */ /* 0x0009e60000000800 */
[----:B------:R-:W-:Y:S03]  /*45f0*/  @P6 ISETP.GE.AND P6, PT, R5, UR5, PT ;  /* 0x0000000505006c0c */ /* 0x000fe6000bfc6270 */
[----:B------:R-:W-:Y:S01]  /*4600*/  @P2 VIADD R5, R73, 0x9 ;  /* 0x0000000949052836 */ /* 0x000fe20000000000 */
[----:B------:R-:W-:Y:S02]  /*4610*/  PLOP3.LUT P2, PT, PT, PT, UP0, 0x80, 0x0 ;  /* 0x000000000000781c */ /* 0x000fe40003f4f008 */
[----:B------:R-:W-:Y:S01]  /*4620*/  @P0 FSEL R8, R8, -INF , !P6 ;  /* 0xff80000008080808 */ /* 0x000fe20007000000 */
[----:B------:R-:W1:Y:S01]  /*4630*/  MUFU.EX2 R96, R7 ;  /* 0x0000000700607308 */ /* 0x000e620000000800 */
[----:B------:R-:W-:Y:S02]  /*4640*/  PLOP3.LUT P0, PT, PT, PT, UP0, 0x80, 0x0 ;  /* 0x000000000000781c */ /* 0x000fe40003f0f008 */
[----:B------:R-:W-:Y:S01]  /*4650*/  @P5 ISETP.GE.AND P5, PT, R5, UR5, PT ;  /* 0x0000000505005c0c */ /* 0x000fe2000bfa6270 */
[----:B------:R-:W-:Y:S01]  /*4660*/  @P3 VIADD R5, R73, 0x10 ;  /* 0x0000001049053836 */ /* 0x000fe20000000000 */
[----:B------:R-:W-:Y:S01]  /*4670*/  PLOP3.LUT P3, PT, PT, PT, UP0, 0x80, 0x0 ;  /* 0x000000000000781c */ /* 0x000fe20003f6f008 */
[--C-:B------:R-:W-:Y:S01]  /*4680*/  FFMA.FTZ R8, R8, UR13, -R72.reuse ;  /* 0x0000000d08087c23 */ /* 0x100fe20008010848 */
[----:B------:R-:W-:Y:S02]  /*4690*/  @P1 FSEL R9, R9, -INF , !P5 ;  /* 0xff80000009091808 */ /* 0x000fe40006800000 */
[----:B------:R-:W-:Y:S01]  /*46a0*/  PLOP3.LUT P1, PT, PT, PT, UP0, 0x80, 0x0 ;  /* 0x000000000000781c */ /* 0x000fe20003f2f008 */
[----:B------:R-:W-:Y:S01]  /*46b0*/  MUFU.EX2 R90, R8 ;  /* 0x00000008005a7308 */ /* 0x000fe20000000800 */
[----:B------:R-:W-:Y:S01]  /*46c0*/  @P2 FSEL R11, R11, -INF , !P5 ;  /* 0xff8000000b0b2808 */ /* 0x000fe20006800000 */
[----:B------:R-:W-:Y:S01]  /*46d0*/  FFMA.FTZ R9, R9, UR13, -R72 ;  /* 0x0000000d09097c23 */ /* 0x000fe20008010848 */
[----:B------:R-:W-:Y:S02]  /*46e0*/  @P4 ISETP.GE.AND P4, PT, R5, UR5, PT ;  /* 0x0000000505004c0c */ /* 0x000fe4000bf86270 */
[----:B------:R-:W-:Y:S01]  /*46f0*/  @P0 FSEL R10, R10, -INF , !P6 ;  /* 0xff8000000a0a0808 */ /* 0x000fe20007000000 */
[--C-:B------:R-:W-:Y:S01]  /*4700*/  FFMA.FTZ R11, R11, UR13, -R4.reuse ;  /* 0x0000000d0b0b7c23 */ /* 0x100fe20008010804 */
[----:B------:R-:W-:Y:S03]  /*4710*/  PLOP3.LUT P0, PT, PT, PT, UP0, 0x80, 0x0 ;  /* 0x000000000000781c */ /* 0x000fe60003f0f008 */
[----:B------:R-:W-:Y:S01]  /*4720*/  MUFU.EX2 R89, R9 ;  /* 0x0000000900597308 */ /* 0x000fe20000000800 */
[----:B------:R-:W-:Y:S01]  /*4730*/  PLOP3.LUT P6, PT, PT, PT, UP0, 0x80, 0x0 ;  /* 0x000000000000781c */ /* 0x000fe20003fcf008 */
[----:B------:R-:W-:Y:S01]  /*4740*/  FFMA.FTZ R10, R10, UR13, -R4 ;  /* 0x0000000d0a0a7c23 */ /* 0x000fe20008010804 */
[----:B------:R-:W-:Y:S01]  /*4750*/  PLOP3.LUT P2, PT, PT, PT, UP0, 0x80, 0x0 ;  /* 0x000000000000781c */ /* 0x000fe20003f4f008 */
[----:B------:R-:W-:Y:S01]  /*4760*/  @P1 VIADD R5, R73, 0x11 ;  /* 0x0000001149051836 */ /* 0x000fe20000000000 */
[----:B------:R-:W-:Y:S02]  /*4770*/  PLOP3.LUT P1, PT, PT, PT, UP0, 0x80, 0x0 ;  /* 0x000000000000781c */ /* 0x000fe40003f2f008 */
[----:B------:R-:W-:Y:S03]  /*4780*/  PLOP3.LUT P5, PT, PT, PT, UP0, 0x80, 0x0 ;  /* 0x000000000000781c */ /* 0x000fe60003faf008 */
[----:B------:R-:W-:Y:S01]  /*4790*/  MUFU.EX2 R95, R10 ;  /* 0x0000000a005f7308 */ /* 0x000fe20000000800 */
[----:B----4-:R-:W-:Y:S02]  /*47a0*/  F2FP.BF16.F32.PACK_AB R6, R92, R93 ;  /* 0x0000005d5c06723e */ /* 0x010fe400000010ff */
[----:B------:R-:W-:Y:S02]  /*47b0*/  @P0 FSEL R12, R12, -INF , !P4 ;  /* 0xff8000000c0c0808 */ /* 0x000fe40006000000 */
[----:B------:R-:W-:Y:S02]  /*47c0*/  PLOP3.LUT P0, PT, PT, PT, UP0, 0x80, 0x0 ;  /* 0x000000000000781c */ /* 0x000fe40003f0f008 */
[----:B------:R-:W-:Y:S03]  /*47d0*/  @P6 ISETP.GE.AND P6, PT, R5, UR5, PT ;  /* 0x0000000505006c0c */ /* 0x000fe6000bfc6270 */
[----:B------:R-:W2:Y:S01]  /*47e0*/  MUFU.EX2 R94, R11 ;  /* 0x0000000b005e7308 */ /* 0x000ea20000000800 */
[----:B------:R-:W-:Y:S01]  /*47f0*/  @P1 FSEL R14, R14, -INF , !P4 ;  /* 0xff8000000e0e1808 */ /* 0x000fe20006000000 */
[----:B------:R-:W-:Y:S01]  /*4800*/  FFMA.FTZ R12, R12, UR13, -R72 ;  /* 0x0000000d0c0c7c23 */ /* 0x000fe20008010848 */
[----:B------:R-:W-:Y:S02]  /*4810*/  @P2 FSEL R13, R13, -INF , !P6 ;  /* 0xff8000000d0d2808 */ /* 0x000fe40007000000 */
[----:B------:R-:W-:Y:S01]  /*4820*/  PLOP3.LUT P2, PT, PT, PT, UP0, 0x80, 0x0 ;  /* 0x000000000000781c */ /* 0x000fe20003f4f008 */
[----:B------:R-:W-:Y:S01]  /*4830*/  FFMA.FTZ R14, R14, UR13, -R4 ;  /* 0x0000000d0e0e7c23 */ /* 0x000fe20008010804 */
[----:B------:R-:W-:Y:S01]  /*4840*/  PLOP3.LUT P1, PT, PT, PT, UP0, 0x80, 0x0 ;  /* 0x000000000000781c */ /* 0x000fe20003f2f008 */
[----:B------:R-:W-:Y:S01]  /*4850*/  FFMA.FTZ R13, R13, UR13, -R72 ;  /* 0x0000000d0d0d7c23 */ /* 0x000fe20008010848 */
[----:B------:R-:W-:Y:S01]  /*4860*/  PLOP3.LUT P4, PT, PT, PT, UP0, 0x80, 0x0 ;  /* 0x000000000000781c */ /* 0x000fe20003f8f008 */
[C---:B------:R-:W-:Y:S01]  /*4870*/  @P0 VIADD R5, R73.reuse, 0x18 ;  /* 0x0000001849050836 */ /* 0x040fe20000000000 */
[----:B------:R-:W-:Y:S01]  /*4880*/  PLOP3.LUT P0, PT, PT, PT, UP0, 0x80, 0x0 ;  /* 0x000000000000781c */ /* 0x000fe20003f0f008 */
[----:B------:R-:W-:Y:S01]  /*4890*/  @P5 VIADD R73, R73, 0x19 ;  /* 0x0000001949495836 */ /* 0x000fe20000000000 */
[----:B---3--:R3:W-:Y:S01]  /*48a0*/  STS [R245+0x14000], R6 ;  /* 0x01400006f5007388 */ /* 0x0087e20000000800 */
[----:B------:R4:W-:Y:S01]  /*48b0*/  MUFU.EX2 R85, R12 ;  /* 0x0000000c00557308 */ /* 0x0009e20000000800 */
[----:B------:R-:W-:Y:S02]  /*48c0*/  @P3 ISETP.GE.AND P3, PT, R5, UR5, PT ;  /* 0x0000000505003c0c */ /* 0x000fe4000bf66270 */
[----:B-1----:R-:W-:Y:S02]  /*48d0*/  F2FP.BF16.F32.PACK_AB R5, R96, R97 ;  /* 0x000000616005723e */ /* 0x002fe400000010ff */
[----:B------:R-:W-:Y:S02]  /*48e0*/  @P2 FSEL R15, R15, -INF , !P6 ;  /* 0xff8000000f0f2808 */ /* 0x000fe40007000000 */
[----:B------:R-:W-:Y:S01]  /*48f0*/  @P1 FSEL R16, R16, -INF , !P3 ;  /* 0xff80000010101808 */ /* 0x000fe20005800000 */
[----:B------:R1:W-:Y:S01]  /*4900*/  STS [R245+0x14400], R5 ;  /* 0x01440005f5007388 */ /* 0x0003e20000000800 */
[----:B------:R-:W-:Y:S01]  /*4910*/  PLOP3.LUT P2, PT, PT, PT, UP0, 0x80, 0x0 ;  /* 0x000000000000781c */ /* 0x000fe20003f4f008 */
[----:B------:R-:W-:Y:S01]  /*4920*/  FFMA.FTZ R15, R15, UR13, -R4 ;  /* 0x0000000d0f0f7c23 */ /* 0x000fe20008010804 */
[----:B------:R-:W-:Y:S01]  /*4930*/  PLOP3.LUT P1, PT, PT, PT, UP0, 0x80, 0x0 ;  /* 0x000000000000781c */ /* 0x000fe20003f2f008 */
[----:B------:R-:W1:Y:S01]  /*4940*/  MUFU.EX2 R84, R13 ;  /* 0x0000000d00547308 */ /* 0x000e620000000800 */
[----:B------:R-:W-:Y:S01]  /*4950*/  @P4 ISETP.GE.AND P4, PT, R73, UR5, PT ;  /* 0x0000000549004c0c */ /* 0x000fe2000bf86270 */
[--C-:B------:R-:W-:Y:S01]  /*4960*/  FFMA.FTZ R16, R16, UR13, -R72.reuse ;  /* 0x0000000d10107c23 */ /* 0x100fe20008010848 */
[----:B--2---:R-:W-:Y:S02]  /*4970*/  F2FP.BF16.F32.PACK_AB R8, R94, R95 ;  /* 0x0000005f5e08723e */ /* 0x004fe400000010ff */
[----:B------:R-:W-:Y:S02]  /*4980*/  @P0 FSEL R17, R17, -INF , !P4 ;  /* 0xff80000011110808 */ /* 0x000fe40006000000 */
[----:B----4-:R-:W-:Y:S03]  /*4990*/  IADD3 R12, P0, R76, UR12, RZ ;  /* 0x0000000c4c0c7c10 */ /* 0x010fe6000ff1e0ff */
[----:B------:R-:W-:Y:S01]  /*49a0*/  MUFU.EX2 R91, R14 ;  /* 0x0000000e005b7308 */ /* 0x000fe20000000800 */
[----:B------:R-:W-:Y:S01]  /*49b0*/  @P2 FSEL R18, R18, -INF , !P3 ;  /* 0xff80000012122808 */ /* 0x000fe20005800000 */
[----:B------:R-:W-:Y:S01]  /*49c0*/  FFMA.FTZ R72, R17, UR13, -R72 ;  /* 0x0000000d11487c23 */ /* 0x000fe20008010848 */
[----:B------:R-:W-:Y:S03]  /*49d0*/  @P1 FSEL R19, R19, -INF , !P4 ;  /* 0xff80000013131808 */ /* 0x000fe60006000000 */
[--C-:B------:R-:W-:Y:S04]  /*49e0*/  FFMA.FTZ R18, R18, UR13, -R4.reuse ;  /* 0x0000000d12127c23 */ /* 0x100fe80008010804 */
[----:B------:R-:W3:Y:S01]  /*49f0*/  MUFU.EX2 R88, R15 ;  /* 0x0000000f00587308 */ /* 0x000ee20000000800 */
[----:B------:R-:W-:Y:S01]  /*4a00*/  FFMA.FTZ R4, R19, UR13, -R4 ;  /* 0x0000000d13047c23 */ /* 0x000fe20008010804 */
[----:B-1----:R-:W-:Y:S02]  /*4a10*/  F2FP.BF16.F32.PACK_AB R7, R84, R85 ;  /* 0x000000555407723e */ /* 0x002fe400000010ff */
[----:B------:R-:W-:Y:S02]  /*4a20*/  IADD3.X R13, R75, UR11, RZ, P0, !PT ;  /* 0x0000000b4b0d7c10 */ /* 0x000fe400087fe4ff */
[----:B------:R-:W-:Y:S04]  /*4a30*/  PLOP3.LUT P0, PT, PT, PT, UP3, 0x80, 0x0 ;  /* 0x000000000000781c */ /* 0x000fe80003f0f038 */
[----:B------:R1:W-:Y:S01]  /*4a40*/  MUFU.EX2 R86, R4 ;  /* 0x0000000400567308 */ /* 0x0003e20000000800 */
[----:B------:R-:W2:Y:S04]  /*4a50*/  LDG.E R81, desc[UR6][R12.64] ;  /* 0x000000060c517981 */ /* 0x000ea8000c1e1900 */
[----:B------:R4:W2:Y:S05]  /*4a60*/  LDG.E R80, desc[UR6][R12.64+0x20] ;  /* 0x000020060c507981 */ /* 0x0008aa000c1e1900 */
[----:B------:R-:W-:Y:S01]  /*4a70*/  MUFU.EX2 R83, R16 ;  /* 0x0000001000537308 */ /* 0x000fe20000000800 */
[----:B---3--:R-:W-:Y:S09]  /*4a80*/  F2FP.BF16.F32.PACK_AB R6, R88, R91 ;  /* 0x0000005b5806723e */ /* 0x008ff200000010ff */
[----:B------:R-:W3:Y:S01]  /*4a90*/  MUFU.EX2 R82, R72 ;  /* 0x0000004800527308 */ /* 0x000ee20000000800 */
[----:B-1----:R-:W-:Y:S09]  /*4aa0*/  F2FP.BF16.F32.PACK_AB R4, R89, R90 ;  /* 0x0000005a5904723e */ /* 0x002ff200000010ff */
[----:B------:R-:W1:Y:S01]  /*4ab0*/  MUFU.EX2 R87, R18 ;  /* 0x0000001200577308 */ /* 0x000e620000000800 */
[----:B---3--:R-:W-:Y:S01]  /*4ac0*/  F2FP.BF16.F32.PACK_AB R5, R82, R83 ;  /* 0x000000535205723e */ /* 0x008fe200000010ff */
[----:B------:R1:W-:Y:S04]  /*4ad0*/  STS [R244+0x14000], R4 ;  /* 0x01400004f4007388 */ /* 0x0003e80000000800 */
[----:B------:R-:W-:Y:S04]  /*4ae0*/  STS [R244+0x14400], R8 ;  /* 0x01440008f4007388 */ /* 0x000fe80000000800 */
[----:B------:R-:W-:Y:S04]  /*4af0*/  STS [R99+0x14000], R7 ;  /* 0x0140000763007388 */ /* 0x000fe80000000800 */
[----:B------:R-:W-:Y:S04]  /*4b00*/  STS [R99+0x14400], R6 ;  /* 0x0144000663007388 */ /* 0x000fe80000000800 */
[----:B------:R-:W-:Y:S01]  /*4b10*/  STS [R98+0x14000], R5 ;  /* 0x0140000562007388 */ /* 0x000fe20000000800 */
[----:B-1----:R-:W-:Y:S05]  /*4b20*/  F2FP.BF16.F32.PACK_AB R4, R86, R87 ;  /* 0x000000575604723e */ /* 0x002fea00000010ff */
[----:B------:R-:W-:Y:S04]  /*4b30*/  STS [R98+0x14400], R4 ;  /* 0x0144000462007388 */ /* 0x000fe80000000800 */
[----:B------:R-:W1:Y:S04]  /*4b40*/  LDSM.16.M88.4 R16, [R249+0x6000] ;  /* 0x00600000f910783b */ /* 0x000e680000000200 */
[----:B------:R-:W3:Y:S04]  /*4b50*/  LDSM.16.M88.4 R68, [R248+0x6000] ;  /* 0x00600000f844783b */ /* 0x000ee80000000200 */
[----:B------:R-:W3:Y:S04]  /*4b60*/  LDSM.16.M88.4 R72, [R247+0x6000] ;  /* 0x00600000f748783b */ /* 0x000ee80000000200 */
[----:B------:R-:W2:Y:S01]  /*4b70*/  LDSM.16.M88.4 R76, [R246+0x6000] ;  /* 0x00600000f64c783b */ /* 0x000ea20000000200 */
[C---:B-1----:R-:W-:Y:S06]  /*4b80*/  HMMA.16816.F32.BF16 R4, R16.reuse, R148, RZ ;  /* 0x000000941004723c */ /* 0x042fec00000418ff */
[C---:B------:R-:W-:Y:S06]  /*4b90*/  HMMA.16816.F32.BF16 R8, R16.reuse, R150, RZ ;  /* 0x000000961008723c */ /* 0x040fec00000418ff */
[C---:B----4-:R-:W-:Y:S06]  /*4ba0*/  HMMA.16816.F32.BF16 R12, R16.reuse, R152, RZ ;  /* 0x00000098100c723c */ /* 0x050fec00000418ff */
[----:B------:R-:W-:Y:S06]  /*4bb0*/  HMMA.16816.F32.BF16 R16, R16, R154, RZ ;  /* 0x0000009a1010723c */ /* 0x000fec00000418ff */
[C---:B---3--:R-:W-:Y:S06]  /*4bc0*/  HMMA.16816.F32.BF16 R4, R68.reuse, R156, R4 ;  /* 0x0000009c4404723c */ /* 0x048fec0000041804 */
[C---:B------:R-:W-:Y:S06]  /*4bd0*/  HMMA.16816.F32.BF16 R8, R68.reuse, R158, R8 ;  /* 0x0000009e4408723c */ /* 0x040fec0000041808 */
[C---:B------:R-:W-:Y:S06]  /*4be0*/  HMMA.16816.F32.BF16 R12, R68.reuse, R160, R12 ;  /* 0x000000a0440c723c */ /* 0x040fec000004180c */
[----:B------:R-:W-:Y:S01]  /*4bf0*/  HMMA.16816.F32.BF16 R16, R68, R162, R16 ;  /* 0x000000a24410723c */ /* 0x000fe20000041810 */
[----:B------:R-:W1:Y:S05]  /*4c00*/  LDSM.16.M88.4 R68, [R249+0x8000] ;  /* 0x00800000f944783b */ /* 0x000e6a0000000200 */
[C---:B------:R-:W-:Y:S06]  /*4c10*/  HMMA.16816.F32.BF16 R4, R72.reuse, R164, R4 ;  /* 0x000000a44804723c */ /* 0x040fec0000041804 */
[C---:B------:R-:W-:Y:S06]  /*4c20*/  HMMA.16816.F32.BF16 R8, R72.reuse, R166, R8 ;  /* 0x000000a64808723c */ /* 0x040fec0000041808 */
[C---:B------:R-:W-:Y:S06]  /*4c30*/  HMMA.16816.F32.BF16 R12, R72.reuse, R168, R12 ;  /* 0x000000a8480c723c */ /* 0x040fec000004180c */
[----:B------:R-:W-:Y:S01]  /*4c40*/  HMMA.16816.F32.BF16 R16, R72, R170, R16 ;  /* 0x000000aa4810723c */ /* 0x000fe20000041810 */
[----:B------:R-:W3:Y:S05]  /*4c50*/  LDSM.16.M88.4 R72, [R248+0x8000] ;  /* 0x00800000f848783b */ /* 0x000eea0000000200 */
[C---:B--2---:R-:W-:Y:S06]  /*4c60*/  HMMA.16816.F32.BF16 R4, R76.reuse, R172, R4 ;  /* 0x000000ac4c04723c */ /* 0x044fec0000041804 */
[C---:B------:R-:W-:Y:S06]  /*4c70*/  HMMA.16816.F32.BF16 R8, R76.reuse, R174, R8 ;  /* 0x000000ae4c08723c */ /* 0x040fec0000041808 */
[C---:B------:R-:W-:Y:S06]  /*4c80*/  HMMA.16816.F32.BF16 R12, R76.reuse, R176, R12 ;  /* 0x000000b04c0c723c */ /* 0x040fec000004180c */
[----:B------:R-:W-:Y:S01]  /*4c90*/  HMMA.16816.F32.BF16 R16, R76, R178, R16 ;  /* 0x000000b24c10723c */ /* 0x000fe20000041810 */
[----:B------:R-:W2:Y:S05]  /*4ca0*/  LDSM.16.M88.4 R76, [R247+0x8000] ;  /* 0x00800000f74c783b */ /* 0x000eaa0000000200 */
[C---:B-1----:R-:W-:Y:S06]  /*4cb0*/  HMMA.16816.F32.BF16 R4, R68.reuse, R180, R4 ;  /* 0x000000b44404723c */ /* 0x042fec0000041804 */
[C---:B------:R-:W-:Y:S06]  /*4cc0*/  HMMA.16816.F32.BF16 R8, R68.reuse, R182, R8 ;  /* 0x000000b64408723c */ /* 0x040fec0000041808 */
[C---:B------:R-:W-:Y:S06]  /*4cd0*/  HMMA.16816.F32.BF16 R12, R68.reuse, R184, R12 ;  /* 0x000000b8440c723c */ /* 0x040fec000004180c */
[----:B------:R-:W-:Y:S01]  /*4ce0*/  HMMA.16816.F32.BF16 R16, R68, R186, R16 ;  /* 0x000000ba4410723c */ /* 0x000fe20000041810 */
[----:B------:R-:W1:Y:S05]  /*4cf0*/  LDSM.16.M88.4 R68, [R246+0x8000] ;  /* 0x00800000f644783b */ /* 0x000e6a0000000200 */
[C---:B---3--:R-:W-:Y:S06]  /*4d00*/  HMMA.16816.F32.BF16 R4, R72.reuse, R188, R4 ;  /* 0x000000bc4804723c */ /* 0x048fec0000041804 */
        /* <DEDUP_REMOVED lines=22> */
[----:B------:R-:W-:Y:S06]  /*4e70*/  HMMA.16816.F32.BF16 R16, R76, R226, R16 ;  /* 0x000000e24c10723c */ /* 0x000fec0000041810 */
[C---:B-1----:R-:W-:Y:S06]  /*4e80*/  HMMA.16816.F32.BF16 R4, R68.reuse, R228, R4 ;  /* 0x000000e44404723c */ /* 0x042fec0000041804 */
[C---:B------:R-:W-:Y:S06]  /*4e90*/  HMMA.16816.F32.BF16 R8, R68.reuse, R230, R8 ;  /* 0x000000e64408723c */ /* 0x040fec0000041808 */
[C---:B------:R-:W-:Y:S06]  /*4ea0*/  HMMA.16816.F32.BF16 R12, R68.reuse, R232, R12 ;  /* 0x000000e8440c723c */ /* 0x040fec000004180c */
[----:B------:R-:W-:Y:S06]  /*4eb0*/  HMMA.16816.F32.BF16 R16, R68, R234, R16 ;  /* 0x000000ea4410723c */ /* 0x000fec0000041810 */
[C---:B---3--:R-:W-:Y:S06]  /*4ec0*/  HMMA.16816.F32.BF16 R4, R72.reuse, R236, R4 ;  /* 0x000000ec4804723c */ /* 0x048fec0000041804 */
[C---:B------:R-:W-:Y:S06]  /*4ed0*/  HMMA.16816.F32.BF16 R8, R72.reuse, R238, R8 ;  /* 0x000000ee4808723c */ /* 0x040fec0000041808 */
[C---:B------:R-:W-:Y:S06]  /*4ee0*/  HMMA.16816.F32.BF16 R12, R72.reuse, R240, R12 ;  /* 0x000000f0480c723c */ /* 0x040fec000004180c */
[----:B------:R-:W-:Y:S06]  /*4ef0*/  HMMA.16816.F32.BF16 R16, R72, R242, R16 ;  /* 0x000000f24810723c */ /* 0x000fec0000041810 */
[C---:B------:R-:W-:Y:S01]  /*4f00*/  FADD.FTZ R68, -R81.reuse, R4 ;  /* 0x0000000451447221 */ /* 0x040fe20000010100 */
[----:B------:R-:W-:Y:S01]  /*4f10*/  FADD.FTZ R4, -R81, R5 ;  /* 0x0000000551047221 */ /* 0x000fe20000010100 */
[----:B------:R-:W-:Y:S03]  /*4f20*/  FADD.FTZ R6, -R80, R6 ;  /* 0x0000000650067221 */ /* 0x000fe60000010100 */
[----:B------:R-:W-:Y:S01]  /*4f30*/  FMUL.FTZ R5, R93, R68 ;  /* 0x000000445d057220 */ /* 0x000fe20000410000 */
[----:B------:R-:W-:Y:S01]  /*4f40*/  FMUL.FTZ R4, R92, R4 ;  /* 0x000000045c047220 */ /* 0x000fe20000410000 */
[C---:B------:R-:W-:Y:S01]  /*4f50*/  FADD.FTZ R8, -R81.reuse, R8 ;  /* 0x0000000851087221 */ /* 0x040fe20000010100 */
[C---:B------:R-:W-:Y:S01]  /*4f60*/  FADD.FTZ R9, -R81.reuse, R9 ;  /* 0x0000000951097221 */ /* 0x040fe20000010100 */
[----:B------:R-:W-:Y:S02]  /*4f70*/  FADD.FTZ R10, -R80, R10 ;  /* 0x0000000a500a7221 */ /* 0x000fe40000010100 */
[----:B------:R-:W-:Y:S01]  /*4f80*/  F2FP.BF16.F32.PACK_AB R4, R4, R5 ;  /* 0x000000050404723e */ /* 0x000fe200000010ff */
[C---:B------:R-:W-:Y:S01]  /*4f90*/  FADD.FTZ R5, -R81.reuse, R12 ;  /* 0x0000000c51057221 */ /* 0x040fe20000010100 */
[----:B------:R-:W-:Y:S01]  /*4fa0*/  FADD.FTZ R12, -R80, R7 ;  /* 0x00000007500c7221 */ /* 0x000fe20000010100 */
[----:B------:R-:W-:Y:S01]  /*4fb0*/  FMUL.FTZ R68, R90, R8 ;  /* 0x000000085a447220 */ /* 0x000fe20000410000 */
[C---:B------:R-:W-:Y:S01]  /*4fc0*/  FADD.FTZ R8, -R81.reuse, R13 ;  /* 0x0000000d51087221 */ /* 0x040fe20000010100 */
[----:B------:R1:W-:Y:S01]  /*4fd0*/  STS [R245+0x12000], R4 ;  /* 0x01200004f5007388 */ /* 0x0003e20000000800 */
[----:B------:R-:W-:Y:S01]  /*4fe0*/  FMUL.FTZ R12, R96, R12 ;  /* 0x0000000c600c7220 */ /* 0x000fe20000410000 */
[C---:B------:R-:W-:Y:S01]  /*4ff0*/  FADD.FTZ R16, -R81.reuse, R16 ;  /* 0x0000001051107221 */ /* 0x040fe20000010100 */
[----:B------:R-:W-:Y:S01]  /*5000*/  FADD.FTZ R17, -R81, R17 ;  /* 0x0000001151117221 */ /* 0x000fe20000010100 */
[----:B------:R-:W-:Y:S01]  /*5010*/  FMUL.FTZ R9, R89, R9 ;  /* 0x0000000959097220 */ /* 0x000fe20000410000 */
[----:B------:R-:W-:Y:S01]  /*5020*/  FMUL.FTZ R5, R85, R5 ;  /* 0x0000000555057220 */ /* 0x000fe20000410000 */
[----:B------:R-:W-:Y:S01]  /*5030*/  FMUL.FTZ R8, R84, R8 ;  /* 0x0000000854087220 */ /* 0x000fe20000410000 */
[----:B------:R-:W-:Y:S01]  /*5040*/  FMUL.FTZ R7, R82, R17 ;  /* 0x0000001152077220 */ /* 0x000fe20000410000 */
[----:B------:R-:W-:Y:S01]  /*5050*/  FMUL.FTZ R13, R95, R10 ;  /* 0x0000000a5f0d7220 */ /* 0x000fe20000410000 */
[----:B------:R-:W-:Y:S01]  /*5060*/  F2FP.BF16.F32.PACK_AB R9, R9, R68 ;  /* 0x000000440909723e */ /* 0x000fe200000010ff */
[----:B------:R-:W-:Y:S01]  /*5070*/  FADD.FTZ R10, -R80, R14 ;  /* 0x0000000e500a7221 */ /* 0x000fe20000010100 */
[----:B------:R-:W-:Y:S01]  /*5080*/  F2FP.BF16.F32.PACK_AB R8, R8, R5 ;  /* 0x000000050808723e */ /* 0x000fe200000010ff */
[----:B------:R-:W-:Y:S01]  /*5090*/  FADD.FTZ R5, -R80, R15 ;  /* 0x0000000f50057221 */ /* 0x000fe20000010100 */
[----:B-----5:R2:W5:Y:S01]  /*50a0*/  LDL R96, [R1+0x68] ;  /* 0x0000680001607983 */ /* 0x0205620000100800 */
[----:B------:R-:W-:Y:S02]  /*50b0*/  FMUL.FTZ R10, R91, R10 ;  /* 0x0000000a5b0a7220 */ /* 0x000fe40000410000 */
[----:B------:R-:W-:Y:S05]  /*50c0*/  FMUL.FTZ R5, R88, R5 ;  /* 0x0000000558057220 */ /* 0x000fea0000410000 */
[----:B------:R-:W-:Y:S01]  /*50d0*/  F2FP.BF16.F32.PACK_AB R5, R5, R10 ;  /* 0x0000000a0505723e */ /* 0x000fe200000010ff */
[----:B-1----:R-:W-:Y:S01]  /*50e0*/  FMUL.FTZ R4, R83, R16 ;  /* 0x0000001053047220 */ /* 0x002fe20000410000 */
[----:B------:R-:W-:Y:S01]  /*50f0*/  FMUL.FTZ R16, R97, R6 ;  /* 0x0000000661107220 */ /* 0x000fe20000410000 */
[C---:B------:R-:W-:Y:S01]  /*5100*/  FADD.FTZ R6, -R80.reuse, R11 ;  /* 0x0000000b50067221 */ /* 0x040fe20000010100 */
[----:B------:R-:W-:Y:S02]  /*5110*/  FADD.FTZ R11, -R80, R19 ;  /* 0x00000013500b7221 */ /* 0x000fe40000010100 */
[----:B------:R-:W-:Y:S01]  /*5120*/  F2FP.BF16.F32.PACK_AB R7, R7, R4 ;  /* 0x000000040707723e */ /* 0x000fe200000010ff */
[----:B------:R-:W-:Y:S01]  /*5130*/  FMUL.FTZ R6, R94, R6 ;  /* 0x000000065e067220 */ /* 0x000fe20000410000 */
[----:B------:R-:W-:Y:S01]  /*5140*/  F2FP.BF16.F32.PACK_AB R4, R12, R16 ;  /* 0x000000100c04723e */ /* 0x000fe200000010ff */
[----:B------:R-:W-:Y:S01]  /*5150*/  FADD.FTZ R12, -R80, R18 ;  /* 0x00000012500c7221 */ /* 0x000fe20000010100 */
[----:B------:R-:W-:Y:S02]  /*5160*/  FMUL.FTZ R11, R86, R11 ;  /* 0x0000000b560b7220 */ /* 0x000fe40000410000 */
[----:B------:R-:W-:Y:S01]  /*5170*/  F2FP.BF16.F32.PACK_AB R6, R6, R13 ;  /* 0x0000000d0606723e */ /* 0x000fe200000010ff */
[----:B------:R1:W-:Y:S01]  /*5180*/  STS [R245+0x12400], R4 ;  /* 0x01240004f5007388 */ /* 0x0003e20000000800 */
[----:B------:R-:W-:Y:S03]  /*5190*/  FMUL.FTZ R12, R87, R12 ;  /* 0x0000000c570c7220 */ /* 0x000fe60000410000 */
[----:B------:R-:W-:Y:S04]  /*51a0*/  STS [R244+0x12000], R9 ;  /* 0x01200009f4007388 */ /* 0x000fe80000000800 */
[----:B------:R-:W-:Y:S04]  /*51b0*/  STS [R244+0x12400], R6 ;  /* 0x01240006f4007388 */ /* 0x000fe80000000800 */
[----:B------:R-:W-:Y:S04]  /*51c0*/  STS [R99+0x12000], R8 ;  /* 0x0120000863007388 */ /* 0x000fe80000000800 */
[----:B------:R-:W-:Y:S04]  /*51d0*/  STS [R99+0x12400], R5 ;  /* 0x0124000563007388 */ /* 0x000fe80000000800 */
[----:B------:R-:W-:Y:S01]  /*51e0*/  STS [R98+0x12000], R7 ;  /* 0x0120000762007388 */ /* 0x000fe20000000800 */
[----:B-1----:R-:W-:Y:S05]  /*51f0*/  F2FP.BF16.F32.PACK_AB R4, R11, R12 ;  /* 0x0000000c0b04723e */ /* 0x002fea00000010ff */
[----:B------:R-:W-:Y:S01]  /*5200*/  STS [R98+0x12400], R4 ;  /* 0x0124000462007388 */ /* 0x000fe20000000800 */
[----:B------:R-:W-:Y:S06]  /*5210*/  BAR.SYNC.DEFER_BLOCKING 0x0 ;  /* 0x0000000000007b1d */ /* 0x000fec0000010000 */
[----:B------:R-:W-:Y:S04]  /*5220*/  LDSM.16.MT88.4 R4, [R3+0x14000] ;  /* 0x014000000304783b */ /* 0x000fe80000004200 */
[----:B------:R-:W1:Y:S04]  /*5230*/  LDSM.16.MT88.4 R8, [R0+0x6000] ;  /* 0x006000000008783b */ /* 0x000e680000004200 */
[----:B------:R-:W3:Y:S04]  /*5240*/  LDSM.16.MT88.4 R12, [R2+0x14000] ;  /* 0x01400000020c783b */ /* 0x000ee80000004200 */
[----:B------:R-:W4:Y:S04]  /*5250*/  LDSM.16.MT88.4 R16, [R0+0x8000] ;  /* 0x008000000010783b */ /* 0x000f280000004200 */
[----:B------:R-:W2:Y:S04]  /*5260*/  LDSM.16.MT88.4 R68, [R0+0xa000] ;  /* 0x00a000000044783b */ /* 0x000ea80000004200 */
[----:B------:R-:W-:Y:S04]  /*5270*/  LDSM.16.MT88.4 R72, [R3+0x14800] ;  /* 0x014800000348783b */ /* 0x000fe80000004200 */
[----:B------:R-:W2:Y:S04]  /*5280*/  LDSM.16.MT88.4 R76, [R0+0x6800] ;  /* 0x00680000004c783b */ /* 0x000ea80000004200 */
[----:B------:R-:W2:Y:S04]  /*5290*/  LDSM.16.MT88.4 R80, [R2+0x14800] ;  /* 0x014800000250783b */ /* 0x000ea80000004200 */
[----:B------:R-:W2:Y:S04]  /*52a0*/  LDSM.16.MT88.4 R84, [R0+0x8800] ;  /* 0x008800000054783b */ /* 0x000ea80000004200 */
[----:B------:R-:W-:Y:S04]  /*52b0*/  LDSM.16.MT88.4 R88, [R0+0x7800] ;  /* 0x007800000058783b */ /* 0x000fe80000004200 */
[----:B------:R-:W-:Y:S01]  /*52c0*/  LDSM.16.MT88.4 R92, [R2+0x15800] ;  /* 0x01580000025c783b */ /* 0x000fe20000004200 */
[-C--:B-1----:R-:W-:Y:S06]  /*52d0*/  HMMA.16816.F32.BF16 R20, R4, R8.reuse, R20 ;  /* 0x000000080414723c */ /* 0x082fec0000041814 */
[C---:B---3--:R-:W-:Y:S06]  /*52e0*/  HMMA.16816.F32.BF16 R24, R12.reuse, R8, R24 ;  /* 0x000000080c18723c */ /* 0x048fec0000041818 */
[-C--:B------:R-:W-:Y:S06]  /*52f0*/  HMMA.16816.F32.BF16 R28, R12, R10.reuse, R28 ;  /* 0x0000000a0c1c723c */ /* 0x080fec000004181c */
[C---:B------:R-:W-:Y:S01]  /*5300*/  HMMA.16816.F32.BF16 R32, R4.reuse, R10, R32 ;  /* 0x0000000a0420723c */ /* 0x040fe20000041820 */
[----:B------:R-:W1:Y:S05]  /*5310*/  LDSM.16.MT88.4 R8, [R0+0xa800] ;  /* 0x00a800000008783b */ /* 0x000e6a0000004200 */
[-C--:B----4-:R-:W-:Y:S06]  /*5320*/  HMMA.16816.F32.BF16 R36, R4, R16.reuse, R36 ;  /* 0x000000100424723c */ /* 0x090fec0000041824 */
[C---:B------:R-:W-:Y:S06]  /*5330*/  HMMA.16816.F32.BF16 R40, R12.reuse, R16, R40 ;  /* 0x000000100c28723c */ /* 0x040fec0000041828 */
[-C--:B------:R-:W-:Y:S06]  /*5340*/  HMMA.16816.F32.BF16 R44, R12, R18.reuse, R44 ;  /* 0x000000120c2c723c */ /* 0x080fec000004182c */
[C---:B------:R-:W-:Y:S01]  /*5350*/  HMMA.16816.F32.BF16 R48, R4.reuse, R18, R48 ;  /* 0x000000120430723c */ /* 0x040fe20000041830 */
[----:B------:R-:W-:Y:S05]  /*5360*/  LDSM.16.MT88.4 R16, [R2+0x15000] ;  /* 0x015000000210783b */ /* 0x000fea0000004200 */
[-C--:B--2---:R-:W-:Y:S06]  /*5370*/  HMMA.16816.F32.BF16 R52, R4, R68.reuse, R52 ;  /* 0x000000440434723c */ /* 0x084fec0000041834 */
[C---:B------:R-:W-:Y:S06]  /*5380*/  HMMA.16816.F32.BF16 R56, R12.reuse, R68, R56 ;  /* 0x000000440c38723c */ /* 0x040fec0000041838 */
[-C--:B------:R-:W-:Y:S01]  /*5390*/  HMMA.16816.F32.BF16 R60, R12, R70.reuse, R60 ;  /* 0x000000460c3c723c */ /* 0x080fe2000004183c */
[----:B------:R-:W-:Y:S05]  /*53a0*/  LDSM.16.MT88.4 R12, [R0+0x7000] ;  /* 0x00700000000c783b */ /* 0x000fea0000004200 */
[----:B------:R-:W-:Y:S01]  /*53b0*/  HMMA.16816.F32.BF16 R64, R4, R70, R64 ;  /* 0x000000460440723c */ /* 0x000fe20000041840 */
[----:B------:R-:W2:Y:S04]  /*53c0*/  LDSM.16.MT88.4 R4, [R3+0x15000] ;  /* 0x015000000304783b */ /* 0x000ea80000004200 */
[----:B------:R-:W3:Y:S01]  /*53d0*/  LDSM.16.MT88.4 R68, [R0+0x9000] ;  /* 0x009000000044783b */ /* 0x000ee20000004200 */
[-C--:B------:R-:W-:Y:S06]  /*53e0*/  HMMA.16816.F32.BF16 R20, R72, R76.reuse, R20 ;  /* 0x0000004c4814723c */ /* 0x080fec0000041814 */
[C---:B------:R-:W-:Y:S06]  /*53f0*/  HMMA.16816.F32.BF16 R24, R80.reuse, R76, R24 ;  /* 0x0000004c5018723c */ /* 0x040fec0000041818 */
[-C--:B------:R-:W-:Y:S06]  /*5400*/  HMMA.16816.F32.BF16 R28, R80, R78.reuse, R28 ;  /* 0x0000004e501c723c */ /* 0x080fec000004181c */
[C---:B------:R-:W-:Y:S01]  /*5410*/  HMMA.16816.F32.BF16 R32, R72.reuse, R78, R32 ;  /* 0x0000004e4820723c */ /* 0x040fe20000041820 */
[----:B------:R-:W4:Y:S05]  /*5420*/  LDSM.16.MT88.4 R76, [R0+0xb000] ;  /* 0x00b00000004c783b */ /* 0x000f2a0000004200 */
[-C--:B------:R-:W-:Y:S06]  /*5430*/  HMMA.16816.F32.BF16 R36, R72, R84.reuse, R36 ;  /* 0x000000544824723c */ /* 0x080fec0000041824 */
[C---:B------:R-:W-:Y:S06]  /*5440*/  HMMA.16816.F32.BF16 R40, R80.reuse, R84, R40 ;  /* 0x000000545028723c */ /* 0x040fec0000041828 */
[-C--:B------:R-:W-:Y:S06]  /*5450*/  HMMA.16816.F32.BF16 R44, R80, R86.reuse, R44 ;  /* 0x00000056502c723c */ /* 0x080fec000004182c */
[C---:B------:R-:W-:Y:S01]  /*5460*/  HMMA.16816.F32.BF16 R48, R72.reuse, R86, R48 ;  /* 0x000000564830723c */ /* 0x040fe20000041830 */
[----:B------:R-:W4:Y:S05]  /*5470*/  LDSM.16.MT88.4 R84, [R3+0x15800] ;  /* 0x015800000354783b */ /* 0x000f2a0000004200 */
[-C--:B-1----:R-:W-:Y:S06]  /*5480*/  HMMA.16816.F32.BF16 R52, R72, R8.reuse, R52 ;  /* 0x000000084834723c */ /* 0x082fec0000041834 */
[C---:B------:R-:W-:Y:S06]  /*5490*/  HMMA.16816.F32.BF16 R56, R80.reuse, R8, R56 ;  /* 0x000000085038723c */ /* 0x040fec0000041838 */
[-C--:B------:R-:W-:Y:S01]  /*54a0*/  HMMA.16816.F32.BF16 R60, R80, R10.reuse, R60 ;  /* 0x0000000a503c723c */ /* 0x080fe2000004183c */
[----:B------:R-:W1:Y:S05]  /*54b0*/  LDSM.16.MT88.4 R80, [R0+0x9800] ;  /* 0x009800000050783b */ /* 0x000e6a0000004200 */
[----:B------:R-:W-:Y:S01]  /*54c0*/  HMMA.16816.F32.BF16 R64, R72, R10, R64 ;  /* 0x0000000a4840723c */ /* 0x000fe20000041840 */
[----:B------:R-:W1:Y:S01]  /*54d0*/  LDSM.16.MT88.4 R8, [R0+0xb800] ;  /* 0x00b800000008783b */ /* 0x000e620000004200 */
[----:B------:R-:W-:Y:S04]  /*54e0*/  BAR.SYNC.DEFER_BLOCKING 0x0 ;  /* 0x0000000000007b1d */ /* 0x000fe80000010000 */
[-C--:B--2---:R-:W-:Y:S06]  /*54f0*/  HMMA.16816.F32.BF16 R20, R4, R12.reuse, R20 ;  /* 0x0000000c0414723c */ /* 0x084fec0000041814 */
[C---:B------:R-:W-:Y:S06]  /*5500*/  HMMA.16816.F32.BF16 R24, R16.reuse, R12, R24 ;  /* 0x0000000c1018723c */ /* 0x040fec0000041818 */
[-C--:B------:R-:W-:Y:S06]  /*5510*/  HMMA.16816.F32.BF16 R28, R16, R14.reuse, R28 ;  /* 0x0000000e101c723c */ /* 0x080fec000004181c */
[C---:B------:R-:W-:Y:S06]  /*5520*/  HMMA.16816.F32.BF16 R32, R4.reuse, R14, R32 ;  /* 0x0000000e0420723c */ /* 0x040fec0000041820 */
[-C--:B---3--:R-:W-:Y:S06]  /*5530*/  HMMA.16816.F32.BF16 R36, R4, R68.reuse, R36 ;  /* 0x000000440424723c */ /* 0x088fec0000041824 */
[C---:B------:R-:W-:Y:S06]  /*5540*/  HMMA.16816.F32.BF16 R40, R16.reuse, R68, R40 ;  /* 0x000000441028723c */ /* 0x040fec0000041828 */
[-C--:B------:R-:W-:Y:S06]  /*5550*/  HMMA.16816.F32.BF16 R44, R16, R70.reuse, R44 ;  /* 0x00000046102c723c */ /* 0x080fec000004182c */
[C---:B------:R-:W-:Y:S06]  /*5560*/  HMMA.16816.F32.BF16 R48, R4.reuse, R70, R48 ;  /* 0x000000460430723c */ /* 0x040fec0000041830 */
[-C--:B----4-:R-:W-:Y:S06]  /*5570*/  HMMA.16816.F32.BF16 R52, R4, R76.reuse, R52 ;  /* 0x0000004c0434723c */ /* 0x090fec0000041834 */
[C---:B------:R-:W-:Y:S06]  /*5580*/  HMMA.16816.F32.BF16 R56, R16.reuse, R76, R56 ;  /* 0x0000004c1038723c */ /* 0x040fec0000041838 */
[-C--:B------:R-:W-:Y:S06]  /*5590*/  HMMA.16816.F32.BF16 R60, R16, R78.reuse, R60 ;  /* 0x0000004e103c723c */ /* 0x080fec000004183c */
[----:B------:R-:W-:Y:S06]  /*55a0*/  HMMA.16816.F32.BF16 R64, R4, R78, R64 ;  /* 0x0000004e0440723c */ /* 0x000fec0000041840 */
[-C--:B------:R-:W-:Y:S06]  /*55b0*/  HMMA.16816.F32.BF16 R20, R84, R88.reuse, R20 ;  /* 0x000000585414723c */ /* 0x080fec0000041814 */
[C---:B------:R-:W-:Y:S06]  /*55c0*/  HMMA.16816.F32.BF16 R24, R92.reuse, R88, R24 ;  /* 0x000000585c18723c */ /* 0x040fec0000041818 */
[-C--:B------:R-:W-:Y:S06]  /*55d0*/  HMMA.16816.F32.BF16 R28, R92, R90.reuse, R28 ;  /* 0x0000005a5c1c723c */ /* 0x080fec000004181c */
[C---:B------:R-:W-:Y:S06]  /*55e0*/  HMMA.16816.F32.BF16 R32, R84.reuse, R90, R32 ;  /* 0x0000005a5420723c */ /* 0x040fec0000041820 */
[-C--:B-1----:R-:W-:Y:S06]  /*55f0*/  HMMA.16816.F32.BF16 R36, R84, R80.reuse, R36 ;  /* 0x000000505424723c */ /* 0x082fec0000041824 */
[C---:B------:R-:W-:Y:S06]  /*5600*/  HMMA.16816.F32.BF16 R40, R92.reuse, R80, R40 ;  /* 0x000000505c28723c */ /* 0x040fec0000041828 */
[-C--:B------:R-:W-:Y:S06]  /*5610*/  HMMA.16816.F32.BF16 R44, R92, R82.reuse, R44 ;  /* 0x000000525c2c723c */ /* 0x080fec000004182c */
[C---:B------:R-:W-:Y:S06]  /*5620*/  HMMA.16816.F32.BF16 R48, R84.reuse, R82, R48 ;  /* 0x000000525430723c */ /* 0x040fec0000041830 */
[-C--:B------:R-:W-:Y:S06]  /*5630*/  HMMA.16816.F32.BF16 R52, R84, R8.reuse, R52 ;  /* 0x000000085434723c */ /* 0x080fec0000041834 */
[C---:B------:R-:W-:Y:S06]  /*5640*/  HMMA.16816.F32.BF16 R56, R92.reuse, R8, R56 ;  /* 0x000000085c38723c */ /* 0x040fec0000041838 */
[-C--:B------:R-:W-:Y:S06]  /*5650*/  HMMA.16816.F32.BF16 R60, R92, R10.reuse, R60 ;  /* 0x0000000a5c3c723c */ /* 0x080fec000004183c */
[----:B------:R-:W-:Y:S01]  /*5660*/  HMMA.16816.F32.BF16 R64, R84, R10, R64 ;  /* 0x0000000a5440723c */ /* 0x000fe20000041840 */
[----:B------:R-:W-:Y:S11]  /*5670*/  @!UPT UIADD3 URZ, URZ, URZ, URZ ;  /* 0x0000003f3f3ff290 */ /* 0x000ff6000fffe03f */
[----:B------:R-:W-:Y:S01]  /*5680*/  @!UPT UIADD3 URZ, URZ, URZ, URZ ;  /* 0x0000003f3f3ff290 */ /* 0x000fe2000fffe03f */
[----:B------:R-:W-:Y:S11]  /*5690*/  @!P0 BRA `(.L_x_23) ;  /* 0x0000000000d48947 */ /* 0x000ff60003800000 */
[----:B------:R-:W2:Y:S01]  /*56a0*/  LDL.64 R244, [R1+0x48] ;  /* 0x0000480001f47983 */ /* 0x000ea20000100a00 */
[----:B------:R-:W1:Y:S01]  /*56b0*/  LDC R13, c[0x0][0x420] ;  /* 0x00010800ff0d7b82 */ /* 0x000e620000000800 */
[----:B-----5:R-:W-:Y:S02]  /*56c0*/  ISETP.GE.AND P3, PT, R96, UR16, PT ;  /* 0x0000001060007c0c */ /* 0x020fe4000bf66270 */
[----:B------:R-:W3:Y:S04]  /*56d0*/  LDL R246, [R1+0x6c] ;  /* 0x00006c0001f67983 */ /* 0x000ee80000100800 */
[----:B------:R-:W4:Y:S01]  /*56e0*/  LDL.LU.64 R98, [R1+0x40] ;  /* 0x0000400001627983 */ /* 0x000f220000300a00 */
[----:B------:R-:W1:Y:S03]  /*56f0*/  LDC R14, c[0x0][0x424] ;  /* 0x00010900ff0e7b82 */ /* 0x000e660000000800 */
[----:B------:R-:W4:Y:S01]  /*5700*/  LDL R97, [R1+0x2c] ;  /* 0x00002c0001617983 */ /* 0x000f220000100800 */
[C---:B-1----:R-:W-:Y:S05]  /*5710*/  IMAD.U32 R5, R13.reuse, -0x40, RZ ;  /* 0xffffffc00d057824 */ /* 0x042fea00078e00ff */
[C---:B------:R-:W-:Y:S02]  /*5720*/  LEA R6, P6, R13.reuse, R5, 0x5 ;  /* 0x000000050d067211 */ /* 0x040fe400078c28ff */
[----:B------:R-:W-:Y:S04]  /*5730*/  SHF.R.S32.HI R7, RZ, 0x1f, R5 ;  /* 0x0000001fff077819 */ /* 0x000fe80000011405 */
[--C-:B------:R-:W-:Y:S02]  /*5740*/  LEA.HI.X R7, R13, R7, R14.reuse, 0x5, P6 ;  /* 0x000000070d077211 */ /* 0x100fe400030f2c0e */
[----:B--2---:R-:W-:Y:S02]  /*5750*/  ISETP.GE.AND P4, PT, R244, UR16, PT ;  /* 0x00000010f4007c0c */ /* 0x004fe4000bf86270 */
[----:B---3--:R-:W-:Y:S02]  /*5760*/  ISETP.GE.AND P2, PT, R246, UR16, PT ;  /* 0x00000010f6007c0c */ /* 0x008fe4000bf46270 */
[CC--:B----4-:R-:W-:Y:S02]  /*5770*/  LEA R4, P1, R5.reuse, R98.reuse, 0x1 ;  /* 0x0000006205047211 */ /* 0x0d0fe400078208ff */
[C---:B------:R-:W-:Y:S02]  /*5780*/  @!P3 LEA R10, P5, R6.reuse, R98, 0x1 ;  /* 0x00000062060ab211 */ /* 0x040fe400078a08ff */
[-C--:B------:R-:W-:Y:S05]  /*5790*/  LEA.HI.X.SX32 R5, R5, R99.reuse, 0x1, P1 ;  /* 0x0000006305057211 */ /* 0x080fea00008f0eff */
[----:B------:R1:W-:Y:S01]  /*57a0*/  @P4 STS.128 [R97+0x6000], RZ ;  /* 0x006000ff61004388 */ /* 0x0003e20000000c00 */
[C---:B------:R-:W-:Y:S02]  /*57b0*/  @!P4 LEA R12, P6, R13.reuse, R4, 0x6 ;  /* 0x000000040d0cc211 */ /* 0x040fe400078c30ff */
[C-C-:B------:R-:W-:Y:S01]  /*57c0*/  @!P3 LEA.HI.X R11, R6.reuse, R99, R7.reuse, 0x1, P5 ;  /* 0x00000063060bb211 */ /* 0x140fe200028f0c07 */
[----:B------:R-:W-:Y:S01]  /*57d0*/  @!PT LDS RZ, [RZ] ;  /* 0x00000000fffff984 */ /* 0x000fe20000000800 */
[----:B------:R-:W-:Y:S01]  /*57e0*/  @!PT LDS RZ, [RZ] ;  /* 0x00000000fffff984 */ /* 0x000fe20000000800 */
[----:B------:R-:W-:Y:S01]  /*57f0*/  @!PT LDS RZ, [RZ] ;  /* 0x00000000fffff984 */ /* 0x000fe20000000800 */
[----:B------:R1:W-:Y:S01]  /*5800*/  @!P4 LDGSTS.E.BYPASS.LTC128B.128 [R97+0x6000], desc[UR6][R4.64] ;  /* 0x060000000461cfae */ /* 0x0003e2000b901d46 */
[----:B------:R-:W-:Y:S02]  /*5810*/  @!P4 LEA.HI.X R13, R13, R5, R14, 0x6, P6 ;  /* 0x000000050d0dc211 */ /* 0x000fe400030f340e */
[C---:B------:R-:W-:Y:S01]  /*5820*/  @!P2 LEA R8, P1, R6.reuse, R98, 0x1 ;  /* 0x000000620608a211 */ /* 0x040fe200078208ff */
[----:B------:R1:W-:Y:S03]  /*5830*/  @P3 STS.128 [R97+0x8000], RZ ;  /* 0x008000ff61003388 */ /* 0x0003e60000000c00 */
[----:B------:R-:W-:Y:S01]  /*5840*/  @!P2 LEA.HI.X R9, R6, R99, R7, 0x1, P1 ;  /* 0x000000630609a211 */ /* 0x000fe200008f0c07 */
[----:B------:R-:W-:Y:S01]  /*5850*/  @!PT LDS RZ, [RZ] ;  /* 0x00000000fffff984 */ /* 0x000fe20000000800 */
[----:B------:R-:W-:Y:S01]  /*5860*/  @!PT LDS RZ, [RZ] ;  /* 0x00000000fffff984 */ /* 0x000fe20000000800 */
[----:B------:R-:W-:Y:S01]  /*5870*/  @!PT LDS RZ, [RZ] ;  /* 0x00000000fffff984 */ /* 0x000fe20000000800 */
[----:B------:R1:W-:Y:S04]  /*5880*/  @!P3 LDGSTS.E.BYPASS.LTC128B.128 [R97+0x8000], desc[UR6][R4.64+0x80] ;  /* 0x080000800461bfae */ /* 0x0003e8000b901d46 */
[----:B------:R1:W-:Y:S04]  /*5890*/  @P2 STS.128 [R97+0xa000], RZ ;  /* 0x00a000ff61002388 */ /* 0x0003e80000000c00 */
        /* <DEDUP_REMOVED lines=19> */
[----:B------:R-:W0:Y:S04]  /*59d0*/  LDGDEPBAR ;  /* 0x00000000000079af */ /* 0x000e280000000000 */
[----:B------:R1:W-:Y:S02]  /*59e0*/  STL.64 [R1+0x40], R4 ;  /* 0x0000400401007387 */ /* 0x0003e40000100a00 */
.L_x_23:
[----:B-1----:R-:W2:Y:S01]  /*59f0*/  LDL R4, [R1+0x1c] ;  /* 0x00001c0001047983 */ /* 0x002ea20000100800 */
[----:B------:R-:W-:Y:S02]  /*5a00*/  @UP3 UIADD3 UR15, UP2, UR10, -0x100, URZ ;  /* 0xffffff000a0f3890 */ /* 0x000fe4000ff5e03f */
[----:B------:R-:W-:Y:S01]  /*5a10*/  @UP3 UIADD3 UR12, UP1, UR12, -0x100, URZ ;  /* 0xffffff000c0c3890 */ /* 0x000fe2000ff3e03f */
[----:B------:R-:W-:Y:S01]  /*5a20*/  STL.64 [R1+0xe0], R42 ;  /* 0x0000e02a01007387 */ /* 0x000fe20000100a00 */
[----:B------:R-:W-:Y:S02]  /*5a30*/  @UP3 UIADD3.X UR14, UR9, -0x1, URZ, UP2, !UPT ;  /* 0xffffffff090e3890 */ /* 0x000fe400097fe43f */
[----:B------:R-:W-:Y:S01]  /*5a40*/  @UP3 UIADD3.X UR11, UR11, -0x1, URZ, UP1, !UPT ;  /* 0xffffffff0b0b3890 */ /* 0x000fe20008ffe43f */
[----:B------:R-:W-:Y:S04]  /*5a50*/  STL.64 [R1+0xd8], R40 ;  /* 0x0000d82801007387 */ /* 0x000fe80000100a00 */
[----:B------:R1:W-:Y:S04]  /*5a60*/  STL.64 [R1+0xd0], R38 ;  /* 0x0000d02601007387 */ /* 0x0003e80000100a00 */
[----:B------:R-:W-:Y:S04]  /*5a70*/  LDSM.16.MT88.4 R16, [R0+0xc000] ;  /* 0x00c000000010783b */ /* 0x000fe80000004200 */
[----:B------:R-:W-:Y:S04]  /*5a80*/  LDSM.16.MT88.4 R80, [R0+0xe000] ;  /* 0x00e000000050783b */ /* 0x000fe80000004200 */
[----:B------:R-:W-:Y:S04]  /*5a90*/  LDSM.16.MT88.4 R244, [R0+0x10000] ;  /* 0x0100000000f4783b */ /* 0x000fe80000004200 */
[----:B------:R-:W-:Y:S04]  /*5aa0*/  LDSM.16.MT88.4 R40, [R0+0xc800] ;  /* 0x00c800000028783b */ /* 0x000fe80000004200 */
[----:B-1----:R-:W3:Y:S01]  /*5ab0*/  LDL R38, [R1+0x28] ;  /* 0x0000280001267983 */ /* 0x002ee20000100800 */
[----:B-----5:R-:W-:Y:S03]  /*5ac0*/  IMAD.MOV.U32 R39, RZ, RZ, R96 ;  /* 0x000000ffff277224 */ /* 0x020fe600078e0060 */
[----:B------:R-:W-:Y:S04]  /*5ad0*/  STL.64 [R1+0xc8], R36 ;  /* 0x0000c82401007387 */ /* 0x000fe80000100a00 */
[----:B------:R-:W-:Y:S04]  /*5ae0*/  STL.64 [R1+0xc0], R34 ;  /* 0x0000c02201007387 */ /* 0x000fe80000100a00 */
[----:B------:R-:W-:Y:S04]  /*5af0*/  STL.64 [R1+0xb8], R32 ;  /* 0x0000b82001007387 */ /* 0x000fe80000100a00 */
[----:B------:R1:W-:Y:S04]  /*5b00*/  STL [R1+0xb0], R30 ;  /* 0x0000b01e01007387 */ /* 0x0003e80000100800 */
[----:B------:R-:W-:Y:S04]  /*5b10*/  STL.64 [R1+0xa8], R28 ;  /* 0x0000a81c01007387 */ /* 0x000fe80000100a00 */
[----:B------:R-:W-:Y:S04]  /*5b20*/  STL.64 [R1+0xa0], R22 ;  /* 0x0000a01601007387 */ /* 0x000fe80000100a00 */
[----:B------:R-:W-:Y:S04]  /*5b30*/  STL.64 [R1+0x98], R26 ;  /* 0x0000981a01007387 */ /* 0x000fe80000100a00 */
[----:B------:R-:W-:Y:S04]  /*5b40*/  STL.64 [R1+0x90], R24 ;  /* 0x0000901801007387 */ /* 0x000fe80000100a00 */
[----:B------:R4:W-:Y:S04]  /*5b50*/  STL.64 [R1+0x88], R20 ;  /* 0x0000881401007387 */ /* 0x0009e80000100a00 */
[----:B------:R-:W-:Y:S01]  /*5b60*/  LDSM.16.MT88.4 R32, [R0+0xe800] ;  /* 0x00e800000020783b */ /* 0x000fe20000004200 */
[----:B-1----:R-:W-:Y:S03]  /*5b70*/  IMAD.MOV.U32 R30, RZ, RZ, R39 ;  /* 0x000000ffff1e7224 */ /* 0x002fe600078e0027 */
[----:B----4-:R-:W4:Y:S04]  /*5b80*/  LDL R20, [R1+0x20] ;  /* 0x0000200001147983 */ /* 0x010f280000100800 */
[----:B--2---:R-:W1:Y:S04]  /*5b90*/  LDSM.16.M88.4 R96, [R4] ;  /* 0x000000000460783b */ /* 0x004e680000000200 */
[----:B------:R1:W2:Y:S04]  /*5ba0*/  LDSM.16.M88.4 R92, [R4+0x1000] ;  /* 0x00100000045c783b */ /* 0x0002a80000000200 */
[----:B---3--:R-:W3:Y:S01]  /*5bb0*/  LDSM.16.M88.4 R248, [R38] ;  /* 0x0000000026f8783b */ /* 0x008ee20000000200 */
[-C--:B-1----:R-:W-:Y:S03]  /*5bc0*/  HMMA.16816.F32.BF16 R4, R96, R16.reuse, RZ ;  /* 0x000000106004723c */ /* 0x082fe600000418ff */
[----:B------:R-:W1:Y:S03]  /*5bd0*/  LDSM.16.M88.4 R24, [R38+0x1000] ;  /* 0x001000002618783b */ /* 0x000e660000000200 */
[C---:B--2---:R-:W-:Y:S01]  /*5be0*/  HMMA.16816.F32.BF16 R8, R92.reuse, R16, RZ ;  /* 0x000000105c08723c */ /* 0x044fe200000418ff */
[----:B------:R-:W-:Y:S05]  /*5bf0*/  LDSM.16.MT88.4 R36, [R0+0xd800] ;  /* 0x00d800000024783b */ /* 0x000fea0000004200 */
[-C--:B------:R-:W-:Y:S06]  /*5c00*/  HMMA.16816.F32.BF16 R12, R92, R18.reuse, RZ ;  /* 0x000000125c0c723c */ /* 0x080fec00000418ff */
[C---:B------:R-:W-:Y:S06]  /*5c10*/  HMMA.16816.F32.BF16 R16, R96.reuse, R18, RZ ;  /* 0x000000126010723c */ /* 0x040fec00000418ff */
[-C--:B------:R-:W-:Y:S06]  /*5c20*/  HMMA.16816.F32.BF16 R68, R96, R80.reuse, RZ ;  /* 0x000000506044723c */ /* 0x080fec00000418ff */
[C---:B------:R-:W-:Y:S06]  /*5c30*/  HMMA.16816.F32.BF16 R72, R92.reuse, R80, RZ ;  /* 0x000000505c48723c */ /* 0x040fec00000418ff */
[-C--:B------:R-:W-:Y:S06]  /*5c40*/  HMMA.16816.F32.BF16 R76, R92, R82.reuse, RZ ;  /* 0x000000525c4c723c */ /* 0x080fec00000418ff */
[C---:B------:R-:W-:Y:S06]  /*5c50*/  HMMA.16816.F32.BF16 R80, R96.reuse, R82, RZ ;  /* 0x000000526050723c */ /* 0x040fec00000418ff */
[-C--:B------:R-:W-:Y:S06]  /*5c60*/  HMMA.16816.F32.BF16 R84, R96, R244.reuse, RZ ;  /* 0x000000f46054723c */ /* 0x080fec00000418ff */
[C---:B------:R-:W-:Y:S06]  /*5c70*/  HMMA.16816.F32.BF16 R88, R92.reuse, R244, RZ ;  /* 0x000000f45c58723c */ /* 0x040fec00000418ff */
[-C--:B------:R-:W-:Y:S06]  /*5c80*/  HMMA.16816.F32.BF16 R92, R92, R246.reuse, RZ ;  /* 0x000000f65c5c723c */ /* 0x080fec00000418ff */
[----:B------:R-:W-:Y:S01]  /*5c90*/  HMMA.16816.F32.BF16 R96, R96, R246, RZ ;  /* 0x000000f66060723c */ /* 0x000fe200000418ff */
[----:B------:R-:W2:Y:S05]  /*5ca0*/  LDSM.16.MT88.4 R244, [R0+0x10800] ;  /* 0x0108000000f4783b */ /* 0x000eaa0000004200 */
[-C--:B---3--:R-:W-:Y:S06]  /*5cb0*/  HMMA.16816.F32.BF16 R4, R248, R40.reuse, R4 ;  /* 0x00000028f804723c */ /* 0x088fec0000041804 */
[C---:B-1----:R-:W-:Y:S06]  /*5cc0*/  HMMA.16816.F32.BF16 R8, R24.reuse, R40, R8 ;  /* 0x000000281808723c */ /* 0x042fec0000041808 */
[-C--:B------:R-:W-:Y:S06]  /*5cd0*/  HMMA.16816.F32.BF16 R12, R24, R42.reuse, R12 ;  /* 0x0000002a180c723c */ /* 0x080fec000004180c */
[C---:B------:R-:W-:Y:S01]  /*5ce0*/  HMMA.16816.F32.BF16 R16, R248.reuse, R42, R16 ;  /* 0x0000002af810723c */ /* 0x040fe20000041810 */
[----:B------:R-:W-:Y:S05]  /*5cf0*/  LDSM.16.MT88.4 R40, [R0+0xd000] ;  /* 0x00d000000028783b */ /* 0x000fea0000004200 */
[-C--:B------:R-:W-:Y:S06]  /*5d00*/  HMMA.16816.F32.BF16 R68, R248, R32.reuse, R68 ;  /* 0x00000020f844723c */ /* 0x080fec0000041844 */
[C---:B------:R-:W-:Y:S06]  /*5d10*/  HMMA.16816.F32.BF16 R72, R24.reuse, R32, R72 ;  /* 0x000000201848723c */ /* 0x040fec0000041848 */
[-C--:B------:R-:W-:Y:S06]  /*5d20*/  HMMA.16816.F32.BF16 R76, R24, R34.reuse, R76 ;  /* 0x00000022184c723c */ /* 0x080fec000004184c */
[C---:B------:R-:W-:Y:S01]  /*5d30*/  HMMA.16816.F32.BF16 R80, R248.reuse, R34, R80 ;  /* 0x00000022f850723c */ /* 0x040fe20000041850 */
[----:B----4-:R-:W-:Y:S05]  /*5d40*/  LDSM.16.M88.4 R32, [R20+0x1000] ;  /* 0x001000001420783b */ /* 0x010fea0000000200 */
[-C--:B--2---:R-:W-:Y:S06]  /*5d50*/  HMMA.16816.F32.BF16 R84, R248, R244.reuse, R84 ;  /* 0x000000f4f854723c */ /* 0x084fec0000041854 */
[C---:B------:R-:W-:Y:S06]  /*5d60*/  HMMA.16816.F32.BF16 R88, R24.reuse, R244, R88 ;  /* 0x000000f41858723c */ /* 0x040fec0000041858 */
[-C--:B------:R-:W-:Y:S01]  /*5d70*/  HMMA.16816.F32.BF16 R92, R24, R246.reuse, R92 ;  /* 0x000000f6185c723c */ /* 0x080fe2000004185c */
[----:B------:R1:W2:Y:S05]  /*5d80*/  LDSM.16.M88.4 R24, [R20] ;  /* 0x000000001418783b */ /* 0x0002aa0000000200 */
[----:B------:R-:W-:Y:S01]  /*5d90*/  HMMA.16816.F32.BF16 R96, R248, R246, R96 ;  /* 0x000000f6f860723c */ /* 0x000fe20000041860 */
[----:B------:R-:W3:Y:S04]  /*5da0*/  LDSM.16.MT88.4 R244, [R0+0xf000] ;  /* 0x00f0000000f4783b */ /* 0x000ee80000004200 */
[----:B------:R-:W4:Y:S04]  /*5db0*/  LDSM.16.MT88.4 R248, [R0+0x11000] ;  /* 0x0110000000f8783b */ /* 0x000f280000004200 */
[----:B-1----:R-:W4:Y:S01]  /*5dc0*/  LDL R20, [R1+0x24] ;  /* 0x0000240001147983 */ /* 0x002f220000100800 */
[-C--:B--2---:R-:W-:Y:S06]  /*5dd0*/  HMMA.16816.F32.BF16 R4, R24, R40.reuse, R4 ;  /* 0x000000281804723c */ /* 0x084fec0000041804 */
[C---:B------:R-:W-:Y:S06]  /*5de0*/  HMMA.16816.F32.BF16 R8, R32.reuse, R40, R8 ;  /* 0x000000282008723c */ /* 0x040fec0000041808 */
[-C--:B------:R-:W-:Y:S06]  /*5df0*/  HMMA.16816.F32.BF16 R12, R32, R42.reuse, R12 ;  /* 0x0000002a200c723c */ /* 0x080fec000004180c */
[C---:B------:R-:W-:Y:S01]  /*5e00*/  HMMA.16816.F32.BF16 R16, R24.reuse, R42, R16 ;  /* 0x0000002a1810723c */ /* 0x040fe20000041810 */
[----:B------:R-:W5:Y:S04]  /*5e10*/  LDL.LU.64 R42, [R1+0xe0] ;  /* 0x0000e000012a7983 */ /* 0x000f680000300a00 */
[----:B------:R-:W5:Y:S01]  /*5e20*/  LDL.LU.64 R40, [R1+0xd8] ;  /* 0x0000d80001287983 */ /* 0x000f620000300a00 */
[-C--:B---3--:R-:W-:Y:S03]  /*5e30*/  HMMA.16816.F32.BF16 R68, R24, R244.reuse, R68 ;  /* 0x000000f41844723c */ /* 0x088fe60000041844 */
[----:B------:R-:W2:Y:S03]  /*5e40*/  LDL R23, [R1+0x74] ;  /* 0x0000740001177983 */ /* 0x000ea60000100800 */
[C---:B------:R-:W-:Y:S01]  /*5e50*/  HMMA.16816.F32.BF16 R72, R32.reuse, R244, R72 ;  /* 0x000000f42048723c */ /* 0x040fe20000041848 */
[----:B------:R-:W3:Y:S04]  /*5e60*/  LDL R21, [R1+0x70] ;  /* 0x0000700001157983 */ /* 0x000ee80000100800 */
[----:B------:R-:W3:Y:S01]  /*5e70*/  LDL R28, [R1+0x60] ;  /* 0x00006000011c7983 */ /* 0x000ee20000100800 */
[-C--:B------:R-:W-:Y:S03]  /*5e80*/  HMMA.16816.F32.BF16 R76, R32, R246.reuse, R76 ;  /* 0x000000f6204c723c */ /* 0x080fe6000004184c */
[----:B------:R-:W3:Y:S03]  /*5e90*/  LDL R29, [R1+0x64] ;  /* 0x00006400011d7983 */ /* 0x000ee60000100800 */
[C---:B------:R-:W-:Y:S06]  /*5ea0*/  HMMA.16816.F32.BF16 R80, R24.reuse, R246, R80 ;  /* 0x000000f61850723c */ /* 0x040fec0000041850 */
[-C--:B----4-:R-:W-:Y:S06]  /*5eb0*/  HMMA.16816.F32.BF16 R84, R24, R248.reuse, R84 ;  /* 0x000000f81854723c */ /* 0x090fec0000041854 */
[C---:B------:R-:W-:Y:S06]  /*5ec0*/  HMMA.16816.F32.BF16 R88, R32.reuse, R248, R88 ;  /* 0x000000f82058723c */ /* 0x040fec0000041858 */
[-C--:B------:R-:W-:Y:S06]  /*5ed0*/  HMMA.16816.F32.BF16 R92, R32, R250.reuse, R92 ;  /* 0x000000fa205c723c */ /* 0x080fec000004185c */
[----:B------:R-:W-:Y:S01]  /*5ee0*/  HMMA.16816.F32.BF16 R96, R24, R250, R96 ;  /* 0x000000fa1860723c */ /* 0x000fe20000041860 */
[----:B------:R-:W-:Y:S04]  /*5ef0*/  LDSM.16.MT88.4 R248, [R0+0xf800] ;  /* 0x00f8000000f8783b */ /* 0x000fe80000004200 */
[----:B------:R-:W-:Y:S04]  /*5f00*/  LDSM.16.MT88.4 R24, [R0+0x11800] ;  /* 0x011800000018783b */ /* 0x000fe80000004200 */
[----:B------:R-:W1:Y:S04]  /*5f10*/  LDSM.16.M88.4 R244, [R20] ;  /* 0x0000000014f4783b */ /* 0x000e680000000200 */
[----:B------:R4:W2:Y:S02]  /*5f20*/  LDSM.16.M88.4 R32, [R20+0x1000] ;  /* 0x001000001420783b */ /* 0x0008a40000000200 */
[----:B----4-:R-:W4:Y:S01]  /*5f30*/  LDC R20, c[0x0][0x270] ;  /* 0x00009c00ff147b82 */ /* 0x010f220000000800 */
[-C--:B-1----:R-:W-:Y:S06]  /*5f40*/  HMMA.16816.F32.BF16 R4, R244, R36.reuse, R4 ;  /* 0x00000024f404723c */ /* 0x082fec0000041804 */
[C---:B--2---:R-:W-:Y:S05]  /*5f50*/  HMMA.16816.F32.BF16 R8, R32.reuse, R36, R8 ;  /* 0x000000242008723c */ /* 0x044fea0000041808 */
[----:B----4-:R-:W-:Y:S01]  /*5f60*/  IMAD R22, R20, UR17, RZ ;  /* 0x0000001114167c24 */ /* 0x010fe2000f8e02ff */
[-C--:B------:R-:W-:Y:S06]  /*5f70*/  HMMA.16816.F32.BF16 R12, R32, R38.reuse, R12 ;  /* 0x00000026200c723c */ /* 0x080fec000004180c */
[C---:B------:R-:W-:Y:S01]  /*5f80*/  HMMA.16816.F32.BF16 R16, R244.reuse, R38, R16 ;  /* 0x00000026f410723c */ /* 0x040fe20000041810 */
[----:B------:R-:W5:Y:S04]  /*5f90*/  LDL.LU.64 R38, [R1+0xd0] ;  /* 0x0000d00001267983 */ /* 0x000f680000300a00 */
[----:B------:R-:W5:Y:S01]  /*5fa0*/  LDL.LU.64 R36, [R1+0xc8] ;  /* 0x0000c80001247983 */ /* 0x000f620000300a00 */
[-C--:B------:R-:W-:Y:S06]  /*5fb0*/  HMMA.16816.F32.BF16 R68, R244, R248.reuse, R68 ;  /* 0x000000f8f444723c */ /* 0x080fec0000041844 */
[C---:B------:R-:W-:Y:S01]  /*5fc0*/  HMMA.16816.F32.BF16 R72, R32.reuse, R248, R72 ;  /* 0x000000f82048723c */ /* 0x040fe20000041848 */
[----:B------:R-:W2:Y:S05]  /*5fd0*/  LDL.LU.64 R248, [R1+0x30] ;  /* 0x0000300001f87983 */ /* 0x000eaa0000300a00 */
[-C--:B------:R-:W-:Y:S06]  /*5fe0*/  HMMA.16816.F32.BF16 R76, R32, R250.reuse, R76 ;  /* 0x000000fa204c723c */ /* 0x080fec000004184c */
[C---:B------:R-:W-:Y:S06]  /*5ff0*/  HMMA.16816.F32.BF16 R80, R244.reuse, R250, R80 ;  /* 0x000000faf450723c */ /* 0x040fec0000041850 */
[-C--:B------:R-:W-:Y:S05]  /*6000*/  HMMA.16816.F32.BF16 R84, R244, R24.reuse, R84 ;  /* 0x00000018f454723c */ /* 0x080fea0000041854 */
[----:B------:R-:W-:Y:S01]  /*6010*/  IMAD.U32 R250, R22, -0x40, RZ ;  /* 0xffffffc016fa7824 */ /* 0x000fe200078e00ff */
[----:B------:R-:W-:Y:S01]  /*6020*/  @P0 IADD3 R22, P2, R23, UR10, RZ ;  /* 0x0000000a17160c10 */ /* 0x000fe2000ff5e0ff */
[C---:B------:R-:W-:Y:S01]  /*6030*/  HMMA.16816.F32.BF16 R88, R32.reuse, R24, R88 ;  /* 0x000000182058723c */ /* 0x040fe20000041858 */
[----:B------:R-:W-:Y:S03]  /*6040*/  @UP3 UMOV UR10, UR15 ;  /* 0x0000000f000a3c82 */ /* 0x000fe60008000000 */
[----:B---3--:R-:W-:Y:S01]  /*6050*/  @P0 IADD3.X R23, R21, UR9, RZ, P2, !PT ;  /* 0x0000000915170c10 */ /* 0x008fe200097fe4ff */
[----:B------:R-:W-:Y:S01]  /*6060*/  @UP3 UMOV UR9, UR14 ;  /* 0x0000000e00093c82 */ /* 0x000fe20008000000 */
[-C--:B------:R-:W-:Y:S03]  /*6070*/  HMMA.16816.F32.BF16 R92, R32, R26.reuse, R92 ;  /* 0x0000001a205c723c */ /* 0x080fe6000004185c */
[----:B------:R-:W3:Y:S02]  /*6080*/  @P0 LDG.E R28, desc[UR6][R22.64+-0x100] ;  /* 0xffff0006161c0981 */ /* 0x000ee4000c1e1900 */
[----:B------:R-:W-:Y:S01]  /*6090*/  IMAD.MOV.U32 R25, RZ, RZ, R30 ;  /* 0x000000ffff197224 */ /* 0x000fe200078e001e */
[----:B------:R-:W-:Y:S01]  /*60a0*/  HMMA.16816.F32.BF16 R96, R244, R26, R96 ;  /* 0x0000001af460723c */ /* 0x000fe20000041860 */
[----:B------:R1:W4:Y:S04]  /*60b0*/  @P0 LDG.E R29, desc[UR6][R22.64+-0xe0] ;  /* 0xffff2006161d0981 */ /* 0x000328000c1e1900 */
[----:B------:R-:W-:Y:S06]  /*60c0*/  IMAD R24, R20, UR17, RZ ;  /* 0x0000001114187c24 */ /* 0x000fec000f8e02ff */
[----:B------:R-:W-:Y:S01]  /*60d0*/  IMAD R30, R24, 0x18, RZ ;  /* 0x00000018181e7824 */ /* 0x000fe200078e02ff */
[----:B--2---:R-:W-:Y:S01]  /*60e0*/  LEA R251, P1, R250, R248, 0x2 ;  /* 0x000000f8fafb7211 */ /* 0x004fe200078210ff */
[----:B------:R-:W-:Y:S03]  /*60f0*/  IMAD.SHL.U32 R248, R24, 0x8, RZ ;  /* 0x0000000818f87824 */ /* 0x000fe600078e00ff */
[----:B------:R-:W-:Y:S01]  /*6100*/  LEA.HI.X.SX32 R250, R250, R249, 0x2, P1 ;  /* 0x000000f9fafa7211 */ /* 0x000fe200008f16ff */
[----:B------:R-:W-:Y:S02]  /*6110*/  IMAD.MOV.U32 R20, RZ, RZ, R251 ;  /* 0x000000ffff147224 */ /* 0x000fe400078e00fb */
[----:B------:R-:W-:Y:S02]  /*6120*/  IMAD.SHL.U32 R249, R24, 0x10, RZ ;  /* 0x0000001018f97824 */ /* 0x000fe400078e00ff */
[----:B------:R-:W-:Y:S01]  /*6130*/  IMAD.MOV.U32 R21, RZ, RZ, R250 ;  /* 0x000000ffff157224 */ /* 0x000fe200078e00fa */
[CC--:B------:R-:W-:Y:S02]  /*6140*/  LEA R250, P2, R248.reuse, R20.reuse, 0x2 ;  /* 0x00000014f8fa7211 */ /* 0x0c0fe400078410ff */
[CC--:B-1----:R-:W-:Y:S02]  /*6150*/  LEA R22, P1, R249.reuse, R20.reuse, 0x2 ;  /* 0x00000014f9167211 */ /* 0x0c2fe400078210ff */
[----:B------:R1:W-:Y:S01]  /*6160*/  REDG.E.ADD.F32.FTZ.RN.STRONG.GPU desc[UR6][R20.64], R4 ;  /* 0x00000004140079a6 */ /* 0x0003e2000c10f386 */
[-C--:B------:R-:W-:Y:S02]  /*6170*/  LEA.HI.X.SX32 R251, R248, R21.reuse, 0x2, P2 ;  /* 0x00000015f8fb7211 */ /* 0x080fe400010f16ff */
[-C--:B------:R-:W-:Y:S01]  /*6180*/  LEA.HI.X.SX32 R23, R249, R21.reuse, 0x2, P1 ;  /* 0x00000015f9177211 */ /* 0x080fe200008f16ff */
[----:B------:R-:W-:Y:S04]  /*6190*/  STL.64 [R1+0x30], R20 ;  /* 0x0000301401007387 */ /* 0x000fe80000100a00 */
[----:B------:R2:W-:Y:S04]  /*61a0*/  REDG.E.ADD.F32.FTZ.RN.STRONG.GPU desc[UR6][R250.64], R5 ;  /* 0x00000005fa0079a6 */ /* 0x0005e8000c10f386 */
[----:B------:R2:W-:Y:S04]  /*61b0*/  REDG.E.ADD.F32.FTZ.RN.STRONG.GPU desc[UR6][R22.64], R6 ;  /* 0x00000006160079a6 */ /* 0x0005e8000c10f386 */
[----:B------:R2:W5:Y:S04]  /*61c0*/  LDL.LU.64 R34, [R1+0xc0] ;  /* 0x0000c00001227983 */ /* 0x0005680000300a00 */
[----:B------:R2:W5:Y:S04]  /*61d0*/  LDL.LU.64 R32, [R1+0xb8] ;  /* 0x0000b80001207983 */ /* 0x0005680000300a00 */
[----:B---3--:R3:W-:Y:S01]  /*61e0*/  @P0 STL [R1+0x60], R28 ;  /* 0x0000601c01000387 */ /* 0x0087e20000100800 */
[CC--:B-1----:R-:W-:Y:S03]  /*61f0*/  LEA R4, P2, R30.reuse, R20.reuse, 0x2 ;  /* 0x000000141e047211 */ /* 0x0c2fe600078410ff */
[----:B----4-:R1:W-:Y:S01]  /*6200*/  @P0 STL [R1+0x64], R29 ;  /* 0x0000641d01000387 */ /* 0x0103e20000100800 */
[-C--:B--2---:R-:W-:Y:S03]  /*6210*/  LEA.HI.X.SX32 R5, R30, R21.reuse, 0x2, P2 ;  /* 0x000000151e057211 */ /* 0x084fe600010f16ff */
[----:B------:R2:W5:Y:S01]  /*6220*/  LDL.LU R30, [R1+0xb0] ;  /* 0x0000b000011e7983 */ /* 0x0005620000300800 */
[----:B------:R-:W1:Y:S01]  /*6230*/  LDC R23, c[0x0][0x270] ;  /* 0x00009c00ff177b82 */ /* 0x000e620000000800 */
[----:B------:R-:W-:Y:S02]  /*6240*/  IMAD R22, R24, 0x28, RZ ;  /* 0x0000002818167824 */ /* 0x000fe400078e02ff */
[----:B------:R4:W-:Y:S03]  /*6250*/  REDG.E.ADD.F32.FTZ.RN.STRONG.GPU desc[UR6][R4.64], R7 ;  /* 0x00000007040079a6 */ /* 0x0009e6000c10f386 */
[-C--:B------:R-:W-:Y:S02]  /*6260*/  LEA R22, P3, R22, R20.reuse, 0x2 ;  /* 0x0000001416167211 */ /* 0x080fe400078610ff */
[----:B------:R-:W2:Y:S01]  /*6270*/  LDC R6, c[0x0][0x270] ;  /* 0x00009c00ff067b82 */ /* 0x000ea20000000800 */
[C---:B---3--:R-:W-:Y:S02]  /*6280*/  IMAD.SHL.U32 R28, R24.reuse, 0x20, RZ ;  /* 0x00000020181c7824 */ /* 0x048fe400078e00ff */
[----:B------:R-:W-:Y:S03]  /*6290*/  IMAD R24, R24, 0x30, RZ ;  /* 0x0000003018187824 */ /* 0x000fe600078e02ff */
[-C--:B------:R-:W-:Y:S01]  /*62a0*/  LEA R28, P1, R28, R20.reuse, 0x2 ;  /* 0x000000141c1c7211 */ /* 0x080fe200078210ff */
[----:B-1----:R-:W-:Y:S04]  /*62b0*/  IMAD R29, R23, UR17, RZ ;  /* 0x00000011171d7c24 */ /* 0x002fe8000f8e02ff */
[----:B------:R-:W-:Y:S01]  /*62c0*/  IMAD.SHL.U32 R29, R29, 0x20, RZ ;  /* 0x000000201d1d7824 */ /* 0x000fe200078e00ff */
[----:B----4-:R-:W1:Y:S01]  /*62d0*/  LDC R7, c[0x0][0x270] ;  /* 0x00009c00ff077b82 */ /* 0x010e620000000800 */
[C---:B--2---:R-:W-:Y:S03]  /*62e0*/  IMAD R23, R6.reuse, UR17, RZ ;  /* 0x0000001106177c24 */ /* 0x044fe6000f8e02ff */
[-C--:B------:R-:W-:Y:S01]  /*62f0*/  LEA.HI.X.SX32 R29, R29, R21.reuse, 0x2, P1 ;  /* 0x000000151d1d7211 */ /* 0x080fe200008f16ff */
[----:B------:R-:W-:Y:S01]  /*6300*/  IMAD R5, R6, UR17, RZ ;  /* 0x0000001106057c24 */ /* 0x000fe2000f8e02ff */
[CC--:B------:R-:W-:Y:S01]  /*6310*/  LEA R6, P2, R24.reuse, R20.reuse, 0x2 ;  /* 0x0000001418067211 */ /* 0x0c0fe200078410ff */
[----:B------:R-:W-:Y:S02]  /*6320*/  IMAD R23, R23, 0x28, RZ ;  /* 0x0000002817177824 */ /* 0x000fe400078e02ff */
[----:B------:R2:W-:Y:S01]  /*6330*/  REDG.E.ADD.F32.FTZ.RN.STRONG.GPU desc[UR6][R28.64], R8 ;  /* 0x000000081c0079a6 */ /* 0x0005e2000c10f386 */
[----:B------:R-:W-:Y:S02]  /*6340*/  IMAD R5, R5, 0x38, RZ ;  /* 0x0000003805057824 */ /* 0x000fe400078e02ff */
[-C--:B------:R-:W-:Y:S03]  /*6350*/  LEA.HI.X.SX32 R23, R23, R21.reuse, 0x2, P3 ;  /* 0x0000001517177211 */ /* 0x080fe600018f16ff */
[-C--:B------:R-:W-:Y:S02]  /*6360*/  LEA R4, P1, R5, R20.reuse, 0x2 ;  /* 0x0000001405047211 */ /* 0x080fe400078210ff */
[----:B------:R3:W-:Y:S01]  /*6370*/  REDG.E.ADD.F32.FTZ.RN.STRONG.GPU desc[UR6][R22.64], R9 ;  /* 0x00000009160079a6 */ /* 0x0007e2000c10f386 */
[----:B-1----:R-:W-:Y:S01]  /*6380*/  IMAD R5, R7, UR17, RZ ;  /* 0x0000001107057c24 */ /* 0x002fe2000f8e02ff */
[-C--:B------:R-:W-:Y:S01]  /*6390*/  LEA.HI.X.SX32 R7, R24, R21.reuse, 0x2, P2 ;  /* 0x0000001518077211 */ /* 0x080fe200010f16ff */
[----:B------:R-:W-:Y:S02]  /*63a0*/  VIADD R24, R249, 0x20 ;  /* 0x00000020f9187836 */ /* 0x000fe40000000000 */
[----:B------:R-:W-:Y:S02]  /*63b0*/  IMAD R5, R5, 0x38, RZ ;  /* 0x0000003805057824 */ /* 0x000fe400078e02ff */
[----:B------:R1:W-:Y:S03]  /*63c0*/  REDG.E.ADD.F32.FTZ.RN.STRONG.GPU desc[UR6][R6.64], R10 ;  /* 0x0000000a060079a6 */ /* 0x0003e6000c10f386 */
[-C--:B------:R-:W-:Y:S01]  /*63d0*/  LEA.HI.X.SX32 R5, R5, R21.reuse, 0x2, P1 ;  /* 0x0000001505057211 */ /* 0x080fe200008f16ff */
[----:B--2---:R2:W5:Y:S04]  /*63e0*/  LDL.LU.64 R28, [R1+0xa8] ;  /* 0x0000a800011c7983 */ /* 0x0045680000300a00 */
[----:B------:R4:W-:Y:S04]  /*63f0*/  REDG.E.ADD.F32.FTZ.RN.STRONG.GPU desc[UR6][R4.64], R11 ;  /* 0x0000000b040079a6 */ /* 0x0009e8000c10f386 */
[----:B---3--:R2:W5:Y:S04]  /*6400*/  LDL.LU.64 R22, [R1+0xa0] ;  /* 0x0000a00001167983 */ /* 0x0085680000300a00 */
[----:B------:R-:W3:Y:S04]  /*6410*/  LDL.64 R8, [R1+0x48] ;  /* 0x0000480001087983 */ /* 0x000ee80000100a00 */
[----:B------:R2:W-:Y:S04]  /*6420*/  REDG.E.ADD.F32.FTZ.RN.STRONG.GPU desc[UR6][R20.64+0x80], R16 ;  /* 0x00008010140079a6 */ /* 0x0005e8000c10f386 */
[----:B------:R2:W-:Y:S01]  /*6430*/  REDG.E.ADD.F32.FTZ.RN.STRONG.GPU desc[UR6][R250.64+0x80], R17 ;  /* 0x00008011fa0079a6 */ /* 0x0005e2000c10f386 */
[C---:B-1----:R-:W-:Y:S03]  /*6440*/  IMAD.IADD R7, R248.reuse, 0x1, R24 ;  /* 0x00000001f8077824 */ /* 0x042fe600078e0218 */
[----:B------:R-:W2:Y:S04]  /*6450*/  LDL R6, [R1+0x2c] ;  /* 0x00002c0001067983 */ /* 0x000ea80000100800 */
[----:B------:R-:W2:Y:S01]  /*6460*/  LDL R10, [R1+0x6c] ;  /* 0x00006c00010a7983 */ /* 0x000ea20000100800 */
[----:B----4-:R-:W-:Y:S03]  /*6470*/  VIADD R5, R249, 0x20 ;  /* 0x00000020f9057836 */ /* 0x010fe60000000000 */
[----:B------:R1:W5:Y:S01]  /*6480*/  LDL.LU.64 R26, [R1+0x98] ;  /* 0x00009800011a7983 */ /* 0x0003620000300a00 */
[C---:B------:R-:W-:Y:S02]  /*6490*/  IMAD.IADD R4, R248.reuse, 0x1, R7 ;  /* 0x00000001f8047824 */ /* 0x040fe400078e0207 */
[----:B------:R-:W-:Y:S02]  /*64a0*/  IMAD.MOV.U32 R11, RZ, RZ, R25 ;  /* 0x000000ffff0b7224 */ /* 0x000fe400078e0019 */
[----:B------:R1:W5:Y:S01]  /*64b0*/  LDL.LU.64 R24, [R1+0x90] ;  /* 0x0000900001187983 */ /* 0x0003620000300a00 */
[----:B---3--:R-:W-:Y:S01]  /*64c0*/  IMAD.MOV.U32 R246, RZ, RZ, R8 ;  /* 0x000000fffff67224 */ /* 0x008fe200078e0008 */
[CC--:B------:R-:W-:Y:S01]  /*64d0*/  LEA R8, P1, R5.reuse, R20.reuse, 0x2 ;  /* 0x0000001405087211 */ /* 0x0c0fe200078210ff */
[----:B------:R-:W-:Y:S02]  /*64e0*/  IMAD.MOV.U32 R247, RZ, RZ, R9 ;  /* 0x000000fffff77224 */ /* 0x000fe400078e0009 */
[----:B------:R-:W-:Y:S01]  /*64f0*/  IMAD.MOV.U32 R244, RZ, RZ, R246 ;  /* 0x000000fffff47224 */ /* 0x000fe200078e00f6 */
[-C--:B------:R-:W-:Y:S01]  /*6500*/  LEA.HI.X.SX32 R9, R5, R21.reuse, 0x2, P1 ;  /* 0x0000001505097211 */ /* 0x080fe200008f16ff */
[----:B------:R-:W-:Y:S01]  /*6510*/  IMAD.IADD R5, R248, 0x1, R4 ;  /* 0x00000001f8057824 */ /* 0x000fe200078e0204 */
[CC--:B--2---:R-:W-:Y:S01]  /*6520*/  LEA R16, P1, R4.reuse, R20.reuse, 0x2 ;  /* 0x0000001404107211 */ /* 0x0c4fe200078210ff */
[----:B------:R-:W-:Y:S02]  /*6530*/  IMAD.MOV.U32 R246, RZ, RZ, R11 ;  /* 0x000000fffff67224 */ /* 0x000fe400078e000b */
[----:B------:R2:W-:Y:S01]  /*6540*/  REDG.E.ADD.F32.FTZ.RN.STRONG.GPU desc[UR6][R8.64], R18 ;  /* 0x00000012080079a6 */ /* 0x0005e2000c10f386 */
[-C--:B------:R-:W-:Y:S01]  /*6550*/  LEA.HI.X.SX32 R17, R4, R21.reuse, 0x2, P1 ;  /* 0x0000001504117211 */ /* 0x080fe200008f16ff */
[----:B------:R-:W-:Y:S01]  /*6560*/  IMAD.MOV.U32 R245, RZ, RZ, R6 ;  /* 0x000000fffff57224 */ /* 0x000fe200078e0006 */
[CC--:B------:R-:W-:Y:S01]  /*6570*/  LEA R6, P2, R7.reuse, R20.reuse, 0x2 ;  /* 0x0000001407067211 */ /* 0x0c0fe200078410ff */
[----:B------:R-:W-:Y:S03]  /*6580*/  IMAD.IADD R4, R248, 0x1, R5 ;  /* 0x00000001f8047824 */ /* 0x000fe600078e0205 */
[-C--:B------:R-:W-:Y:S05]  /*6590*/  LEA.HI.X.SX32 R7, R7, R21.reuse, 0x2, P2 ;  /* 0x0000001507077211 */ /* 0x080fea00010f16ff */
[----:B------:R3:W-:Y:S04]  /*65a0*/  REDG.E.ADD.F32.FTZ.RN.STRONG.GPU desc[UR6][R6.64], R19 ;  /* 0x00000013060079a6 */ /* 0x0007e8000c10f386 */
[----:B------:R-:W-:Y:S01]  /*65b0*/  REDG.E.ADD.F32.FTZ.RN.STRONG.GPU desc[UR6][R16.64], R12 ;  /* 0x0000000c100079a6 */ /* 0x000fe2000c10f386 */
[----:B--2---:R-:W-:Y:S01]  /*65c0*/  IMAD.MOV.U32 R18, RZ, RZ, R245 ;  /* 0x000000ffff127224 */ /* 0x004fe200078e00f5 */
[CC--:B------:R-:W-:Y:S01]  /*65d0*/  LEA R8, P2, R4.reuse, R20.reuse, 0x2 ;  /* 0x0000001404087211 */ /* 0x0c0fe200078410ff */
[----:B------:R-:W-:Y:S02]  /*65e0*/  IMAD.MOV.U32 R245, RZ, RZ, R247 ;  /* 0x000000fffff57224 */ /* 0x000fe400078e00f7 */
[----:B------:R-:W-:Y:S01]  /*65f0*/  IMAD.MOV.U32 R247, RZ, RZ, R10 ;  /* 0x000000fffff77224 */ /* 0x000fe200078e000a */
[CC--:B------:R-:W-:Y:S02]  /*6600*/  LEA R10, P1, R5.reuse, R20.reuse, 0x2 ;  /* 0x00000014050a7211 */ /* 0x0c0fe400078210ff */
[-C--:B------:R-:W-:Y:S02]  /*6610*/  LEA.HI.X.SX32 R9, R4, R21.reuse, 0x2, P2 ;  /* 0x0000001504097211 */ /* 0x080fe400010f16ff */
[-C--:B------:R-:W-:Y:S01]  /*6620*/  LEA.HI.X.SX32 R11, R5, R21.reuse, 0x2, P1 ;  /* 0x00000015050b7211 */ /* 0x080fe200008f16ff */
[----:B------:R-:W-:Y:S02]  /*6630*/  VIADD R5, R249, 0x40 ;  /* 0x00000040f9057836 */ /* 0x000fe40000000000 */
[C---:B---3--:R-:W-:Y:S02]  /*6640*/  IMAD.IADD R7, R248.reuse, 0x1, R4 ;  /* 0x00000001f8077824 */ /* 0x048fe400078e0204 */
[----:B------:R2:W-:Y:S03]  /*6650*/  REDG.E.ADD.F32.FTZ.RN.STRONG.GPU desc[UR6][R10.64], R13 ;  /* 0x0000000d0a0079a6 */ /* 0x0005e6000c10f386 */
[CC--:B------:R-:W-:Y:S01]  /*6660*/  LEA R6, P1, R7.reuse, R20.reuse, 0x2 ;  /* 0x0000001407067211 */ /* 0x0c0fe200078210ff */
[----:B------:R3:W-:Y:S03]  /*6670*/  REDG.E.ADD.F32.FTZ.RN.STRONG.GPU desc[UR6][R8.64], R14 ;  /* 0x0000000e080079a6 */ /* 0x0007e6000c10f386 */
[-C--:B------:R-:W-:Y:S05]  /*6680*/  LEA.HI.X.SX32 R7, R7, R21.reuse, 0x2, P1 ;  /* 0x0000001507077211 */ /* 0x080fea00008f16ff */
[----:B------:R4:W-:Y:S04]  /*6690*/  REDG.E.ADD.F32.FTZ.RN.STRONG.GPU desc[UR6][R6.64], R15 ;  /* 0x0000000f060079a6 */ /* 0x0009e8000c10f386 */
[----:B------:R-:W-:Y:S04]  /*66a0*/  REDG.E.ADD.F32.FTZ.RN.STRONG.GPU desc[UR6][R20.64+0x100], R68 ;  /* 0x00010044140079a6 */ /* 0x000fe8000c10f386 */
[----:B------:R-:W-:Y:S01]  /*66b0*/  REDG.E.ADD.F32.FTZ.RN.STRONG.GPU desc[UR6][R250.64+0x100], R69 ;  /* 0x00010045fa0079a6 */ /* 0x000fe2000c10f386 */
[C---:B--2---:R-:W-:Y:S01]  /*66c0*/  IMAD.IADD R10, R248.reuse, 0x1, R5 ;  /* 0x00000001f80a7824 */ /* 0x044fe200078e0205 */
[CC--:B---3--:R-:W-:Y:S03]  /*66d0*/  LEA R8, P1, R5.reuse, R20.reuse, 0x2 ;  /* 0x0000001405087211 */ /* 0x0c8fe600078210ff */
[C---:B------:R-:W-:Y:S01]  /*66e0*/  IMAD.IADD R4, R248.reuse, 0x1, R10 ;  /* 0x00000001f8047824 */ /* 0x040fe200078e020a */
[-C--:B------:R-:W-:Y:S03]  /*66f0*/  LEA.HI.X.SX32 R9, R5, R21.reuse, 0x2, P1 ;  /* 0x0000001505097211 */ /* 0x080fe600008f16ff */
[----:B------:R-:W-:Y:S01]  /*6700*/  IMAD.IADD R5, R248, 0x1, R4 ;  /* 0x00000001f8057824 */ /* 0x000fe200078e0204 */
[-C--:B------:R-:W-:Y:S02]  /*6710*/  LEA R12, P1, R4, R20.reuse, 0x2 ;  /* 0x00000014040c7211 */ /* 0x080fe400078210ff */
[-C--:B----4-:R-:W-:Y:S01]  /*6720*/  LEA R6, P2, R10, R20.reuse, 0x2 ;  /* 0x000000140a067211 */ /* 0x090fe200078410ff */
[----:B------:R2:W-:Y:S01]  /*6730*/  REDG.E.ADD.F32.FTZ.RN.STRONG.GPU desc[UR6][R8.64], R70 ;  /* 0x00000046080079a6 */ /* 0x0005e2000c10f386 */
[-C--:B------:R-:W-:Y:S01]  /*6740*/  LEA.HI.X.SX32 R13, R4, R21.reuse, 0x2, P1 ;  /* 0x00000015040d7211 */ /* 0x080fe200008f16ff */
[----:B------:R-:W-:Y:S01]  /*6750*/  IMAD.IADD R4, R248, 0x1, R5 ;  /* 0x00000001f8047824 */ /* 0x000fe200078e0205 */
[-C--:B------:R-:W-:Y:S02]  /*6760*/  LEA.HI.X.SX32 R7, R10, R21.reuse, 0x2, P2 ;  /* 0x000000150a077211 */ /* 0x080fe400010f16ff */
[CC--:B------:R-:W-:Y:S03]  /*6770*/  LEA R10, P1, R5.reuse, R20.reuse, 0x2 ;  /* 0x00000014050a7211 */ /* 0x0c0fe600078210ff */
[----:B------:R3:W-:Y:S01]  /*6780*/  REDG.E.ADD.F32.FTZ.RN.STRONG.GPU desc[UR6][R6.64], R71 ;  /* 0x00000047060079a6 */ /* 0x0007e2000c10f386 */
[-C--:B------:R-:W-:Y:S01]  /*6790*/  LEA.HI.X.SX32 R11, R5, R21.reuse, 0x2, P1 ;  /* 0x00000015050b7211 */ /* 0x080fe200008f16ff */
[----:B------:R-:W-:Y:S02]  /*67a0*/  VIADD R5, R249, 0x60 ;  /* 0x00000060f9057836 */ /* 0x000fe40000000000 */
[----:B------:R-:W-:Y:S04]  /*67b0*/  REDG.E.ADD.F32.FTZ.RN.STRONG.GPU desc[UR6][R12.64], R72 ;  /* 0x000000480c0079a6 */ /* 0x000fe8000c10f386 */
[----:B------:R-:W-:Y:S04]  /*67c0*/  REDG.E.ADD.F32.FTZ.RN.STRONG.GPU desc[UR6][R10.64], R73 ;  /* 0x000000490a0079a6 */ /* 0x000fe8000c10f386 */
[----:B------:R-:W-:Y:S01]  /*67d0*/  LDSM.16.MT88.4 R68, [R0+0x4000] ;  /* 0x004000000044783b */ /* 0x000fe20000004200 */
[CC--:B--2---:R-:W-:Y:S04]  /*67e0*/  LEA R8, P2, R4.reuse, R20.reuse, 0x2 ;  /* 0x0000001404087211 */ /* 0x0c4fe800078410ff */
[-C--:B------:R-:W-:Y:S01]  /*67f0*/  LEA.HI.X.SX32 R9, R4, R21.reuse, 0x2, P2 ;  /* 0x0000001504097211 */ /* 0x080fe200010f16ff */
[C---:B---3--:R-:W-:Y:S04]  /*6800*/  IMAD.IADD R7, R248.reuse, 0x1, R4 ;  /* 0x00000001f8077824 */ /* 0x048fe800078e0204 */
[----:B------:R2:W-:Y:S01]  /*6810*/  REDG.E.ADD.F32.FTZ.RN.STRONG.GPU desc[UR6][R8.64], R74 ;  /* 0x0000004a080079a6 */ /* 0x0005e2000c10f386 */
[CC--:B------:R-:W-:Y:S04]  /*6820*/  LEA R6, P1, R7.reuse, R20.reuse, 0x2 ;  /* 0x0000001407067211 */ /* 0x0c0fe800078210ff */
[-C--:B------:R-:W-:Y:S05]  /*6830*/  LEA.HI.X.SX32 R7, R7, R21.reuse, 0x2, P1 ;  /* 0x0000001507077211 */ /* 0x080fea00008f16ff */
[----:B------:R3:W-:Y:S04]  /*6840*/  REDG.E.ADD.F32.FTZ.RN.STRONG.GPU desc[UR6][R6.64], R75 ;  /* 0x0000004b060079a6 */ /* 0x0007e8000c10f386 */
[----:B------:R-:W-:Y:S04]  /*6850*/  REDG.E.ADD.F32.FTZ.RN.STRONG.GPU desc[UR6][R20.64+0x180], R80 ;  /* 0x00018050140079a6 */ /* 0x000fe8000c10f386 */
[----:B------:R-:W-:Y:S04]  /*6860*/  REDG.E.ADD.F32.FTZ.RN.STRONG.GPU desc[UR6][R250.64+0x180], R81 ;  /* 0x00018051fa0079a6 */ /* 0x000fe8000c10f386 */
[----:B------:R-:W-:Y:S01]  /*6870*/  LDSM.16.MT88.4 R72, [R3+0x12800] ;  /* 0x012800000348783b */ /* 0x000fe20000004200 */
[C---:B--2---:R-:W-:Y:S04]  /*6880*/  IMAD.IADD R8, R248.reuse, 0x1, R5 ;  /* 0x00000001f8087824 */ /* 0x044fe800078e0205 */
[----:B------:R-:W-:Y:S01]  /*6890*/  IMAD.IADD R4, R248, 0x1, R8 ;  /* 0x00000001f8047824 */ /* 0x000fe200078e0208 */
[CC--:B------:R-:W-:Y:S04]  /*68a0*/  LEA R12, P2, R8.reuse, R20.reuse, 0x2 ;  /* 0x00000014080c7211 */ /* 0x0c0fe800078410ff */
[-C--:B------:R-:W-:Y:S02]  /*68b0*/  LEA.HI.X.SX32 R13, R8, R21.reuse, 0x2, P2 ;  /* 0x00000015080d7211 */ /* 0x080fe400010f16ff */
[CC--:B---3--:R-:W-:Y:S04]  /*68c0*/  LEA R6, P1, R5.reuse, R20.reuse, 0x2 ;  /* 0x0000001405067211 */ /* 0x0c8fe800078210ff */
[-C--:B------:R-:W-:Y:S01]  /*68d0*/  LEA.HI.X.SX32 R7, R5, R21.reuse, 0x2, P1 ;  /* 0x0000001505077211 */ /* 0x080fe200008f16ff */
[----:B------:R-:W-:Y:S01]  /*68e0*/  IMAD.IADD R5, R248, 0x1, R4 ;  /* 0x00000001f8057824 */ /* 0x000fe200078e0204 */
[CC--:B------:R-:W-:Y:S03]  /*68f0*/  LEA R10, P1, R4.reuse, R20.reuse, 0x2 ;  /* 0x00000014040a7211 */ /* 0x0c0fe600078210ff */
[----:B------:R2:W-:Y:S01]  /*6900*/  REDG.E.ADD.F32.FTZ.RN.STRONG.GPU desc[UR6][R6.64], R82 ;  /* 0x00000052060079a6 */ /* 0x0005e2000c10f386 */
[-C--:B------:R-:W-:Y:S01]  /*6910*/  LEA.HI.X.SX32 R11, R4, R21.reuse, 0x2, P1 ;  /* 0x00000015040b7211 */ /* 0x080fe200008f16ff */
[C---:B------:R-:W-:Y:S01]  /*6920*/  IMAD.IADD R4, R248.reuse, 0x1, R5 ;  /* 0x00000001f8047824 */ /* 0x040fe200078e0205 */
[CC--:B------:R-:W-:Y:S01]  /*6930*/  LEA R8, P1, R5.reuse, R20.reuse, 0x2 ;  /* 0x0000001405087211 */ /* 0x0c0fe200078210ff */
[----:B------:R-:W-:Y:S03]  /*6940*/  REDG.E.ADD.F32.FTZ.RN.STRONG.GPU desc[UR6][R12.64], R83 ;  /* 0x000000530c0079a6 */ /* 0x000fe6000c10f386 */
[-C--:B------:R-:W-:Y:S01]  /*6950*/  LEA.HI.X.SX32 R9, R5, R21.reuse, 0x2, P1 ;  /* 0x0000001505097211 */ /* 0x080fe200008f16ff */
[----:B------:R-:W-:Y:S01]  /*6960*/  REDG.E.ADD.F32.FTZ.RN.STRONG.GPU desc[UR6][R10.64], R76 ;  /* 0x0000004c0a0079a6 */ /* 0x000fe2000c10f386 */
[----:B------:R-:W-:Y:S03]  /*6970*/  IMAD.IADD R5, R248, 0x1, R4 ;  /* 0x00000001f8057824 */ /* 0x000fe600078e0204 */
[----:B------:R3:W-:Y:S04]  /*6980*/  REDG.E.ADD.F32.FTZ.RN.STRONG.GPU desc[UR6][R8.64], R77 ;  /* 0x0000004d080079a6 */ /* 0x0007e8000c10f386 */
[----:B------:R-:W-:Y:S01]  /*6990*/  LDSM.16.MT88.4 R80, [R2+0x12800] ;  /* 0x012800000250783b */ /* 0x000fe20000004200 */
[CC--:B--2---:R-:W-:Y:S04]  /*69a0*/  LEA R6, P1, R4.reuse, R20.reuse, 0x2 ;  /* 0x0000001404067211 */ /* 0x0c4fe800078210ff */
[-C--:B------:R-:W-:Y:S02]  /*69b0*/  LEA.HI.X.SX32 R7, R4, R21.reuse, 0x2, P1 ;  /* 0x0000001504077211 */ /* 0x080fe400008f16ff */
[CC--:B------:R-:W-:Y:S03]  /*69c0*/  LEA R4, P1, R5.reuse, R20.reuse, 0x2 ;  /* 0x0000001405047211 */ /* 0x0c0fe600078210ff */
[----:B------:R2:W-:Y:S01]  /*69d0*/  REDG.E.ADD.F32.FTZ.RN.STRONG.GPU desc[UR6][R6.64], R78 ;  /* 0x0000004e060079a6 */ /* 0x0005e2000c10f386 */
[-C--:B------:R-:W-:Y:S01]  /*69e0*/  LEA.HI.X.SX32 R5, R5, R21.reuse, 0x2, P1 ;  /* 0x0000001505057211 */ /* 0x080fe200008f16ff */
[C---:B---3--:R-:W-:Y:S02]  /*69f0*/  VIADD R9, R249.reuse, 0x80 ;  /* 0x00000080f9097836 */ /* 0x048fe40000000000 */
[----:B------:R-:W-:Y:S02]  /*6a00*/  VIADD R249, R249, 0xa0 ;  /* 0x000000a0f9f97836 */ /* 0x000fe40000000000 */
[----:B------:R3:W-:Y:S01]  /*6a10*/  REDG.E.ADD.F32.FTZ.RN.STRONG.GPU desc[UR6][R4.64], R79 ;  /* 0x0000004f040079a6 */ /* 0x0007e2000c10f386 */
[CC--:B------:R-:W-:Y:S03]  /*6a20*/  LEA R8, P1, R9.reuse, R20.reuse, 0x2 ;  /* 0x0000001409087211 */ /* 0x0c0fe600078210ff */
[----:B------:R-:W-:Y:S04]  /*6a30*/  REDG.E.ADD.F32.FTZ.RN.STRONG.GPU desc[UR6][R20.64+0x200], R84 ;  /* 0x00020054140079a6 */ /* 0x000fe8000c10f386 */
[----:B------:R-:W-:Y:S04]  /*6a40*/  REDG.E.ADD.F32.FTZ.RN.STRONG.GPU desc[UR6][R250.64+0x200], R85 ;  /* 0x00020055fa0079a6 */ /* 0x000fe8000c10f386 */
[----:B------:R-:W-:Y:S01]  /*6a50*/  LDSM.16.MT88.4 R76, [R0+0x800] ;  /* 0x00080000004c783b */ /* 0x000fe20000004200 */
[C---:B--2---:R-:W-:Y:S01]  /*6a60*/  IMAD.IADD R7, R248.reuse, 0x1, R9 ;  /* 0x00000001f8077824 */ /* 0x044fe200078e0209 */
[-C--:B------:R-:W-:Y:S04]  /*6a70*/  LEA.HI.X.SX32 R9, R9, R21.reuse, 0x2, P1 ;  /* 0x0000001509097211 */ /* 0x080fe800008f16ff */
[CC--:B------:R-:W-:Y:S01]  /*6a80*/  LEA R6, P2, R7.reuse, R20.reuse, 0x2 ;  /* 0x0000001407067211 */ /* 0x0c0fe200078410ff */
[C---:B---3--:R-:W-:Y:S01]  /*6a90*/  IMAD.IADD R4, R248.reuse, 0x1, R7 ;  /* 0x00000001f8047824 */ /* 0x048fe200078e0207 */
[----:B------:R2:W-:Y:S02]  /*6aa0*/  REDG.E.ADD.F32.FTZ.RN.STRONG.GPU desc[UR6][R8.64], R86 ;  /* 0x00000056080079a6 */ /* 0x0005e4000c10f386 */
[-C--:B------:R-:W-:Y:S01]  /*6ab0*/  LEA.HI.X.SX32 R7, R7, R21.reuse, 0x2, P2 ;  /* 0x0000001507077211 */ /* 0x080fe200010f16ff */
[----:B------:R-:W-:Y:S01]  /*6ac0*/  IMAD.IADD R5, R248, 0x1, R4 ;  /* 0x00000001f8057824 */ /* 0x000fe200078e0204 */
[CC--:B------:R-:W-:Y:S03]  /*6ad0*/  LEA R12, P1, R4.reuse, R20.reuse, 0x2 ;  /* 0x00000014040c7211 */ /* 0x0c0fe600078210ff */
[----:B------:R3:W-:Y:S01]  /*6ae0*/  REDG.E.ADD.F32.FTZ.RN.STRONG.GPU desc[UR6][R6.64], R87 ;  /* 0x00000057060079a6 */ /* 0x0007e2000c10f386 */
[-C--:B------:R-:W-:Y:S01]  /*6af0*/  LEA.HI.X.SX32 R13, R4, R21.reuse, 0x2, P1 ;  /* 0x00000015040d7211 */ /* 0x080fe200008f16ff */
[C---:B------:R-:W-:Y:S01]  /*6b00*/  IMAD.IADD R4, R248.reuse, 0x1, R5 ;  /* 0x00000001f8047824 */ /* 0x040fe200078e0205 */
[CC--:B------:R-:W-:Y:S01]  /*6b10*/  LEA R10, P1, R5.reuse, R20.reuse, 0x2 ;  /* 0x00000014050a7211 */ /* 0x0c0fe200078210ff */
[----:B------:R-:W-:Y:S03]  /*6b20*/  LDSM.16.MT88.4 R84, [R0+0x2800] ;  /* 0x002800000054783b */ /* 0x000fe60000004200 */
[-C--:B------:R-:W-:Y:S01]  /*6b30*/  LEA.HI.X.SX32 R11, R5, R21.reuse, 0x2, P1 ;  /* 0x00000015050b7211 */ /* 0x080fe200008f16ff */
[----:B------:R-:W-:Y:S04]  /*6b40*/  REDG.E.ADD.F32.FTZ.RN.STRONG.GPU desc[UR6][R12.64], R88 ;  /* 0x000000580c0079a6 */ /* 0x000fe8000c10f386 */
[----:B------:R-:W-:Y:S01]  /*6b50*/  REDG.E.ADD.F32.FTZ.RN.STRONG.GPU desc[UR6][R10.64], R89 ;  /* 0x000000590a0079a6 */ /* 0x000fe2000c10f386 */
[----:B--2---:R-:W-:Y:S05]  /*6b60*/  IMAD.IADD R9, R248, 0x1, R4 ;  /* 0x00000001f8097824 */ /* 0x004fea00078e0204 */
[CC--:B------:R-:W-:Y:S02]  /*6b70*/  LEA R8, P1, R9.reuse, R20.reuse, 0x2 ;  /* 0x0000001409087211 */ /* 0x0c0fe400078210ff */
[CC--:B---3--:R-:W-:Y:S02]  /*6b80*/  LEA R6, P2, R4.reuse, R20.reuse, 0x2 ;  /* 0x0000001404067211 */ /* 0x0c8fe400078410ff */
[-C--:B------:R-:W-:Y:S02]  /*6b90*/  LEA.HI.X.SX32 R9, R9, R21.reuse, 0x2, P1 ;  /* 0x0000001509097211 */ /* 0x080fe400008f16ff */
[-C--:B------:R-:W-:Y:S01]  /*6ba0*/  LEA.HI.X.SX32 R7, R4, R21.reuse, 0x2, P2 ;  /* 0x0000001504077211 */ /* 0x080fe200010f16ff */
[----:B------:R-:W-:Y:S04]  /*6bb0*/  IMAD.IADD R4, R248, 0x1, R249 ;  /* 0x00000001f8047824 */ /* 0x000fe800078e02f9 */
[----:B------:R2:W-:Y:S01]  /*6bc0*/  REDG.E.ADD.F32.FTZ.RN.STRONG.GPU desc[UR6][R6.64], R90 ;  /* 0x0000005a060079a6 */ /* 0x0005e2000c10f386 */
[CC--:B------:R-:W-:Y:S03]  /*6bd0*/  LEA R14, P2, R4.reuse, R20.reuse, 0x2 ;  /* 0x00000014040e7211 */ /* 0x0c0fe600078410ff */
[----:B------:R3:W-:Y:S01]  /*6be0*/  REDG.E.ADD.F32.FTZ.RN.STRONG.GPU desc[UR6][R8.64], R91 ;  /* 0x0000005b080079a6 */ /* 0x0007e2000c10f386 */
[-C--:B------:R-:W-:Y:S03]  /*6bf0*/  LEA.HI.X.SX32 R15, R4, R21.reuse, 0x2, P2 ;  /* 0x00000015040f7211 */ /* 0x080fe600010f16ff */
[----:B------:R4:W-:Y:S04]  /*6c00*/  REDG.E.ADD.F32.FTZ.RN.STRONG.GPU desc[UR6][R20.64+0x280], R96 ;  /* 0x00028060140079a6 */ /* 0x0009e8000c10f386 */
[----:B------:R-:W-:Y:S04]  /*6c10*/  REDG.E.ADD.F32.FTZ.RN.STRONG.GPU desc[UR6][R250.64+0x280], R97 ;  /* 0x00028061fa0079a6 */ /* 0x000fe8000c10f386 */
[----:B------:R-:W-:Y:S01]  /*6c20*/  LDSM.16.MT88.4 R88, [R0+0x4800] ;  /* 0x004800000058783b */ /* 0x000fe20000004200 */
[C---:B--2---:R-:W-:Y:S01]  /*6c30*/  IMAD.IADD R6, R248.reuse, 0x1, R4 ;  /* 0x00000001f8067824 */ /* 0x044fe200078e0204 */
[CC--:B---3--:R-:W-:Y:S03]  /*6c40*/  LEA R8, P1, R249.reuse, R20.reuse, 0x2 ;  /* 0x00000014f9087211 */ /* 0x0c8fe600078210ff */
[C---:B------:R-:W-:Y:S01]  /*6c50*/  IMAD.IADD R5, R248.reuse, 0x1, R6 ;  /* 0x00000001f8057824 */ /* 0x040fe200078e0206 */
[-C--:B------:R-:W-:Y:S03]  /*6c60*/  LEA.HI.X.SX32 R9, R249, R21.reuse, 0x2, P1 ;  /* 0x00000015f9097211 */ /* 0x080fe600008f16ff */
[----:B------:R-:W-:Y:S01]  /*6c70*/  IMAD.IADD R4, R248, 0x1, R5 ;  /* 0x00000001f8047824 */ /* 0x000fe200078e0205 */
[CC--:B------:R-:W-:Y:S01]  /*6c80*/  LEA R12, P1, R6.reuse, R20.reuse, 0x2 ;  /* 0x00000014060c7211 */ /* 0x0c0fe200078210ff */
[----:B----4-:R-:W-:Y:S01]  /*6c90*/  IMAD.MOV.U32 R96, RZ, RZ, R18 ;  /* 0x000000ffff607224 */ /* 0x010fe200078e0012 */
[CC--:B------:R-:W-:Y:S01]  /*6ca0*/  LEA R10, P3, R5.reuse, R20.reuse, 0x2 ;  /* 0x00000014050a7211 */ /* 0x0c0fe200078610ff */
[----:B------:R2:W-:Y:S01]  /*6cb0*/  REDG.E.ADD.F32.FTZ.RN.STRONG.GPU desc[UR6][R8.64], R98 ;  /* 0x00000062080079a6 */ /* 0x0005e2000c10f386 */
[-C--:B------:R-:W-:Y:S01]  /*6cc0*/  LEA.HI.X.SX32 R13, R6, R21.reuse, 0x2, P1 ;  /* 0x00000015060d7211 */ /* 0x080fe200008f16ff */
[----:B------:R-:W-:Y:S01]  /*6cd0*/  IMAD.IADD R248, R248, 0x1, R4 ;  /* 0x00000001f8f87824 */ /* 0x000fe200078e0204 */
[-C--:B------:R-:W-:Y:S01]  /*6ce0*/  LEA.HI.X.SX32 R11, R5, R21.reuse, 0x2, P3 ;  /* 0x00000015050b7211 */ /* 0x080fe200018f16ff */
[----:B------:R-:W-:Y:S03]  /*6cf0*/  REDG.E.ADD.F32.FTZ.RN.STRONG.GPU desc[UR6][R14.64], R99 ;  /* 0x000000630e0079a6 */ /* 0x000fe6000c10f386 */
[CC--:B------:R-:W-:Y:S01]  /*6d00*/  LEA R6, P1, R248.reuse, R20.reuse, 0x2 ;  /* 0x00000014f8067211 */ /* 0x0c0fe200078210ff */
[----:B------:R-:W-:Y:S03]  /*6d10*/  REDG.E.ADD.F32.FTZ.RN.STRONG.GPU desc[UR6][R12.64], R92 ;  /* 0x0000005c0c0079a6 */ /* 0x000fe6000c10f386 */
[-C--:B------:R-:W-:Y:S01]  /*6d20*/  LEA.HI.X.SX32 R7, R248, R21.reuse, 0x2, P1 ;  /* 0x00000015f8077211 */ /* 0x080fe200008f16ff */
[----:B------:R-:W-:Y:S04]  /*6d30*/  REDG.E.ADD.F32.FTZ.RN.STRONG.GPU desc[UR6][R10.64], R93 ;  /* 0x0000005d0a0079a6 */ /* 0x000fe8000c10f386 */
[----:B------:R-:W-:Y:S04]  /*6d40*/  LDSM.16.MT88.4 R12, [R2+0x12000] ;  /* 0x01200000020c783b */ /* 0x000fe80000004200 */
[----:B------:R-:W-:Y:S01]  /*6d50*/  LDSM.16.MT88.4 R16, [R0+0x2000] ;  /* 0x002000000010783b */ /* 0x000fe20000004200 */
[C---:B--2---:R-:W-:Y:S04]  /*6d60*/  LEA R8, P2, R4.reuse, R20, 0x2 ;  /* 0x0000001404087211 */ /* 0x044fe800078410ff */
[----:B------:R-:W-:Y:S02]  /*6d70*/  LEA.HI.X.SX32 R9, R4, R21, 0x2, P2 ;  /* 0x0000001504097211 */ /* 0x000fe400010f16ff */
[----:B------:R1:W5:Y:S04]  /*6d80*/  LDL.LU.64 R20, [R1+0x88] ;  /* 0x0000880001147983 */ /* 0x0003680000300a00 */
[----:B------:R-:W-:Y:S04]  /*6d90*/  REDG.E.ADD.F32.FTZ.RN.STRONG.GPU desc[UR6][R8.64], R94 ;  /* 0x0000005e080079a6 */ /* 0x000fe8000c10f386 */
[----:B------:R-:W-:Y:S04]  /*6da0*/  REDG.E.ADD.F32.FTZ.RN.STRONG.GPU desc[UR6][R6.64], R95 ;  /* 0x0000005f060079a6 */ /* 0x000fe8000c10f386 */
[----:B------:R-:W-:Y:S04]  /*6db0*/  LDSM.16.MT88.4 R4, [R3+0x12000] ;  /* 0x012000000304783b */ /* 0x000fe80000004200 */
[----:B------:R-:W2:Y:S02]  /*6dc0*/  LDSM.16.MT88.4 R8, [R0] ;  /* 0x000000000008783b */ /* 0x000ea40000004200 */
[-C--:B--2---:R-:W-:Y:S06]  /*6dd0*/  HMMA.16816.F32.BF16 R100, R4, R8.reuse, R100 ;  /* 0x000000080464723c */ /* 0x084fec0000041864 */
[C---:B------:R-:W-:Y:S06]  /*6de0*/  HMMA.16816.F32.BF16 R104, R12.reuse, R8, R104 ;  /* 0x000000080c68723c */ /* 0x040fec0000041868 */
[-C--:B------:R-:W-:Y:S06]  /*6df0*/  HMMA.16816.F32.BF16 R108, R12, R10.reuse, R108 ;  /* 0x0000000a0c6c723c */ /* 0x080fec000004186c */
[C---:B------:R-:W-:Y:S01]  /*6e00*/  HMMA.16816.F32.BF16 R112, R4.reuse, R10, R112 ;  /* 0x0000000a0470723c */ /* 0x040fe20000041870 */
[----:B------:R-:W-:Y:S05]  /*6e10*/  LDSM.16.MT88.4 R8, [R0+0x1000] ;  /* 0x001000000008783b */ /* 0x000fea0000004200 */
[-C--:B------:R-:W-:Y:S06]  /*6e20*/  HMMA.16816.F32.BF16 R116, R4, R16.reuse, R116 ;  /* 0x000000100474723c */ /* 0x080fec0000041874 */
[C---:B------:R-:W-:Y:S06]  /*6e30*/  HMMA.16816.F32.BF16 R120, R12.reuse, R16, R120 ;  /* 0x000000100c78723c */ /* 0x040fec0000041878 */
[-C--:B------:R-:W-:Y:S06]  /*6e40*/  HMMA.16816.F32.BF16 R124, R12, R18.reuse, R124 ;  /* 0x000000120c7c723c */ /* 0x080fec000004187c */
[C---:B------:R-:W-:Y:S01]  /*6e50*/  HMMA.16816.F32.BF16 R128, R4.reuse, R18, R128 ;  /* 0x000000120480723c */ /* 0x040fe20000041880 */
[----:B------:R-:W-:Y:S05]  /*6e60*/  LDSM.16.MT88.4 R16, [R0+0x3000] ;  /* 0x003000000010783b */ /* 0x000fea0000004200 */
[-C--:B------:R-:W-:Y:S06]  /*6e70*/  HMMA.16816.F32.BF16 R132, R4, R68.reuse, R132 ;  /* 0x000000440484723c */ /* 0x080fec0000041884 */
        /* <DEDUP_REMOVED lines=19> */
[----:B------:R-:W4:Y:S05]  /*6fb0*/  LDSM.16.MT88.4 R80, [R0+0x1800] ;  /* 0x001800000050783b */ /* 0x000f2a0000004200 */
[----:B------:R-:W-:Y:S01]  /*6fc0*/  HMMA.16816.F32.BF16 R144, R72, R90, R144 ;  /* 0x0000005a4890723c */ /* 0x000fe20000041890 */
[----:B------:R-:W1:Y:S04]  /*6fd0*/  LDSM.16.MT88.4 R72, [R0+0x3800] ;  /* 0x003800000048783b */ /* 0x000e680000004200 */
[----:B------:R-:W1:Y:S01]  /*6fe0*/  LDSM.16.MT88.4 R88, [R0+0x5800] ;  /* 0x005800000058783b */ /* 0x000e620000004200 */
[-C--:B--2---:R-:W-:Y:S06]  /*6ff0*/  HMMA.16816.F32.BF16 R100, R4, R8.reuse, R100 ;  /* 0x000000080464723c */ /* 0x084fec0000041864 */
[C---:B------:R-:W-:Y:S06]  /*7000*/  HMMA.16816.F32.BF16 R104, R12.reuse, R8, R104 ;  /* 0x000000080c68723c */ /* 0x040fec0000041868 */
[-C--:B------:R-:W-:Y:S06]  /*7010*/  HMMA.16816.F32.BF16 R108, R12, R10.reuse, R108 ;  /* 0x0000000a0c6c723c */ /* 0x080fec000004186c */
[C---:B------:R-:W-:Y:S06]  /*7020*/  HMMA.16816.F32.BF16 R112, R4.reuse, R10, R112 ;  /* 0x0000000a0470723c */ /* 0x040fec0000041870 */
[-C--:B------:R-:W-:Y:S06]  /*7030*/  HMMA.16816.F32.BF16 R116, R4, R16.reuse, R116 ;  /* 0x000000100474723c */ /* 0x080fec0000041874 */
[C---:B------:R-:W-:Y:S06]  /*7040*/  HMMA.16816.F32.BF16 R120, R12.reuse, R16, R120 ;  /* 0x000000100c78723c */ /* 0x040fec0000041878 */
[-C--:B------:R-:W-:Y:S06]  /*7050*/  HMMA.16816.F32.BF16 R124, R12, R18.reuse, R124 ;  /* 0x000000120c7c723c */ /* 0x080fec000004187c */
[C---:B------:R-:W-:Y:S06]  /*7060*/  HMMA.16816.F32.BF16 R128, R4.reuse, R18, R128 ;  /* 0x000000120480723c */ /* 0x040fec0000041880 */
[-C--:B---3--:R-:W-:Y:S06]  /*7070*/  HMMA.16816.F32.BF16 R132, R4, R68.reuse, R132 ;  /* 0x000000440484723c */ /* 0x088fec0000041884 */
[C---:B------:R-:W-:Y:S06]  /*7080*/  HMMA.16816.F32.BF16 R136, R12.reuse, R68, R136 ;  /* 0x000000440c88723c */ /* 0x040fec0000041888 */
[-C--:B------:R-:W-:Y:S06]  /*7090*/  HMMA.16816.F32.BF16 R140, R12, R70.reuse, R140 ;  /* 0x000000460c8c723c */ /* 0x080fec000004188c */
[----:B------:R-:W-:Y:S06]  /*70a0*/  HMMA.16816.F32.BF16 R144, R4, R70, R144 ;  /* 0x000000460490723c */ /* 0x000fec0000041890 */
[-C--:B----4-:R-:W-:Y:S06]  /*70b0*/  HMMA.16816.F32.BF16 R100, R76, R80.reuse, R100 ;  /* 0x000000504c64723c */ /* 0x090fec0000041864 */
        /* <DEDUP_REMOVED lines=14> */
[----:B------:R-:W2:Y:S01]  /*71a0*/  LDL.LU.64 R98, [R1+0x38] ;  /* 0x0000380001627983 */ /* 0x000ea20000300a00 */
[----:B------:R-:W1:Y:S08]  /*71b0*/  LDC R13, c[0x0][0x240] ;  /* 0x00009000ff0d7b82 */ /* 0x000e700000000800 */
[----:B------:R-:W-:Y:S01]  /*71c0*/  BAR.SYNC.DEFER_BLOCKING 0x0 ;  /* 0x0000000000007b1d */ /* 0x000fe20000010000 */
[----:B------:R-:W-:Y:S02]  /*71d0*/  ISETP.GE.AND P3, PT, R244, UR16, PT ;  /* 0x00000010f4007c0c */ /* 0x000fe4000bf66270 */
[----:B------:R-:W-:Y:S02]  /*71e0*/  ISETP.GE.AND P2, PT, R246, UR16, PT ;  /* 0x00000010f6007c0c */ /* 0x000fe4000bf46270 */
[----:B------:R-:W-:Y:S09]  /*71f0*/  ISETP.GE.AND P1, PT, R247, UR16, PT ;  /* 0x00000010f7007c0c */ /* 0x000ff2000bf26270 */
[----:B------:R3:W-:Y:S01]  /*7200*/  @P3 STS.128 [R96], RZ ;  /* 0x000000ff60003388 */ /* 0x0007e20000000c00 */
[----:B------:R-:W4:Y:S01]  /*7210*/  LDC R14, c[0x0][0x244] ;  /* 0x00009100ff0e7b82 */ /* 0x000f220000000800 */
[C---:B-1----:R-:W-:Y:S05]  /*7220*/  IMAD.U32 R5, R13.reuse, -0x40, RZ ;  /* 0xffffffc00d057824 */ /* 0x042fea00078e00ff */
[C---:B------:R-:W-:Y:S02]  /*7230*/  LEA R6, P5, R13.reuse, R5, 0x5 ;  /* 0x000000050d067211 */ /* 0x040fe400078a28ff */
[----:B------:R-:W-:Y:S04]  /*7240*/  SHF.R.S32.HI R7, RZ, 0x1f, R5 ;  /* 0x0000001fff077819 */ /* 0x000fe80000011405 */
[--C-:B----4-:R-:W-:Y:S02]  /*7250*/  LEA.HI.X R7, R13, R7, R14.reuse, 0x5, P5 ;  /* 0x000000070d077211 */ /* 0x110fe400028f2c0e */
[CC--:B--2---:R-:W-:Y:S02]  /*7260*/  LEA R4, P0, R5.reuse, R98.reuse, 0x1 ;  /* 0x0000006205047211 */ /* 0x0c4fe400078008ff */
[C---:B------:R-:W-:Y:S02]  /*7270*/  @!P2 LEA R10, P4, R6.reuse, R98, 0x1 ;  /* 0x00000062060aa211 */ /* 0x040fe400078808ff */
[-C--:B------:R-:W-:Y:S02]  /*7280*/  LEA.HI.X.SX32 R5, R5, R99.reuse, 0x1, P0 ;  /* 0x0000006305057211 */ /* 0x080fe400000f0eff */
[C---:B------:R-:W-:Y:S02]  /*7290*/  @!P3 LEA R12, P5, R13.reuse, R4, 0x6 ;  /* 0x000000040d0cb211 */ /* 0x040fe400078a30ff */
[C-C-:B------:R-:W-:Y:S01]  /*72a0*/  @!P2 LEA.HI.X R11, R6.reuse, R99, R7.reuse, 0x1, P4 ;  /* 0x00000063060ba211 */ /* 0x140fe200020f0c07 */
[----:B------:R-:W-:Y:S01]  /*72b0*/  @!PT LDS RZ, [RZ] ;  /* 0x00000000fffff984 */ /* 0x000fe20000000800 */
[----:B------:R-:W-:Y:S01]  /*72c0*/  @!PT LDS RZ, [RZ] ;  /* 0x00000000fffff984 */ /* 0x000fe20000000800 */
[----:B------:R-:W-:Y:S01]  /*72d0*/  @!PT LDS RZ, [RZ] ;  /* 0x00000000fffff984 */ /* 0x000fe20000000800 */
[----:B------:R3:W-:Y:S01]  /*72e0*/  @!P3 LDGSTS.E.BYPASS.LTC128B.128 [R96], desc[UR6][R4.64] ;  /* 0x000000000460bfae */ /* 0x0007e2000b901d46 */
        /* <DEDUP_REMOVED lines=30> */
.L_x_24:
[----:B------:R-:W-:Y:S01]  /*74d0*/  ISETP.LT.AND P0, PT, RZ, UR8, PT ;  /* 0x00000008ff007c0c */ /* 0x000fe2000bf01270 */
[----:B------:R-:W-:Y:S11]  /*74e0*/  UIADD3 UR8, UR8, -0x1, URZ ;  /* 0xffffffff08087890 */ /* 0x000ff6000fffe03f */
[----:B------:R-:W-:Y:S01]  /*74f0*/  @!UPT UIADD3 URZ, URZ, URZ, URZ ;  /* 0x0000003f3f3ff290 */ /* 0x000fe2000fffe03f */
[----:B------:R-:W-:Y:S05]  /*7500*/  @P0 BRA `(.L_x_25) ;  /* 0xffffffc400f80947 */ /* 0x000fea000383ffff */
[----:B------:R-:W2:Y:S01]  /*7510*/  LDL R73, [R1+0x78] ;  /* 0x0000780001497983 */ /* 0x000ea20000100800 */
[----:B------:R-:W-:-:S03]  /*7520*/  ULDC UR8, c[0x0][0x390] ;  /* 0x0000e40000087ab9 */ /* 0x000fc60000000800 */
[----:B------:R-:W4:Y:S01]  /*7530*/  LDL R72, [R1+0x7c] ;  /* 0x00007c0001487983 */ /* 0x000f220000100800 */
[----:B-----5:R-:W-:Y:S01]  /*7540*/  F2FP.BF16.F32.PACK_AB R68, R27, R26 ;  /* 0x0000001a1b44723e */ /* 0x020fe200000010ff */
[----:B------:R-:W-:Y:S01]  /*7550*/  FMUL.FTZ R100, R100, UR8 ;  /* 0x0000000864647c20 */ /* 0x000fe20008410000 */
[----:B------:R-:W-:Y:S01]  /*7560*/  FMUL.FTZ R27, R101, UR8 ;  /* 0x00000008651b7c20 */ /* 0x000fe20008410000 */
[----:B------:R-:W-:Y:S01]  /*7570*/  F2FP.BF16.F32.PACK_AB R70, R23, R22 ;  /* 0x000000161746723e */ /* 0x000fe200000010ff */
[----:B------:R-:W-:Y:S01]  /*7580*/  FMUL.FTZ R102, R102, UR8 ;  /* 0x0000000866667c20 */ /* 0x000fe20008410000 */
[----:B------:R-:W-:Y:S01]  /*7590*/  FMUL.FTZ R26, R103, UR8 ;  /* 0x00000008671a7c20 */ /* 0x000fe20008410000 */
        /* <DEDUP_REMOVED lines=10> */
[----:B------:R-:W-:Y:S01]  /*7640*/  F2FP.BF16.F32.PACK_AB R27, R27, R100 ;  /* 0x000000641b1b723e */ /* 0x000fe200000010ff */
[----:B------:R-:W-:Y:S01]  /*7650*/  BAR.SYNC.DEFER_BLOCKING 0x0 ;  /* 0x0000000000007b1d */ /* 0x000fe20000010000 */
[----:B------:R-:W-:Y:S01]  /*7660*/  FMUL.FTZ R108, R108, UR8 ;  /* 0x000000086c6c7c20 */ /* 0x000fe20008410000 */
[----:B------:R-:W-:Y:S01]  /*7670*/  FMUL.FTZ R21, R109, UR8 ;  /* 0x000000086d157c20 */ /* 0x000fe20008410000 */
[----:B------:R-:W-:Y:S01]  /*7680*/  F2FP.BF16.F32.PACK_AB R26, R26, R102 ;  /* 0x000000661a1a723e */ /* 0x000fe200000010ff */
        /* <DEDUP_REMOVED lines=22> */
[----:B---3--:R-:W-:Y:S01]  /*77f0*/  FMUL.FTZ R13, R125, UR8 ;  /* 0x000000087d0d7c20 */ /* 0x008fe20008410000 */
        /* <DEDUP_REMOVED lines=28> */
[----:B------:R-:W-:Y:S01]  /*79c0*/  UISETP.NE.AND UP0, UPT, UR27, -0x1, UPT ;  /* 0xffffffff1b00788c */ /* 0x000fe2000bf05270 */
[----:B------:R-:W-:-:S02]  /*79d0*/  F2FP.BF16.F32.PACK_AB R6, R6, R146 ;  /* 0x000000920606723e */ /* 0x000fc400000010ff */
[----:B------:R-:W-:Y:S02]  /*79e0*/  F2FP.BF16.F32.PACK_AB R9, R9, R136 ;  /* 0x000000880909723e */ /* 0x000fe400000010ff */
[----:B------:R-:W-:Y:S02]  /*79f0*/  F2FP.BF16.F32.PACK_AB R8, R8, R138 ;  /* 0x0000008a0808723e */ /* 0x000fe400000010ff */
[----:B------:R-:W-:Y:S02]  /*7a00*/  F2FP.BF16.F32.PACK_AB R5, R5, R140 ;  /* 0x0000008c0505723e */ /* 0x000fe400000010ff */
[----:B------:R-:W-:Y:S02]  /*7a10*/  F2FP.BF16.F32.PACK_AB R4, R4, R142 ;  /* 0x0000008e0404723e */ /* 0x000fe400000010ff */
[----:B------:R-:W-:Y:S01]  /*7a20*/  F2FP.BF16.F32.PACK_AB R32, R33, R32 ;  /* 0x000000202120723e */ /* 0x000fe200000010ff */
[----:B------:R-:W-:Y:S01]  /*7a30*/  @UP0 UIADD3 UR12, UR19, UR27, URZ ;  /* 0x0000001b130c0290 */ /* 0x000fe2000fffe03f */
[----:B------:R-:W-:Y:S01]  /*7a40*/  F2FP.BF16.F32.PACK_AB R34, R35, R34 ;  /* 0x000000222322723e */ /* 0x000fe200000010ff */
[----:B------:R-:W-:Y:S01]  /*7a50*/  @UP0 ULDC.64 UR10, c[0x0][0x450] ;  /* 0x00011400000a0ab9 */ /* 0x000fe20000000a00 */
[----:B------:R-:W-:Y:S01]  /*7a60*/  F2FP.BF16.F32.PACK_AB R28, R29, R28 ;  /* 0x0000001c1d1c723e */ /* 0x000fe200000010ff */
[----:B------:R-:W-:Y:S01]  /*7a70*/  @UP0 UIMAD.WIDE.U32 UR8, UR12, UR10, URZ ;  /* 0x0000000a0c0802a5 */ /* 0x000fe2000f8e003f */
[----:B------:R-:W-:Y:S01]  /*7a80*/  F2FP.BF16.F32.PACK_AB R30, R31, R30 ;  /* 0x0000001e1f1e723e */ /* 0x000fe200000010ff */
[----:B------:R-:W-:Y:S01]  /*7a90*/  @UP0 UIMAD UR12, UR12, UR11, URZ ;  /* 0x0000000b0c0c02a4 */ /* 0x000fe2000f8e023f */
[----:B------:R-:W-:-:S02]  /*7aa0*/  F2FP.BF16.F32.PACK_AB R36, R37, R36 ;  /* 0x000000242524723e */ /* 0x000fc400000010ff */
[----:B------:R-:W-:Y:S01]  /*7ab0*/  F2FP.BF16.F32.PACK_AB R38, R39, R38 ;  /* 0x000000262726723e */ /* 0x000fe200000010ff */
[----:B------:R-:W-:Y:S01]  /*7ac0*/  @UP0 UIADD3 UR21, UR9, UR12, URZ ;  /* 0x0000000c09150290 */ /* 0x000fe2000fffe03f */
[----:B------:R-:W-:Y:S01]  /*7ad0*/  F2FP.BF16.F32.PACK_AB R48, R49, R48 ;  /* 0x000000303130723e */ /* 0x000fe200000010ff */
[----:B------:R-:W-:Y:S01]  /*7ae0*/  @UP0 UMOV UR20, UR8 ;  /* 0x0000000800140c82 */ /* 0x000fe20008000000 */
[----:B------:R-:W-:Y:S02]  /*7af0*/  F2FP.BF16.F32.PACK_AB R50, R51, R50 ;  /* 0x000000323332723e */ /* 0x000fe400000010ff */
[----:B------:R-:W-:Y:S02]  /*7b00*/  F2FP.BF16.F32.PACK_AB R40, R41, R40 ;  /* 0x000000282928723e */ /* 0x000fe400000010ff */
[----:B------:R-:W-:Y:S02]  /*7b10*/  F2FP.BF16.F32.PACK_AB R42, R43, R42 ;  /* 0x0000002a2b2a723e */ /* 0x000fe400000010ff */
[----:B------:R-:W-:-:S02]  /*7b20*/  F2FP.BF16.F32.PACK_AB R44, R45, R44 ;  /* 0x0000002c2d2c723e */ /* 0x000fc400000010ff */
[----:B------:R-:W-:Y:S02]  /*7b30*/  F2FP.BF16.F32.PACK_AB R46, R47, R46 ;  /* 0x0000002e2f2e723e */ /* 0x000fe400000010ff */
[----:B------:R-:W-:Y:S02]  /*7b40*/  F2FP.BF16.F32.PACK_AB R52, R53, R52 ;  /* 0x000000343534723e */ /* 0x000fe400000010ff */
[----:B------:R-:W-:Y:S02]  /*7b50*/  F2FP.BF16.F32.PACK_AB R54, R55, R54 ;  /* 0x000000363736723e */ /* 0x000fe400000010ff */
[----:B------:R-:W-:Y:S02]  /*7b60*/  F2FP.BF16.F32.PACK_AB R64, R65, R64 ;  /* 0x000000404140723e */ /* 0x000fe400000010ff */
[----:B------:R-:W-:Y:S02]  /*7b70*/  F2FP.BF16.F32.PACK_AB R66, R67, R66 ;  /* 0x000000424342723e */ /* 0x000fe400000010ff */
[----:B------:R-:W-:-:S02]  /*7b80*/  F2FP.BF16.F32.PACK_AB R56, R57, R56 ;  /* 0x000000383938723e */ /* 0x000fc400000010ff */
[----:B------:R-:W-:Y:S02]  /*7b90*/  F2FP.BF16.F32.PACK_AB R58, R59, R58 ;  /* 0x0000003a3b3a723e */ /* 0x000fe400000010ff */
[----:B------:R-:W-:Y:S02]  /*7ba0*/  F2FP.BF16.F32.PACK_AB R60, R61, R60 ;  /* 0x0000003c3d3c723e */ /* 0x000fe400000010ff */
[----:B------:R-:W-:Y:S02]  /*7bb0*/  F2FP.BF16.F32.PACK_AB R62, R63, R62 ;  /* 0x0000003e3f3e723e */ /* 0x000fe400000010ff */
[----:B------:R-:W-:Y:S01]  /*7bc0*/  PLOP3.LUT P0, PT, PT, PT, UP0, 0x80, 0x0 ;  /* 0x000000000000781c */ /* 0x000fe20003f0f008 */
[----:B--2---:R-:W-:Y:S04]  /*7bd0*/  STS [R73], R27 ;  /* 0x0000001b49007388 */ /* 0x004fe80000000800 */
[----:B------:R-:W-:Y:S04]  /*7be0*/  STS [R73+0x400], R26 ;  /* 0x0004001a49007388 */ /* 0x000fe80000000800 */
[----:B----4-:R-:W-:Y:S04]  /*7bf0*/  STS [R72], R23 ;  /* 0x0000001748007388 */ /* 0x010fe80000000800 */
[----:B------:R-:W-:Y:S04]  /*7c00*/  STS [R72+0x400], R22 ;  /* 0x0004001648007388 */ /* 0x000fe80000000800 */
        /* <DEDUP_REMOVED lines=19> */
[----:B------:R1:W-:Y:S04]  /*7d40*/  STS [R72+0x5400], R4 ;  /* 0x0054000448007388 */ /* 0x0003e80000000800 */
        /* <DEDUP_REMOVED lines=22> */
[----:B------:R2:W-:Y:S01]  /*7eb0*/  STS [R72+0xb000], R60 ;  /* 0x00b0003c48007388 */ /* 0x0005e20000000800 */
[----:B-1----:R-:W1:Y:S03]  /*7ec0*/  S2R R4, SR_TID.X ;  /* 0x0000000000047919 */ /* 0x002e660000002100 */
[----:B------:R2:W-:Y:S01]  /*7ed0*/  STS [R72+0xb400], R62 ;  /* 0x00b4003e48007388 */ /* 0x0005e20000000800 */
[----:B------:R-:W-:Y:S05]  /*7ee0*/  @P0 BRA `(.L_x_26) ;  /* 0x0000000000340947 */ /* 0x000fea0003800000 */
[----:B------:R-:W-:Y:S01]  /*7ef0*/  USHF.R.S32.HI UR8, URZ, 0x1f, UR19 ;  /* 0x0000001f3f087899 */ /* 0x000fe20008011413 */
[----:B------:R-:W-:Y:S01]  /*7f00*/  ULDC.64 UR10, c[0x0][0x450] ;  /* 0x00011400000a7ab9 */ /* 0x000fe20000000a00 */
[----:B------:R-:W-:Y:S02]  /*7f10*/  USHF.R.S32.HI UR15, URZ, 0x1f, UR45 ;  /* 0x0000001f3f0f7899 */ /* 0x000fe4000801142d */
        /* <DEDUP_REMOVED lines=10> */
.L_x_26:
[----:B------:R-:W-:Y:S01]  /*7fc0*/  @UP0 UIADD3 UR13, UR19, UR27, URZ ;  /* 0x0000001b130d0290 */ /* 0x000fe2000fffe03f */
[----:B------:R-:W-:Y:S01]  /*7fd0*/  @UP0 ULDC.64 UR8, c[0x0][0x458] ;  /* 0x0001160000080ab9 */ /* 0x000fe20000000a00 */
[----:B------:R-:W-:Y:S02]  /*7fe0*/  USHF.L.U32 UR12, UR26, 0x6, URZ ;  /* 0x000000061a0c7899 */ /* 0x000fe4000800063f */
[----:B------:R-:W-:Y:S02]  /*7ff0*/  @UP0 UIMAD.WIDE.U32 UR14, UR13, UR8, URZ ;  /* 0x000000080d0e02a5 */ /* 0x000fe4000f8e003f */
[----:B------:R-:W-:-:S04]  /*8000*/  @UP0 UIMAD UR13, UR13, UR9, URZ ;  /* 0x000000090d0d02a4 */ /* 0x000fc8000f8e023f */
[----:B------:R-:W-:Y:S01]  /*8010*/  @UP0 UIADD3 UR18, UR15, UR13, URZ ;  /* 0x0000000d0f120290 */ /* 0x000fe2000fffe03f */
[----:B------:R-:W-:Y:S11]  /*8020*/  @P0 BRA `(.L_x_27) ;  /* 0x0000000000300947 */ /* 0x000ff60003800000 */
[----:B------:R-:W-:Y:S01]  /*8030*/  USHF.R.S32.HI UR13, URZ, 0x1f, UR19 ;  /* 0x0000001f3f0d7899 */ /* 0x000fe20008011413 */
[----:B------:R-:W-:Y:S01]  /*8040*/  ULDC.64 UR8, c[0x0][0x458] ;  /* 0x0001160000087ab9 */ /* 0x000fe20000000a00 */
[----:B------:R-:W-:Y:S02]  /*8050*/  USHF.R.S32.HI UR18, URZ, 0x1f, UR45 ;  /* 0x0000001f3f127899 */ /* 0x000fe4000801142d */
[----:B------:R-:W-:Y:S02]  /*8060*/  UIMAD UR13, UR13, UR8, URZ ;  /* 0x000000080d0d72a4 */ /* 0x000fe4000f8e023f */
[----:B------:R-:W-:Y:S02]  /*8070*/  UIMAD.WIDE.U32 UR14, UR19, UR8, URZ ;  /* 0x00000008130e72a5 */ /* 0x000fe4000f8e003f */
[----:B------:R-:W-:Y:S01]  /*8080*/  UIMAD UR13, UR19, UR9, UR13 ;  /* 0x00000009130d72a4 */ /* 0x000fe2000f8e020d */
[----:B------:R-:W-:-:S03]  /*8090*/  ULDC.64 UR16, c[0x0][0x440] ;  /* 0x0001100000107ab9 */ /* 0x000fc60000000a00 */
[----:B------:R-:W-:Y:S02]  /*80a0*/  UIADD3 UR15, UR15, UR13, URZ ;  /* 0x0000000d0f0f7290 */ /* 0x000fe4000fffe03f */
[----:B------:R-:W-:Y:S02]  /*80b0*/  UIMAD UR13, UR18, UR16, URZ ;  /* 0x00000010120d72a4 */ /* 0x000fe4000f8e023f */
[----:B------:R-:W-:Y:S02]  /*80c0*/  UIMAD.WIDE.U32 UR14, UR45, UR16, UR14 ;  /* 0x000000102d0e72a5 */ /* 0x000fe4000f8e000e */
[----:B------:R-:W-:-:S04]  /*80d0*/  UIMAD UR13, UR45, UR17, UR13 ;  /* 0x000000112d0d72a4 */ /* 0x000fc8000f8e020d */
[----:B------:R-:W-:-:S12]  /*80e0*/  UIADD3 UR18, UR15, UR13, URZ ;  /* 0x0000000d0f127290 */ /* 0x000fd8000fffe03f */
.L_x_27:
[----:B------:R-:W-:Y:S01]  /*80f0*/  BAR.SYNC.DEFER_BLOCKING 0x0 ;  /* 0x0000000000007b1d */ /* 0x000fe20000010000 */
[----:B------:R-:W-:Y:S01]  /*8100*/  USHF.R.S32.HI UR13, URZ, 0x1f, UR12 ;  /* 0x0000001f3f0d7899 */ /* 0x000fe2000801140c */
[----:B-1----:R-:W-:Y:S01]  /*8110*/  SHF.R.S32.HI R5, RZ, 0x1f, R4 ;  /* 0x0000001fff057819 */ /* 0x002fe20000011404 */
[----:B------:R-:W-:Y:S01]  /*8120*/  IMAD.U32 R6, RZ, RZ, UR10 ;  /* 0x0000000aff067e24 */ /* 0x000fe2000f8e00ff */
[--C-:B------:R-:W-:Y:S01]  /*8130*/  SHF.R.S32.HI R9, RZ, 0x1f, R244.reuse ;  /* 0x0000001fff097819 */ /* 0x100fe200000114f4 */
[----:B------:R-:W-:Y:S01]  /*8140*/  UIMAD UR15, UR13, UR10, URZ ;  /* 0x0000000a0d0f72a4 */ /* 0x000fe2000f8e023f */
[----:B------:R-:W-:Y:S01]  /*8150*/  IMAD.MOV.U32 R8, RZ, RZ, R244 ;  /* 0x000000ffff087224 */ /* 0x000fe200078e00f4 */
[----:B------:R-:W-:Y:S01]  /*8160*/  LEA.HI R4, R5, R4, RZ, 0x3 ;  /* 0x0000000405047211 */ /* 0x000fe200078f18ff */
[----:B------:R-:W-:Y:S01]  /*8170*/  UIMAD UR5, UR26, -0x40, UR5 ;  /* 0xffffffc01a0578a4 */ /* 0x000fe2000f8e0205 */
[----:B------:R-:W-:Y:S01]  /*8180*/  BSSY B0, `(.L_x_28) ;  /* 0x000002c000007945 */ /* 0x000fe20003800000 */
[----:B------:R-:W-:Y:S01]  /*8190*/  UIMAD UR15, UR12, UR11, UR15 ;  /* 0x0000000b0c0f72a4 */ /* 0x000fe2000f8e020f */
[----:B------:R-:W-:Y:S01]  /*81a0*/  IMAD.WIDE.U32 R6, R6, UR12, R8 ;  /* 0x0000000c06067c25 */ /* 0x000fe2000f8e0008 */
[----:B------:R-:W-:Y:S01]  /*81b0*/  SHF.R.S32.HI R4, RZ, 0x3, R4 ;  /* 0x00000003ff047819 */ /* 0x000fe20000011404 */
[----:B------:R-:W-:Y:S01]  /*81c0*/  USHF.R.S32.HI UR19, URZ, 0x1f, UR54 ;  /* 0x0000001f3f137899 */ /* 0x000fe20008011436 */
[----:B------:R-:W-:-:S02]  /*81d0*/  ULDC.64 UR16, c[0x0][0x468] ;  /* 0x00011a0000107ab9 */ /* 0x000fc40000000a00 */
[----:B------:R-:W-:Y:S01]  /*81e0*/  IMAD.U32 R5, RZ, RZ, UR15 ;  /* 0x0000000fff057e24 */ /* 0x000fe2000f8e00ff */
[----:B------:R-:W-:Y:S01]  /*81f0*/  IADD3 R6, P0, R6, UR20, RZ ;  /* 0x0000001406067c10 */ /* 0x000fe2000ff1e0ff */
[C---:B------:R-:W-:Y:S01]  /*8200*/  VIADD R10, R4.reuse, 0x20 ;  /* 0x00000020040a7836 */ /* 0x040fe20000000000 */
[----:B------:R-:W-:Y:S01]  /*8210*/  ISETP.GE.AND P4, PT, R4, UR5, PT ;  /* 0x0000000504007c0c */ /* 0x000fe2000bf86270 */
[----:B------:R-:W-:Y:S01]  /*8220*/  UIMAD UR15, UR19, UR16, URZ ;  /* 0x00000010130f72a4 */ /* 0x000fe2000f8e023f */
[----:B------:R-:W-:Y:S01]  /*8230*/  IADD3.X R7, R7, UR21, R5, P0, !PT ;  /* 0x0000001507077c10 */ /* 0x000fe200087fe405 */
[----:B------:R-:W-:Y:S01]  /*8240*/  IMAD.U32 R5, RZ, RZ, UR16 ;  /* 0x00000010ff057e24 */ /* 0x000fe2000f8e00ff */
[----:B------:R-:W-:Y:S01]  /*8250*/  ISETP.GE.AND P3, PT, R10, UR5, PT ;  /* 0x000000050a007c0c */ /* 0x000fe2000bf66270 */
[----:B--2---:R1:W2:Y:S01]  /*8260*/  LDS.128 R36, [R96+0xd000] ;  /* 0x00d0000060247984 */ /* 0x0042a20000000c00 */
[----:B------:R-:W-:Y:S01]  /*8270*/  UIMAD UR17, UR54, UR17, UR15 ;  /* 0x00000011361172a4 */ /* 0x000fe2000f8e020f */
[----:B------:R-:W-:Y:S01]  /*8280*/  IMAD.WIDE.U32 R10, R5, UR54, R6 ;  /* 0x00000036050a7c25 */ /* 0x000fe2000f8e0006 */
[----:B------:R-:W-:Y:S01]  /*8290*/  SHF.R.S32.HI R52, RZ, 0x1f, R4 ;  /* 0x0000001fff347819 */ /* 0x000fe20000011404 */
[----:B------:R1:W3:Y:S03]  /*82a0*/  LDS.128 R32, [R96+0xf000] ;  /* 0x00f0000060207984 */ /* 0x0002e60000000c00 */
[----:B------:R-:W-:Y:S01]  /*82b0*/  VIADD R14, R11, UR17 ;  /* 0x000000110b0e7c36 */ /* 0x000fe20008000000 */
[----:B------:R1:W4:Y:S04]  /*82c0*/  LDS.128 R28, [R96+0x11000] ;  /* 0x01100000601c7984 */ /* 0x0003280000000c00 */
[----:B------:R1:W1:Y:S04]  /*82d0*/  LDS.128 R48, [R96+0x13000] ;  /* 0x0130000060307984 */ /* 0x0002680000000c00 */
[----:B------:R1:W1:Y:S04]  /*82e0*/  LDS.128 R44, [R96+0x15000] ;  /* 0x01500000602c7984 */ /* 0x0002680000000c00 */
[----:B------:R1:W1:Y:S01]  /*82f0*/  LDS.128 R40, [R96+0x17000] ;  /* 0x0170000060287984 */ /* 0x0002620000000c00 */
[----:B------:R-:W-:Y:S05]  /*8300*/  @P4 BRA `(.L_x_29) ;  /* 0x00000000004c4947 */ /* 0x000fea0003800000 */
[----:B------:R-:W-:Y:S01]  /*8310*/  ULDC UR15, c[0x0][0x2d0] ;  /* 0x0000b400000f7ab9 */ /* 0x000fe20000000800 */
[----:B------:R-:W5:Y:S01]  /*8320*/  LDS.128 R24, [R96+0xe000] ;  /* 0x00e0000060187984 */ /* 0x000f620000000c00 */
[----:B------:R-:W-:Y:S01]  /*8330*/  ISETP.GE.AND P5, PT, R244, UR15, PT ;  /* 0x0000000ff4007c0c */ /* 0x000fe2000bfa6270 */
[----:B------:R-:W-:Y:S01]  /*8340*/  IMAD R5, R52, UR10, RZ ;  /* 0x0000000a34057c24 */ /* 0x000fe2000f8e02ff */
[----:B------:R-:W-:Y:S01]  /*8350*/  MOV R7, R14 ;  /* 0x0000000e00077202 */ /* 0x000fe20000000f00 */
[----:B------:R-:W2:Y:S01]  /*8360*/  LDS.128 R20, [R96+0x10000] ;  /* 0x0100000060147984 */ /* 0x000ea20000000c00 */
[----:B------:R-:W-:Y:S01]  /*8370*/  IMAD.MOV.U32 R6, RZ, RZ, R10 ;  /* 0x000000ffff067224 */ /* 0x000fe200078e000a */
[----:B------:R-:W-:Y:S01]  /*8380*/  ISETP.GE.AND P2, PT, R246, UR15, PT ;  /* 0x0000000ff6007c0c */ /* 0x000fe2000bf46270 */
[C---:B------:R-:W-:Y:S01]  /*8390*/  IMAD R5, R4.reuse, UR11, R5 ;  /* 0x0000000b04057c24 */ /* 0x040fe2000f8e0205 */
[----:B------:R-:W-:Y:S01]  /*83a0*/  ISETP.GE.AND P1, PT, R247, UR15, PT ;  /* 0x0000000ff7007c0c */ /* 0x000fe2000bf26270 */
[----:B------:R-:W-:Y:S01]  /*83b0*/  IMAD.WIDE.U32 R12, R4, UR10, R6 ;  /* 0x0000000a040c7c25 */ /* 0x000fe2000f8e0006 */
[----:B------:R-:W-:-:S03]  /*83c0*/  ULDC.64 UR16, c[0x0][0x3f0] ;  /* 0x0000fc0000107ab9 */ /* 0x000fc60000000a00 */
[----:B------:R-:W-:Y:S01]  /*83d0*/  IMAD.IADD R5, R13, 0x1, R5 ;  /* 0x000000010d057824 */ /* 0x000fe200078e0205 */
[----:B------:R-:W3:Y:S01]  /*83e0*/  @!P5 LDS.128 R16, [R96+0xc000] ;  /* 0x00c000006010d984 */ /* 0x000ee20000000c00 */
[----:B------:R-:W-:-:S04]  /*83f0*/  LEA R6, P0, R12, UR16, 0x1 ;  /* 0x000000100c067c11 */ /* 0x000fc8000f8008ff */
[----:B------:R-:W-:-:S05]  /*8400*/  LEA.HI.X R7, R12, UR17, R5, 0x1, P0 ;  /* 0x000000110c077c11 */ /* 0x000fca00080f0c05 */
[----:B-----5:R1:W-:Y:S04]  /*8410*/  @!P2 STG.E.128 desc[UR6][R6.64+0x80], R24 ;  /* 0x000080180600a986 */ /* 0x0203e8000c101d06 */
[----:B--2---:R2:W-:Y:S04]  /*8420*/  @!P1 STG.E.128 desc[UR6][R6.64+0x100], R20 ;  /* 0x0001001406009986 */ /* 0x0045e8000c101d06 */
[----:B---3--:R2:W-:Y:S02]  /*8430*/  @!P5 STG.E.128 desc[UR6][R6.64], R16 ;  /* 0x000000100600d986 */ /* 0x0085e4000c101d06 */
.L_x_29:
[----:B------:R-:W-:Y:S05]  /*8440*/  BSYNC B0 ;  /* 0x0000000000007941 */ /* 0x000fea0003800000 */
.L_x_28:
[----:B------:R-:W-:Y:S04]  /*8450*/  BSSY B0, `(.L_x_30) ;  /* 0x0000014000007945 */ /* 0x000fe80003800000 */
[----:B------:R-:W-:Y:S05]  /*8460*/  @P3 BRA `(.L_x_31) ;  /* 0x0000000000483947 */ /* 0x000fea0003800000 */
[----:B------:R-:W-:Y:S01]  /*8470*/  IADD3 R5, P0, R4, 0x20, RZ ;  /* 0x0000002004057810 */ /* 0x000fe20007f1e0ff */
[----:B------:R-:W-:Y:S01]  /*8480*/  ULDC UR5, c[0x0][0x2d0] ;  /* 0x0000b40000057ab9 */ /* 0x000fe20000000800 */
[----:B-12---:R-:W-:Y:S01]  /*8490*/  MOV R7, R14 ;  /* 0x0000000e00077202 */ /* 0x006fe20000000f00 */
[----:B------:R-:W-:Y:S01]  /*84a0*/  ULDC.64 UR16, c[0x0][0x3f0] ;  /* 0x0000fc0000107ab9 */ /* 0x000fe20000000a00 */
[----:B------:R-:W-:Y:S01]  /*84b0*/  ISETP.GE.AND P2, PT, R244, UR5, PT ;  /* 0x00000005f4007c0c */ /* 0x000fe2000bf46270 */
[----:B------:R-:W-:Y:S01]  /*84c0*/  IMAD.X R6, RZ, RZ, R52, P0 ;  /* 0x000000ffff067224 */ /* 0x000fe200000e0634 */
[----:B------:R-:W-:Y:S02]  /*84d0*/  ISETP.GE.AND P1, PT, R246, UR5, PT ;  /* 0x00000005f6007c0c */ /* 0x000fe4000bf26270 */
[----:B------:R-:W-:Y:S01]  /*84e0*/  ISETP.GE.AND P0, PT, R247, UR5, PT ;  /* 0x00000005f7007c0c */ /* 0x000fe2000bf06270 */
[----:B------:R-:W-:Y:S02]  /*84f0*/  IMAD R12, R6, UR10, RZ ;  /* 0x0000000a060c7c24 */ /* 0x000fe4000f8e02ff */
[----:B------:R-:W-:-:S04]  /*8500*/  IMAD.MOV.U32 R6, RZ, RZ, R10 ;  /* 0x000000ffff067224 */ /* 0x000fc800078e000a */
[----:B------:R-:W-:-:S04]  /*8510*/  IMAD.WIDE.U32 R10, R5, UR10, R6 ;  /* 0x0000000a050a7c25 */ /* 0x000fc8000f8e0006 */
[----:B------:R-:W-:Y:S01]  /*8520*/  IMAD R5, R5, UR11, R12 ;  /* 0x0000000b05057c24 */ /* 0x000fe2000f8e020c */
[----:B------:R-:W-:-:S03]  /*8530*/  LEA R6, P5, R10, UR16, 0x1 ;  /* 0x000000100a067c11 */ /* 0x000fc6000f8a08ff */
[----:B------:R-:W-:-:S05]  /*8540*/  IMAD.IADD R5, R11, 0x1, R5 ;  /* 0x000000010b057824 */ /* 0x000fca00078e0205 */
[----:B------:R-:W-:-:S05]  /*8550*/  LEA.HI.X R7, R10, UR17, R5, 0x1, P5 ;  /* 0x000000110a077c11 */ /* 0x000fca000a8f0c05 */
[----:B------:R1:W-:Y:S04]  /*8560*/  @!P2 STG.E.128 desc[UR6][R6.64], R36 ;  /* 0x000000240600a986 */ /* 0x0003e8000c101d06 */
[----:B---3--:R1:W-:Y:S04]  /*8570*/  @!P1 STG.E.128 desc[UR6][R6.64+0x80], R32 ;  /* 0x0000802006009986 */ /* 0x0083e8000c101d06 */
[----:B----4-:R1:W-:Y:S02]  /*8580*/  @!P0 STG.E.128 desc[UR6][R6.64+0x100], R28 ;  /* 0x0001001c06008986 */ /* 0x0103e4000c101d06 */
.L_x_31:
[----:B------:R-:W-:Y:S05]  /*8590*/  BSYNC B0 ;  /* 0x0000000000007941 */ /* 0x000fea0003800000 */
.L_x_30:
[----:B--2---:R2:W2:Y:S01]  /*85a0*/  LDS.128 R20, [R96+0x12000] ;  /* 0x0120000060147984 */ /* 0x0044a20000000c00 */
[----:B-1----:R-:W-:Y:S01]  /*85b0*/  IMAD.U32 R6, RZ, RZ, UR8 ;  /* 0x00000008ff067e24 */ /* 0x002fe2000f8e00ff */
[----:B------:R-:W-:Y:S01]  /*85c0*/  UIMAD UR13, UR13, UR8, URZ ;  /* 0x000000080d0d72a4 */ /* 0x000fe2000f8e023f */
[----:B------:R-:W-:Y:S01]  /*85d0*/  BSSY B0, `(.L_x_32) ;  /* 0x0000020000007945 */ /* 0x000fe20003800000 */
[----:B------:R1:W1:Y:S01]  /*85e0*/  LDS.128 R16, [R96+0x14000] ;  /* 0x0140000060107984 */ /* 0x0002620000000c00 */
[----:B------:R-:W-:Y:S01]  /*85f0*/  IMAD.WIDE.U32 R6, R6, UR12, R8 ;  /* 0x0000000c06067c25 */ /* 0x000fe2000f8e0008 */
[----:B------:R-:W-:Y:S02]  /*8600*/  UIMAD UR12, UR12, UR9, UR13 ;  /* 0x000000090c0c72a4 */ /* 0x000fe4000f8e020d */
[----:B------:R1:W1:Y:S01]  /*8610*/  LDS.128 R12, [R96+0x16000] ;  /* 0x01600000600c7984 */ /* 0x0002620000000c00 */
[----:B------:R-:W-:Y:S01]  /*8620*/  USHF.R.S32.HI UR5, URZ, 0x1f, UR54 ;  /* 0x0000001f3f057899 */ /* 0x000fe20008011436 */
[----:B------:R-:W-:Y:S01]  /*8630*/  IADD3 R6, P0, R6, UR14, RZ ;  /* 0x0000000e06067c10 */ /* 0x000fe2000ff1e0ff */
[----:B------:R-:W-:Y:S01]  /*8640*/  ULDC.64 UR10, c[0x0][0x470] ;  /* 0x00011c00000a7ab9 */ /* 0x000fe20000000a00 */
[----:B------:R-:W-:Y:S01]  /*8650*/  IMAD.U32 R5, RZ, RZ, UR12 ;  /* 0x0000000cff057e24 */ /* 0x000fe2000f8e00ff */
[----:B------:R-:W-:-:S04]  /*8660*/  UIMAD UR5, UR5, UR10, URZ ;  /* 0x0000000a050572a4 */ /* 0x000fc8000f8e023f */
[----:B------:R-:W-:Y:S01]  /*8670*/  IADD3.X R7, R7, UR18, R5, P0, !PT ;  /* 0x0000001207077c10 */ /* 0x000fe200087fe405 */
[----:B------:R-:W-:Y:S01]  /*8680*/  UIMAD UR11, UR54, UR11, UR5 ;  /* 0x0000000b360b72a4 */ /* 0x000fe2000f8e0205 */
[----:B------:R-:W-:-:S05]  /*8690*/  MOV R5, UR10 ;  /* 0x0000000a00057c02 */ /* 0x000fca0008000f00 */
[----:B------:R-:W-:-:S05]  /*86a0*/  IMAD.WIDE.U32 R8, R5, UR54, R6 ;  /* 0x0000003605087c25 */ /* 0x000fca000f8e0006 */
[----:B------:R-:W-:Y:S01]  /*86b0*/  IADD3 R5, R9, UR11, RZ ;  /* 0x0000000b09057c10 */ /* 0x000fe2000fffe0ff */
[----:B------:R-:W-:Y:S06]  /*86c0*/  @P4 BRA `(.L_x_33) ;  /* 0x0000000000404947 */ /* 0x000fec0003800000 */
[----:B------:R-:W-:Y:S01]  /*86d0*/  MOV R7, R5 ;  /* 0x0000000500077202 */ /* 0x000fe20000000f00 */
[----:B------:R-:W-:Y:S01]  /*86e0*/  IMAD.MOV.U32 R6, RZ, RZ, R8 ;  /* 0x000000ffff067224 */ /* 0x000fe200078e0008 */
[----:B------:R-:W-:Y:S01]  /*86f0*/  ULDC UR5, c[0x0][0x2d0] ;  /* 0x0000b40000057ab9 */ /* 0x000fe20000000800 */
[----:B------:R-:W-:Y:S01]  /*8700*/  IMAD R24, R52, UR8, RZ ;  /* 0x0000000834187c24 */ /* 0x000fe2000f8e02ff */
[----:B------:R-:W-:Y:S01]  /*8710*/  ISETP.GE.AND P2, PT, R244, UR5, PT ;  /* 0x00000005f4007c0c */ /* 0x000fe2000bf46270 */
[----:B------:R-:W-:Y:S01]  /*8720*/  IMAD.WIDE.U32 R10, R4, UR8, R6 ;  /* 0x00000008040a7c25 */ /* 0x000fe2000f8e0006 */
[----:B------:R-:W-:Y:S01]  /*8730*/  ISETP.GE.AND P1, PT, R246, UR5, PT ;  /* 0x00000005f6007c0c */ /* 0x000fe2000bf26270 */
[----:B------:R-:W-:Y:S01]  /*8740*/  ULDC.64 UR10, c[0x0][0x3f8] ;  /* 0x0000fe00000a7ab9 */ /* 0x000fe20000000a00 */
[----:B------:R-:W-:Y:S01]  /*8750*/  ISETP.GE.AND P0, PT, R247, UR5, PT ;  /* 0x00000005f7007c0c */ /* 0x000fe2000bf06270 */
[----:B------:R-:W-:-:S04]  /*8760*/  IMAD R6, R4, UR9, R24 ;  /* 0x0000000904067c24 */ /* 0x000fc8000f8e0218 */
[----:B------:R-:W-:Y:S01]  /*8770*/  IMAD.IADD R7, R11, 0x1, R6 ;  /* 0x000000010b077824 */ /* 0x000fe200078e0206 */
[----:B------:R-:W-:-:S04]  /*8780*/  LEA R6, P4, R10, UR10, 0x1 ;  /* 0x0000000a0a067c11 */ /* 0x000fc8000f8808ff */
[----:B------:R-:W-:-:S05]  /*8790*/  LEA.HI.X R7, R10, UR11, R7, 0x1, P4 ;  /* 0x0000000b0a077c11 */ /* 0x000fca000a0f0c07 */
[----:B--2---:R2:W-:Y:S04]  /*87a0*/  @!P2 STG.E.128 desc[UR6][R6.64], R20 ;  /* 0x000000140600a986 */ /* 0x0045e8000c101d06 */
[----:B-1----:R2:W-:Y:S04]  /*87b0*/  @!P1 STG.E.128 desc[UR6][R6.64+0x80], R16 ;  /* 0x0000801006009986 */ /* 0x0025e8000c101d06 */
[----:B------:R2:W-:Y:S02]  /*87c0*/  @!P0 STG.E.128 desc[UR6][R6.64+0x100], R12 ;  /* 0x0001000c06008986 */ /* 0x0005e4000c101d06 */
.L_x_33:
[----:B------:R-:W-:Y:S05]  /*87d0*/  BSYNC B0 ;  /* 0x0000000000007941 */ /* 0x000fea0003800000 */
.L_x_32:
[----:B------:R-:W-:Y:S05]  /*87e0*/  @P3 BRA `(.L_x_34) ;  /* 0x0000000800d43947 */ /* 0x000fea0003800000 */
[----:B------:R-:W-:Y:S01]  /*87f0*/  IADD3 R4, P0, R4, 0x20, RZ ;  /* 0x0000002004047810 */ /* 0x000fe20007f1e0ff */
[----:B------:R-:W-:Y:S01]  /*8800*/  ULDC UR5, c[0x0][0x2d0] ;  /* 0x0000b40000057ab9 */ /* 0x000fe20000000800 */
[----:B--2---:R-:W-:Y:S01]  /*8810*/  MOV R7, R5 ;  /* 0x0000000500077202 */ /* 0x004fe20000000f00 */
[----:B------:R-:W-:Y:S01]  /*8820*/  ULDC.64 UR10, c[0x0][0x3f8] ;  /* 0x0000fe00000a7ab9 */ /* 0x000fe20000000a00 */
[----:B------:R-:W-:Y:S01]  /*8830*/  ISETP.GE.AND P1, PT, R244, UR5, PT ;  /* 0x00000005f4007c0c */ /* 0x000fe2000bf26270 */
[----:B------:R-:W-:Y:S01]  /*8840*/  IMAD.X R6, RZ, RZ, R52, P0 ;  /* 0x000000ffff067224 */ /* 0x000fe200000e0634 */
[----:B------:R-:W-:-:S03]  /*8850*/  ISETP.GE.AND P0, PT, R246, UR5, PT ;  /* 0x00000005f6007c0c */ /* 0x000fc6000bf06270 */
[----:B------:R-:W-:Y:S02]  /*8860*/  IMAD R9, R6, UR8, RZ ;  /* 0x0000000806097c24 */ /* 0x000fe4000f8e02ff */
[----:B------:R-:W-:Y:S02]  /*8870*/  IMAD.MOV.U32 R6, RZ, RZ, R8 ;  /* 0x000000ffff067224 */ /* 0x000fe400078e0008 */
[C---:B------:R-:W-:Y:S02]  /*8880*/  IMAD R5, R4.reuse, UR9, R9 ;  /* 0x0000000904057c24 */ /* 0x040fe4000f8e0209 */
[----:B------:R-:W-:-:S04]  /*8890*/  IMAD.WIDE.U32 R6, R4, UR8, R6 ;  /* 0x0000000804067c25 */ /* 0x000fc8000f8e0006 */
[----:B------:R-:W-:Y:S01]  /*88a0*/  IMAD.IADD R5, R7, 0x1, R5 ;  /* 0x0000000107057824 */ /* 0x000fe200078e0205 */
[----:B------:R-:W-:-:S04]  /*88b0*/  LEA R4, P2, R6, UR10, 0x1 ;  /* 0x0000000a06047c11 */ /* 0x000fc8000f8408ff */
[----:B------:R-:W-:-:S05]  /*88c0*/  LEA.HI.X R5, R6, UR11, R5, 0x1, P2 ;  /* 0x0000000b06057c11 */ /* 0x000fca00090f0c05 */
[----:B------:R2:W-:Y:S04]  /*88d0*/  @!P1 STG.E.128 desc[UR6][R4.64], R48 ;  /* 0x0000003004009986 */ /* 0x0005e8000c101d06 */
[----:B------:R2:W-:Y:S01]  /*88e0*/  @!P0 STG.E.128 desc[UR6][R4.64+0x80], R44 ;  /* 0x0000802c04008986 */ /* 0x0005e2000c101d06 */
[----:B------:R-:W-:-:S13]  /*88f0*/  ISETP.GE.AND P0, PT, R247, UR5, PT ;  /* 0x00000005f7007c0c */ /* 0x000fda000bf06270 */
[----:B------:R-:W-:Y:S05]  /*8900*/  @P0 BRA `(.L_x_34) ;  /* 0x00000008008c0947 */ /* 0x000fea0003800000 */
[----:B------:R1:W-:Y:S01]  /*8910*/  STG.E.128 desc[UR6][R4.64+0x100], R40 ;  /* 0x0001002804007986 */ /* 0x0003e2000c101d06 */
[----:B------:R-:W-:Y:S05]  /*8920*/  BRA `(.L_x_34) ;  /* 0x0000000800847947 */ /* 0x000fea0003800000 */
.L_x_6:
[----:B------:R-:W-:Y:S01]  /*8930*/  UISETP.NE.AND UP0, UPT, UR27, -0x1, UPT ;  /* 0xffffffff1b00788c */ /* 0x000fe2000bf05270 */
[----:B------:R-:W1:Y:S01]  /*8940*/  S2R R5, SR_TID.X ;  /* 0x0000000000057919 */ /* 0x000e620000002100 */
[----:B------:R-:W-:-:S04]  /*8950*/  USHF.L.U32 UR17, UR26, 0x6, URZ ;  /* 0x000000061a117899 */ /* 0x000fc8000800063f */
[----:B------:R-:W-:-:S05]  /*8960*/  PLOP3.LUT P0, PT, PT, PT, UP0, 0x80, 0x0 ;  /* 0x000000000000781c */ /* 0x000fca0003f0f008 */
[----:B------:R-:W-:Y:S01]  /*8970*/  @UP0 UIADD3 UR12, UR19, UR27, URZ ;  /* 0x0000001b130c0290 */ /* 0x000fe2000fffe03f */
[----:B------:R-:W-:-:S03]  /*8980*/  @UP0 ULDC.64 UR8, c[0x0][0x450] ;  /* 0x0001140000080ab9 */ /* 0x000fc60000000a00 */
[----:B------:R-:W-:Y:S02]  /*8990*/  @UP0 UIMAD.WIDE.U32 UR10, UR12, UR8, URZ ;  /* 0x000000080c0a02a5 */ /* 0x000fe4000f8e003f */
[----:B------:R-:W-:-:S04]  /*89a0*/  @UP0 UIMAD UR12, UR12, UR9, URZ ;  /* 0x000000090c0c02a4 */ /* 0x000fc8000f8e023f */
[----:B------:R-:W-:Y:S01]  /*89b0*/  @UP0 UIADD3 UR21, UR11, UR12, URZ ;  /* 0x0000000c0b150290 */ /* 0x000fe2000fffe03f */
[----:B------:R-:W-:Y:S01]  /*89c0*/  @UP0 UMOV UR20, UR10 ;  /* 0x0000000a00140c82 */ /* 0x000fe20008000000 */
[----:B------:R-:W-:Y:S10]  /*89d0*/  @P0 BRA `(.L_x_35) ;  /* 0x0000000000340947 */ /* 0x000ff40003800000 */
        /* <DEDUP_REMOVED lines=13> */
.L_x_35:
[----:B------:R-:W-:Y:S01]  /*8ab0*/  @UP0 UIADD3 UR14, UR19, UR27, URZ ;  /* 0x0000001b130e0290 */ /* 0x000fe2000fffe03f */
[----:B-1----:R-:W-:Y:S01]  /*8ac0*/  SHF.R.S32.HI R4, RZ, 0x1f, R5 ;  /* 0x0000001fff047819 */ /* 0x002fe20000011405 */
[----:B------:R-:W-:Y:S01]  /*8ad0*/  @UP0 ULDC.64 UR10, c[0x0][0x458] ;  /* 0x00011600000a0ab9 */ /* 0x000fe20000000a00 */
[----:B------:R-:W-:Y:S02]  /*8ae0*/  USHF.R.S32.HI UR18, URZ, 0x1f, UR17 ;  /* 0x0000001f3f127899 */ /* 0x000fe40008011411 */
        /* <DEDUP_REMOVED lines=16> */
[----:B------:R-:W-:-:S03]  /*8bf0*/  UIADD3 UR16, UR13, UR15, URZ ;  /* 0x0000000f0d107290 */ /* 0x000fc6000fffe03f */
[----:B------:R-:W-:-:S09]  /*8c00*/  UMOV UR15, UR12 ;  /* 0x0000000c000f7c82 */ /* 0x000fd20008000000 */
.L_x_36:
[----:B------:R-:W2:Y:S04]  /*8c10*/  LDL.64 R16, [R1+0x48] ;  /* 0x0000480001107983 */ /* 0x000ea80000100a00 */
[----:B------:R1:W5:Y:S04]  /*8c20*/  LDL R14, [R1+0x6c] ;  /* 0x00006c00010e7983 */ /* 0x0003680000100800 */
[----:B------:R1:W5:Y:S01]  /*8c30*/  LDL R15, [R1+0x68] ;  /* 0x00006800010f7983 */ /* 0x0003620000100800 */
[----:B------:R-:W-:Y:S01]  /*8c40*/  UIMAD UR12, UR18, UR8, URZ ;  /* 0x00000008120c72a4 */ /* 0x000fe2000f8e023f */
[----:B------:R-:W-:Y:S01]  /*8c50*/  IMAD.U32 R6, RZ, RZ, UR8 ;  /* 0x00000008ff067e24 */ /* 0x000fe2000f8e00ff */
[----:B------:R-:W-:Y:S01]  /*8c60*/  LEA.HI R4, R4, R5, RZ, 0x3 ;  /* 0x0000000504047211 */ /* 0x000fe200078f18ff */
[----:B------:R-:W-:Y:S01]  /*8c70*/  UIMAD UR5, UR26, -0x40, UR5 ;  /* 0xffffffc01a0578a4 */ /* 0x000fe2000f8e0205 */
[----:B------:R-:W-:Y:S01]  /*8c80*/  BSSY B0, `(.L_x_37) ;  /* 0x0000023000007945 */ /* 0x000fe20003800000 */
[----:B------:R-:W-:Y:S01]  /*8c90*/  UIMAD UR12, UR17, UR9, UR12 ;  /* 0x00000009110c72a4 */ /* 0x000fe2000f8e020c */
[----:B------:R-:W-:Y:S01]  /*8ca0*/  SHF.R.S32.HI R4, RZ, 0x3, R4 ;  /* 0x00000003ff047819 */ /* 0x000fe20000011404 */
[----:B------:R-:W-:-:S03]  /*8cb0*/  USHF.R.S32.HI UR14, URZ, 0x1f, UR54 ;  /* 0x0000001f3f0e7899 */ /* 0x000fc60008011436 */
[----:B------:R-:W-:Y:S01]  /*8cc0*/  ISETP.GE.AND P4, PT, R4, UR5, PT ;  /* 0x0000000504007c0c */ /* 0x000fe2000bf86270 */
[----:B------:R-:W-:Y:S01]  /*8cd0*/  IMAD.U32 R5, RZ, RZ, UR12 ;  /* 0x0000000cff057e24 */ /* 0x000fe2000f8e00ff */
[----:B------:R-:W-:Y:S01]  /*8ce0*/  ULDC.64 UR12, c[0x0][0x468] ;  /* 0x00011a00000c7ab9 */ /* 0x000fe20000000a00 */
[----:B------:R-:W-:Y:S01]  /*8cf0*/  SHF.R.S32.HI R13, RZ, 0x1f, R4 ;  /* 0x0000001fff0d7819 */ /* 0x000fe20000011404 */
[----:B------:R-:W-:-:S04]  /*8d00*/  UIMAD UR14, UR14, UR12, URZ ;  /* 0x0000000c0e0e72a4 */ /* 0x000fc8000f8e023f */
[----:B------:R-:W-:Y:S01]  /*8d10*/  UIMAD UR13, UR54, UR13, UR14 ;  /* 0x0000000d360d72a4 */ /* 0x000fe2000f8e020e */
[----:B--2---:R-:W-:-:S03]  /*8d20*/  IMAD.WIDE.U32 R6, R6, UR17, R16 ;  /* 0x0000001106067c25 */ /* 0x004fc6000f8e0010 */
[----:B------:R-:W-:Y:S01]  /*8d30*/  IADD3 R8, P0, R6, UR20, RZ ;  /* 0x0000001406087c10 */ /* 0x000fe2000ff1e0ff */
[----:B------:R-:W-:-:S03]  /*8d40*/  VIADD R6, R4, 0x20 ;  /* 0x0000002004067836 */ /* 0x000fc60000000000 */
[----:B------:R-:W-:Y:S01]  /*8d50*/  IADD3.X R9, R7, UR21, R5, P0, !PT ;  /* 0x0000001507097c10 */ /* 0x000fe200087fe405 */
[----:B------:R-:W-:Y:S01]  /*8d60*/  IMAD.U32 R5, RZ, RZ, UR12 ;  /* 0x0000000cff057e24 */ /* 0x000fe2000f8e00ff */
[----:B------:R-:W-:-:S03]  /*8d70*/  ISETP.GE.AND P3, PT, R6, UR5, PT ;  /* 0x0000000506007c0c */ /* 0x000fc6000bf66270 */
[----:B------:R-:W-:-:S04]  /*8d80*/  IMAD.WIDE.U32 R8, R5, UR54, R8 ;  /* 0x0000003605087c25 */ /* 0x000fc8000f8e0008 */
[----:B------:R-:W-:Y:S01]  /*8d90*/  VIADD R12, R9, UR13 ;  /* 0x0000000d090c7c36 */ /* 0x000fe20008000000 */
[----:B-1----:R-:W-:Y:S06]  /*8da0*/  @P4 BRA `(.L_x_38) ;  /* 0x0000000000404947 */ /* 0x002fec0003800000 */
[----:B------:R-:W-:Y:S01]  /*8db0*/  MOV R7, R12 ;  /* 0x0000000c00077202 */ /* 0x000fe20000000f00 */
[----:B------:R-:W-:Y:S01]  /*8dc0*/  IMAD R5, R13, UR8, RZ ;  /* 0x000000080d057c24 */ /* 0x000fe2000f8e02ff */
[----:B------:R-:W-:Y:S01]  /*8dd0*/  ULDC UR14, c[0x0][0x2d0] ;  /* 0x0000b400000e7ab9 */ /* 0x000fe20000000800 */
[----:B------:R-:W-:Y:S01]  /*8de0*/  IMAD.MOV.U32 R6, RZ, RZ, R8 ;  /* 0x000000ffff067224 */ /* 0x000fe200078e0008 */
[----:B------:R-:W-:Y:S01]  /*8df0*/  ISETP.GE.AND P2, PT, R16, UR14, PT ;  /* 0x0000000e10007c0c */ /* 0x000fe2000bf46270 */
[C---:B------:R-:W-:Y:S01]  /*8e00*/  IMAD R5, R4.reuse, UR9, R5 ;  /* 0x0000000904057c24 */ /* 0x040fe2000f8e0205 */
[----:B-----5:R-:W-:Y:S01]  /*8e10*/  ISETP.GE.AND P1, PT, R15, UR14, PT ;  /* 0x0000000e0f007c0c */ /* 0x020fe2000bf26270 */
[----:B------:R-:W-:Y:S01]  /*8e20*/  IMAD.WIDE.U32 R10, R4, UR8, R6 ;  /* 0x00000008040a7c25 */ /* 0x000fe2000f8e0006 */
[----:B------:R-:W-:Y:S01]  /*8e30*/  ISETP.GE.AND P0, PT, R14, UR14, PT ;  /* 0x0000000e0e007c0c */ /* 0x000fe2000bf06270 */
[----:B------:R-:W-:Y:S02]  /*8e40*/  ULDC.64 UR12, c[0x0][0x3f0] ;  /* 0x0000fc00000c7ab9 */ /* 0x000fe40000000a00 */
[----:B------:R-:W-:Y:S01]  /*8e50*/  IMAD.IADD R5, R5, 0x1, R11 ;  /* 0x0000000105057824 */ /* 0x000fe200078e020b */
[----:B------:R-:W-:-:S04]  /*8e60*/  LEA R6, P5, R10, UR12, 0x1 ;  /* 0x0000000c0a067c11 */ /* 0x000fc8000f8a08ff */
[----:B------:R-:W-:-:S05]  /*8e70*/  LEA.HI.X R7, R10, UR13, R5, 0x1, P5 ;  /* 0x0000000d0a077c11 */ /* 0x000fca000a8f0c05 */
[----:B------:R1:W-:Y:S04]  /*8e80*/  @!P2 STG.E.128 desc[UR6][R6.64], RZ ;  /* 0x000000ff0600a986 */ /* 0x0003e8000c101d06 */
[----:B------:R1:W-:Y:S04]  /*8e90*/  @!P1 STG.E.128 desc[UR6][R6.64+0x80], RZ ;  /* 0x000080ff06009986 */ /* 0x0003e8000c101d06 */
[----:B------:R1:W-:Y:S02]  /*8ea0*/  @!P0 STG.E.128 desc[UR6][R6.64+0x100], RZ ;  /* 0x000100ff06008986 */ /* 0x0003e4000c101d06 */
.L_x_38:
[----:B------:R-:W-:Y:S05]  /*8eb0*/  BSYNC B0 ;  /* 0x0000000000007941 */ /* 0x000fea0003800000 */
.L_x_37:
[----:B------:R-:W-:Y:S04]  /*8ec0*/  BSSY B0, `(.L_x_39) ;  /* 0x0000013000007945 */ /* 0x000fe80003800000 */
[----:B------:R-:W-:Y:S05]  /*8ed0*/  @P3 BRA `(.L_x_40) ;  /* 0x0000000000443947 */ /* 0x000fea0003800000 */
[----:B------:R-:W-:Y:S01]  /*8ee0*/  IADD3 R5, P0, R4, 0x20, RZ ;  /* 0x0000002004057810 */ /* 0x000fe20007f1e0ff */
[----:B------:R-:W-:Y:S01]  /*8ef0*/  IMAD.MOV.U32 R9, RZ, RZ, R12 ;  /* 0x000000ffff097224 */ /* 0x000fe200078e000c */
[----:B------:R-:W-:Y:S01]  /*8f00*/  ULDC UR5, c[0x0][0x2d0] ;  /* 0x0000b40000057ab9 */ /* 0x000fe20000000800 */
[----:B------:R-:W-:Y:S01]  /*8f10*/  ULDC.64 UR12, c[0x0][0x3f0] ;  /* 0x0000fc00000c7ab9 */ /* 0x000fe20000000a00 */
[----:B------:R-:W-:Y:S01]  /*8f20*/  ISETP.GE.AND P2, PT, R16, UR5, PT ;  /* 0x0000000510007c0c */ /* 0x000fe2000bf46270 */
[----:B-1----:R-:W-:Y:S01]  /*8f30*/  IMAD.X R6, RZ, RZ, R13, P0 ;  /* 0x000000ffff067224 */ /* 0x002fe200000e060d */
[----:B-----5:R-:W-:Y:S01]  /*8f40*/  ISETP.GE.AND P1, PT, R15, UR5, PT ;  /* 0x000000050f007c0c */ /* 0x020fe2000bf26270 */
[----:B------:R-:W-:Y:S01]  /*8f50*/  IMAD.WIDE.U32 R8, R5, UR8, R8 ;  /* 0x0000000805087c25 */ /* 0x000fe2000f8e0008 */
[----:B------:R-:W-:-:S03]  /*8f60*/  ISETP.GE.AND P0, PT, R14, UR5, PT ;  /* 0x000000050e007c0c */ /* 0x000fc6000bf06270 */
[----:B------:R-:W-:-:S04]  /*8f70*/  IMAD R6, R6, UR8, RZ ;  /* 0x0000000806067c24 */ /* 0x000fc8000f8e02ff */
[----:B------:R-:W-:Y:S01]  /*8f80*/  IMAD R5, R5, UR9, R6 ;  /* 0x0000000905057c24 */ /* 0x000fe2000f8e0206 */
[----:B------:R-:W-:-:S03]  /*8f90*/  LEA R6, P5, R8, UR12, 0x1 ;  /* 0x0000000c08067c11 */ /* 0x000fc6000f8a08ff */
[----:B------:R-:W-:-:S05]  /*8fa0*/  IMAD.IADD R5, R5, 0x1, R9 ;  /* 0x0000000105057824 */ /* 0x000fca00078e0209 */
[----:B------:R-:W-:-:S05]  /*8fb0*/  LEA.HI.X R7, R8, UR13, R5, 0x1, P5 ;  /* 0x0000000d08077c11 */ /* 0x000fca000a8f0c05 */
[----:B------:R2:W-:Y:S04]  /*8fc0*/  @!P2 STG.E.128 desc[UR6][R6.64], RZ ;  /* 0x000000ff0600a986 */ /* 0x0005e8000c101d06 */
[----:B------:R2:W-:Y:S04]  /*8fd0*/  @!P1 STG.E.128 desc[UR6][R6.64+0x80], RZ ;  /* 0x000080ff06009986 */ /* 0x0005e8000c101d06 */
[----:B------:R2:W-:Y:S02]  /*8fe0*/  @!P0 STG.E.128 desc[UR6][R6.64+0x100], RZ ;  /* 0x000100ff06008986 */ /* 0x0005e4000c101d06 */
.L_x_40:
[----:B------:R-:W-:Y:S05]  /*8ff0*/  BSYNC B0 ;  /* 0x0000000000007941 */ /* 0x000fea0003800000 */
.L_x_39:
[----:B------:R-:W-:Y:S01]  /*9000*/  UIMAD UR5, UR18, UR10, URZ ;  /* 0x0000000a120572a4 */ /* 0x000fe2000f8e023f */
[----:B-12---:R-:W-:Y:S01]  /*9010*/  IMAD.U32 R6, RZ, RZ, UR10 ;  /* 0x0000000aff067e24 */ /* 0x006fe2000f8e00ff */
[----:B------:R-:W-:Y:S01]  /*9020*/  USHF.R.S32.HI UR12, URZ, 0x1f, UR54 ;  /* 0x0000001f3f0c7899 */ /* 0x000fe20008011436 */
[----:B------:R-:W-:Y:S01]  /*9030*/  BSSY B0, `(.L_x_41) ;  /* 0x000001d000007945 */ /* 0x000fe20003800000 */
[----:B------:R-:W-:Y:S01]  /*9040*/  UIMAD UR5, UR17, UR11, UR5 ;  /* 0x0000000b110572a4 */ /* 0x000fe2000f8e0205 */
[----:B------:R-:W-:Y:S01]  /*9050*/  IMAD.WIDE.U32 R6, R6, UR17, R16 ;  /* 0x0000001106067c25 */ /* 0x000fe2000f8e0010 */
[----:B------:R-:W-:-:S04]  /*9060*/  ULDC.64 UR8, c[0x0][0x470] ;  /* 0x00011c0000087ab9 */ /* 0x000fc80000000a00 */
[----:B------:R-:W-:Y:S01]  /*9070*/  IMAD.U32 R5, RZ, RZ, UR5 ;  /* 0x00000005ff057e24 */ /* 0x000fe2000f8e00ff */
[----:B------:R-:W-:Y:S01]  /*9080*/  IADD3 R8, P0, R6, UR15, RZ ;  /* 0x0000000f06087c10 */ /* 0x000fe2000ff1e0ff */
[----:B------:R-:W-:-:S03]  /*9090*/  UIMAD UR5, UR12, UR8, URZ ;  /* 0x000000080c0572a4 */ /* 0x000fc6000f8e023f */
        /* <DEDUP_REMOVED lines=12> */
[----:B-----5:R-:W-:Y:S01]  /*9160*/  ISETP.GE.AND P1, PT, R15, UR5, PT ;  /* 0x000000050f007c0c */ /* 0x020fe2000bf26270 */
[----:B------:R-:W-:Y:S01]  /*9170*/  ULDC.64 UR8, c[0x0][0x3f8] ;  /* 0x0000fe0000087ab9 */ /* 0x000fe20000000a00 */
[----:B------:R-:W-:Y:S01]  /*9180*/  ISETP.GE.AND P0, PT, R14, UR5, PT ;  /* 0x000000050e007c0c */ /* 0x000fe2000bf06270 */
[----:B------:R-:W-:-:S04]  /*9190*/  IMAD R6, R4, UR11, R12 ;  /* 0x0000000b04067c24 */ /* 0x000fc8000f8e020c */
[----:B------:R-:W-:Y:S01]  /*91a0*/  IMAD.IADD R7, R6, 0x1, R11 ;  /* 0x0000000106077824 */ /* 0x000fe200078e020b */
[----:B------:R-:W-:-:S04]  /*91b0*/  LEA R6, P4, R10, UR8, 0x1 ;  /* 0x000000080a067c11 */ /* 0x000fc8000f8808ff */
[----:B------:R-:W-:-:S05]  /*91c0*/  LEA.HI.X R7, R10, UR9, R7, 0x1, P4 ;  /* 0x000000090a077c11 */ /* 0x000fca000a0f0c07 */
[----:B------:R1:W-:Y:S04]  /*91d0*/  @!P2 STG.E.128 desc[UR6][R6.64], RZ ;  /* 0x000000ff0600a986 */ /* 0x0003e8000c101d06 */
[----:B------:R1:W-:Y:S04]  /*91e0*/  @!P1 STG.E.128 desc[UR6][R6.64+0x80], RZ ;  /* 0x000080ff06009986 */ /* 0x0003e8000c101d06 */
[----:B------:R1:W-:Y:S02]  /*91f0*/  @!P0 STG.E.128 desc[UR6][R6.64+0x100], RZ ;  /* 0x000100ff06008986 */ /* 0x0003e4000c101d06 */
.L_x_42:
[----:B------:R-:W-:Y:S05]  /*9200*/  BSYNC B0 ;  /* 0x0000000000007941 */ /* 0x000fea0003800000 */
.L_x_41:
[----:B------:R-:W-:Y:S05]  /*9210*/  @P3 BRA `(.L_x_34) ;  /* 0x0000000000483947 */ /* 0x000fea0003800000 */
[----:B------:R-:W-:Y:S01]  /*9220*/  IADD3 R4, P0, R4, 0x20, RZ ;  /* 0x0000002004047810 */ /* 0x000fe20007f1e0ff */
[----:B------:R-:W-:Y:S01]  /*9230*/  ULDC UR5, c[0x0][0x2d0] ;  /* 0x0000b40000057ab9 */ /* 0x000fe20000000800 */
[----:B-1----:R-:W-:Y:S01]  /*9240*/  MOV R7, R5 ;  /* 0x0000000500077202 */ /* 0x002fe20000000f00 */
[----:B------:R-:W-:Y:S01]  /*9250*/  ULDC.64 UR8, c[0x0][0x3f8] ;  /* 0x0000fe0000087ab9 */ /* 0x000fe20000000a00 */
[----:B------:R-:W-:Y:S01]  /*9260*/  ISETP.GE.AND P2, PT, R16, UR5, PT ;  /* 0x0000000510007c0c */ /* 0x000fe2000bf46270 */
[----:B------:R-:W-:Y:S01]  /*9270*/  IMAD.X R6, RZ, RZ, R13, P0 ;  /* 0x000000ffff067224 */ /* 0x000fe200000e060d */
[----:B-----5:R-:W-:Y:S02]  /*9280*/  ISETP.GE.AND P1, PT, R15, UR5, PT ;  /* 0x000000050f007c0c */ /* 0x020fe4000bf26270 */
[----:B------:R-:W-:Y:S01]  /*9290*/  ISETP.GE.AND P0, PT, R14, UR5, PT ;  /* 0x000000050e007c0c */ /* 0x000fe2000bf06270 */
[----:B------:R-:W-:Y:S02]  /*92a0*/  IMAD R9, R6, UR10, RZ ;  /* 0x0000000a06097c24 */ /* 0x000fe4000f8e02ff */
[----:B------:R-:W-:-:S02]  /*92b0*/  IMAD.MOV.U32 R6, RZ, RZ, R8 ;  /* 0x000000ffff067224 */ /* 0x000fc400078e0008 */
[C---:B------:R-:W-:Y:S02]  /*92c0*/  IMAD R5, R4.reuse, UR11, R9 ;  /* 0x0000000b04057c24 */ /* 0x040fe4000f8e0209 */
[----:B------:R-:W-:-:S04]  /*92d0*/  IMAD.WIDE.U32 R6, R4, UR10, R6 ;  /* 0x0000000a04067c25 */ /* 0x000fc8000f8e0006 */
[----:B------:R-:W-:Y:S01]  /*92e0*/  IMAD.IADD R5, R5, 0x1, R7 ;  /* 0x0000000105057824 */ /* 0x000fe200078e0207 */
[----:B------:R-:W-:-:S04]  /*92f0*/  LEA R4, P3, R6, UR8, 0x1 ;  /* 0x0000000806047c11 */ /* 0x000fc8000f8608ff */
[----:B------:R-:W-:-:S05]  /*9300*/  LEA.HI.X R5, R6, UR9, R5, 0x1, P3 ;  /* 0x0000000906057c11 */ /* 0x000fca00098f0c05 */
[----:B------:R2:W-:Y:S04]  /*9310*/  @!P2 STG.E.128 desc[UR6][R4.64], RZ ;  /* 0x000000ff0400a986 */ /* 0x0005e8000c101d06 */
[----:B------:R2:W-:Y:S04]  /*9320*/  @!P1 STG.E.128 desc[UR6][R4.64+0x80], RZ ;  /* 0x000080ff04009986 */ /* 0x0005e8000c101d06 */
[----:B------:R2:W-:Y:S02]  /*9330*/  @!P0 STG.E.128 desc[UR6][R4.64+0x100], RZ ;  /* 0x000100ff04008986 */ /* 0x0005e4000c101d06 */
.L_x_34:
[----:B------:R-:W-:Y:S05]  /*9340*/  BSYNC B1 ;  /* 0x0000000000017941 */ /* 0x000fea0003800000 */
.L_x_1:
[----:B------:R-:W-:Y:S02]  /*9350*/  ULDC UR5, c[0x0][0xc] ;  /* 0x0000030000057ab9 */ /* 0x000fe40000000800 */
[----:B------:R-:W-:-:S04]  /*9360*/  UIADD3 UR26, UR5, UR26, URZ ;  /* 0x0000001a051a7290 */ /* 0x000fc8000fffe03f */
[----:B------:R-:W-:-:S06]  /*9370*/  UISETP.GE.AND UP0, UPT, UR26, UR59, UPT ;  /* 0x0000003b1a00728c */ /* 0x000fcc000bf06270 */
[----:B------:R-:W-:-:S13]  /*9380*/  PLOP3.LUT P0, PT, PT, PT, UP0, 0x80, 0x0 ;  /* 0x000000000000781c */ /* 0x000fda0003f0f008 */
[----:B------:R-:W-:Y:S05]  /*9390*/  @P0 BRA `(.L_x_43) ;  /* 0x0000000000040947 */ /* 0x000fea0003800000 */
[----:B------:R-:W-:Y:S05]  /*93a0*/  BRA `(.L_x_44) ;  /* 0xffffff7400f07947 */ /* 0x000fea000383ffff */
.L_x_43:
[----:B------:R-:W-:Y:S05]  /*93b0*/  EXIT ;  /* 0x000000000000794d */ /* 0x000fea0003800000 */
.L_x_45:
[----:B------:R-:W-:-:S00]  /*93c0*/  BRA `(.L_x_45) ;  /* 0xfffffffc00fc7947 */ /* 0x000fc0000383ffff */
[----:B------:R-:W-:-:S00]  /*93d0*/  NOP ;  /* 0x0000000000007918 */ /* 0x000fc00000000000 */
        /* <DEDUP_REMOVED lines=10> */
.L_x_1582:


//--------------------- .text._ZN5flash44flash_bwd_dq_dk_dv_loop_seqk_parallel_kernelI23Flash_bwd_kernel_traitsILi192ELi64ELi64ELi8ELi4ELi2ELi2ELb1ELb1EN7cutlass10bfloat16_tE19Flash_kernel_traitsILi192ELi64ELi64ELi8ES3_EELb0ELb0ELb1ELb0ELb0ELb0ELb0EEEvNS_16Flash_bwd_paramsE --------------------------
	.section	.text._ZN5flash44flash_bwd_dq_dk_dv_loop_seqk_parallel_kernelI23Flash_bwd_kernel_traitsILi192ELi64ELi64ELi8ELi4ELi2ELi2ELb1ELb1EN7cutlass10bfloat16_tE19Flash_kernel_traitsILi192ELi64ELi64ELi8ES3_EELb0ELb0ELb1ELb0ELb0ELb0ELb0EEEvNS_16Flash_bwd_paramsE,"ax",@progbits
	.align	128
        .global         _ZN5flash44flash_bwd_dq_dk_dv_loop_seqk_parallel_kernelI23Flash_bwd_kernel_traitsILi192ELi64ELi64ELi8ELi4ELi2ELi2ELb1ELb1EN7cutlass10bfloat16_tE19Flash_kernel_traitsILi192ELi64ELi64ELi8ES3_EELb0ELb0ELb1ELb0ELb0ELb0ELb0EEEvNS_16Flash_bwd_paramsE
        .type           _ZN5flash44flash_bwd_dq_dk_dv_loop_seqk_parallel_kernelI23Flash_bwd_kernel_traitsILi192ELi64ELi64ELi8ELi4ELi2ELi2ELb1ELb1EN7cutlass10bfloat16_tE19Flash_kernel_traitsILi192ELi64ELi64ELi8ES3_EELb0ELb0ELb1ELb0ELb0ELb0ELb0EEEvNS_16Flash_bwd_paramsE,@function
        .size           _ZN5flash44flash_bwd_dq_dk_dv_loop_seqk_parallel_kernelI23Flash_bwd_kernel_traitsILi192ELi64ELi64ELi8ELi4ELi2ELi2ELb1ELb1EN7cutlass10bfloat16_tE19Flash_kernel_traitsILi192ELi64ELi64ELi8ES3_EELb0ELb0ELb1ELb0ELb0ELb0ELb0EEEvNS_16Flash_bwd_paramsE,(.L_x_1583 - _ZN5flash44flash_bwd_dq_dk_dv_loop_seqk_parallel_kernelI23Flash_bwd_kernel_traitsILi192ELi64ELi64ELi8ELi4ELi2ELi2ELb1ELb1EN7cutlass10bfloat16_tE19Flash_kernel_traitsILi192ELi64ELi64ELi8ES3_EELb0ELb0ELb1ELb0ELb0ELb0ELb0EEEvNS_16Flash_bwd_paramsE)
        .other          _ZN5flash44flash_bwd_dq_dk_dv_loop_seqk_parallel_kernelI23Flash_bwd_kernel_traitsILi192ELi64ELi64ELi8ELi4ELi2ELi2ELb1ELb1EN7cutlass10bfloat16_tE19Flash_kernel_traitsILi192ELi64ELi64ELi8ES3_EELb0ELb0ELb1ELb0ELb0ELb0ELb0EEEvNS_16Flash_bwd_paramsE,@"STO_CUDA_ENTRY STV_DEFAULT"
_ZN5flash44flash_bwd_dq_dk_dv_loop_seqk_parallel_kernelI23Flash_bwd_kernel_traitsILi192ELi64ELi64ELi8ELi4ELi2ELi2ELb1ELb1EN7cutlass10bfloat16_tE19Flash_kernel_traitsILi192ELi64ELi64ELi8ES3_EELb0ELb0ELb1ELb0ELb0ELb0ELb0EEEvNS_16Flash_bwd_paramsE:
.text._ZN5flash44flash_bwd_dq_dk_dv_loop_seqk_parallel_kernelI23Flash_bwd_kernel_traitsILi192ELi64ELi64ELi8ELi4ELi2ELi2ELb1ELb1EN7cutlass10bfloat16_tE19Flash_kernel_traitsILi192ELi64ELi64ELi8ES3_EELb0ELb0ELb1ELb0ELb0ELb0ELb0EEEvNS_16Flash_bwd_paramsE:
[----:B------:R-:W1:Y:S08]  /*0000*/  LDC R1, c[0x0][0x28] ;  /* 0x00000a00ff017b82 */ /* 0x000e700000000800 */
[----:B------:R-:W2:Y:S01]  /*0010*/  S2UR UR30, SR_CTAID.X ;  /* 0x00000000001e79c3 */ /* 0x000ea20000002500 */
[----:B------:R-:W-:Y:S01]  /*0020*/  ULDC UR4, c[0x0][0x2c8] ;  /* 0x0000b20000047ab9 */ /* 0x000fe20000000800 */
[----:B-1----:R-:W-:Y:S01]  /*0030*/  VIADD R1, R1, 0xffffff08 ;  /* 0xffffff0801017836 */ /* 0x002fe20000000000 */
[----:B------:R-:W-:-:S04]  /*0040*/  UIADD3 UR5, UR4, 0x3f, URZ ;  /* 0x0000003f04057890 */ /* 0x000fc8000fffe03f */
[----:B------:R-:W-:-:S04]  /*0050*/  USHF.R.S32.HI UR4, URZ, 0x1f, UR5 ;  /* 0x0000001f3f047899 */ /* 0x000fc80008011405 */
[----:B------:R-:W-:-:S04]  /*0060*/  ULEA.HI UR4, UR4, UR5, URZ, 0x6 ;  /* 0x0000000504047291 */ /* 0x000fc8000f8f303f */
[----:B------:R-:W-:-:S06]  /*0070*/  USHF.R.S32.HI UR6, URZ, 0x6, UR4 ;  /* 0x000000063f067899 */ /* 0x000fcc0008011404 */
[----:B------:R-:W-:Y:S01]  /*0080*/  MOV R0, UR6 ;  /* 0x0000000600007c02 */ /* 0x000fe20008000f00 */
[----:B--2---:R-:W-:-:S04]  /*0090*/  UISETP.GE.AND UP0, UPT, UR30, UR6, UPT ;  /* 0x000000061e00728c */ /* 0x004fc8000bf06270 */
[----:B------:R1:W-:Y:S02]  /*00a0*/  STL [R1+0x88], R0 ;  /* 0x0000880001007387 */ /* 0x0003e40000100800 */
[----:B------:R-:W-:-:S13]  /*00b0*/  PLOP3.LUT P0, PT, PT, PT, UP0, 0x80, 0x0 ;  /* 0x000000000000781c */ /* 0x000fda0003f0f008 */
[----:B------:R-:W-:Y:S05]  /*00c0*/  @P0 EXIT ;  /* 0x000000000000094d */ /* 0x000fea0003800000 */
[----:B------:R-:W2:Y:S01]  /*00d0*/  S2R R16, SR_TID.X ;  /* 0x0000000000107919 */ /* 0x000ea20000002100 */
[----:B------:R-:W3:Y:S01]  /*00e0*/  S2UR UR4, SR_CgaCtaId ;  /* 0x00000000000479c3 */ /* 0x000ee20000008800 */
[----:B------:R-:W-:Y:S01]  /*00f0*/  UMOV UR5, 0x400 ;  /* 0x0000040000057882 */ /* 0x000fe20000000000 */
[----:B------:R-:W-:Y:S01]  /*0100*/  UMOV UR6, 0x400 ;  /* 0x0000040000067882 */ /* 0x000fe20000000000 */
[----:B------:R-:W-:-:S05]  /*0110*/  ULDC UR60, c[0x0][0x394] ;  /* 0x0000e500003c7ab9 */ /* 0x000fca0000000800 */
[----:B------:R-:W4:Y:S08]  /*0120*/  S2UR UR56, SR_CTAID.Z ;  /* 0x00000000003879c3 */ /* 0x000f300000002700 */
[----:B------:R-:W5:Y:S08]  /*0130*/  S2UR UR48, SR_CTAID.Y ;  /* 0x00000000003079c3 */ /* 0x000f700000002600 */
[----:B------:R-:W5:Y:S01]  /*0140*/  S2UR UR7, SR_CgaCtaId ;  /* 0x00000000000779c3 */ /* 0x000f620000008800 */
[----:B---3--:R-:W-:Y:S01]  /*0150*/  ULEA UR5, UR4, UR5, 0x18 ;  /* 0x0000000504057291 */ /* 0x008fe2000f8ec03f */
[----:B--2---:R-:W-:Y:S01]  /*0160*/  SHF.R.S32.HI R12, RZ, 0x1f, R16 ;  /* 0x0000001fff0c7819 */ /* 0x004fe20000011410 */
[----:B----4-:R-:W-:-:S03]  /*0170*/  USHF.R.S32.HI UR4, URZ, 0x1f, UR56 ;  /* 0x0000001f3f047899 */ /* 0x010fc60008011438 */
[CC--:B------:R-:W-:Y:S02]  /*0180*/  LEA.HI R5, R12.reuse, R16.reuse, RZ, 0x5 ;  /* 0x000000100c057211 */ /* 0x0c0fe400078f28ff */
[CC--:B------:R-:W-:Y:S02]  /*0190*/  LEA.HI R19, R12.reuse, R16.reuse, RZ, 0x2 ;  /* 0x000000100c137211 */ /* 0x0c0fe400078f10ff */
[--C-:B------:R-:W-:Y:S02]  /*01a0*/  SHF.R.S32.HI R6, RZ, 0x5, R5.reuse ;  /* 0x00000005ff067819 */ /* 0x100fe40000011405 */
[----:B-1----:R-:W-:Y:S02]  /*01b0*/  SHF.R.S32.HI R0, RZ, 0x1f, R5 ;  /* 0x0000001fff007819 */ /* 0x002fe40000011405 */
[----:B------:R-:W-:Y:S02]  /*01c0*/  LEA.HI R9, R12, R16, RZ, 0x4 ;  /* 0x000000100c097211 */ /* 0x000fe400078f20ff */
[----:B------:R-:W-:-:S02]  /*01d0*/  LEA.HI R0, R0, R6, RZ, 0x2 ;  /* 0x0000000600007211 */ /* 0x000fc400078f10ff */
[----:B------:R-:W-:Y:S02]  /*01e0*/  LEA.HI R2, R5, R6, RZ, 0x1 ;  /* 0x0000000605027211 */ /* 0x000fe400078f08ff */
[--C-:B------:R-:W-:Y:S02]  /*01f0*/  SHF.R.S32.HI R10, RZ, 0x2, R19.reuse ;  /* 0x00000002ff0a7819 */ /* 0x100fe40000011413 */
[----:B------:R-:W-:Y:S02]  /*0200*/  SHF.R.S32.HI R4, RZ, 0x1f, R19 ;  /* 0x0000001fff047819 */ /* 0x000fe40000011413 */
[----:B------:R-:W-:Y:S02]  /*0210*/  SHF.R.S32.HI R7, RZ, 0x4, R9 ;  /* 0x00000004ff077819 */ /* 0x000fe40000011409 */
[----:B------:R-:W-:Y:S02]  /*0220*/  LOP3.LUT R3, R0, 0xfffffffc, RZ, 0xc0, !PT ;  /* 0xfffffffc00037812 */ /* 0x000fe400078ec0ff */
[----:B------:R-:W-:-:S02]  /*0230*/  LOP3.LUT R0, R2, 0xfffffffe, RZ, 0xc0, !PT ;  /* 0xfffffffe02007812 */ /* 0x000fc400078ec0ff */
[----:B------:R-:W-:Y:S01]  /*0240*/  LEA.HI R2, R4, R10, RZ, 0x3 ;  /* 0x0000000a04027211 */ /* 0x000fe200078f18ff */
[C---:B------:R-:W-:Y:S01]  /*0250*/  IMAD.IADD R15, R6.reuse, 0x1, -R3 ;  /* 0x00000001060f7824 */ /* 0x040fe200078e0a03 */
[----:B------:R-:W-:Y:S01]  /*0260*/  LEA.HI R8, R9, R7, RZ, 0x1 ;  /* 0x0000000709087211 */ /* 0x000fe200078f08ff */
[----:B------:R-:W-:Y:S01]  /*0270*/  IMAD.IADD R14, R6, 0x1, -R0 ;  /* 0x00000001060e7824 */ /* 0x000fe200078e0a00 */
[----:B------:R-:W-:Y:S02]  /*0280*/  LOP3.LUT R0, R2, 0xfffffff8, RZ, 0xc0, !PT ;  /* 0xfffffff802007812 */ /* 0x000fe400078ec0ff */
[----:B------:R-:W-:Y:S02]  /*0290*/  LOP3.LUT R4, R8, 0xfffffffe, RZ, 0xc0, !PT ;  /* 0xfffffffe08047812 */ /* 0x000fe400078ec0ff */
[----:B------:R-:W-:Y:S01]  /*02a0*/  LEA.HI R17, R12, R16, RZ, 0x3 ;  /* 0x000000100c117211 */ /* 0x000fe200078f18ff */
[----:B------:R-:W-:Y:S01]  /*02b0*/  IMAD.IADD R8, R10, 0x1, -R0 ;  /* 0x000000010a087824 */ /* 0x000fe200078e0a00 */
[----:B------:R-:W-:Y:S01]  /*02c0*/  LOP3.LUT R2, R5, 0xffffffe0, RZ, 0xc0, !PT ;  /* 0xffffffe005027812 */ /* 0x000fe200078ec0ff */
[----:B------:R-:W-:Y:S01]  /*02d0*/  IMAD.IADD R11, R7, 0x1, -R4 ;  /* 0x00000001070b7824 */ /* 0x000fe200078e0a04 */
[----:B------:R-:W-:-:S02]  /*02e0*/  SHF.R.S32.HI R3, RZ, 0x3, R17 ;  /* 0x00000003ff037819 */ /* 0x000fc40000011411 */
[----:B------:R-:W-:Y:S01]  /*02f0*/  LOP3.LUT R0, R17, 0xfffffff8, RZ, 0xc0, !PT ;  /* 0xfffffff811007812 */ /* 0x000fe200078ec0ff */
[----:B------:R-:W-:Y:S01]  /*0300*/  IMAD.IADD R4, R16, 0x1, -R2 ;  /* 0x0000000110047824 */ /* 0x000fe200078e0a02 */
[----:B------:R-:W-:Y:S01]  /*0310*/  LOP3.LUT R2, R9, 0xfffffff0, RZ, 0xc0, !PT ;  /* 0xfffffff009027812 */ /* 0x000fe200078ec0ff */
[----:B------:R-:W-:Y:S01]  /*0320*/  IMAD.SHL.U32 R3, R3, 0x40, RZ ;  /* 0x0000004003037824 */ /* 0x000fe200078e00ff */
[----:B------:R-:W-:Y:S01]  /*0330*/  LEA.HI R7, R12, R16, RZ, 0x7 ;  /* 0x000000100c077211 */ /* 0x000fe200078f38ff */
[C---:B------:R-:W-:Y:S01]  /*0340*/  IMAD.IADD R0, R16.reuse, 0x1, -R0 ;  /* 0x0000000110007824 */ /* 0x040fe200078e0a00 */
[----:B------:R-:W-:Y:S01]  /*0350*/  SHF.R.S32.HI R5, RZ, 0x1f, R4 ;  /* 0x0000001fff057819 */ /* 0x000fe20000011404 */
[----:B------:R-:W-:Y:S01]  /*0360*/  IMAD.IADD R2, R16, 0x1, -R2 ;  /* 0x0000000110027824 */ /* 0x000fe200078e0a02 */
[----:B------:R-:W-:Y:S01]  /*0370*/  LOP3.LUT R3, R3, 0x1c0, RZ, 0xc0, !PT ;  /* 0x000001c003037812 */ /* 0x000fe200078ec0ff */
[----:B------:R-:W-:Y:S01]  /*0380*/  IMAD.SHL.U32 R20, R0, 0x8, RZ ;  /* 0x0000000800147824 */ /* 0x000fe200078e00ff */
[----:B------:R-:W-:-:S02]  /*0390*/  LEA.HI R18, R5, R4, RZ, 0x2 ;  /* 0x0000000405127211 */ /* 0x000fc400078f10ff */
[----:B------:R-:W-:Y:S02]  /*03a0*/  SHF.R.S32.HI R5, RZ, 0x1f, R2 ;  /* 0x0000001fff057819 */ /* 0x000fe40000011402 */
[----:B------:R-:W-:Y:S01]  /*03b0*/  LOP3.LUT R4, R3, 0x38, R20, 0xf8, !PT ;  /* 0x0000003803047812 */ /* 0x000fe200078ef814 */
[----:B------:R-:W-:Y:S01]  /*03c0*/  STL [R1+0x48], R20 ;  /* 0x0000481401007387 */ /* 0x000fe20000100800 */
[----:B------:R-:W-:Y:S02]  /*03d0*/  SHF.R.U32.HI R3, RZ, 0x3, R3 ;  /* 0x00000003ff037819 */ /* 0x000fe40000011603 */
[C---:B------:R-:W-:Y:S02]  /*03e0*/  LOP3.LUT P4, RZ, R0.reuse, 0x4, RZ, 0xc0, !PT ;  /* 0x0000000400ff7812 */ /* 0x040fe4000788c0ff */
[----:B------:R-:W-:Y:S02]  /*03f0*/  LEA.HI R13, R5, R2, RZ, 0x3 ;  /* 0x00000002050d7211 */ /* 0x000fe400078f18ff */
[C---:B------:R-:W-:Y:S01]  /*0400*/  LOP3.LUT P3, RZ, R0.reuse, 0x2, RZ, 0xc0, !PT ;  /* 0x0000000200ff7812 */ /* 0x040fe2000786c0ff */
[----:B------:R-:W-:Y:S01]  /*0410*/  IMAD.SHL.U32 R0, R0, 0x40, RZ ;  /* 0x0000004000007824 */ /* 0x000fe200078e00ff */
[----:B------:R-:W-:Y:S01]  /*0420*/  LOP3.LUT R10, R4, R3, RZ, 0x3c, !PT ;  /* 0x00000003040a7212 */ /* 0x000fe200078e3cff */
[----:B------:R-:W-:Y:S01]  /*0430*/  IMAD.SHL.U32 R3, R14, 0x10, RZ ;  /* 0x000000100e037824 */ /* 0x000fe200078e00ff */
[----:B------:R-:W-:-:S02]  /*0440*/  LOP3.LUT R4, R13, 0xfffffff8, RZ, 0xc0, !PT ;  /* 0xfffffff80d047812 */ /* 0x000fc400078ec0ff */
[----:B------:R-:W-:Y:S02]  /*0450*/  LOP3.LUT R0, R0, 0x1c0, RZ, 0xc0, !PT ;  /* 0x000001c000007812 */ /* 0x000fe400078ec0ff */
[----:B------:R-:W-:Y:S01]  /*0460*/  SHF.R.S32.HI R7, RZ, 0x7, R7 ;  /* 0x00000007ff077819 */ /* 0x000fe20000011407 */
[----:B------:R-:W-:Y:S01]  /*0470*/  IMAD.IADD R9, R2, 0x1, -R4 ;  /* 0x0000000102097824 */ /* 0x000fe200078e0a04 */
[C---:B------:R-:W-:Y:S02]  /*0480*/  LOP3.LUT R5, R0.reuse, 0x8, R17, 0xf8, !PT ;  /* 0x0000000800057812 */ /* 0x040fe400078ef811 */
[----:B------:R-:W-:Y:S01]  /*0490*/  LOP3.LUT R4, R0, 0x10, R3, 0xf8, !PT ;  /* 0x0000001000047812 */ /* 0x000fe200078ef803 */
[----:B------:R-:W-:Y:S01]  /*04a0*/  IMAD.SHL.U32 R3, R11, 0x200, RZ ;  /* 0x000002000b037824 */ /* 0x000fe200078e00ff */
[----:B------:R-:W-:Y:S02]  /*04b0*/  SHF.R.U32.HI R0, RZ, 0x3, R0 ;  /* 0x00000003ff007819 */ /* 0x000fe40000011600 */
[----:B------:R-:W-:Y:S01]  /*04c0*/  LOP3.LUT R2, R8, 0x1, RZ, 0xc0, !PT ;  /* 0x0000000108027812 */ /* 0x000fe200078ec0ff */
[----:B------:R-:W-:Y:S01]  /*04d0*/  IMAD R6, R7, 0x800, R3 ;  /* 0x0000080007067824 */ /* 0x000fe200078e0203 */
[----:B------:R-:W-:-:S02]  /*04e0*/  LEA.HI R12, R12, R16, RZ, 0x6 ;  /* 0x000000100c0c7211 */ /* 0x000fc400078f30ff */
[----:B------:R-:W-:Y:S02]  /*04f0*/  LOP3.LUT R5, R5, R0, RZ, 0x3c, !PT ;  /* 0x0000000005057212 */ /* 0x000fe400078e3cff */
[----:B------:R-:W-:Y:S02]  /*0500*/  ISETP.NE.U32.AND P0, PT, R2, 0x1, PT ;  /* 0x000000010200780c */ /* 0x000fe40003f05070 */
[----:B------:R-:W-:Y:S01]  /*0510*/  LOP3.LUT R4, R4, 0x8, R17, 0xf8, !PT ;  /* 0x0000000804047812 */ /* 0x000fe200078ef811 */
[----:B------:R-:W-:Y:S01]  /*0520*/  IMAD.IADD R17, R6, 0x1, R5 ;  /* 0x0000000106117824 */ /* 0x000fe200078e0205 */
[----:B------:R-:W-:Y:S01]  /*0530*/  SHF.R.S32.HI R2, RZ, 0x6, R12 ;  /* 0x00000006ff027819 */ /* 0x000fe2000001140c */
[----:B------:R-:W-:Y:S01]  /*0540*/  IMAD.SHL.U32 R6, R11, 0x20, RZ ;  /* 0x000000200b067824 */ /* 0x000fe200078e00ff */
[----:B------:R-:W-:Y:S01]  /*0550*/  LOP3.LUT R3, R3, R4, R0, 0xf6, !PT ;  /* 0x0000000403037212 */ /* 0x000fe200078ef600 */
[----:B------:R-:W-:Y:S01]  /*0560*/  IMAD.SHL.U32 R4, R7, 0x20, RZ ;  /* 0x0000002007047824 */ /* 0x000fe200078e00ff */
[----:B------:R-:W-:Y:S01]  /*0570*/  LOP3.LUT R0, R19, 0x7ffffffc, RZ, 0xc0, !PT ;  /* 0x7ffffffc13007812 */ /* 0x000fe200078ec0ff */
[----:B------:R-:W-:Y:S01]  /*0580*/  IMAD R10, R2, 0x200, R10 ;  /* 0x00000200020a7824 */ /* 0x000fe200078e020a */
[----:B------:R-:W-:Y:S01]  /*0590*/  R2P PR, R8, 0x6 ;  /* 0x0000000608007804 */ /* 0x000fe20000000000 */
[----:B------:R-:W-:Y:S01]  /*05a0*/  IMAD.SHL.U32 R5, R2, 0x8, RZ ;  /* 0x0000000802057824 */ /* 0x000fe200078e00ff */
[C---:B------:R-:W-:Y:S01]  /*05b0*/  LOP3.LUT P6, RZ, R9.reuse, 0x4, RZ, 0xc0, !PT ;  /* 0x0000000409ff7812 */ /* 0x040fe200078cc0ff */
[----:B------:R-:W-:Y:S01]  /*05c0*/  IMAD.SHL.U32 R2, R8, 0x40, RZ ;  /* 0x0000004008027824 */ /* 0x000fe200078e00ff */
[----:B------:R-:W-:Y:S01]  /*05d0*/  LOP3.LUT P5, RZ, R9, 0x2, RZ, 0xc0, !PT ;  /* 0x0000000209ff7812 */ /* 0x000fe200078ac0ff */
[C---:B------:R-:W-:Y:S01]  /*05e0*/  IMAD.IADD R8, R16.reuse, 0x1, -R0 ;  /* 0x0000000110087824 */ /* 0x040fe200078e0a00 */
[----:B------:R-:W-:Y:S01]  /*05f0*/  LEA R3, R3, UR5, 0x1 ;  /* 0x0000000503037c11 */ /* 0x000fe2000f8e08ff */
[----:B------:R-:W-:Y:S01]  /*0600*/  IMAD.SHL.U32 R16, R16, 0x2, RZ ;  /* 0x0000000210107824 */ /* 0x000fe200078e00ff */
[----:B------:R-:W-:-:S02]  /*0610*/  LOP3.LUT R0, R2, 0x1c0, RZ, 0xc0, !PT ;  /* 0x000001c002007812 */ /* 0x000fc400078ec0ff */
[----:B------:R-:W-:Y:S02]  /*0620*/  LOP3.LUT R2, R5, 0x18, RZ, 0xc0, !PT ;  /* 0x0000001805027812 */ /* 0x000fe400078ec0ff */
[----:B------:R-:W-:Y:S02]  /*0630*/  SHF.R.U32.HI R5, RZ, 0x3, R0 ;  /* 0x00000003ff057819 */ /* 0x000fe40000011600 */
[----:B------:R-:W-:Y:S02]  /*0640*/  LOP3.LUT R12, R4, 0x6, R16, 0xf8, !PT ;  /* 0x00000006040c7812 */ /* 0x000fe400078ef810 */
[----:B------:R-:W-:Y:S02]  /*0650*/  LOP3.LUT R7, R2, 0x20, R6, 0xf8, !PT ;  /* 0x0000002002077812 */ /* 0x000fe400078ef806 */
[----:B------:R-:W-:Y:S01]  /*0660*/  LOP3.LUT R4, R0, 0x20, R4, 0xf8, !PT ;  /* 0x0000002000047812 */ /* 0x000fe200078ef804 */
[----:B------:R1:W-:Y:S01]  /*0670*/  STL [R1+0x84], R12 ;  /* 0x0000840c01007387 */ /* 0x0003e20000100800 */
[----:B------:R-:W-:Y:S01]  /*0680*/  LOP3.LUT R6, R5, R0, R2, 0x1e, !PT ;  /* 0x0000000005067212 */ /* 0x000fe200078e1e02 */
[----:B------:R-:W-:Y:S01]  /*0690*/  IMAD.SHL.U32 R0, R8, 0x2, RZ ;  /* 0x0000000208007824 */ /* 0x000fe200078e00ff */
[----:B------:R-:W-:Y:S01]  /*06a0*/  LOP3.LUT R5, R4, R5, RZ, 0x3c, !PT ;  /* 0x0000000504057212 */ /* 0x000fe200078e3cff */
[----:B------:R-:W-:-:S02]  /*06b0*/  IMAD.SHL.U32 R2, R9, 0x40, RZ ;  /* 0x0000004009027824 */ /* 0x000fc400078e00ff */
[--C-:B------:R-:W-:Y:S02]  /*06c0*/  IMAD R4, R15, 0x400, R0.reuse ;  /* 0x000004000f047824 */ /* 0x100fe400078e0200 */
[----:B------:R-:W-:Y:S02]  /*06d0*/  IMAD R0, R14, 0x400, R0 ;  /* 0x000004000e007824 */ /* 0x000fe400078e0200 */
[----:B------:R-:W-:Y:S02]  /*06e0*/  IMAD.IADD R16, R4, 0x1, R5 ;  /* 0x0000000104107824 */ /* 0x000fe400078e0205 */
[----:B------:R-:W-:Y:S01]  /*06f0*/  IMAD.SHL.U32 R4, R11, 0x8, RZ ;  /* 0x000000080b047824 */ /* 0x000fe200078e00ff */
[----:B------:R-:W-:Y:S01]  /*0700*/  LEA R11, R10, UR5, 0x1 ;  /* 0x000000050a0b7c11 */ /* 0x000fe2000f8e08ff */
[----:B------:R-:W-:Y:S02]  /*0710*/  IMAD.SHL.U32 R8, R13, 0x40, RZ ;  /* 0x000000400d087824 */ /* 0x000fe400078e00ff */
[----:B------:R-:W-:-:S03]  /*0720*/  VIADD R13, R20, 0x80 ;  /* 0x00000080140d7836 */ /* 0x000fc60000000000 */
[----:B------:R-:W-:-:S05]  /*0730*/  LOP3.LUT R8, R8, 0xfffffe00, RZ, 0xc0, !PT ;  /* 0xfffffe0008087812 */ /* 0x000fca00078ec0ff */
[----:B------:R-:W-:Y:S02]  /*0740*/  IMAD R9, R14, 0x400, R8 ;  /* 0x000004000e097824 */ /* 0x000fe400078e0208 */
[----:B-1----:R-:W-:Y:S01]  /*0750*/  IMAD.IADD R12, R0, 0x1, R6 ;  /* 0x00000001000c7824 */ /* 0x002fe200078e0206 */
[----:B------:R-:W-:Y:S01]  /*0760*/  LOP3.LUT R0, R2, 0x1c0, RZ, 0xc0, !PT ;  /* 0x000001c002007812 */ /* 0x000fe200078ec0ff */
[----:B------:R-:W-:Y:S02]  /*0770*/  IMAD.MOV.U32 R6, RZ, RZ, 0x20 ;  /* 0x00000020ff067424 */ /* 0x000fe400078e00ff */
[----:B------:R-:W-:Y:S01]  /*0780*/  VIADD R14, R20, 0x40 ;  /* 0x00000040140e7836 */ /* 0x000fe20000000000 */
[----:B------:R-:W-:Y:S02]  /*0790*/  SHF.R.U32.HI R2, RZ, 0x3, R0 ;  /* 0x00000003ff027819 */ /* 0x000fe40000011600 */
[----:B------:R-:W-:Y:S02]  /*07a0*/  LOP3.LUT R4, R0, 0x8, R4, 0xf8, !PT ;  /* 0x0000000800047812 */ /* 0x000fe400078ef804 */
[----:B------:R-:W-:Y:S01]  /*07b0*/  LOP3.LUT R5, R2, R7, R0, 0x1e, !PT ;  /* 0x0000000702057212 */ /* 0x000fe200078e1e00 */
[----:B------:R-:W-:Y:S01]  /*07c0*/  IMAD R7, R15, 0x400, R8 ;  /* 0x000004000f077824 */ /* 0x000fe200078e0208 */
[----:B------:R-:W-:-:S02]  /*07d0*/  SHF.R.S32.HI R0, RZ, 0x2, R18 ;  /* 0x00000002ff007819 */ /* 0x000fc40000011412 */
[----:B------:R-:W-:Y:S02]  /*07e0*/  LOP3.LUT R2, R4, R2, RZ, 0x3c, !PT ;  /* 0x0000000204027212 */ /* 0x000fe400078e3cff */
[----:B------:R-:W-:Y:S01]  /*07f0*/  LOP3.LUT R8, R5, R8, RZ, 0xfc, !PT ;  /* 0x0000000805087212 */ /* 0x000fe200078efcff */
[----:B------:R-:W-:Y:S02]  /*0800*/  IMAD R4, R15, 0x10, R0 ;  /* 0x000000100f047824 */ /* 0x000fe400078e0200 */
[----:B------:R-:W-:Y:S01]  /*0810*/  IMAD.U32 R0, RZ, RZ, UR4 ;  /* 0x00000004ff007e24 */ /* 0x000fe2000f8e00ff */
[----:B-----5:R-:W-:Y:S01]  /*0820*/  USHF.L.U32 UR4, UR48, 0x7, URZ ;  /* 0x0000000730047899 */ /* 0x020fe2000800063f */
[----:B------:R-:W-:Y:S01]  /*0830*/  IMAD.IADD R7, R7, 0x1, R2 ;  /* 0x0000000107077824 */ /* 0x000fe200078e0202 */
[----:B------:R1:W-:Y:S01]  /*0840*/  STL [R1+0x80], R4 ;  /* 0x0000800401007387 */ /* 0x0003e20000100800 */
[----:B------:R-:W-:Y:S02]  /*0850*/  IMAD.IADD R9, R2, 0x1, R9 ;  /* 0x0000000102097824 */ /* 0x000fe400078e0209 */
[----:B------:R-:W-:Y:S01]  /*0860*/  IMAD.MOV.U32 R5, RZ, RZ, 0x40 ;  /* 0x00000040ff057424 */ /* 0x000fe200078e00ff */
[----:B------:R2:W-:Y:S01]  /*0870*/  STL [R1+0x68], R14 ;  /* 0x0000680e01007387 */ /* 0x0005e20000100800 */
[----:B------:R-:W-:Y:S01]  /*0880*/  IMAD.U32 R0, RZ, RZ, UR4 ;  /* 0x00000004ff007e24 */ /* 0x000fe2000f8e00ff */
[----:B------:R-:W-:-:S02]  /*0890*/  ULEA UR4, UR7, UR6, 0x18 ;  /* 0x0000000607047291 */ /* 0x000fc4000f8ec03f */
[----:B------:R-:W-:Y:S01]  /*08a0*/  USHF.R.S32.HI UR6, URZ, 0x1f, UR48 ;  /* 0x0000001f3f067899 */ /* 0x000fe20008011430 */
[----:B------:R3:W-:Y:S01]  /*08b0*/  STL [R1+0x6c], R13 ;  /* 0x00006c0d01007387 */ /* 0x0007e20000100800 */
[----:B------:R-:W-:-:S03]  /*08c0*/  USHF.R.S32.HI UR7, URZ, 0x1f, UR56 ;  /* 0x0000001f3f077899 */ /* 0x000fc60008011438 */
[----:B------:R4:W-:Y:S01]  /*08d0*/  STL [R1+0x2c], R11 ;  /* 0x00002c0b01007387 */ /* 0x0009e20000100800 */
[----:B------:R-:W-:Y:S01]  /*08e0*/  IMAD.U32 R0, RZ, RZ, UR6 ;  /* 0x00000006ff007e24 */ /* 0x000fe2000f8e00ff */
[----:B------:R-:W-:Y:S01]  /*08f0*/  UIADD3 UR6, UR5, 0x12000, URZ ;  /* 0x0001200005067890 */ /* 0x000fe2000fffe03f */
[----:B------:R-:W-:Y:S02]  /*0900*/  IMAD.MOV.U32 R0, RZ, RZ, -0x10 ;  /* 0xfffffff0ff007424 */ /* 0x000fe400078e00ff */
[----:B------:R-:W-:Y:S01]  /*0910*/  IMAD.U32 R2, RZ, RZ, UR7 ;  /* 0x00000007ff027e24 */ /* 0x000fe2000f8e00ff */
[----:B------:R-:W-:Y:S01]  /*0920*/  SEL R2, R6, 0xffffffe0, !P3 ;  /* 0xffffffe006027807 */ /* 0x000fe20005800000 */
[----:B------:R-:W-:Y:S01]  /*0930*/  UIADD3 UR7, UR5, 0xc000, URZ ;  /* 0x0000c00005077890 */ /* 0x000fe2000fffe03f */
[----:B------:R-:W-:Y:S02]  /*0940*/  SEL R10, R0, 0x10, !P0 ;  /* 0x00000010000a7807 */ /* 0x000fe40004000000 */
[----:B------:R-:W-:-:S02]  /*0950*/  LEA R0, R17, UR6, 0x1 ;  /* 0x0000000611007c11 */ /* 0x000fc4000f8e08ff */
[C---:B-1----:R-:W-:Y:S02]  /*0960*/  SEL R4, R5.reuse, 0xffffffc0, !P4 ;  /* 0xffffffc005047807 */ /* 0x042fe40006000000 */
[----:B------:R-:W-:Y:S02]  /*0970*/  SEL R6, R6, 0xffffffe0, !P5 ;  /* 0xffffffe006067807 */ /* 0x000fe40006800000 */
[----:B--2---:R-:W-:Y:S01]  /*0980*/  LEA R14, R16, UR5, 0x1 ;  /* 0x00000005100e7c11 */ /* 0x004fe2000f8e08ff */
[----:B------:R-:W-:Y:S01]  /*0990*/  IMAD.IADD R252, R0, 0x1, R4 ;  /* 0x0000000100fc7824 */ /* 0x000fe200078e0204 */
[----:B------:R-:W-:Y:S02]  /*09a0*/  SEL R5, R5, 0xffffffc0, !P6 ;  /* 0xffffffc005057807 */ /* 0x000fe40007000000 */
[----:B------:R-:W-:Y:S02]  /*09b0*/  LEA R9, R9, UR6, 0x1 ;  /* 0x0000000609097c11 */ /* 0x000fe4000f8e08ff */
[----:B---3--:R-:W-:Y:S01]  /*09c0*/  LEA R13, R12, UR7, 0x1 ;  /* 0x000000070c0d7c11 */ /* 0x008fe2000f8e08ff */
[----:B------:R-:W-:Y:S01]  /*09d0*/  VIADD R12, R14, 0x20 ;  /* 0x000000200e0c7836 */ /* 0x000fe20000000000 */
[----:B------:R-:W-:Y:S01]  /*09e0*/  ULDC.64 UR6, c[0x0][0x208] ;  /* 0x0000820000067ab9 */ /* 0x000fe20000000a00 */
[----:B----4-:R-:W-:Y:S01]  /*09f0*/  IMAD.IADD R11, R0, 0x1, R2 ;  /* 0x00000001000b7824 */ /* 0x010fe200078e0202 */
[----:B------:R-:W-:Y:S01]  /*0a00*/  IADD3 R2, R2, -0x6000, R0 ;  /* 0xffffa00002027810 */ /* 0x000fe20007ffe000 */
[----:B------:R-:W-:-:S03]  /*0a10*/  @P1 VIADD R12, R14, 0xffffffe0 ;  /* 0xffffffe00e0c1836 */ /* 0x000fc60000000000 */
        /* <DEDUP_REMOVED lines=8> */
[----:B-1----:R-:W-:-:S05]  /*0aa0*/  LEA R11, R7, UR5, 0x1 ;  /* 0x00000005070b7c11 */ /* 0x002fca000f8e08ff */
[----:B------:R-:W-:Y:S02]  /*0ab0*/  IMAD.IADD R7, R11, 0x1, R6 ;  /* 0x000000010b077824 */ /* 0x000fe400078e0206 */
        /* <DEDUP_REMOVED lines=8> */
[----:B--2---:R-:W-:Y:S02]  /*0b40*/  IMAD.IADD R4, R10, 0x1, R12 ;  /* 0x000000010a047824 */ /* 0x004fe400078e020c */
[----:B------:R-:W-:-:S03]  /*0b50*/  IMAD.IADD R10, R11, 0x1, R5 ;  /* 0x000000010b0a7824 */ /* 0x000fc600078e0205 */
[----:B------:R1:W-:Y:S04]  /*0b60*/  STL [R1+0x58], R4 ;  /* 0x0000580401007387 */ /* 0x0003e80000100800 */
[----:B------:R-:W-:Y:S04]  /*0b70*/  STL [R1+0xc], R7 ;  /* 0x00000c0701007387 */ /* 0x000fe80000100800 */
[----:B------:R-:W-:Y:S04]  /*0b80*/  STL [R1+0x18], R10 ;  /* 0x0000180a01007387 */ /* 0x000fe80000100800 */
[----:B------:R-:W-:Y:S01]  /*0b90*/  STL [R1+0x28], R8 ;  /* 0x0000280801007387 */ /* 0x000fe20000100800 */
[----:B-1----:R-:W-:-:S02]  /*0ba0*/  IMAD.IADD R4, R5, 0x1, R9 ;  /* 0x0000000105047824 */ /* 0x002fc400078e0209 */
[----:B------:R-:W-:-:S03]  /*0bb0*/  IMAD.IADD R5, R7, 0x1, R5 ;  /* 0x0000000107057824 */ /* 0x000fc600078e0205 */
[----:B------:R1:W-:Y:S04]  /*0bc0*/  STL [R1+0x20], R4 ;  /* 0x0000200401007387 */ /* 0x0003e80000100800 */
[----:B------:R2:W-:Y:S01]  /*0bd0*/  STL [R1+0x14], R5 ;  /* 0x0000140501007387 */ /* 0x0005e20000100800 */
[----:B-1----:R-:W-:-:S05]  /*0be0*/  IMAD.IADD R4, R6, 0x1, R4 ;  /* 0x0000000106047824 */ /* 0x002fca00078e0204 */
[----:B------:R2:W-:Y:S02]  /*0bf0*/  STL [R1+0x24], R4 ;  /* 0x0000240401007387 */ /* 0x0005e40000100800 */
.L_x_92:
        /* <DEDUP_REMOVED lines=16> */
[----:B--2---:R-:W-:Y:S01]  /*0d00*/  IMAD.U32 R4, RZ, RZ, UR8 ;  /* 0x00000008ff047e24 */ /* 0x004fe2000f8e00ff */
        /* <DEDUP_REMOVED lines=50> */
.L_x_46:
[----:B------:R-:W-:Y:S02]  /*1030*/  @!UP3 UIADD3 UR5, UR10, UR9, -UR25 ;  /* 0x000000090a05b290 */ /* 0x000fe4000fffe819 */
[----:B------:R-:W-:Y:S02]  /*1040*/  @UP0 UIADD3 UR13, UR12, -UR8, URZ ;  /* 0x800000080c0d0290 */ /* 0x000fe4000fffe03f */
[----:B------:R-:W-:-:S05]  /*1050*/  UISETP.GT.AND UP1, UPT, UR5, UR31, UPT ;  /* 0x0000001f0500728c */ /* 0x000fca000bf24270 */
[----:B------:R-:W-:Y:S01]  /*1060*/  @!UP0 ULDC UR13, c[0x0][0x2c4] ;  /* 0x0000b100000d8ab9 */ /* 0x000fe20000000800 */
[----:B------:R-:W-:-:S13]  /*1070*/  PLOP3.LUT P0, PT, PT, PT, UP1, 0x80, 0x0 ;  /* 0x000000000000781c */ /* 0x000fda0003f0f018 */
[----:B------:R-:W-:Y:S05]  /*1080*/  @!P0 BRA `(.L_x_47) ;  /* 0x00000084001c8947 */ /* 0x000fea0003800000 */
[----:B------:R-:W1:Y:S01]  /*1090*/  LDC R9, c[0x0][0x278] ;  /* 0x00009e00ff097b82 */ /* 0x000e620000000800 */
[----:B------:R-:W-:Y:S01]  /*10a0*/  UISETP.NE.AND UP2, UPT, UR8, -0x1, UPT ;  /* 0xffffffff0800788c */ /* 0x000fe2000bf45270 */
[----:B------:R-:W-:Y:S01]  /*10b0*/  IABS R7, UR56 ;  /* 0x0000003800077c13 */ /* 0x000fe20008000000 */
[----:B------:R-:W-:Y:S01]  /*10c0*/  ULDC.64 UR10, c[0x0][0x228] ;  /* 0x00008a00000a7ab9 */ /* 0x000fe20000000a00 */
[----:B------:R-:W-:Y:S01]  /*10d0*/  ULDC.64 UR16, c[0x0][0x488] ;  /* 0x0001220000107ab9 */ /* 0x000fe20000000a00 */
[----:B------:R-:W-:Y:S02]  /*10e0*/  UIMAD.WIDE.U32 UR18, UR48, UR10, URZ ;  /* 0x0000000a301272a5 */ /* 0x000fe4000f8e003f */
[----:B------:R-:W-:Y:S01]  /*10f0*/  UIMAD UR10, UR58, UR10, URZ ;  /* 0x0000000a3a0a72a4 */ /* 0x000fe2000f8e023f */
[----:B------:R-:W2:Y:S01]  /*1100*/  S2UR UR9, SR_CTAID.X ;  /* 0x00000000000979c3 */ /* 0x000ea20000002500 */
[----:B------:R-:W-:Y:S02]  /*1110*/  USHF.L.U32 UR21, UR48, 0x7, URZ ;  /* 0x0000000730157899 */ /* 0x000fe4000800063f */
[----:B------:R-:W-:-:S02]  /*1120*/  UIMAD UR24, UR48, UR11, UR10 ;  /* 0x0000000b301872a4 */ /* 0x000fc4000f8e020a */
[----:B------:R-:W-:Y:S01]  /*1130*/  UIADD3 UR12, UR13, 0x3f, URZ ;  /* 0x0000003f0d0c7890 */ /* 0x000fe2000fffe03f */
[----:B------:R-:W-:Y:S01]  /*1140*/  @!UP2 ULDC.64 UR10, c[0x0][0x418] ;  /* 0x00010600000aaab9 */ /* 0x000fe20000000a00 */
[----:B------:R-:W-:Y:S01]  /*1150*/  ULDC.64 UR32, c[0x0][0x240] ;  /* 0x0000900000207ab9 */ /* 0x000fe20000000a00 */
[----:B------:R-:W-:Y:S01]  /*1160*/  @!UP2 UIMAD.WIDE.U32 UR42, UR48, UR10, URZ ;  /* 0x0000000a302aa2a5 */ /* 0x000fe2000f8e003f */
[----:B------:R-:W-:Y:S01]  /*1170*/  ULDC UR59, c[0x0][0x2d4] ;  /* 0x0000b500003b7ab9 */ /* 0x000fe20000000800 */
[----:B------:R-:W-:Y:S01]  /*1180*/  @UP2 ULDC.64 UR14, c[0x0][0x420] ;  /* 0x00010800000e2ab9 */ /* 0x000fe20000000a00 */
[----:B------:R-:W-:Y:S02]  /*1190*/  USHF.R.S32.HI UR38, URZ, 0x1f, UR59 ;  /* 0x0000001f3f267899 */ /* 0x000fe4000801143b */
[----:B------:R-:W-:Y:S01]  /*11a0*/  @UP2 UIMAD.WIDE.U32 UR46, UR8, UR14, URZ ;  /* 0x0000000e082e22a5 */ /* 0x000fe2000f8e003f */
[----:B-1----:R-:W-:Y:S01]  /*11b0*/  IABS R8, R9 ;  /* 0x0000000900087213 */ /* 0x002fe20000000000 */
[----:B------:R-:W-:Y:S01]  /*11c0*/  USHF.L.U64.HI UR20, UR48, 0x7, UR58 ;  /* 0x0000000730147899 */ /* 0x000fe2000801023a */
[----:B------:R-:W-:Y:S01]  /*11d0*/  ISETP.NE.AND P3, PT, R9, RZ, PT ;  /* 0x000000ff0900720c */ /* 0x000fe20003f65270 */
[----:B------:R-:W-:Y:S01]  /*11e0*/  ULDC UR28, c[0x0][0x2dc] ;  /* 0x0000b700001c7ab9 */ /* 0x000fe20000000800 */
[----:B------:R-:W1:Y:S01]  /*11f0*/  I2F.RP R4, R8 ;  /* 0x0000000800047306 */ /* 0x000e620000209400 */
[----:B------:R-:W-:Y:S01]  /*1200*/  ULDC UR61, c[0x0][0x270] ;  /* 0x00009c00003d7ab9 */ /* 0x000fe20000000800 */
[----:B------:R-:W-:-:S02]  /*1210*/  @UP2 UIMAD UR51, UR8, UR15, UR47 ;  /* 0x0000000f083322a4 */ /* 0x000fc4000f8e022f */
[----:B--2---:R-:W-:Y:S02]  /*1220*/  UIMAD.WIDE.U32 UR36, UR9, UR16, URZ ;  /* 0x00000010092472a5 */ /* 0x004fe4000f8e003f */
[----:B------:R-:W-:Y:S02]  /*1230*/  UIMAD.WIDE.U32 UR14, UR48, UR59, URZ ;  /* 0x0000003b300e72a5 */ /* 0x000fe4000f8e003f */
[----:B------:R-:W-:Y:S02]  /*1240*/  UIMAD UR41, UR9, UR17, UR37 ;  /* 0x00000011092972a4 */ /* 0x000fe4000f8e0225 */
[----:B------:R-:W-:Y:S02]  /*1250*/  @!UP2 UIMAD UR9, UR58, UR10, URZ ;  /* 0x0000000a3a09a2a4 */ /* 0x000fe4000f8e023f */
[----:B------:R-:W-:Y:S02]  /*1260*/  USEL UR37, UR21, URZ, UP0 ;  /* 0x0000003f15257287 */ /* 0x000fe40008000000 */
[----:B------:R-:W-:Y:S01]  /*1270*/  @!UP2 UIMAD UR39, UR48, UR11, UR9 ;  /* 0x0000000b3027a2a4 */ /* 0x000fe2000f8e0209 */
[----:B-1----:R-:W1:Y:S01]  /*1280*/  MUFU.RCP R4, R4 ;  /* 0x0000000400047308 */ /* 0x002e620000001000 */
[----:B------:R-:W-:Y:S01]  /*1290*/  UIADD3 UR9, UR13, 0x40, UR31 ;  /* 0x000000400d097890 */ /* 0x000fe2000fffe01f */
[----:B------:R-:W-:Y:S01]  /*12a0*/  ULDC UR10, c[0x0][0x394] ;  /* 0x0000e500000a7ab9 */ /* 0x000fe20000000800 */
[----:B------:R-:W-:-:S02]  /*12b0*/  USHF.R.S32.HI UR21, URZ, 0x1f, UR12 ;  /* 0x0000001f3f157899 */ /* 0x000fc4000801140c */
[----:B------:R-:W-:Y:S02]  /*12c0*/  UIADD3 UR9, UR9, UR10, -UR5 ;  /* 0x0000000a09097290 */ /* 0x000fe4000fffe805 */
[----:B------:R-:W-:Y:S02]  /*12d0*/  ULEA.HI UR21, UR21, UR12, URZ, 0x6 ;  /* 0x0000000c15157291 */ /* 0x000fe4000f8f303f */
[----:B------:R-:W-:Y:S02]  /*12e0*/  UIADD3 UR9, UR9, 0x3f, URZ ;  /* 0x0000003f09097890 */ /* 0x000fe4000fffe03f */
[----:B------:R-:W-:Y:S02]  /*12f0*/  UIMAD.WIDE.U32 UR16, UR8, UR32, URZ ;  /* 0x00000020081072a5 */ /* 0x000fe4000f8e003f */
[----:B------:R-:W-:Y:S02]  /*1300*/  USHF.R.S32.HI UR12, URZ, 0x1f, UR9 ;  /* 0x0000001f3f0c7899 */ /* 0x000fe40008011409 */
[----:B------:R-:W-:Y:S01]  /*1310*/  USEL UR57, UR18, UR16, !UP2 ;  /* 0x0000001012397287 */ /* 0x000fe2000d000000 */
[----:B-1----:R-:W-:Y:S01]  /*1320*/  VIADD R4, R4, 0xffffffe ;  /* 0x0ffffffe04047836 */ /* 0x002fe20000000000 */
[----:B------:R-:W-:-:S02]  /*1330*/  ULEA.HI UR9, UR12, UR9, URZ, 0x6 ;  /* 0x000000090c097291 */ /* 0x000fc4000f8f303f */
[----:B------:R-:W-:Y:S01]  /*1340*/  UIMAD UR18, UR38, UR48, URZ ;  /* 0x00000030261272a4 */ /* 0x000fe2000f8e023f */
[----:B------:R-:W1:Y:S01]  /*1350*/  F2I.FTZ.U32.TRUNC.NTZ R5, R4 ;  /* 0x0000000400057305 */ /* 0x000e62000021f000 */
[----:B------:R-:W-:Y:S02]  /*1360*/  USHF.R.S32.HI UR12, URZ, 0x6, UR21 ;  /* 0x000000063f0c7899 */ /* 0x000fe40008011415 */
[----:B------:R-:W-:Y:S02]  /*1370*/  USHF.R.S32.HI UR9, URZ, 0x6, UR9 ;  /* 0x000000063f097899 */ /* 0x000fe40008011409 */
[----:B------:R-:W-:Y:S02]  /*1380*/  UIMAD.WIDE UR10, UR28, UR61, URZ ;  /* 0x0000003d1c0a72a5 */ /* 0x000fe4000f8e023f */
[----:B------:R-:W-:Y:S02]  /*1390*/  USEL UR20, UR20, URZ, UP0 ;  /* 0x0000003f14147287 */ /* 0x000fe40008000000 */
[----:B------:R-:W-:-:S02]  /*13a0*/  UIMAD UR18, UR58, UR59, UR18 ;  /* 0x0000003b3a1272a4 */ /* 0x000fc4000f8e0212 */
[----:B------:R-:W-:Y:S02]  /*13b0*/  UISETP.LT.AND UP0, UPT, UR12, UR9, UPT ;  /* 0x000000090c00728c */ /* 0x000fe4000bf01270 */
[----:B------:R-:W-:Y:S01]  /*13c0*/  UIMAD UR22, UR8, UR33, URZ ;  /* 0x00000021081672a4 */ /* 0x000fe2000f8e023f */
[----:B-1----:R-:W-:Y:S01]  /*13d0*/  IMAD.MOV R4, RZ, RZ, -R5 ;  /* 0x000000ffff047224 */ /* 0x002fe200078e0a05 */
[----:B------:R-:W-:Y:S02]  /*13e0*/  UIADD3 UR52, UR19, UR24, URZ ;  /* 0x0000001813347290 */ /* 0x000fe4000fffe03f */
[----:B------:R-:W-:Y:S01]  /*13f0*/  UIMAD UR19, UR11, UR14, URZ ;  /* 0x0000000e0b1372a4 */ /* 0x000fe2000f8e023f */
[----:B------:R-:W-:Y:S01]  /*1400*/  IMAD R6, R4, R8, RZ ;  /* 0x0000000804067224 */ /* 0x000fe200078e02ff */
[----:B------:R-:W-:Y:S01]  /*1410*/  UIADD3 UR18, UR15, UR18, URZ ;  /* 0x000000120f127290 */ /* 0x000fe2000fffe03f */
[----:B------:R-:W-:Y:S01]  /*1420*/  IMAD.MOV.U32 R4, RZ, RZ, RZ ;  /* 0x000000ffff047224 */ /* 0x000fe200078e00ff */
[----:B------:R-:W-:Y:S01]  /*1430*/  USEL UR44, UR12, UR9, UP0 ;  /* 0x000000090c2c7287 */ /* 0x000fe20008000000 */
[----:B------:R-:W-:-:S02]  /*1440*/  ULDC.U8 UR26, c[0x0][0x3d8] ;  /* 0x0000f600001a7ab9 */ /* 0x000fc40000000000 */
[----:B------:R-:W-:Y:S01]  /*1450*/  IMAD.HI.U32 R4, R5, R6, R4 ;  /* 0x0000000605047227 */ /* 0x000fe200078e0004 */
[----:B------:R-:W-:Y:S01]  /*1460*/  MOV R5, R7 ;  /* 0x0000000700057202 */ /* 0x000fe20000000f00 */
[----:B------:R-:W-:Y:S02]  /*1470*/  @UP2 UIADD3 UR52, UR17, UR22, URZ ;  /* 0x0000001611342290 */ /* 0x000fe4000fffe03f */
[----:B------:R-:W-:Y:S02]  /*1480*/  UISETP.NE.AND UP3, UPT, UR26, URZ, UPT ;  /* 0x0000003f1a00728c */ /* 0x000fe4000bf65270 */
[----:B------:R-:W-:Y:S01]  /*1490*/  IMAD.HI.U32 R4, R4, R5, RZ ;  /* 0x0000000504047227 */ /* 0x000fe200078e00ff */
[----:B------:R-:W-:Y:S02]  /*14a0*/  UIMAD.WIDE.U32 UR16, UR10, UR14, URZ ;  /* 0x0000000e0a1072a5 */ /* 0x000fe4000f8e003f */
[----:B------:R-:W-:Y:S01]  /*14b0*/  UIMAD UR9, UR10, UR18, UR19 ;  /* 0x000000120a0972a4 */ /* 0x000fe2000f8e0213 */
[----:B------:R-:W-:Y:S01]  /*14c0*/  IMAD.MOV R6, RZ, RZ, -R4 ;  /* 0x000000ffff067224 */ /* 0x000fe200078e0a04 */
[----:B------:R-:W-:-:S02]  /*14d0*/  ULEA UR18, UR44, 0xffffffc0, 0x6 ;  /* 0xffffffc02c127891 */ /* 0x000fc4000f8e303f */
[----:B------:R-:W-:Y:S01]  /*14e0*/  UISETP.NE.AND UP1, UPT, UR34, -0x1, UPT ;  /* 0xffffffff2200788c */ /* 0x000fe2000bf25270 */
[C---:B------:R-:W-:Y:S01]  /*14f0*/  IMAD R5, R8.reuse, R6, R5 ;  /* 0x0000000608057224 */ /* 0x040fe200078e0205 */
[----:B------:R-:W-:Y:S02]  /*1500*/  UIMAD.WIDE.U32 UR14, UR10, UR8, URZ ;  /* 0x000000080a0e72a5 */ /* 0x000fe4000f8e003f */
[----:B------:R-:W-:Y:S02]  /*1510*/  UIMAD UR12, UR11, UR8, URZ ;  /* 0x000000080b0c72a4 */ /* 0x000fe4000f8e023f */
[----:B------:R-:W-:Y:S01]  /*1520*/  ISETP.GT.U32.AND P1, PT, R8, R5, PT ;  /* 0x000000050800720c */ /* 0x000fe20003f24070 */
[----:B------:R-:W-:Y:S02]  /*1530*/  UIADD3 UR49, UR17, UR9, URZ ;  /* 0x0000000911317290 */ /* 0x000fe4000fffe03f */
[----:B------:R-:W-:Y:S02]  /*1540*/  USHF.R.S32.HI UR38, URZ, 0x1f, UR18 ;  /* 0x0000001f3f267899 */ /* 0x000fe40008011412 */
[----:B------:R-:W-:-:S02]  /*1550*/  UIADD3 UR9, UP0, UR18, UR37, URZ ;  /* 0x0000002512097290 */ /* 0x000fc4000ff1e03f */
[----:B------:R-:W-:Y:S02]  /*1560*/  @UP2 UIADD3 UR49, UR15, UR12, URZ ;  /* 0x0000000c0f312290 */ /* 0x000fe4000fffe03f */
[----:B------:R-:W-:Y:S01]  /*1570*/  UIADD3.X UR12, UR38, UR20, URZ, UP0, !UPT ;  /* 0x00000014260c7290 */ /* 0x000fe200087fe43f */
[----:B------:R-:W-:Y:S01]  /*1580*/  ULDC UR24, c[0x0][0x2c4] ;  /* 0x0000b10000187ab9 */ /* 0x000fe20000000800 */
[----:B------:R-:W-:Y:S02]  /*1590*/  UIMAD UR11, UR11, UR9, URZ ;  /* 0x000000090b0b72a4 */ /* 0x000fe4000f8e023f */
[----:B------:R-:W-:Y:S01]  /*15a0*/  @!P1 IMAD.IADD R5, R5, 0x1, -R8 ;  /* 0x0000000105059824 */ /* 0x000fe200078e0a08 */
[----:B------:R-:W-:Y:S01]  /*15b0*/  UIMAD.WIDE.U32 UR20, UR10, UR9, URZ ;  /* 0x000000090a1472a5 */ /* 0x000fe2000f8e003f */
[----:B------:R-:W-:Y:S01]  /*15c0*/  @!P1 IADD3 R4, R4, 0x1, RZ ;  /* 0x0000000104049810 */ /* 0x000fe20007ffe0ff */
[----:B------:R-:W-:Y:S01]  /*15d0*/  @UP3 UIMAD UR9, UR48, UR24, URZ ;  /* 0x00000018300932a4 */ /* 0x000fe2000f8e023f */
[----:B------:R-:W-:Y:S01]  /*15e0*/  PLOP3.LUT P1, PT, PT, PT, UP1, 0x80, 0x0 ;  /* 0x000000000000781c */ /* 0x000fe20003f2f018 */
[----:B------:R-:W-:Y:S01]  /*15f0*/  ULDC.U8 UR27, c[0x0][0x480] ;  /* 0x00012000001b7ab9 */ /* 0x000fe20000000000 */
[----:B------:R-:W-:Y:S01]  /*1600*/  ISETP.GE.U32.AND P0, PT, R5, R8, PT ;  /* 0x000000080500720c */ /* 0x000fe20003f06070 */
[----:B------:R-:W-:Y:S01]  /*1610*/  @UP1 UIADD3 UR23, UR25, UR34, URZ ;  /* 0x0000002219171290 */ /* 0x000fe2000fffe03f */
[----:B------:R-:W-:Y:S01]  /*1620*/  LOP3.LUT R5, R9, UR56, RZ, 0x3c, !PT ;  /* 0x0000003809057c12 */ /* 0x000fe2000f8e3cff */
[----:B------:R-:W-:-:S02]  /*1630*/  @UP1 UIADD3 UR35, UR25, UR34, URZ ;  /* 0x0000002219231290 */ /* 0x000fc4000fffe03f */
[----:B------:R-:W-:Y:S01]  /*1640*/  UIMAD UR11, UR10, UR12, UR11 ;  /* 0x0000000c0a0b72a4 */ /* 0x000fe2000f8e020b */
[----:B------:R-:W-:Y:S01]  /*1650*/  ISETP.GE.AND P2, PT, R5, RZ, PT ;  /* 0x000000ff0500720c */ /* 0x000fe20003f46270 */
[----:B------:R-:W-:Y:S02]  /*1660*/  UIMAD UR50, UR56, UR28, URZ ;  /* 0x0000001c383272a4 */ /* 0x000fe4000f8e023f */
[----:B------:R-:W-:Y:S02]  /*1670*/  UISETP.NE.AND UP4, UPT, UR27, URZ, UPT ;  /* 0x0000003f1b00728c */ /* 0x000fe4000bf85270 */
[----:B------:R-:W-:Y:S01]  /*1680*/  @UP3 USEL UR10, UR9, UR8, !UP2 ;  /* 0x00000008090a3287 */ /* 0x000fe2000d000000 */
[----:B------:R-:W-:Y:S01]  /*1690*/  @UP1 ULDC.64 UR28, c[0x0][0x248] ;  /* 0x00009200001c1ab9 */ /* 0x000fe20000000a00 */
[----:B------:R-:W-:Y:S01]  /*16a0*/  @UP1 ULDC.64 UR26, c[0x0][0x250] ;  /* 0x00009400001a1ab9 */ /* 0x000fe20000000a00 */
[----:B------:R-:W-:Y:S01]  /*16b0*/  USEL UR55, UR16, UR14, !UP2 ;  /* 0x0000000e10377287 */ /* 0x000fe2000d000000 */
[----:B------:R-:W-:Y:S01]  /*16c0*/  @P0 VIADD R4, R4, 0x1 ;  /* 0x0000000104040836 */ /* 0x000fe20000000000 */
[----:B------:R-:W-:Y:S01]  /*16d0*/  @UP3 ULDC UR9, c[0x0][0x2e4] ;  /* 0x0000b90000093ab9 */ /* 0x000fe20000000800 */
[----:B------:R-:W-:Y:S01]  /*16e0*/  @UP1 UIMAD.WIDE.U32 UR16, UR23, UR28, URZ ;  /* 0x0000001c171012a5 */ /* 0x000fe2000f8e003f */
[----:B------:R-:W-:Y:S01]  /*16f0*/  PLOP3.LUT P0, PT, PT, PT, UP3, 0x80, 0x0 ;  /* 0x000000000000781c */ /* 0x000fe20003f0f038 */
[----:B------:R-:W-:Y:S01]  /*1700*/  @UP1 UIMAD UR19, UR23, UR29, URZ ;  /* 0x0000001d171312a4 */ /* 0x000fe2000f8e023f */
[----:B------:R-:W-:Y:S01]  /*1710*/  IMAD.MOV.U32 R18, RZ, RZ, R4 ;  /* 0x000000ffff127224 */ /* 0x000fe200078e0004 */
[----:B------:R-:W-:-:S02]  /*1720*/  @UP1 UIMAD.WIDE.U32 UR14, UR35, UR26, URZ ;  /* 0x0000001a230e12a5 */ /* 0x000fc4000f8e003f */
[----:B------:R-:W-:Y:S02]  /*1730*/  @UP3 UIMAD UR23, UR56, UR9, UR10 ;  /* 0x00000009381732a4 */ /* 0x000fe4000f8e020a */
[----:B------:R-:W-:Y:S01]  /*1740*/  @UP1 UIMAD UR12, UR35, UR27, URZ ;  /* 0x0000001b230c12a4 */ /* 0x000fe2000f8e023f */
[----:B------:R-:W-:Y:S01]  /*1750*/  @!P2 IADD3 R18, -R18, RZ, RZ ;  /* 0x000000ff1212a210 */ /* 0x000fe20007ffe1ff */
[----:B------:R-:W-:Y:S01]  /*1760*/  @!UP3 UIMAD UR9, UR48, UR61, UR56 ;  /* 0x0000003d3009b2a4 */ /* 0x000fe2000f8e0238 */
[----:B------:R-:W-:Y:S01]  /*1770*/  @!P3 LOP3.LUT R18, RZ, R9, RZ, 0x33, !PT ;  /* 0x00000009ff12b212 */ /* 0x000fe200078e33ff */
[----:B------:R-:W-:Y:S02]  /*1780*/  @!UP2 UIADD3 UR51, UR43, UR39, URZ ;  /* 0x000000272b33a290 */ /* 0x000fe4000fffe03f */
[----:B------:R-:W-:Y:S02]  /*1790*/  @UP1 UIADD3 UR45, UR15, UR12, URZ ;  /* 0x0000000c0f2d1290 */ /* 0x000fe4000fffe03f */
[----:B------:R-:W-:-:S02]  /*17a0*/  USEL UR53, UR41, URZ, UP4 ;  /* 0x0000003f29357287 */ /* 0x000fc4000a000000 */
[----:B------:R-:W-:Y:S02]  /*17b0*/  @!UP3 UIMAD UR23, UR9, UR24, URZ ;  /* 0x000000180917b2a4 */ /* 0x000fe4000f8e023f */
[----:B------:R-:W-:Y:S02]  /*17c0*/  USHF.R.S32.HI UR40, URZ, 0x1f, UR31 ;  /* 0x0000001f3f287899 */ /* 0x000fe4000801141f */
[----:B------:R-:W-:Y:S02]  /*17d0*/  USHF.R.S32.HI UR39, URZ, 0x1f, UR50 ;  /* 0x0000001f3f277899 */ /* 0x000fe40008011432 */
[----:B------:R-:W-:Y:S02]  /*17e0*/  USEL UR54, UR36, URZ, UP4 ;  /* 0x0000003f24367287 */ /* 0x000fe4000a000000 */
[----:B------:R-:W-:Y:S02]  /*17f0*/  UIADD3 UR12, UR21, UR11, URZ ;  /* 0x0000000b150c7290 */ /* 0x000fe4000fffe03f */
[----:B------:R-:W-:Y:S01]  /*1800*/  @UP1 UIADD3 UR35, UR17, UR19, URZ ;  /* 0x0000001311231290 */ /* 0x000fe2000fffe03f */
[----:B------:R-:W-:Y:S01]  /*1810*/  @UP1 UMOV UR24, UR16 ;  /* 0x0000001000181c82 */ /* 0x000fe20008000000 */
[----:B------:R-:W-:Y:S01]  /*1820*/  @UP1 UMOV UR41, UR14 ;  /* 0x0000000e00291c82 */ /* 0x000fe20008000000 */
[----:B------:R-:W-:Y:S09]  /*1830*/  @P1 BRA `(.L_x_48) ;  /* 0x0000000000301947 */ /* 0x000ff20003800000 */
[----:B------:R-:W-:Y:S01]  /*1840*/  USHF.R.S32.HI UR9, URZ, 0x1f, UR25 ;  /* 0x0000001f3f097899 */ /* 0x000fe20008011419 */
[----:B------:R-:W-:Y:S01]  /*1850*/  ULDC.64 UR28, c[0x0][0x248] ;  /* 0x00009200001c7ab9 */ /* 0x000fe20000000a00 */
[----:B------:R-:W-:Y:S02]  /*1860*/  ULDC.64 UR14, c[0x0][0x230] ;  /* 0x00008c00000e7ab9 */ /* 0x000fe40000000a00 */
[----:B------:R-:W-:Y:S02]  /*1870*/  UIMAD UR9, UR9, UR28, URZ ;  /* 0x0000001c090972a4 */ /* 0x000fe4000f8e023f */
[----:B------:R-:W-:Y:S02]  /*1880*/  UIMAD.WIDE.U32 UR10, UR25, UR28, URZ ;  /* 0x0000001c190a72a5 */ /* 0x000fe4000f8e003f */
[----:B------:R-:W-:-:S04]  /*1890*/  UIMAD UR9, UR25, UR29, UR9 ;  /* 0x0000001d190972a4 */ /* 0x000fc8000f8e0209 */
[----:B------:R-:W-:Y:S02]  /*18a0*/  UIADD3 UR11, UR11, UR9, URZ ;  /* 0x000000090b0b7290 */ /* 0x000fe4000fffe03f */
[----:B------:R-:W-:Y:S02]  /*18b0*/  UIMAD UR9, UR58, UR14, URZ ;  /* 0x0000000e3a0972a4 */ /* 0x000fe4000f8e023f */
[----:B------:R-:W-:Y:S02]  /*18c0*/  UIMAD.WIDE.U32 UR10, UR48, UR14, UR10 ;  /* 0x0000000e300a72a5 */ /* 0x000fe4000f8e000a */
[----:B------:R-:W-:-:S04]  /*18d0*/  UIMAD UR9, UR48, UR15, UR9 ;  /* 0x0000000f300972a4 */ /* 0x000fc8000f8e0209 */
[----:B------:R-:W-:Y:S01]  /*18e0*/  UIADD3 UR35, UR11, UR9, URZ ;  /* 0x000000090b237290 */ /* 0x000fe2000fffe03f */
[----:B------:R-:W-:-:S11]  /*18f0*/  UMOV UR24, UR10 ;  /* 0x0000000a00187c82 */ /* 0x000fd60008000000 */
.L_x_48:
[----:B------:R-:W-:Y:S05]  /*1900*/  @P1 BRA `(.L_x_49) ;  /* 0x0000000000301947 */ /* 0x000fea0003800000 */
        /* <DEDUP_REMOVED lines=12> */
.L_x_49:
        /* <DEDUP_REMOVED lines=11> */
.L_x_50:
[----:B------:R-:W-:-:S04]  /*1a80*/  UIMAD UR8, UR48, UR61, UR56 ;  /* 0x0000003d300872a4 */ /* 0x000fc8000f8e0238 */
[----:B------:R-:W-:-:S12]  /*1a90*/  UIMAD UR8, UR8, UR59, URZ ;  /* 0x0000003b080872a4 */ /* 0x000fd8000f8e023f */
.L_x_51:
[----:B------:R-:W2:Y:S01]  /*1aa0*/  LDL.64 R6, [R1+0x48] ;  /* 0x0000480001067983 */ /* 0x000ea20000100a00 */
[----:B------:R-:W1:Y:S01]  /*1ab0*/  LDC.64 R20, c[0x0][0x420] ;  /* 0x00010800ff147b82 */ /* 0x000e620000000a00 */
[----:B------:R-:W-:Y:S02]  /*1ac0*/  ULDC UR9, c[0x0][0x2dc] ;  /* 0x0000b70000097ab9 */ /* 0x000fe40000000800 */
[----:B------:R3:W2:Y:S01]  /*1ad0*/  LDL.64 R32, [R1+0x48] ;  /* 0x0000480001207983 */ /* 0x0006a20000100a00 */
[----:B------:R-:W-:Y:S01]  /*1ae0*/  UIMAD UR9, UR9, UR61, URZ ;  /* 0x0000003d090972a4 */ /* 0x000fe2000f8e023f */
[----:B------:R-:W-:Y:S01]  /*1af0*/  BSSY B1, `(.L_x_47) ;  /* 0x00007a0000017945 */ /* 0x000fe20003800000 */
[----:B------:R-:W-:Y:S01]  /*1b00*/  USHF.R.S32.HI UR43, URZ, 0x1f, UR56 ;  /* 0x0000001f3f2b7899 */ /* 0x000fe20008011438 */
[----:B------:R-:W4:Y:S01]  /*1b10*/  S2R R29, SR_TID.X ;  /* 0x00000000001d7919 */ /* 0x000f220000002100 */
[----:B------:R-:W-:Y:S02]  /*1b20*/  UIADD3 UR10, UR18, UR8, URZ ;  /* 0x00000008120a7290 */ /* 0x000fe4000fffe03f */
[----:B------:R-:W-:Y:S01]  /*1b30*/  UIADD3 UR23, UR18, UR23, URZ ;  /* 0x0000001712177290 */ /* 0x000fe2000fffe03f */
[----:B------:R-:W-:Y:S01]  /*1b40*/  ULDC.64 UR16, c[0x0][0x428] ;  /* 0x00010a0000107ab9 */ /* 0x000fe20000000a00 */
[----:B------:R-:W-:Y:S01]  /*1b50*/  UIADD3 UR22, -UR5, UR13, UR31 ;  /* 0x0000000d05167290 */ /* 0x000fe2000fffe11f */
[----:B------:R-:W-:Y:S01]  /*1b60*/  IMAD.U32 R9, RZ, RZ, UR16 ;  /* 0x00000010ff097e24 */ /* 0x000fe2000f8e00ff */
[----:B------:R-:W-:Y:S01]  /*1b70*/  ULDC UR42, c[0x0][0x398] ;  /* 0x0000e600002a7ab9 */ /* 0x000fe20000000800 */
[----:B------:R-:W-:Y:S01]  /*1b80*/  ULDC.64 UR36, c[0x0][0x258] ;  /* 0x0000960000247ab9 */ /* 0x000fe20000000a00 */
[----:B------:R-:W-:Y:S01]  /*1b90*/  ULDC.64 UR14, c[0x0][0x478] ;  /* 0x00011e00000e7ab9 */ /* 0x000fe20000000a00 */
[----:B------:R-:W-:Y:S01]  /*1ba0*/  ULDC.64 UR46, c[0x0][0x2b0] ;  /* 0x0000ac00002e7ab9 */ /* 0x000fe20000000a00 */
[----:B------:R-:W-:-:S02]  /*1bb0*/  UIMAD.WIDE UR14, UR10, 0x4, UR14 ;  /* 0x000000040a0e78a5 */ /* 0x000fc4000f8e020e */
[----:B------:R-:W-:Y:S01]  /*1bc0*/  UIADD3 UR8, UR44, -0x1, URZ ;  /* 0xffffffff2c087890 */ /* 0x000fe2000fffe03f */
[----:B----4-:R-:W-:-:S04]  /*1bd0*/  SHF.R.S32.HI R27, RZ, 0x1f, R29 ;  /* 0x0000001fff1b7819 */ /* 0x010fc8000001141d */
[CC--:B------:R-:W-:Y:S02]  /*1be0*/  LEA.HI R5, R27.reuse, R29.reuse, RZ, 0x5 ;  /* 0x0000001d1b057211 */ /* 0x0c0fe400078f28ff */
[----:B------:R-:W-:Y:S02]  /*1bf0*/  LEA.HI R25, R27, R29, RZ, 0x3 ;  /* 0x0000001d1b197211 */ /* 0x000fe400078f18ff */
[----:B------:R-:W-:Y:S02]  /*1c00*/  LOP3.LUT R4, R5, 0xffffffe0, RZ, 0xc0, !PT ;  /* 0xffffffe005047812 */ /* 0x000fe400078ec0ff */
[----:B------:R-:W-:-:S03]  /*1c10*/  SHF.R.S32.HI R5, RZ, 0x5, R5 ;  /* 0x00000005ff057819 */ /* 0x000fc60000011405 */
[----:B------:R-:W-:-:S04]  /*1c20*/  IMAD.IADD R4, R29, 0x1, -R4 ;  /* 0x000000011d047824 */ /* 0x000fc800078e0a04 */
[----:B------:R-:W-:Y:S01]  /*1c30*/  IMAD R8, R5, UR9, R4 ;  /* 0x0000000905087c24 */ /* 0x000fe2000f8e0204 */
[----:B------:R-:W-:Y:S01]  /*1c40*/  USHF.L.U32 UR9, UR9, 0x6, URZ ;  /* 0x0000000609097899 */ /* 0x000fe2000800063f */
[----:B-1----:R-:W-:Y:S01]  /*1c50*/  IMAD R5, R20, UR38, RZ ;  /* 0x0000002614057c24 */ /* 0x002fe2000f8e02ff */
[----:B------:R-:W-:Y:S02]  /*1c60*/  SHF.R.S32.HI R4, RZ, 0x3, R25 ;  /* 0x00000003ff047819 */ /* 0x000fe40000011419 */
[----:B------:R-:W-:Y:S01]  /*1c70*/  UIADD3 UR19, UP2, UP0, UR20, UR9, UR50 ;  /* 0x0000000914137290 */ /* 0x000fe2000f85e032 */
[----:B------:R-:W-:Y:S01]  /*1c80*/  IMAD R5, R21, UR18, R5 ;  /* 0x0000001215057c24 */ /* 0x000fe2000f8e0205 */
[----:B------:R-:W-:Y:S01]  /*1c90*/  USHF.R.S32.HI UR9, URZ, 0x1f, UR9 ;  /* 0x0000001f3f097899 */ /* 0x000fe20008011409 */
[----:B------:R-:W-:Y:S01]  /*1ca0*/  SHF.R.S32.HI R28, RZ, 0x1f, R4 ;  /* 0x0000001fff1c7819 */ /* 0x000fe20000011404 */
[----:B------:R-:W-:Y:S01]  /*1cb0*/  ULDC.64 UR20, c[0x0][0x210] ;  /* 0x0000840000147ab9 */ /* 0x000fe20000000a00 */
[----:B--2---:R-:W-:-:S05]  /*1cc0*/  IMAD.MOV.U32 R32, RZ, RZ, R6 ;  /* 0x000000ffff207224 */ /* 0x004fca00078e0006 */
[----:B------:R-:W-:Y:S02]  /*1cd0*/  SHF.R.S32.HI R33, RZ, 0x1f, R32 ;  /* 0x0000001fff217819 */ /* 0x000fe40000011420 */
[----:B------:R-:W-:Y:S01]  /*1ce0*/  IADD3 R6, P0, R32, UR11, RZ ;  /* 0x0000000b20067c10 */ /* 0x000fe2000ff1e0ff */
[----:B------:R-:W-:Y:S02]  /*1cf0*/  ULDC.64 UR10, c[0x0][0x3e0] ;  /* 0x0000f800000a7ab9 */ /* 0x000fe40000000a00 */
[----:B------:R3:W-:Y:S01]  /*1d00*/  STL [R1+0x4c], R33 ;  /* 0x00004c2101007387 */ /* 0x0007e20000100800 */
[----:B------:R-:W-:Y:S02]  /*1d10*/  IADD3.X R7, R33, UR51, RZ, P0, !PT ;  /* 0x0000003321077c10 */ /* 0x000fe400087fe4ff */
[----:B------:R-:W-:Y:S01]  /*1d20*/  IADD3 R10, P0, R4, UR18, RZ ;  /* 0x00000012040a7c10 */ /* 0x000fe2000ff1e0ff */
[----:B------:R-:W-:Y:S01]  /*1d30*/  IMAD.WIDE.U32 R6, R20, UR18, R6 ;  /* 0x0000001214067c25 */ /* 0x000fe2000f8e0006 */
[----:B------:R-:W-:-:S02]  /*1d40*/  UIADD3.X UR18, UR12, UR9, UR39, UP2, UP0 ;  /* 0x000000090c127290 */ /* 0x000fc400097e0427 */
[----:B------:R-:W-:Y:S01]  /*1d50*/  IADD3.X R11, R28, UR38, RZ, P0, !PT ;  /* 0x000000261c0b7c10 */ /* 0x000fe200087fe4ff */
[----:B------:R-:W-:Y:S01]  /*1d60*/  UIMAD UR12, UR43, UR16, URZ ;  /* 0x000000102b0c72a4 */ /* 0x000fe2000f8e023f */
[----:B------:R-:W-:Y:S01]  /*1d70*/  IMAD.IADD R7, R7, 0x1, R5 ;  /* 0x0000000107077824 */ /* 0x000fe200078e0205 */
[----:B------:R-:W-:Y:S01]  /*1d80*/  ULDC.64 UR38, c[0x0][0x400] ;  /* 0x0001000000267ab9 */ /* 0x000fe20000000a00 */
[----:B------:R-:W-:Y:S01]  /*1d90*/  UIADD3 UR9, UR22, -UR42, URZ ;  /* 0x8000002a16097290 */ /* 0x000fe2000fffe03f */
[----:B------:R-:W-:Y:S01]  /*1da0*/  IMAD R11, R11, UR32, RZ ;  /* 0x000000200b0b7c24 */ /* 0x000fe2000f8e02ff */
[----:B------:R-:W-:Y:S01]  /*1db0*/  UIMAD UR17, UR56, UR17, UR12 ;  /* 0x00000011381172a4 */ /* 0x000fe2000f8e020c */
[----:B------:R-:W-:Y:S01]  /*1dc0*/  IMAD.WIDE.U32 R6, R9, UR56, R6 ;  /* 0x0000003809067c25 */ /* 0x000fe2000f8e0006 */
[----:B------:R-:W-:Y:S02]  /*1dd0*/  UIADD3 UR12, UP2, UP0, UR54, UR19, UR55 ;  /* 0x00000013360c7290 */ /* 0x000fe4000f85e037 */
[----:B------:R-:W-:Y:S01]  /*1de0*/  USHF.R.S32.HI UR19, URZ, 0x1f, UR9 ;  /* 0x0000001f3f137899 */ /* 0x000fe20008011409 */
[C---:B------:R-:W-:Y:S01]  /*1df0*/  IMAD R12, R10.reuse, UR33, R11 ;  /* 0x000000210a0c7c24 */ /* 0x040fe2000f8e020b */
[----:B------:R-:W-:Y:S01]  /*1e00*/  UIADD3.X UR16, UR53, UR18, UR49, UP2, UP0 ;  /* 0x0000001235107290 */ /* 0x000fe200097e0431 */
[----:B------:R-:W-:Y:S01]  /*1e10*/  IMAD.WIDE.U32 R10, R10, UR32, R32 ;  /* 0x000000200a0a7c25 */ /* 0x000fe2000f8e0020 */
[----:B------:R-:W-:Y:S01]  /*1e20*/  IADD3 R5, P0, R8, UR12, RZ ;  /* 0x0000000c08057c10 */ /* 0x000fe2000ff1e0ff */
[----:B------:R-:W-:-:S02]  /*1e30*/  UIMAD UR18, UR43, UR36, URZ ;  /* 0x000000242b1272a4 */ /* 0x000fc4000f8e023f */
[----:B------:R-:W-:Y:S01]  /*1e40*/  VIADD R9, R7, UR17 ;  /* 0x0000001107097c36 */ /* 0x000fe20008000000 */
[----:B------:R-:W-:Y:S01]  /*1e50*/  LEA.HI.X.SX32 R8, R8, UR16, 0x1, P0 ;  /* 0x0000001008087c11 */ /* 0x000fe200080f0eff */
[----:B------:R-:W-:Y:S01]  /*1e60*/  ULEA.HI UR19, UR19, UR9, URZ, 0x6 ;  /* 0x0000000913137291 */ /* 0x000fe2000f8f303f */
[C---:B------:R-:W-:Y:S01]  /*1e70*/  LEA R14, P0, R5.reuse, UR38, 0x2 ;  /* 0x00000026050e7c11 */ /* 0x040fe2000f8010ff */
[----:B------:R-:W-:Y:S01]  /*1e80*/  UIMAD UR9, UR56, UR37, UR18 ;  /* 0x00000025380972a4 */ /* 0x000fe2000f8e0212 */
[----:B------:R-:W-:Y:S01]  /*1e90*/  IADD3 R10, P2, R10, UR57, RZ ;  /* 0x000000390a0a7c10 */ /* 0x000fe2000ff5e0ff */
[----:B------:R-:W-:Y:S01]  /*1ea0*/  USHF.R.S32.HI UR19, URZ, 0x6, UR19 ;  /* 0x000000063f137899 */ /* 0x000fe20008011413 */
[----:B------:R-:W-:Y:S01]  /*1eb0*/  LEA.HI.X R15, R5, UR39, R8, 0x2, P0 ;  /* 0x00000027050f7c11 */ /* 0x000fe200080f1408 */
[----:B------:R-:W-:Y:S01]  /*1ec0*/  IMAD.MOV.U32 R8, RZ, RZ, R6 ;  /* 0x000000ffff087224 */ /* 0x000fe200078e0006 */
[----:B------:R-:W-:Y:S01]  /*1ed0*/  IADD3.X R11, R11, UR52, R12, P2, !PT ;  /* 0x000000340b0b7c10 */ /* 0x000fe200097fe40c */
[-C--:B------:R-:W-:Y:S01]  /*1ee0*/  IMAD R5, R28, R20.reuse, RZ ;  /* 0x000000141c057224 */ /* 0x080fe200078e02ff */
[----:B------:R-:W-:Y:S01]  /*1ef0*/  UISETP.LT.AND UP0, UPT, URZ, UR19, UPT ;  /* 0x000000133f00728c */ /* 0x000fe2000bf01270 */
[----:B------:R-:W-:Y:S01]  /*1f00*/  IMAD.U32 R6, RZ, RZ, UR36 ;  /* 0x00000024ff067e24 */ /* 0x000fe2000f8e00ff */
[----:B------:R3:W-:Y:S01]  /*1f10*/  STL.64 [R1+0x30], R14 ;  /* 0x0000300e01007387 */ /* 0x0007e20000100a00 */
[C---:B------:R-:W-:Y:S01]  /*1f20*/  IMAD R5, R4.reuse, R21, R5 ;  /* 0x0000001504057224 */ /* 0x040fe200078e0205 */
[----:B------:R-:W-:Y:S01]  /*1f30*/  USEL UR19, URZ, UR19, !UP0 ;  /* 0x000000133f137287 */ /* 0x000fe2000c000000 */
[----:B------:R-:W-:Y:S01]  /*1f40*/  IMAD.WIDE.U32 R8, R4, R20, R8 ;  /* 0x0000001404087225 */ /* 0x000fe200078e0008 */
[----:B------:R-:W-:-:S02]  /*1f50*/  UIMAD.WIDE UR22, UR23, 0x4, UR46 ;  /* 0x00000004171678a5 */ /* 0x000fc4000f8e022e */
[----:B------:R-:W-:Y:S01]  /*1f60*/  UISETP.GT.AND UP0, UPT, UR44, UR19, UPT ;  /* 0x000000132c00728c */ /* 0x000fe2000bf04270 */
[----:B------:R-:W-:Y:S01]  /*1f70*/  IMAD.WIDE.U32 R10, R6, UR56, R10 ;  /* 0x00000038060a7c25 */ /* 0x000fe2000f8e000a */
[----:B------:R-:W-:Y:S01]  /*1f80*/  LEA R36, P2, R8, UR10, 0x1 ;  /* 0x0000000a08247c11 */ /* 0x000fe2000f8408ff */
[----:B------:R-:W-:Y:S01]  /*1f90*/  UMOV UR17, UR14 ;  /* 0x0000000e00117c82 */ /* 0x000fe20008000000 */
[----:B------:R-:W-:Y:S01]  /*1fa0*/  UMOV UR16, UR15 ;  /* 0x0000000f00107c82 */ /* 0x000fe20008000000 */
[----:B------:R-:W-:Y:S01]  /*1fb0*/  IMAD.IADD R22, R9, 0x1, R5 ;  /* 0x0000000109167824 */ /* 0x000fe200078e0205 */
[----:B------:R-:W-:Y:S01]  /*1fc0*/  LEA R34, P3, R10, UR20, 0x1 ;  /* 0x000000140a227c11 */ /* 0x000fe2000f8608ff */
[----:B------:R-:W-:Y:S01]  /*1fd0*/  VIADD R23, R11, UR9 ;  /* 0x000000090b177c36 */ /* 0x000fe20008000000 */
[----:B------:R-:W-:Y:S01]  /*1fe0*/  PLOP3.LUT P0, PT, PT, PT, UP0, 0x80, 0x0 ;  /* 0x000000000000781c */ /* 0x000fe20003f0f008 */
[----:B------:R-:W-:Y:S01]  /*1ff0*/  UMOV UR15, UR22 ;  /* 0x00000016000f7c82 */ /* 0x000fe20008000000 */
[----:B------:R-:W-:Y:S01]  /*2000*/  LEA.HI.X R37, R8, UR11, R22, 0x1, P2 ;  /* 0x0000000b08257c11 */ /* 0x000fe200090f0c16 */
[----:B------:R-:W-:Y:S01]  /*2010*/  UMOV UR14, UR23 ;  /* 0x00000017000e7c82 */ /* 0x000fe20008000000 */
[----:B------:R-:W-:-:S03]  /*2020*/  LEA.HI.X R35, R10, UR21, R23, 0x1, P3 ;  /* 0x000000150a237c11 */ /* 0x000fc600098f0c17 */
[----:B------:R3:W-:Y:S04]  /*2030*/  STL.64 [R1+0x38], R36 ;  /* 0x0000382401007387 */ /* 0x0007e80000100a00 */
[----:B------:R3:W-:Y:S02]  /*2040*/  STL.64 [R1+0x40], R34 ;  /* 0x0000402201007387 */ /* 0x0007e40000100a00 */
[----:B------:R-:W-:Y:S05]  /*2050*/  @P0 BRA `(.L_x_52) ;  /* 0x00000008005c0947 */ /* 0x000fea0003800000 */
        /* <DEDUP_REMOVED lines=19> */
.L_x_53:
        /* <DEDUP_REMOVED lines=19> */
.L_x_54:
[----:B---3--:R1:W5:Y:S04]  /*22c0*/  LDL R14, [R1+0x68] ;  /* 0x00006800010e7983 */ /* 0x0083680000100800 */
[----:B------:R1:W5:Y:S01]  /*22d0*/  LDL R13, [R1+0x6c] ;  /* 0x00006c00010d7983 */ /* 0x0003620000100800 */
[----:B------:R-:W-:Y:S01]  /*22e0*/  UIMAD UR12, UR40, UR10, URZ ;  /* 0x0000000a280c72a4 */ /* 0x000fe2000f8e023f */
[----:B------:R-:W-:Y:S01]  /*22f0*/  IMAD.U32 R6, RZ, RZ, UR10 ;  /* 0x0000000aff067e24 */ /* 0x000fe2000f8e00ff */
[----:B------:R-:W-:Y:S01]  /*2300*/  UIMAD UR5, UR30, -0x40, UR5 ;  /* 0xffffffc01e0578a4 */ /* 0x000fe2000f8e0205 */
[----:B------:R-:W-:Y:S01]  /*2310*/  BSSY B0, `(.L_x_55) ;  /* 0x0000021000007945 */ /* 0x000fe20003800000 */
[----:B------:R-:W-:Y:S01]  /*2320*/  UIMAD UR12, UR31, UR11, UR12 ;  /* 0x0000000b1f0c72a4 */ /* 0x000fe2000f8e020c */
[----:B------:R-:W-:Y:S01]  /*2330*/  IMAD.WIDE.U32 R6, R6, UR31, R32 ;  /* 0x0000001f06067c25 */ /* 0x000fe2000f8e0020 */
[----:B------:R-:W-:-:S02]  /*2340*/  USHF.R.S32.HI UR14, URZ, 0x1f, UR56 ;  /* 0x0000001f3f0e7899 */ /* 0x000fc40008011438 */
[----:B------:R-:W-:Y:S02]  /*2350*/  ISETP.GE.AND P4, PT, R4, UR5, PT ;  /* 0x0000000504007c0c */ /* 0x000fe4000bf86270 */
[----:B------:R-:W-:Y:S01]  /*2360*/  MOV R5, UR12 ;  /* 0x0000000c00057c02 */ /* 0x000fe20008000f00 */
[----:B------:R-:W-:Y:S01]  /*2370*/  ULDC.64 UR12, c[0x0][0x468] ;  /* 0x00011a00000c7ab9 */ /* 0x000fe20000000a00 */
[----:B------:R-:W-:Y:S01]  /*2380*/  IADD3 R8, P0, R6, UR17, RZ ;  /* 0x0000001106087c10 */ /* 0x000fe2000ff1e0ff */
[----:B------:R-:W-:Y:S01]  /*2390*/  UIMAD UR14, UR14, UR12, URZ ;  /* 0x0000000c0e0e72a4 */ /* 0x000fe2000f8e023f */
[----:B------:R-:W-:Y:S02]  /*23a0*/  VIADD R6, R4, 0x20 ;  /* 0x0000002004067836 */ /* 0x000fe40000000000 */
[----:B------:R-:W-:Y:S01]  /*23b0*/  IADD3.X R9, R7, UR18, R5, P0, !PT ;  /* 0x0000001207097c10 */ /* 0x000fe200087fe405 */
[----:B------:R-:W-:Y:S01]  /*23c0*/  UIMAD UR13, UR56, UR13, UR14 ;  /* 0x0000000d380d72a4 */ /* 0x000fe2000f8e020e */
[----:B------:R-:W-:-:S02]  /*23d0*/  MOV R5, UR12 ;  /* 0x0000000c00057c02 */ /* 0x000fc40008000f00 */
        /* <DEDUP_REMOVED lines=9> */
[----:B------:R-:W-:Y:S01]  /*2470*/  IMAD R5, R4, UR11, R5 ;  /* 0x0000000b04057c24 */ /* 0x000fe2000f8e0205 */
        /* <DEDUP_REMOVED lines=10> */
.L_x_56:
[----:B------:R-:W-:Y:S05]  /*2520*/  BSYNC B0 ;  /* 0x0000000000007941 */ /* 0x000fea0003800000 */
.L_x_55:
        /* <DEDUP_REMOVED lines=19> */
.L_x_58:
[----:B------:R-:W-:Y:S05]  /*2660*/  BSYNC B0 ;  /* 0x0000000000007941 */ /* 0x000fea0003800000 */
.L_x_57:
        /* <DEDUP_REMOVED lines=32> */
.L_x_60:
[----:B------:R-:W-:Y:S05]  /*2870*/  BSYNC B0 ;  /* 0x0000000000007941 */ /* 0x000fea0003800000 */
.L_x_59:
[----:B------:R-:W-:Y:S05]  /*2880*/  @P3 BRA `(.L_x_61) ;  /* 0x0000006c00183947 */ /* 0x000fea0003800000 */
[----:B------:R-:W-:Y:S01]  /*2890*/  IADD3 R4, P0, R4, 0x20, RZ ;  /* 0x0000002004047810 */ /* 0x000fe20007f1e0ff */
[----:B------:R-:W-:Y:S01]  /*28a0*/  ULDC UR5, c[0x0][0x2d0] ;  /* 0x0000b40000057ab9 */ /* 0x000fe20000000800 */
[----:B-1----:R-:W-:Y:S01]  /*28b0*/  MOV R7, R5 ;  /* 0x0000000500077202 */ /* 0x002fe20000000f00 */
[----:B------:R-:W-:Y:S01]  /*28c0*/  ULDC.64 UR10, c[0x0][0x3f8] ;  /* 0x0000fe00000a7ab9 */ /* 0x000fe20000000a00 */
[----:B------:R-:W-:Y:S01]  /*28d0*/  ISETP.GE.AND P1, PT, R32, UR5, PT ;  /* 0x0000000520007c0c */ /* 0x000fe2000bf26270 */
[----:B------:R-:W-:Y:S01]  /*28e0*/  IMAD.X R6, RZ, RZ, R28, P0 ;  /* 0x000000ffff067224 */ /* 0x000fe200000e061c */
[----:B-----5:R-:W-:-:S03]  /*28f0*/  ISETP.GE.AND P0, PT, R14, UR5, PT ;  /* 0x000000050e007c0c */ /* 0x020fc6000bf06270 */
[----:B------:R-:W-:Y:S02]  /*2900*/  IMAD R9, R6, UR8, RZ ;  /* 0x0000000806097c24 */ /* 0x000fe4000f8e02ff */
[----:B------:R-:W-:Y:S02]  /*2910*/  IMAD.MOV.U32 R6, RZ, RZ, R8 ;  /* 0x000000ffff067224 */ /* 0x000fe400078e0008 */
[C---:B------:R-:W-:Y:S02]  /*2920*/  IMAD R5, R4.reuse, UR9, R9 ;  /* 0x0000000904057c24 */ /* 0x040fe4000f8e0209 */
[----:B------:R-:W-:-:S04]  /*2930*/  IMAD.WIDE.U32 R6, R4, UR8, R6 ;  /* 0x0000000804067c25 */ /* 0x000fc8000f8e0006 */
[----:B------:R-:W-:Y:S01]  /*2940*/  IMAD.IADD R5, R7, 0x1, R5 ;  /* 0x0000000107057824 */ /* 0x000fe200078e0205 */
[----:B------:R-:W-:-:S04]  /*2950*/  LEA R4, P2, R6, UR10, 0x1 ;  /* 0x0000000a06047c11 */ /* 0x000fc8000f8408ff */
[----:B------:R-:W-:-:S05]  /*2960*/  LEA.HI.X R5, R6, UR11, R5, 0x1, P2 ;  /* 0x0000000b06057c11 */ /* 0x000fca00090f0c05 */
[----:B------:R1:W-:Y:S04]  /*2970*/  @!P1 STG.E.128 desc[UR6][R4.64], RZ ;  /* 0x000000ff04009986 */ /* 0x0003e8000c101d06 */
[----:B------:R1:W-:Y:S01]  /*2980*/  @!P0 STG.E.128 desc[UR6][R4.64+0x80], RZ ;  /* 0x000080ff04008986 */ /* 0x0003e2000c101d06 */
[----:B------:R-:W-:-:S13]  /*2990*/  ISETP.GE.AND P0, PT, R13, UR5, PT ;  /* 0x000000050d007c0c */ /* 0x000fda000bf06270 */
[----:B------:R-:W-:Y:S05]  /*29a0*/  @P0 BRA `(.L_x_61) ;  /* 0x0000006800d00947 */ /* 0x000fea0003800000 */
[----:B------:R2:W-:Y:S01]  /*29b0*/  STG.E.128 desc[UR6][R4.64+0x100], RZ ;  /* 0x000100ff04007986 */ /* 0x0005e2000c101d06 */
[----:B------:R-:W-:Y:S05]  /*29c0*/  BRA `(.L_x_61) ;  /* 0x0000006800c87947 */ /* 0x000fea0003800000 */
.L_x_52:
[----:B------:R-:W2:Y:S01]  /*29d0*/  LDL R30, [R1+0x2c] ;  /* 0x00002c00011e7983 */ /* 0x000ea20000100800 */
[----:B------:R-:W-:Y:S01]  /*29e0*/  PLOP3.LUT P1, PT, PT, PT, UP4, 0x80, 0x0 ;  /* 0x000000000000781c */ /* 0x000fe20003f2f048 */
[----:B------:R-:W-:Y:S01]  /*29f0*/  UIMAD UR12, UR30, -0x40, UR5 ;  /* 0xffffffc01e0c78a4 */ /* 0x000fe2000f8e0205 */
[----:B------:R-:W-:Y:S01]  /*2a00*/  IMAD.U32 R6, RZ, RZ, UR26 ;  /* 0x0000001aff067e24 */ /* 0x000fe2000f8e00ff */
[----:B------:R-:W-:Y:S01]  /*2a10*/  UIMAD UR9, UR40, UR26, URZ ;  /* 0x0000001a280972a4 */ /* 0x000fe2000f8e023f */
[----:B------:R-:W-:Y:S01]  /*2a20*/  IADD3 R26, R4, 0x20, RZ ;  /* 0x00000020041a7810 */ /* 0x000fe20007ffe0ff */
[----:B------:R-:W-:Y:S01]  /*2a30*/  ULDC.64 UR22, c[0x0][0x268] ;  /* 0x00009a0000167ab9 */ /* 0x000fe20000000a00 */
[----:B------:R-:W-:-:S07]  /*2a40*/  IMAD.WIDE.U32 R6, R6, UR31, R32 ;  /* 0x0000001f06067c25 */ /* 0x000fce000f8e0020 */
[----:B------:R-:W-:Y:S01]  /*2a50*/  @P1 BAR.SYNC.DEFER_BLOCKING 0x0 ;  /* 0x0000000000001b1d */ /* 0x000fe20000010000 */
[----:B------:R-:W-:Y:S01]  /*2a60*/  ISETP.GE.AND P0, PT, R4, UR12, PT ;  /* 0x0000000c04007c0c */ /* 0x000fe2000bf06270 */
[----:B------:R-:W-:Y:S01]  /*2a70*/  UIMAD UR9, UR31, UR27, UR9 ;  /* 0x0000001b1f0972a4 */ /* 0x000fe2000f8e0209 */
[----:B------:R-:W-:Y:S02]  /*2a80*/  IADD3 R12, P2, R6, UR41, RZ ;  /* 0x00000029060c7c10 */ /* 0x000fe4000ff5e0ff */
[----:B------:R-:W-:Y:S01]  /*2a90*/  ISETP.GE.AND P4, PT, R26, UR12, PT ;  /* 0x0000000c1a007c0c */ /* 0x000fe2000bf86270 */
[----:B------:R-:W-:Y:S02]  /*2aa0*/  BSSY B0, `(.L_x_62) ;  /* 0x0000032000007945 */ /* 0x000fe40003800000 */
[----:B------:R-:W-:Y:S01]  /*2ab0*/  IMAD.U32 R5, RZ, RZ, UR9 ;  /* 0x00000009ff057e24 */ /* 0x000fe2000f8e00ff */
[----:B------:R-:W-:-:S04]  /*2ac0*/  UIMAD UR9, UR8, -0x40, UR13 ;  /* 0xffffffc0080978a4 */ /* 0x000fc8000f8e020d */
[----:B------:R-:W-:Y:S01]  /*2ad0*/  IADD3.X R13, R7, UR45, R5, P2, !PT ;  /* 0x0000002d070d7c10 */ /* 0x000fe200097fe405 */
[----:B------:R-:W-:Y:S01]  /*2ae0*/  IMAD R5, R24, UR22, RZ ;  /* 0x0000001618057c24 */ /* 0x000fe2000f8e02ff */
[----:B------:R-:W-:-:S03]  /*2af0*/  ISETP.GE.AND P6, PT, R4, UR9, PT ;  /* 0x0000000904007c0c */ /* 0x000fc6000bfc6270 */
[C---:B------:R-:W-:Y:S02]  /*2b00*/  IMAD R5, R18.reuse, UR23, R5 ;  /* 0x0000001712057c24 */ /* 0x040fe4000f8e0205 */
[----:B------:R-:W-:-:S04]  /*2b10*/  IMAD.WIDE.U32 R12, R18, UR22, R12 ;  /* 0x00000016120c7c25 */ /* 0x000fc8000f8e000c */
[----:B------:R-:W-:Y:S01]  /*2b20*/  IMAD.IADD R19, R13, 0x1, R5 ;  /* 0x000000010d137824 */ /* 0x000fe200078e0205 */
[----:B--2---:R1:W-:Y:S04]  /*2b30*/  @P0 STS.128 [R30+0x12000], RZ ;  /* 0x012000ff1e000388 */ /* 0x0043e80000000c00 */
[----:B------:R1:W-:Y:S04]  /*2b40*/  @P0 STS.128 [R30+0x14000], RZ ;  /* 0x014000ff1e000388 */ /* 0x0003e80000000c00 */
[----:B------:R1:W-:Y:S01]  /*2b50*/  @P0 STS.128 [R30+0x16000], RZ ;  /* 0x016000ff1e000388 */ /* 0x0003e20000000c00 */
[----:B------:R-:W-:Y:S05]  /*2b60*/  @P0 BRA `(.L_x_63) ;  /* 0x0000000000940947 */ /* 0x000fea0003800000 */
[----:B---3--:R-:W2:Y:S01]  /*2b70*/  LDL R14, [R1+0x68] ;  /* 0x00006800010e7983 */ /* 0x008ea20000100800 */
        /* <DEDUP_REMOVED lines=36> */
.L_x_63:
[----:B------:R-:W-:Y:S05]  /*2dc0*/  BSYNC B0 ;  /* 0x0000000000007941 */ /* 0x000fea0003800000 */
.L_x_62:
[----:B------:R4:W-:Y:S01]  /*2dd0*/  @P4 STS.128 [R30+0x13000], RZ ;  /* 0x013000ff1e004388 */ /* 0x0009e20000000c00 */
[----:B------:R-:W-:Y:S03]  /*2de0*/  BSSY B0, `(.L_x_64) ;  /* 0x000002b000007945 */ /* 0x000fe60003800000 */
[----:B------:R4:W-:Y:S04]  /*2df0*/  @P4 STS.128 [R30+0x15000], RZ ;  /* 0x015000ff1e004388 */ /* 0x0009e80000000c00 */
[----:B------:R4:W-:Y:S01]  /*2e00*/  @P4 STS.128 [R30+0x17000], RZ ;  /* 0x017000ff1e004388 */ /* 0x0009e20000000c00 */
[----:B------:R-:W-:Y:S05]  /*2e10*/  @P4 BRA `(.L_x_65) ;  /* 0x00000000009c4947 */ /* 0x000fea0003800000 */
[----:B------:R-:W5:Y:S01]  /*2e20*/  LDL R5, [R1+0x68] ;  /* 0x0000680001057983 */ /* 0x000f620000100800 */
[----:B------:R-:W-:-:S03]  /*2e30*/  ULDC UR12, c[0x0][0x2d0] ;  /* 0x0000b400000c7ab9 */ /* 0x000fc60000000800 */
[----:B------:R-:W4:Y:S01]  /*2e40*/  LDL R31, [R1+0x6c] ;  /* 0x00006c00011f7983 */ /* 0x000f220000100800 */
[----:B------:R-:W-:Y:S01]  /*2e50*/  ISETP.GE.AND P5, PT, R32, UR12, PT ;  /* 0x0000000c20007c0c */ /* 0x000fe2000bfa6270 */
[----:B------:R-:W-:-:S12]  /*2e60*/  IMAD.MOV.U32 R7, RZ, RZ, R19 ;  /* 0x000000ffff077224 */ /* 0x000fd800078e0013 */
[----:B-123--:R-:W1:Y:S01]  /*2e70*/  @!P5 LDC.64 R14, c[0x0][0x220] ;  /* 0x00008800ff0edb82 */ /* 0x00ee620000000a00 */
[----:B------:R2:W-:Y:S01]  /*2e80*/  @P5 STS.128 [R30+0x13000], RZ ;  /* 0x013000ff1e005388 */ /* 0x0005e20000000c00 */
[----:B-----5:R-:W-:Y:S02]  /*2e90*/  ISETP.GE.AND P3, PT, R5, UR12, PT ;  /* 0x0000000c05007c0c */ /* 0x020fe4000bf66270 */
[----:B------:R-:W-:-:S05]  /*2ea0*/  IADD3 R5, P1, R4, 0x20, RZ ;  /* 0x0000002004057810 */ /* 0x000fca0007f3e0ff */
[----:B------:R-:W-:Y:S01]  /*2eb0*/  IMAD.X R6, RZ, RZ, R28, P1 ;  /* 0x000000ffff067224 */ /* 0x000fe200008e061c */
[----:B----4-:R-:W-:-:S03]  /*2ec0*/  ISETP.GE.AND P1, PT, R31, UR12, PT ;  /* 0x0000000c1f007c0c */ /* 0x010fc6000bf26270 */
[----:B------:R-:W-:Y:S02]  /*2ed0*/  IMAD R13, R6, UR26, RZ ;  /* 0x0000001a060d7c24 */ /* 0x000fe4000f8e02ff */
[----:B------:R-:W3:Y:S01]  /*2ee0*/  @!P3 LDC.64 R16, c[0x0][0x220] ;  /* 0x00008800ff10bb82 */ /* 0x000ee20000000a00 */
[----:B------:R-:W-:-:S04]  /*2ef0*/  IMAD.MOV.U32 R6, RZ, RZ, R12 ;  /* 0x000000ffff067224 */ /* 0x000fc800078e000c */
[----:B------:R-:W-:-:S04]  /*2f00*/  IMAD.WIDE.U32 R6, R5, UR26, R6 ;  /* 0x0000001a05067c25 */ /* 0x000fc8000f8e0006 */
[----:B------:R-:W-:Y:S01]  /*2f10*/  IMAD R5, R5, UR27, R13 ;  /* 0x0000001b05057c24 */ /* 0x000fe2000f8e020d */
[----:B-1----:R-:W-:-:S03]  /*2f20*/  @!P5 LEA R14, P2, R6, R14, 0x1 ;  /* 0x0000000e060ed211 */ /* 0x002fc600078408ff */
[----:B------:R-:W-:-:S05]  /*2f30*/  IMAD.IADD R5, R7, 0x1, R5 ;  /* 0x0000000107057824 */ /* 0x000fca00078e0205 */
[----:B------:R-:W-:-:S05]  /*2f40*/  @!P5 LEA.HI.X R15, R6, R15, R5, 0x1, P2 ;  /* 0x0000000f060fd211 */ /* 0x000fca00010f0c05 */
[----:B------:R-:W-:Y:S01]  /*2f50*/  @!PT LDS RZ, [RZ] ;  /* 0x00000000fffff984 */ /* 0x000fe20000000800 */
[----:B------:R-:W-:Y:S01]  /*2f60*/  @!PT LDS RZ, [RZ] ;  /* 0x00000000fffff984 */ /* 0x000fe20000000800 */
[----:B------:R-:W-:Y:S01]  /*2f70*/  @!PT LDS RZ, [RZ] ;  /* 0x00000000fffff984 */ /* 0x000fe20000000800 */
[----:B------:R2:W-:Y:S01]  /*2f80*/  @!P5 LDGSTS.E.BYPASS.LTC128B.128 [R30+0x13000], desc[UR6][R14.64] ;  /* 0x130000000e1edfae */ /* 0x0005e2000b901d46 */
[----:B---3--:R-:W-:-:S03]  /*2f90*/  @!P3 LEA R12, P2, R6, R16, 0x1 ;  /* 0x00000010060cb211 */ /* 0x008fc600078408ff */
[----:B------:R2:W-:Y:S01]  /*2fa0*/  @P3 STS.128 [R30+0x15000], RZ ;  /* 0x015000ff1e003388 */ /* 0x0005e20000000c00 */
        /* <DEDUP_REMOVED lines=14> */
.L_x_65:
[----:B------:R-:W-:Y:S05]  /*3090*/  BSYNC B0 ;  /* 0x0000000000007941 */ /* 0x000fea0003800000 */
.L_x_64:
[----:B------:R-:W0:Y:S01]  /*30a0*/  LDGDEPBAR ;  /* 0x00000000000079af */ /* 0x000e220000000000 */
[----:B------:R-:W-:Y:S01]  /*30b0*/  BSSY B0, `(.L_x_66) ;  /* 0x000001d000007945 */ /* 0x000fe20003800000 */
[----:B------:R-:W-:Y:S02]  /*30c0*/  ISETP.GE.AND P5, PT, R26, UR9, PT ;  /* 0x000000091a007c0c */ /* 0x000fe4000bfa6270 */
[----:B------:R3:W-:Y:S01]  /*30d0*/  @P6 STS.128 [R30+0x6000], RZ ;  /* 0x006000ff1e006388 */ /* 0x0007e20000000c00 */
[----:B-12---:R-:W-:-:S03]  /*30e0*/  MOV R13, UR28 ;  /* 0x0000001c000d7c02 */ /* 0x006fc60008000f00 */
[----:B------:R3:W-:Y:S04]  /*30f0*/  @P6 STS.128 [R30+0x8000], RZ ;  /* 0x008000ff1e006388 */ /* 0x0007e80000000c00 */
        /* <DEDUP_REMOVED lines=24> */
.L_x_67:
[----:B------:R-:W-:Y:S05]  /*3280*/  BSYNC B0 ;  /* 0x0000000000007941 */ /* 0x000fea0003800000 */
.L_x_66:
[----:B------:R1:W-:Y:S01]  /*3290*/  @P5 STS.128 [R30+0x7000], RZ ;  /* 0x007000ff1e005388 */ /* 0x0003e20000000c00 */
[----:B------:R-:W-:Y:S03]  /*32a0*/  BSSY B0, `(.L_x_68) ;  /* 0x0000024000007945 */ /* 0x000fe60003800000 */
[----:B------:R1:W-:Y:S04]  /*32b0*/  @P5 STS.128 [R30+0x9000], RZ ;  /* 0x009000ff1e005388 */ /* 0x0003e80000000c00 */
[----:B------:R1:W-:Y:S01]  /*32c0*/  @P5 STS.128 [R30+0xb000], RZ ;  /* 0x00b000ff1e005388 */ /* 0x0003e20000000c00 */
[----:B------:R-:W-:Y:S05]  /*32d0*/  @P5 BRA `(.L_x_69) ;  /* 0x0000000000805947 */ /* 0x000fea0003800000 */
[----:B------:R-:W5:Y:S01]  /*32e0*/  LDL R5, [R1+0x68] ;  /* 0x0000680001057983 */ /* 0x000f620000100800 */
[----:B------:R-:W-:-:S03]  /*32f0*/  ULDC UR12, c[0x0][0x2d0] ;  /* 0x0000b400000c7ab9 */ /* 0x000fc60000000800 */
[----:B---3--:R-:W3:Y:S01]  /*3300*/  LDL R14, [R1+0x6c] ;  /* 0x00006c00010e7983 */ /* 0x008ee20000100800 */
[----:B------:R-:W-:Y:S01]  /*3310*/  ISETP.GE.AND P3, PT, R32, UR12, PT ;  /* 0x0000000c20007c0c */ /* 0x000fe2000bf66270 */
[----:B------:R-:W-:-:S04]  /*3320*/  IMAD.WIDE.U32 R6, R20, 0x20, RZ ;  /* 0x0000002014067825 */ /* 0x000fc800078e00ff */
[----:B------:R-:W-:-:S08]  /*3330*/  IMAD.SHL.U32 R12, R21, 0x20, RZ ;  /* 0x00000020150c7824 */ /* 0x000fd000078e00ff */
[----:B------:R1:W-:Y:S01]  /*3340*/  @P3 STS.128 [R30+0x7000], RZ ;  /* 0x007000ff1e003388 */ /* 0x0003e20000000c00 */
[----:B-----5:R-:W-:Y:S02]  /*3350*/  ISETP.GE.AND P2, PT, R5, UR12, PT ;  /* 0x0000000c05007c0c */ /* 0x020fe4000bf46270 */
[----:B------:R-:W-:-:S04]  /*3360*/  IADD3 R5, P1, R8, R6, RZ ;  /* 0x0000000608057210 */ /* 0x000fc80007f3e0ff */
[----:B------:R-:W-:Y:S02]  /*3370*/  IADD3.X R12, R22, R7, R12, P1, !PT ;  /* 0x00000007160c7210 */ /* 0x000fe40000ffe40c */
[----:B------:R-:W-:-:S04]  /*3380*/  @!P3 LEA R8, P1, R20, R36, 0x6 ;  /* 0x000000241408b211 */ /* 0x000fc800078230ff */
[----:B------:R-:W-:Y:S02]  /*3390*/  @!P3 LEA.HI.X R9, R20, R37, R21, 0x6, P1 ;  /* 0x000000251409b211 */ /* 0x000fe400008f3415 */
[----:B------:R-:W-:-:S03]  /*33a0*/  @!P2 LEA R6, P1, R5, UR10, 0x1 ;  /* 0x0000000a0506ac11 */ /* 0x000fc6000f8208ff */
[----:B------:R-:W-:Y:S01]  /*33b0*/  @!PT LDS RZ, [RZ] ;  /* 0x00000000fffff984 */ /* 0x000fe20000000800 */
[----:B------:R-:W-:Y:S01]  /*33c0*/  @!PT LDS RZ, [RZ] ;  /* 0x00000000fffff984 */ /* 0x000fe20000000800 */
[----:B------:R-:W-:Y:S01]  /*33d0*/  @!PT LDS RZ, [RZ] ;  /* 0x00000000fffff984 */ /* 0x000fe20000000800 */
[----:B------:R1:W-:Y:S01]  /*33e0*/  @!P3 LDGSTS.E.BYPASS.LTC128B.128 [R30+0x7000], desc[UR6][R8.64] ;  /* 0x07000000081ebfae */ /* 0x0003e2000b901d46 */
[----:B------:R-:W-:Y:S02]  /*33f0*/  @!P2 LEA.HI.X R7, R5, UR11, R12, 0x1, P1 ;  /* 0x0000000b0507ac11 */ /* 0x000fe400088f0c0c */
[----:B---3--:R-:W-:Y:S01]  /*3400*/  ISETP.GE.AND P1, PT, R14, UR12, PT ;  /* 0x0000000c0e007c0c */ /* 0x008fe2000bf26270 */
[----:B------:R1:W-:Y:S04]  /*3410*/  @P2 STS.128 [R30+0x9000], RZ ;  /* 0x009000ff1e002388 */ /* 0x0003e80000000c00 */
[----:B------:R-:W-:Y:S01]  /*3420*/  @!PT LDS RZ, [RZ] ;  /* 0x00000000fffff984 */ /* 0x000fe20000000800 */
[----:B------:R-:W-:Y:S01]  /*3430*/  @!PT LDS RZ, [RZ] ;  /* 0x00000000fffff984 */ /* 0x000fe20000000800 */
[----:B------:R-:W-:Y:S01]  /*3440*/  @!PT LDS RZ, [RZ] ;  /* 0x00000000fffff984 */ /* 0x000fe20000000800 */
[----:B------:R1:W-:Y:S08]  /*3450*/  @!P2 LDGSTS.E.BYPASS.LTC128B.128 [R30+0x9000], desc[UR6][R6.64+0x80] ;  /* 0x09000080061eafae */ /* 0x0003f0000b901d46 */
        /* <DEDUP_REMOVED lines=8> */
.L_x_69:
[----:B------:R-:W-:Y:S05]  /*34e0*/  BSYNC B0 ;  /* 0x0000000000007941 */ /* 0x000fea0003800000 */
.L_x_68:
[----:B------:R1:W-:Y:S01]  /*34f0*/  @P6 STS.128 [R30], RZ ;  /* 0x000000ff1e006388 */ /* 0x0003e20000000c00 */
[----:B------:R-:W-:Y:S03]  /*3500*/  BSSY B0, `(.L_x_70) ;  /* 0x000001a000007945 */ /* 0x000fe60003800000 */
[----:B------:R1:W-:Y:S04]  /*3510*/  @P6 STS.128 [R30+0x2000], RZ ;  /* 0x002000ff1e006388 */ /* 0x0003e80000000c00 */
[----:B------:R1:W-:Y:S01]  /*3520*/  @P6 STS.128 [R30+0x4000], RZ ;  /* 0x004000ff1e006388 */ /* 0x0003e20000000c00 */
[----:B------:R-:W-:Y:S05]  /*3530*/  @P6 BRA `(.L_x_71) ;  /* 0x0000000000586947 */ /* 0x000fea0003800000 */
[----:B-1----:R-:W5:Y:S01]  /*3540*/  LDL R6, [R1+0x68] ;  /* 0x0000680001067983 */ /* 0x002f620000100800 */
[----:B------:R-:W-:-:S03]  /*3550*/  ULDC UR10, c[0x0][0x2d0] ;  /* 0x0000b400000a7ab9 */ /* 0x000fc60000000800 */
[----:B------:R-:W2:Y:S01]  /*3560*/  LDL R5, [R1+0x6c] ;  /* 0x00006c0001057983 */ /* 0x000ea20000100800 */
[----:B------:R-:W-:-:S13]  /*3570*/  ISETP.GE.AND P3, PT, R32, UR10, PT ;  /* 0x0000000a20007c0c */ /* 0x000fda000bf66270 */
[----:B------:R1:W-:Y:S04]  /*3580*/  @P3 STS.128 [R30], RZ ;  /* 0x000000ff1e003388 */ /* 0x0003e80000000c00 */
[----:B------:R-:W-:Y:S01]  /*3590*/  @!PT LDS RZ, [RZ] ;  /* 0x00000000fffff984 */ /* 0x000fe20000000800 */
[----:B------:R-:W-:Y:S01]  /*35a0*/  @!PT LDS RZ, [RZ] ;  /* 0x00000000fffff984 */ /* 0x000fe20000000800 */
[----:B------:R-:W-:Y:S01]  /*35b0*/  @!PT LDS RZ, [RZ] ;  /* 0x00000000fffff984 */ /* 0x000fe20000000800 */
[----:B------:R1:W-:Y:S01]  /*35c0*/  @!P3 LDGSTS.E.BYPASS.LTC128B.128 [R30], desc[UR6][R34.64] ;  /* 0x00000000221ebfae */ /* 0x0003e2000b901d46 */
[----:B-----5:R-:W-:Y:S02]  /*35d0*/  ISETP.GE.AND P2, PT, R6, UR10, PT ;  /* 0x0000000a06007c0c */ /* 0x020fe4000bf46270 */
[----:B--2---:R-:W-:-:S11]  /*35e0*/  ISETP.GE.AND P1, PT, R5, UR10, PT ;  /* 0x0000000a05007c0c */ /* 0x004fd6000bf26270 */
        /* <DEDUP_REMOVED lines=11> */
.L_x_71:
[----:B------:R-:W-:Y:S05]  /*36a0*/  BSYNC B0 ;  /* 0x0000000000007941 */ /* 0x000fea0003800000 */
.L_x_70:
        /* <DEDUP_REMOVED lines=10> */
[----:B-1----:R-:W-:Y:S01]  /*3750*/  IMAD.U32 R7, RZ, RZ, UR32 ;  /* 0x00000020ff077e24 */ /* 0x002fe2000f8e00ff */
[----:B------:R-:W-:Y:S01]  /*3760*/  USHF.L.U32 UR12, UR33, 0x5, URZ ;  /* 0x00000005210c7899 */ /* 0x000fe2000800063f */
[----:B------:R-:W-:-:S09]  /*3770*/  IMAD.U32 R6, RZ, RZ, UR33 ;  /* 0x00000021ff067e24 */ /* 0x000fd2000f8e00ff */
[C---:B------:R-:W-:Y:S01]  /*3780*/  @!P3 LEA R8, P1, R7.reuse, R34, 0x6 ;  /* 0x000000220708b211 */ /* 0x040fe200078230ff */
[----:B------:R1:W-:Y:S03]  /*3790*/  @P3 STS.128 [R30+0x1000], RZ ;  /* 0x001000ff1e003388 */ /* 0x0003e60000000c00 */
[----:B------:R-:W-:-:S05]  /*37a0*/  @!P3 LEA.HI.X R9, R7, R35, R6, 0x6, P1 ;  /* 0x000000230709b211 */ /* 0x000fca00008f3406 */
[----:B------:R-:W-:Y:S01]  /*37b0*/  @!PT LDS RZ, [RZ] ;  /* 0x00000000fffff984 */ /* 0x000fe20000000800 */
[----:B------:R-:W-:Y:S01]  /*37c0*/  @!PT LDS RZ, [RZ] ;  /* 0x00000000fffff984 */ /* 0x000fe20000000800 */
[----:B------:R-:W-:Y:S01]  /*37d0*/  @!PT LDS RZ, [RZ] ;  /* 0x00000000fffff984 */ /* 0x000fe20000000800 */
[----:B------:R1:W-:Y:S01]  /*37e0*/  @!P3 LDGSTS.E.BYPASS.LTC128B.128 [R30+0x1000], desc[UR6][R8.64] ;  /* 0x01000000081ebfae */ /* 0x0003e2000b901d46 */
[----:B-----5:R-:W-:Y:S02]  /*37f0*/  ISETP.GE.AND P2, PT, R5, UR18, PT ;  /* 0x0000001205007c0c */ /* 0x020fe4000bf46270 */
[----:B------:R-:W-:Y:S01]  /*3800*/  IADD3 R5, P5, R10, UR10, RZ ;  /* 0x0000000a0a057c10 */ /* 0x000fe2000ffbe0ff */
[----:B------:R-:W-:Y:S01]  /*3810*/  IMAD.U32 R10, RZ, RZ, UR12 ;  /* 0x0000000cff0a7e24 */ /* 0x000fe2000f8e00ff */
[----:B---3--:R-:W-:-:S04]  /*3820*/  ISETP.GE.AND P1, PT, R12, UR18, PT ;  /* 0x000000120c007c0c */ /* 0x008fc8000bf26270 */
[----:B------:R-:W-:-:S05]  /*3830*/  IADD3.X R10, R23, UR11, R10, P5, !PT ;  /* 0x0000000b170a7c10 */ /* 0x000fca000affe40a */
[C---:B------:R-:W-:Y:S01]  /*3840*/  @!P2 LEA R6, P5, R5.reuse, UR20, 0x1 ;  /* 0x000000140506ac11 */ /* 0x040fe2000f8a08ff */
[----:B------:R1:W-:Y:S03]  /*3850*/  @P2 STS.128 [R30+0x3000], RZ ;  /* 0x003000ff1e002388 */ /* 0x0003e60000000c00 */
[----:B------:R-:W-:-:S05]  /*3860*/  @!P2 LEA.HI.X R7, R5, UR21, R10, 0x1, P5 ;  /* 0x000000150507ac11 */ /* 0x000fca000a8f0c0a */
        /* <DEDUP_REMOVED lines=12> */
.L_x_73:
[----:B------:R-:W-:Y:S05]  /*3930*/  BSYNC B0 ;  /* 0x0000000000007941 */ /* 0x000fea0003800000 */
.L_x_72:
[----:B---3--:R-:W3:Y:S01]  /*3940*/  LDL R14, [R1+0x80] ;  /* 0x00008000010e7983 */ /* 0x008ee20000100800 */
[----:B------:R-:W-:Y:S01]  /*3950*/  MOV R20, 0x7f800000 ;  /* 0x7f80000000147802 */ /* 0x000fe20000000f00 */
[----:B------:R-:W-:Y:S01]  /*3960*/  UIMAD UR10, UR40, UR28, URZ ;  /* 0x0000001c280a72a4 */ /* 0x000fe2000f8e023f */
[----:B------:R-:W-:Y:S01]  /*3970*/  IMAD.MOV.U32 R17, RZ, RZ, 0x7f800000 ;  /* 0x7f800000ff117424 */ /* 0x000fe200078e00ff */
[----:B------:R-:W-:Y:S01]  /*3980*/  @P0 STS.128 [R30+0xc000], RZ ;  /* 0x00c000ff1e000388 */ /* 0x000fe20000000c00 */
[----:B-1----:R-:W-:Y:S01]  /*3990*/  IMAD.WIDE.U32 R6, R13, UR31, R32 ;  /* 0x0000001f0d067c25 */ /* 0x002fe2000f8e0020 */
[----:B------:R-:W-:Y:S01]  /*39a0*/  UIMAD UR10, UR31, UR29, UR10 ;  /* 0x0000001d1f0a72a4 */ /* 0x000fe2000f8e020a */
[----:B------:R-:W-:Y:S01]  /*39b0*/  BSSY B0, `(.L_x_74) ;  /* 0x000003d000007945 */ /* 0x000fe20003800000 */
[----:B------:R-:W-:Y:S01]  /*39c0*/  @P0 STS.128 [R30+0xe000], RZ ;  /* 0x00e000ff1e000388 */ /* 0x000fe20000000c00 */
[----:B------:R-:W-:-:S03]  /*39d0*/  IADD3 R8, P1, R6, UR24, RZ ;  /* 0x0000001806087c10 */ /* 0x000fc6000ff3e0ff */
[----:B------:R-:W-:Y:S01]  /*39e0*/  @P0 STS.128 [R30+0x10000], RZ ;  /* 0x010000ff1e000388 */ /* 0x000fe20000000c00 */
[----:B------:R-:W-:Y:S01]  /*39f0*/  IMAD.U32 R9, RZ, RZ, UR10 ;  /* 0x0000000aff097e24 */ /* 0x000fe2000f8e00ff */
[----:B------:R-:W-:Y:S02]  /*3a00*/  ULDC.64 UR10, c[0x0][0x260] ;  /* 0x00009800000a7ab9 */ /* 0x000fe40000000a00 */
[----:B------:R-:W-:Y:S02]  /*3a10*/  IMAD R6, R24, UR10, RZ ;  /* 0x0000000a18067c24 */ /* 0x000fe4000f8e02ff */
[----:B------:R-:W-:Y:S02]  /*3a20*/  IADD3.X R9, R7, UR35, R9, P1, !PT ;  /* 0x0000002307097c10 */ /* 0x000fe40008ffe409 */
[C---:B------:R-:W-:Y:S02]  /*3a30*/  IMAD R6, R18.reuse, UR11, R6 ;  /* 0x0000000b12067c24 */ /* 0x040fe4000f8e0206 */
[----:B------:R-:W-:-:S05]  /*3a40*/  IMAD.WIDE.U32 R8, R18, UR10, R8 ;  /* 0x0000000a12087c25 */ /* 0x000fca000f8e0008 */
[----:B------:R-:W-:Y:S01]  /*3a50*/  IADD3 R16, R9, R6, RZ ;  /* 0x0000000609107210 */ /* 0x000fe20007ffe0ff */
[C---:B---3--:R-:W-:Y:S01]  /*3a60*/  VIADD R5, R14.reuse, 0x8 ;  /* 0x000000080e057836 */ /* 0x048fe20000000000 */
[C---:B------:R-:W-:Y:S01]  /*3a70*/  ISETP.GE.AND P6, PT, R14.reuse, UR9, PT ;  /* 0x000000090e007c0c */ /* 0x040fe2000bfc6270 */
[----:B------:R-:W-:-:S03]  /*3a80*/  IMAD.SHL.U32 R10, R14, 0x4, RZ ;  /* 0x000000040e0a7824 */ /* 0x000fc600078e00ff */
[----:B------:R-:W-:Y:S02]  /*3a90*/  ISETP.GE.AND P5, PT, R5, UR9, PT ;  /* 0x0000000905007c0c */ /* 0x000fe4000bfa6270 */
[----:B------:R-:W-:Y:S01]  /*3aa0*/  SHF.R.S32.HI R5, RZ, 0x1f, R14 ;  /* 0x0000001fff057819 */ /* 0x000fe2000001140e */
[----:B------:R1:W-:Y:S03]  /*3ab0*/  STL [R1+0x74], R10 ;  /* 0x0000740a01007387 */ /* 0x0003e60000100800 */
[----:B------:R-:W-:-:S05]  /*3ac0*/  SHF.L.U64.HI R12, R14, 0x2, R5 ;  /* 0x000000020e0c7819 */ /* 0x000fca0000010205 */
[----:B------:R3:W-:Y:S04]  /*3ad0*/  STL [R1+0x70], R12 ;  /* 0x0000700c01007387 */ /* 0x0007e80000100800 */
[----:B------:R3:W-:Y:S04]  /*3ae0*/  STL [R1+0x60], R20 ;  /* 0x0000601401007387 */ /* 0x0007e80000100800 */
[----:B------:R3:W-:Y:S01]  /*3af0*/  STL [R1+0x64], R17 ;  /* 0x0000641101007387 */ /* 0x0007e20000100800 */
[----:B-1----:R-:W-:-:S04]  /*3b00*/  IADD3 R10, P1, R10, UR15, RZ ;  /* 0x0000000f0a0a7c10 */ /* 0x002fc8000ff3e0ff */
[----:B------:R-:W-:Y:S01]  /*3b10*/  IADD3.X R11, R12, UR14, RZ, P1, !PT ;  /* 0x0000000e0c0b7c10 */ /* 0x000fe20008ffe4ff */
[----:B------:R-:W-:Y:S08]  /*3b20*/  @P0 BRA `(.L_x_75) ;  /* 0x0000000000940947 */ /* 0x000ff00003800000 */
[----:B---3--:R-:W3:Y:S01]  /*3b30*/  LDL R12, [R1+0x68] ;  /* 0x00006800010c7983 */ /* 0x008ee20000100800 */
        /* <DEDUP_REMOVED lines=17> */
[----:B---3--:R-:W-:Y:S02]  /*3c50*/  ISETP.GE.AND P2, PT, R12, UR9, PT ;  /* 0x000000090c007c0c */ /* 0x008fe4000bf46270 */
[----:B-----5:R-:W-:-:S11]  /*3c60*/  ISETP.GE.AND P0, PT, R19, UR9, PT ;  /* 0x0000000913007c0c */ /* 0x020fd6000bf06270 */
[----:B------:R-:W3:Y:S01]  /*3c70*/  @!P2 LDC.64 R12, c[0x0][0x218] ;  /* 0x00008600ff0cab82 */ /* 0x000ee20000000a00 */
        /* <DEDUP_REMOVED lines=16> */
.L_x_75:
[----:B------:R-:W-:Y:S05]  /*3d80*/  BSYNC B0 ;  /* 0x0000000000007941 */ /* 0x000fea0003800000 */
.L_x_74:
[----:B------:R1:W-:Y:S01]  /*3d90*/  @P4 STS.128 [R30+0xd000], RZ ;  /* 0x00d000ff1e004388 */ /* 0x0003e20000000c00 */
[----:B------:R-:W-:Y:S03]  /*3da0*/  BSSY B0, `(.L_x_76) ;  /* 0x000002b000007945 */ /* 0x000fe60003800000 */
[----:B------:R1:W-:Y:S04]  /*3db0*/  @P4 STS.128 [R30+0xf000], RZ ;  /* 0x00f000ff1e004388 */ /* 0x0003e80000000c00 */
[----:B------:R1:W-:Y:S01]  /*3dc0*/  @P4 STS.128 [R30+0x11000], RZ ;  /* 0x011000ff1e004388 */ /* 0x0003e20000000c00 */
[----:B------:R-:W-:Y:S05]  /*3dd0*/  @P4 BRA `(.L_x_77) ;  /* 0x00000000009c4947 */ /* 0x000fea0003800000 */
[----:B------:R-:W5:Y:S01]  /*3de0*/  LDL R5, [R1+0x68] ;  /* 0x0000680001057983 */ /* 0x000f620000100800 */
[----:B------:R-:W-:-:S03]  /*3df0*/  ULDC UR9, c[0x0][0x2d0] ;  /* 0x0000b40000097ab9 */ /* 0x000fc60000000800 */
[----:B------:R-:W2:Y:S01]  /*3e00*/  LDL R7, [R1+0x6c] ;  /* 0x00006c0001077983 */ /* 0x000ea20000100800 */
[----:B------:R-:W-:Y:S02]  /*3e10*/  ISETP.GE.AND P3, PT, R32, UR9, PT ;  /* 0x0000000920007c0c */ /* 0x000fe4000bf66270 */
[----:B------:R-:W-:-:S05]  /*3e20*/  IADD3 R6, P0, R4, 0x20, RZ ;  /* 0x0000002004067810 */ /* 0x000fca0007f1e0ff */
[----:B------:R-:W-:-:S04]  /*3e30*/  IMAD.X R4, RZ, RZ, R28, P0 ;  /* 0x000000ffff047224 */ /* 0x000fc800000e061c */
[----:B-1-3--:R-:W-:Y:S02]  /*3e40*/  IMAD R12, R4, UR28, RZ ;  /* 0x0000001c040c7c24 */ /* 0x00afe4000f8e02ff */
[----:B------:R-:W1:Y:S01]  /*3e50*/  @!P3 LDC.64 R14, c[0x0][0x218] ;  /* 0x00008600ff0ebb82 */ /* 0x000e620000000a00 */
[----:B------:R-:W-:Y:S01]  /*3e60*/  IMAD.MOV.U32 R4, RZ, RZ, R8 ;  /* 0x000000ffff047224 */ /* 0x000fe200078e0008 */
[----:B------:R3:W-:Y:S01]  /*3e70*/  @P3 STS.128 [R30+0xd000], RZ ;  /* 0x00d000ff1e003388 */ /* 0x0007e20000000c00 */
[C---:B------:R-:W-:Y:S01]  /*3e80*/  IMAD R12, R6.reuse, UR29, R12 ;  /* 0x0000001d060c7c24 */ /* 0x040fe2000f8e020c */
[----:B-----5:R-:W-:Y:S01]  /*3e90*/  ISETP.GE.AND P2, PT, R5, UR9, PT ;  /* 0x0000000905007c0c */ /* 0x020fe2000bf46270 */
[----:B------:R-:W-:Y:S01]  /*3ea0*/  IMAD.MOV.U32 R5, RZ, RZ, R16 ;  /* 0x000000ffff057224 */ /* 0x000fe200078e0010 */
[----:B--2---:R-:W-:Y:S01]  /*3eb0*/  ISETP.GE.AND P0, PT, R7, UR9, PT ;  /* 0x0000000907007c0c */ /* 0x004fe2000bf06270 */
[----:B------:R-:W-:-:S04]  /*3ec0*/  IMAD.WIDE.U32 R4, R6, UR28, R4 ;  /* 0x0000001c06047c25 */ /* 0x000fc8000f8e0004 */
[----:B------:R-:W-:Y:S01]  /*3ed0*/  IMAD.IADD R12, R5, 0x1, R12 ;  /* 0x00000001050c7824 */ /* 0x000fe200078e020c */
[----:B-1----:R-:W-:-:S05]  /*3ee0*/  @!P3 LEA R8, P4, R4, R14, 0x1 ;  /* 0x0000000e0408b211 */ /* 0x002fca00078808ff */
[----:B------:R-:W1:Y:S01]  /*3ef0*/  @!P2 LDC.64 R18, c[0x0][0x218] ;  /* 0x00008600ff12ab82 */ /* 0x000e620000000a00 */
[----:B------:R-:W-:-:S05]  /*3f00*/  @!P3 LEA.HI.X R9, R4, R15, R12, 0x1, P4 ;  /* 0x0000000f0409b211 */ /* 0x000fca00020f0c0c */
[----:B------:R-:W-:Y:S01]  /*3f10*/  @!PT LDS RZ, [RZ] ;  /* 0x00000000fffff984 */ /* 0x000fe20000000800 */
[----:B------:R-:W-:Y:S01]  /*3f20*/  @!PT LDS RZ, [RZ] ;  /* 0x00000000fffff984 */ /* 0x000fe20000000800 */
[----:B------:R-:W-:Y:S01]  /*3f30*/  @!PT LDS RZ, [RZ] ;  /* 0x00000000fffff984 */ /* 0x000fe20000000800 */
[----:B------:R3:W-:Y:S04]  /*3f40*/  @!P3 LDGSTS.E.BYPASS.LTC128B.128 [R30+0xd000], desc[UR6][R8.64] ;  /* 0x0d000000081ebfae */ /* 0x0007e8000b901d46 */
[----:B------:R3:W-:Y:S01]  /*3f50*/  @P2 STS.128 [R30+0xf000], RZ ;  /* 0x00f000ff1e002388 */ /* 0x0007e20000000c00 */
[----:B-1----:R-:W-:-:S04]  /*3f60*/  @!P2 LEA R6, P1, R4, R18, 0x1 ;  /* 0x000000120406a211 */ /* 0x002fc800078208ff */
        /* <DEDUP_REMOVED lines=8> */
[----:B---3--:R-:W-:-:S04]  /*3ff0*/  LEA R6, P0, R4, UR10, 0x1 ;  /* 0x0000000a04067c11 */ /* 0x008fc8000f8008ff */
[----:B------:R-:W-:-:S05]  /*4000*/  LEA.HI.X R7, R4, UR11, R12, 0x1, P0 ;  /* 0x0000000b04077c11 */ /* 0x000fca00080f0c0c */
[----:B------:R-:W-:Y:S01]  /*4010*/  @!PT LDS RZ, [RZ] ;  /* 0x00000000fffff984 */ /* 0x000fe20000000800 */
[----:B------:R-:W-:Y:S01]  /*4020*/  @!PT LDS RZ, [RZ] ;  /* 0x00000000fffff984 */ /* 0x000fe20000000800 */
[----:B------:R-:W-:Y:S01]  /*4030*/  @!PT LDS RZ, [RZ] ;  /* 0x00000000fffff984 */ /* 0x000fe20000000800 */
[----:B------:R1:W-:Y:S04]  /*4040*/  LDGSTS.E.BYPASS.LTC128B.128 [R30+0x11000], desc[UR6][R6.64+0x100] ;  /* 0x11000100061e7fae */ /* 0x0003e8000b901d46 */
.L_x_77:
[----:B------:R-:W-:Y:S05]  /*4050*/  BSYNC B0 ;  /* 0x0000000000007941 */ /* 0x000fea0003800000 */
.L_x_76:
[----:B------:R-:W-:Y:S01]  /*4060*/  IMAD.MOV.U32 R5, RZ, RZ, R20 ;  /* 0x000000ffff057224 */ /* 0x000fe200078e0014 */
[----:B-1-3--:R-:W3:Y:S01]  /*4070*/  LDL R12, [R1+0x4] ;  /* 0x00000400010c7983 */ /* 0x00aee20000100800 */
[----:B------:R-:W-:-:S03]  /*4080*/  IMAD.MOV.U32 R4, RZ, RZ, R17 ;  /* 0x000000ffff047224 */ /* 0x000fc600078e0011 */
[----:B------:R-:W0:Y:S01]  /*4090*/  LDGDEPBAR ;  /* 0x00000000000079af */ /* 0x000e220000000000 */
[----:B------:R-:W-:Y:S01]  /*40a0*/  LEA.HI R9, R27, R29, RZ, 0x7 ;  /* 0x0000001d1b097211 */ /* 0x000fe200078f38ff */
[----:B------:R-:W-:Y:S01]  /*40b0*/  IMAD.MOV.U32 R240, RZ, RZ, 0x20 ;  /* 0x00000020fff07424 */ /* 0x000fe200078e00ff */
[----:B------:R-:W-:Y:S01]  /*40c0*/  UIADD3 UR20, UR31, UR13, URZ ;  /* 0x0000000d1f147290 */ /* 0x000fe2000fffe03f */
[----:B------:R-:W5:Y:S01]  /*40d0*/  @!P6 LDG.E R5, desc[UR6][R10.64] ;  /* 0x000000060a05e981 */ /* 0x000f62000c1e1900 */
[----:B------:R-:W-:Y:S02]  /*40e0*/  CS2R R142, SRZ ;  /* 0x00000000008e7805 */ /* 0x000fe4000001ff00 */
[----:B------:R-:W-:Y:S02]  /*40f0*/  CS2R R140, SRZ ;  /* 0x00000000008c7805 */ /* 0x000fe4000001ff00 */
[----:B------:R-:W-:Y:S01]  /*4100*/  CS2R R146, SRZ ;  /* 0x0000000000927805 */ /* 0x000fe2000001ff00 */
[----:B------:R-:W5:Y:S01]  /*4110*/  @!P5 LDG.E R4, desc[UR6][R10.64+0x20] ;  /* 0x000020060a04d981 */ /* 0x000f62000c1e1900 */
        /* <DEDUP_REMOVED lines=14> */
[----:B------:R-:W-:Y:S01]  /*4200*/  CS2R R108, SRZ ;  /* 0x00000000006c7805 */ /* 0x000fe2000001ff00 */
[----:B------:R-:W-:-:S04]  /*4210*/  DEPBAR.LE SB0, 0x1 ;  /* 0x000080400000791a */ /* 0x000fc80000000000 */
[----:B------:R-:W-:Y:S01]  /*4220*/  BAR.SYNC.DEFER_BLOCKING 0x0 ;  /* 0x0000000000007b1d */ /* 0x000fe20000010000 */
        /* <DEDUP_REMOVED lines=21> */
[----:B--2---:R-:W-:Y:S02]  /*4380*/  CS2R R36, SRZ ;  /* 0x0000000000247805 */ /* 0x004fe4000001ff00 */
[----:B----4-:R-:W-:Y:S01]  /*4390*/  CS2R R30, SRZ ;  /* 0x00000000001e7805 */ /* 0x010fe2000001ff00 */
[----:B------:R-:W1:Y:S01]  /*43a0*/  LDSM.16.M88.4 R164, [R252] ;  /* 0x00000000fca4783b */ /* 0x000e620000000200 */
[----:B------:R-:W-:-:S02]  /*43b0*/  CS2R R34, SRZ ;  /* 0x0000000000227805 */ /* 0x000fc4000001ff00 */
[----:B------:R-:W-:Y:S02]  /*43c0*/  CS2R R32, SRZ ;  /* 0x0000000000207805 */ /* 0x000fe4000001ff00 */
[----:B------:R-:W-:Y:S01]  /*43d0*/  CS2R R22, SRZ ;  /* 0x0000000000167805 */ /* 0x000fe2000001ff00 */
[----:B------:R-:W2:Y:S01]  /*43e0*/  LDSM.16.M88.4 R168, [R252+0x800] ;  /* 0x00080000fca8783b */ /* 0x000ea20000000200 */
[----:B------:R-:W-:Y:S01]  /*43f0*/  ULDC UR23, c[0x0][0x2d0] ;  /* 0x0000b40000177ab9 */ /* 0x000fe20000000800 */
[----:B------:R-:W-:Y:S01]  /*4400*/  ULDC UR24, c[0x0][0x398] ;  /* 0x0000e60000187ab9 */ /* 0x000fe20000000800 */
[----:B------:R-:W-:Y:S01]  /*4410*/  ULDC UR26, c[0x0][0x2dc] ;  /* 0x0000b700001a7ab9 */ /* 0x000fe20000000800 */
[----:B------:R-:W4:Y:S01]  /*4420*/  LDSM.16.M88.4 R196, [R252+0x2000] ;  /* 0x00200000fcc4783b */ /* 0x000f220000000200 */
[----:B------:R-:W-:Y:S01]  /*4430*/  UIADD3 UR22, UR31, 0x40, URZ ;  /* 0x000000401f167890 */ /* 0x000fe2000fffe03f */
[----:B------:R-:W-:Y:S02]  /*4440*/  ULDC UR18, c[0x0][0x2ec] ;  /* 0x0000bb0000127ab9 */ /* 0x000fe40000000800 */
[----:B------:R-:W1:Y:S04]  /*4450*/  LDSM.16.M88.4 R200, [R252+0x2800] ;  /* 0x00280000fcc8783b */ /* 0x000e680000000200 */
[----:B------:R-:W1:Y:S04]  /*4460*/  LDSM.16.M88.4 R228, [R252+0x4000] ;  /* 0x00400000fce4783b */ /* 0x000e680000000200 */
[----:B------:R-:W1:Y:S01]  /*4470*/  LDSM.16.M88.4 R232, [R252+0x4800] ;  /* 0x00480000fce8783b */ /* 0x000e620000000200 */
[----:B------:R-:W-:Y:S01]  /*4480*/  UIADD3 UR21, -UR5, 0x40, UR20 ;  /* 0x0000004005157890 */ /* 0x000fe2000fffe114 */
[----:B------:R-:W-:Y:S01]  /*4490*/  CS2R R20, SRZ ;  /* 0x0000000000147805 */ /* 0x000fe2000001ff00 */
[----:B------:R-:W-:-:S02]  /*44a0*/  UMOV UR11, UR60 ;  /* 0x0000003c000b7c82 */ /* 0x000fc40008000000 */
[----:B------:R-:W-:Y:S01]  /*44b0*/  UIADD3 UR21, UR21, -UR42, URZ ;  /* 0x8000002a15157290 */ /* 0x000fe2000fffe03f */
[----:B---3--:R-:W3:Y:S04]  /*44c0*/  LDSM.16.M88.4 R156, [R12] ;  /* 0x000000000c9c783b */ /* 0x008ee80000000200 */
[----:B------:R-:W1:Y:S04]  /*44d0*/  LDSM.16.M88.4 R160, [R12+0x800] ;  /* 0x000800000ca0783b */ /* 0x000e680000000200 */
[----:B-----5:R5:W-:Y:S04]  /*44e0*/  @!P6 STL [R1+0x60], R5 ;  /* 0x000060050100e387 */ /* 0x020be80000100800 */
[----:B------:R2:W-:Y:S04]  /*44f0*/  @!P5 STL [R1+0x64], R4 ;  /* 0x000064040100d387 */ /* 0x0005e80000100800 */
[----:B------:R1:W1:Y:S04]  /*4500*/  LDSM.16.M88.4 R188, [R12+0x2000] ;  /* 0x002000000cbc783b */ /* 0x0002680000000200 */
[----:B------:R1:W1:Y:S04]  /*4510*/  LDSM.16.M88.4 R192, [R12+0x2800] ;  /* 0x002800000cc0783b */ /* 0x0002680000000200 */
[----:B------:R1:W1:Y:S04]  /*4520*/  LDSM.16.M88.4 R220, [R12+0x4000] ;  /* 0x004000000cdc783b */ /* 0x0002680000000200 */
[----:B------:R1:W1:Y:S01]  /*4530*/  LDSM.16.M88.4 R224, [R12+0x4800] ;  /* 0x004800000ce0783b */ /* 0x0002620000000200 */
[----:B-----5:R-:W-:-:S02]  /*4540*/  LEA.HI R5, R27, R29, RZ, 0x4 ;  /* 0x0000001d1b057211 */ /* 0x020fc400078f20ff */
[----:B--2---:R-:W-:Y:S02]  /*4550*/  LOP3.LUT R4, R25, 0xfffffff8, RZ, 0xc0, !PT ;  /* 0xfffffff819047812 */ /* 0x004fe400078ec0ff */
[----:B------:R-:W-:-:S03]  /*4560*/  SHF.R.S32.HI R6, RZ, 0x4, R5 ;  /* 0x00000004ff067819 */ /* 0x000fc60000011405 */
[----:B------:R-:W-:Y:S01]  /*4570*/  IMAD.IADD R4, R29, 0x1, -R4 ;  /* 0x000000011d047824 */ /* 0x000fe200078e0a04 */
[----:B------:R-:W-:-:S03]  /*4580*/  LEA.HI R5, R5, R6, RZ, 0x1 ;  /* 0x0000000605057211 */ /* 0x000fc600078f08ff */
[----:B------:R-:W-:Y:S01]  /*4590*/  IMAD.SHL.U32 R8, R4, 0x40, RZ ;  /* 0x0000004004087824 */ /* 0x000fe200078e00ff */
[----:B------:R-:W-:-:S04]  /*45a0*/  LOP3.LUT R7, R5, 0xfffffffe, RZ, 0xc0, !PT ;  /* 0xfffffffe05077812 */ /* 0x000fc800078ec0ff */
[----:B------:R-:W-:Y:S01]  /*45b0*/  LOP3.LUT R5, R8, 0x1c0, RZ, 0xc0, !PT ;  /* 0x000001c008057812 */ /* 0x000fe200078ec0ff */
[----:B------:R-:W-:Y:S01]  /*45c0*/  IMAD.IADD R6, R6, 0x1, -R7 ;  /* 0x0000000106067824 */ /* 0x000fe200078e0a07 */
[----:B------:R-:W-:Y:S02]  /*45d0*/  SHF.R.S32.HI R8, RZ, 0x7, R9 ;  /* 0x00000007ff087819 */ /* 0x000fe40000011409 */
[----:B------:R-:W-:Y:S01]  /*45e0*/  LOP3.LUT R7, R5, 0x8, R25, 0xf8, !PT ;  /* 0x0000000805077812 */ /* 0x000fe200078ef819 */
[----:B------:R-:W-:Y:S01]  /*45f0*/  IMAD.SHL.U32 R6, R6, 0x200, RZ ;  /* 0x0000020006067824 */ /* 0x000fe200078e00ff */
[----:B------:R-:W-:Y:S02]  /*4600*/  SHF.R.U32.HI R5, RZ, 0x3, R5 ;  /* 0x00000003ff057819 */ /* 0x000fe40000011605 */
[----:B------:R-:W-:Y:S02]  /*4610*/  LOP3.LUT P0, RZ, R4, 0x2, RZ, 0xc0, !PT ;  /* 0x0000000204ff7812 */ /* 0x000fe4000780c0ff */
[----:B------:R-:W-:Y:S01]  /*4620*/  LOP3.LUT R4, R7, R5, RZ, 0x3c, !PT ;  /* 0x0000000507047212 */ /* 0x000fe200078e3cff */
[----:B------:R-:W-:Y:S01]  /*4630*/  IMAD R5, R8, 0x800, R6 ;  /* 0x0000080008057824 */ /* 0x000fe200078e0206 */
[----:B------:R-:W-:-:S03]  /*4640*/  SEL R240, R240, 0xffffffe0, !P0 ;  /* 0xffffffe0f0f07807 */ /* 0x000fc60004000000 */
[----:B------:R-:W-:Y:S02]  /*4650*/  IMAD.IADD R4, R5, 0x1, R4 ;  /* 0x0000000105047824 */ /* 0x000fe400078e0204 */
[----:B------:R-:W-:-:S03]  /*4660*/  IMAD.IADD R240, R240, 0x1, R252 ;  /* 0x00000001f0f07824 */ /* 0x000fc600078e02fc */
[----:B------:R-:W-:Y:S02]  /*4670*/  LEA R13, R4, UR4, 0x1 ;  /* 0x00000004040d7c11 */ /* 0x000fe4000f8e08ff */
[----:B------:R2:W1:Y:S04]  /*4680*/  LDSM.16.M88.4 R172, [R240] ;  /* 0x00000000f0ac783b */ /* 0x0004680000000200 */
        /* <DEDUP_REMOVED lines=10> */
[----:B------:R2:W1:Y:S04]  /*4730*/  LDSM.16.M88.4 R216, [R13+0x16800] ;  /* 0x016800000dd8783b */ /* 0x0004680000000200 */
[----:B------:R2:W-:Y:S01]  /*4740*/  STL [R1], R13 ;  /* 0x0000000d01007387 */ /* 0x0005e20000100800 */
[----:B------:R-:W-:-:S02]  /*4750*/  CS2R R28, SRZ ;  /* 0x00000000001c7805 */ /* 0x000fc4000001ff00 */
[----:B------:R-:W-:Y:S02]  /*4760*/  CS2R R26, SRZ ;  /* 0x00000000001a7805 */ /* 0x000fe4000001ff00 */
[----:B---34-:R-:W-:-:S07]  /*4770*/  CS2R R24, SRZ ;  /* 0x0000000000187805 */ /* 0x018fce000001ff00 */
.L_x_82:
[----:B---3--:R-:W3:Y:S01]  /*4780*/  LDL R80, [R1] ;  /* 0x0000000001507983 */ /* 0x008ee20000100800 */
[----:B------:R-:W-:Y:S01]  /*4790*/  USHF.L.U32 UR10, UR8, 0x6, URZ ;  /* 0x00000006080a7899 */ /* 0x000fe2000800063f */
[----:B------:R-:W-:Y:S02]  /*47a0*/  UMOV UR9, UR60 ;  /* 0x0000003c00097c82 */ /* 0x000fe40008000000 */
[----:B------:R-:W4:Y:S01]  /*47b0*/  LDL R249, [R1+0x8] ;  /* 0x0000080001f97983 */ /* 0x000f220000100800 */
[----:B------:R-:W-:Y:S03]  /*47c0*/  UISETP.GE.AND UP0, UPT, UR10, UR21, UPT ;  /* 0x000000150a00728c */ /* 0x000fe6000bf06270 */
[----:B------:R-:W2:Y:S04]  /*47d0*/  LDL R79, [R1+0x4] ;  /* 0x00000400014f7983 */ /* 0x000ea80000100800 */
[----:B------:R-:W2:Y:S04]  /*47e0*/  LDL R248, [R1+0xc] ;  /* 0x00000c0001f87983 */ /* 0x000ea80000100800 */
[----:B------:R-:W2:Y:S04]  /*47f0*/  LDL R247, [R1+0x18] ;  /* 0x0000180001f77983 */ /* 0x000ea80000100800 */
[----:B------:R-:W2:Y:S04]  /*4800*/  LDL R78, [R1+0x10] ;  /* 0x00001000014e7983 */ /* 0x000ea80000100800 */
[----:B------:R-:W2:Y:S04]  /*4810*/  LDL R246, [R1+0x14] ;  /* 0x0000140001f67983 */ /* 0x000ea80000100800 */
[----:B------:R-:W0:Y:S04]  /*4820*/  LDGDEPBAR ;  /* 0x00000000000079af */ /* 0x000e280000000000 */
[----:B------:R-:W2:Y:S04]  /*4830*/  LDL R77, [R1+0x74] ;  /* 0x00007400014d7983 */ /* 0x000ea80000100800 */
[----:B------:R-:W2:Y:S01]  /*4840*/  LDL R76, [R1+0x70] ;  /* 0x00007000014c7983 */ /* 0x000ea20000100800 */
[----:B------:R-:W-:Y:S04]  /*4850*/  DEPBAR.LE SB0, 0x0 ;  /* 0x000080000000791a */ /* 0x000fe80000000000 */
[----:B------:R-:W-:Y:S06]  /*4860*/  BAR.SYNC.DEFER_BLOCKING 0x0 ;  /* 0x0000000000007b1d */ /* 0x000fec0000010000 */
[----:B---3--:R-:W-:Y:S04]  /*4870*/  LDSM.16.M88.4 R8, [R80+0xc000] ;  /* 0x00c000005008783b */ /* 0x008fe80000000200 */
[----:B----4-:R-:W3:Y:S04]  /*4880*/  LDSM.16.M88.4 R16, [R249] ;  /* 0x00000000f910783b */ /* 0x010ee80000000200 */
[----:B------:R-:W1:Y:S04]  /*4890*/  LDSM.16.M88.4 R68, [R80+0xc800] ;  /* 0x00c800005044783b */ /* 0x000e680000000200 */
[----:B--2---:R-:W-:Y:S01]  /*48a0*/  LDSM.16.M88.4 R72, [R248] ;  /* 0x00000000f848783b */ /* 0x004fe20000000200 */
[C---:B---3--:R-:W-:Y:S06]  /*48b0*/  HMMA.16816.F32.BF16 R4, R16.reuse, R8, RZ ;  /* 0x000000081004723c */ /* 0x048fec00000418ff */
[C---:B------:R-:W-:Y:S06]  /*48c0*/  HMMA.16816.F32.BF16 R8, R16.reuse, R10, RZ ;  /* 0x0000000a1008723c */ /* 0x040fec00000418ff */
[C---:B-1----:R-:W-:Y:S06]  /*48d0*/  HMMA.16816.F32.BF16 R12, R16.reuse, R68, RZ ;  /* 0x00000044100c723c */ /* 0x042fec00000418ff */
[----:B------:R-:W-:Y:S01]  /*48e0*/  HMMA.16816.F32.BF16 R16, R16, R70, RZ ;  /* 0x000000461010723c */ /* 0x000fe200000418ff */
[----:B------:R-:W1:Y:S05]  /*48f0*/  LDSM.16.M88.4 R68, [R79+-0x6000] ;  /* 0xffa000004f44783b */ /* 0x000e6a0000000200 */
[C---:B-1----:R-:W-:Y:S06]  /*4900*/  HMMA.16816.F32.BF16 R4, R72.reuse, R68, R4 ;  /* 0x000000444804723c */ /* 0x042fec0000041804 */
[C---:B------:R-:W-:Y:S01]  /*4910*/  HMMA.16816.F32.BF16 R8, R72.reuse, R70, R8 ;  /* 0x000000464808723c */ /* 0x040fe20000041808 */
[----:B------:R-:W1:Y:S05]  /*4920*/  LDSM.16.M88.4 R68, [R79+-0x5800] ;  /* 0xffa800004f44783b */ /* 0x000e6a0000000200 */
[C---:B-1----:R-:W-:Y:S06]  /*4930*/  HMMA.16816.F32.BF16 R12, R72.reuse, R68, R12 ;  /* 0x00000044480c723c */ /* 0x042fec000004180c */
[----:B------:R-:W-:Y:S01]  /*4940*/  HMMA.16816.F32.BF16 R16, R72, R70, R16 ;  /* 0x000000464810723c */ /* 0x000fe20000041810 */
[----:B------:R-:W-:Y:S04]  /*4950*/  LDSM.16.M88.4 R68, [R247] ;  /* 0x00000000f744783b */ /* 0x000fe80000000200 */
[----:B------:R-:W1:Y:S02]  /*4960*/  LDSM.16.M88.4 R72, [R252+-0x6000] ;  /* 0xffa00000fc48783b */ /* 0x000e640000000200 */
[C---:B-1----:R-:W-:Y:S06]  /*4970*/  HMMA.16816.F32.BF16 R4, R68.reuse, R72, R4 ;  /* 0x000000484404723c */ /* 0x042fec0000041804 */
[C---:B------:R-:W-:Y:S01]  /*4980*/  HMMA.16816.F32.BF16 R8, R68.reuse, R74, R8 ;  /* 0x0000004a4408723c */ /* 0x040fe20000041808 */
[----:B------:R-:W1:Y:S05]  /*4990*/  LDSM.16.M88.4 R72, [R252+-0x5800] ;  /* 0xffa80000fc48783b */ /* 0x000e6a0000000200 */
[C---:B-1----:R-:W-:Y:S06]  /*49a0*/  HMMA.16816.F32.BF16 R12, R68.reuse, R72, R12 ;  /* 0x00000048440c723c */ /* 0x042fec000004180c */
[----:B------:R-:W-:Y:S01]  /*49b0*/  HMMA.16816.F32.BF16 R16, R68, R74, R16 ;  /* 0x0000004a4410723c */ /* 0x000fe20000041810 */
[----:B------:R-:W-:Y:S04]  /*49c0*/  LDSM.16.M88.4 R68, [R246] ;  /* 0x00000000f644783b */ /* 0x000fe80000000200 */
[----:B------:R-:W1:Y:S02]  /*49d0*/  LDSM.16.M88.4 R72, [R78] ;  /* 0x000000004e48783b */ /* 0x000e640000000200 */
[C---:B-1----:R-:W-:Y:S06]  /*49e0*/  HMMA.16816.F32.BF16 R4, R68.reuse, R72, R4 ;  /* 0x000000484404723c */ /* 0x042fec0000041804 */
[C---:B------:R-:W-:Y:S01]  /*49f0*/  HMMA.16816.F32.BF16 R8, R68.reuse, R74, R8 ;  /* 0x0000004a4408723c */ /* 0x040fe20000041808 */
[----:B------:R-:W1:Y:S05]  /*4a00*/  LDSM.16.M88.4 R72, [R78+0x800] ;  /* 0x000800004e48783b */ /* 0x000e6a0000000200 */
[C---:B-1----:R-:W-:Y:S06]  /*4a10*/  HMMA.16816.F32.BF16 R12, R68.reuse, R72, R12 ;  /* 0x00000048440c723c */ /* 0x042fec000004180c */
[----:B------:R-:W-:Y:S01]  /*4a20*/  HMMA.16816.F32.BF16 R16, R68, R74, R16 ;  /* 0x0000004a4410723c */ /* 0x000fe20000041810 */
[----:B------:R-:W-:Y:S04]  /*4a30*/  LDSM.16.M88.4 R68, [R249+0x2000] ;  /* 0x00200000f944783b */ /* 0x000fe80000000200 */
[----:B------:R-:W1:Y:S02]  /*4a40*/  LDSM.16.M88.4 R72, [R80+0xe000] ;  /* 0x00e000005048783b */ /* 0x000e640000000200 */
[C---:B-1----:R-:W-:Y:S06]  /*4a50*/  HMMA.16816.F32.BF16 R4, R68.reuse, R72, R4 ;  /* 0x000000484404723c */ /* 0x042fec0000041804 */
[C---:B------:R-:W-:Y:S01]  /*4a60*/  HMMA.16816.F32.BF16 R8, R68.reuse, R74, R8 ;  /* 0x0000004a4408723c */ /* 0x040fe20000041808 */
[----:B------:R-:W1:Y:S05]  /*4a70*/  LDSM.16.M88.4 R72, [R80+0xe800] ;  /* 0x00e800005048783b */ /* 0x000e6a0000000200 */
[C---:B-1----:R-:W-:Y:S06]  /*4a80*/  HMMA.16816.F32.BF16 R12, R68.reuse, R72, R12 ;  /* 0x00000048440c723c */ /* 0x042fec000004180c */
[----:B------:R-:W-:Y:S01]  /*4a90*/  HMMA.16816.F32.BF16 R16, R68, R74, R16 ;  /* 0x0000004a4410723c */ /* 0x000fe20000041810 */
[----:B------:R-:W-:Y:S04]  /*4aa0*/  LDSM.16.M88.4 R68, [R248+0x2000] ;  /* 0x00200000f844783b */ /* 0x000fe80000000200 */
[----:B------:R-:W1:Y:S02]  /*4ab0*/  LDSM.16.M88.4 R72, [R79+-0x4000] ;  /* 0xffc000004f48783b */ /* 0x000e640000000200 */
[C---:B-1----:R-:W-:Y:S06]  /*4ac0*/  HMMA.16816.F32.BF16 R4, R68.reuse, R72, R4 ;  /* 0x000000484404723c */ /* 0x042fec0000041804 */
[C---:B------:R-:W-:Y:S01]  /*4ad0*/  HMMA.16816.F32.BF16 R8, R68.reuse, R74, R8 ;  /* 0x0000004a4408723c */ /* 0x040fe20000041808 */
[----:B------:R-:W1:Y:S05]  /*4ae0*/  LDSM.16.M88.4 R72, [R79+-0x3800] ;  /* 0xffc800004f48783b */ /* 0x000e6a0000000200 */
        /* <DEDUP_REMOVED lines=43> */
[----:B------:R-:W-:Y:S05]  /*4da0*/  HMMA.16816.F32.BF16 R16, R68, R74, R16 ;  /* 0x0000004a4410723c */ /* 0x000fea0000041810 */
[----:B------:R-:W-:Y:S06]  /*4db0*/  IADD3 R72, P0, R77, UR17, RZ ;  /* 0x000000114d487c10 */ /* 0x000fec000ff1e0ff */
[----:B------:R-:W-:Y:S02]  /*4dc0*/  IADD3.X R73, R76, UR16, RZ, P0, !PT ;  /* 0x000000104c497c10 */ /* 0x000fe400087fe4ff */
[----:B------:R-:W-:Y:S03]  /*4dd0*/  PLOP3.LUT P0, PT, PT, PT, UP0, 0x80, 0x0 ;  /* 0x000000000000781c */ /* 0x000fe60003f0f008 */
[----:B-----5:R1:W5:Y:S04]  /*4de0*/  LDG.E R81, desc[UR6][R72.64] ;  /* 0x0000000648517981 */ /* 0x020368000c1e1900 */
[----:B------:R1:W5:Y:S06]  /*4df0*/  LDG.E R80, desc[UR6][R72.64+0x20] ;  /* 0x0000200648507981 */ /* 0x00036c000c1e1900 */
[----:B------:R-:W-:Y:S05]  /*4e00*/  @!P0 BRA `(.L_x_78) ;  /* 0x0000000000248947 */ /* 0x000fea0003800000 */
[----:B------:R-:W-:Y:S01]  /*4e10*/  UIADD3 UR12, UR11, UR20, -UR5 ;  /* 0x000000140b0c7290 */ /* 0x000fe2000fffe805 */
[----:B------:R-:W-:Y:S01]  /*4e20*/  IMAD.U32 R68, RZ, RZ, UR22 ;  /* 0x00000016ff447e24 */ /* 0x000fe2000f8e00ff */
[----:B------:R-:W-:Y:S04]  /*4e30*/  UIADD3 UR9, UR10, 0x40, URZ ;  /* 0x000000400a097890 */ /* 0x000fe8000fffe03f */
[----:B------:R-:W-:Y:S01]  /*4e40*/  ISETP.LT.AND P0, PT, R68, UR5, PT ;  /* 0x0000000544007c0c */ /* 0x000fe2000bf01270 */
[----:B------:R-:W-:Y:S03]  /*4e50*/  UISETP.GE.AND UP0, UPT, UR9, UR12, UPT ;  /* 0x0000000c0900728c */ /* 0x000fe6000bf06270 */
[----:B------:R-:W-:Y:S03]  /*4e60*/  UMOV UR9, UR11 ;  /* 0x0000000b00097c82 */ /* 0x000fe60008000000 */
[----:B------:R-:W-:Y:S11]  /*4e70*/  PLOP3.LUT P1, PT, PT, PT, UP0, 0x80, 0x0 ;  /* 0x000000000000781c */ /* 0x000ff60003f2f008 */
[----:B------:R-:W-:Y:S02]  /*4e80*/  @!UPT UIADD3 URZ, URZ, URZ, URZ ;  /* 0x0000003f3f3ff290 */ /* 0x000fe4000fffe03f */
[----:B------:R-:W-:Y:S05]  /*4e90*/  @!P1 BRA P0, `(.L_x_79) ;  /* 0x0000000400209947 */ /* 0x000fea0000000000 */
.L_x_78:
[----:B------:R-:W2:Y:S01]  /*4ea0*/  LDL R70, [R1+0x80] ;  /* 0x0000800001467983 */ /* 0x000ea20000100800 */
[----:B------:R-:W-:Y:S01]  /*4eb0*/  UIADD3 UR12, UR5, 0x1, -UR13 ;  /* 0x00000001050c7890 */ /* 0x000fe2000fffe80d */
[----:B------:R-:W-:Y:S01]  /*4ec0*/  IMAD.U32 R68, RZ, RZ, UR30 ;  /* 0x0000001eff447e24 */ /* 0x000fe2000f8e00ff */
[----:B------:R-:W-:Y:S01]  /*4ed0*/  UIADD3 UR11, -UR9, UR5, -UR13 ;  /* 0x00000005090b7290 */ /* 0x000fe2000fffe90d */
[----:B------:R-:W3:Y:S02]  /*4ee0*/  LDL R69, [R1+0x84] ;  /* 0x0000840001457983 */ /* 0x000ee40000100800 */
[----:B---3--:R-:W-:Y:S02]  /*4ef0*/  IMAD R68, R68, 0x40, R69 ;  /* 0x0000004044447824 */ /* 0x008fe400078e0245 */
[----:B--2---:R-:W-:Y:S01]  /*4f00*/  VIADD R78, R70, UR10 ;  /* 0x0000000a464e7c36 */ /* 0x004fe20008000000 */
[----:B------:R-:W-:Y:S01]  /*4f10*/  UIADD3 UR10, UR12, UR24, URZ ;  /* 0x000000180c0a7290 */ /* 0x000fe2000fffe03f */
[C---:B------:R-:W-:Y:S02]  /*4f20*/  VIADD R77, R68.reuse, 0x1 ;  /* 0x00000001444d7836 */ /* 0x040fe40000000000 */
[----:B------:R-:W-:Y:S01]  /*4f30*/  VIADD R76, R68, 0x8 ;  /* 0x00000008444c7836 */ /* 0x000fe20000000000 */
[----:B------:R-:W-:Y:S01]  /*4f40*/  VIADDMNMX R70, R78, UR11, RZ, !PT ;  /* 0x0000000b4e467c46 */ /* 0x000fe2000f8001ff */
[C---:B------:R-:W-:Y:S02]  /*4f50*/  VIADD R75, R68.reuse, 0x9 ;  /* 0x00000009444b7836 */ /* 0x040fe40000000000 */
[----:B------:R-:W-:Y:S01]  /*4f60*/  IMAD.U32 R69, RZ, RZ, UR10 ;  /* 0x0000000aff457e24 */ /* 0x000fe2000f8e00ff */
[CC--:B------:R-:W-:Y:S01]  /*4f70*/  ISETP.GE.AND P1, PT, R68.reuse, R70.reuse, PT ;  /* 0x000000464400720c */ /* 0x0c0fe20003f26270 */
[C---:B------:R-:W-:Y:S01]  /*4f80*/  VIADD R74, R68.reuse, 0x10 ;  /* 0x00000010444a7836 */ /* 0x040fe20000000000 */
[-C--:B------:R-:W-:Y:S01]  /*4f90*/  ISETP.GE.AND P0, PT, R77, R70.reuse, PT ;  /* 0x000000464d00720c */ /* 0x080fe20003f06270 */
[----:B-1----:R-:W-:Y:S01]  /*4fa0*/  VIADD R73, R68, 0x11 ;  /* 0x0000001144497836 */ /* 0x002fe20000000000 */
[----:B------:R-:W-:Y:S01]  /*4fb0*/  VIADDMNMX R69, R78, R69, UR5, PT ;  /* 0x000000054e457e46 */ /* 0x000fe2000b800145 */
[----:B------:R-:W-:Y:S01]  /*4fc0*/  VIADD R72, R68, 0x18 ;  /* 0x0000001844487836 */ /* 0x000fe20000000000 */
[-C--:B------:R-:W-:Y:S01]  /*4fd0*/  ISETP.GE.AND P6, PT, R76, R70.reuse, PT ;  /* 0x000000464c00720c */ /* 0x080fe20003fc6270 */
[C---:B------:R-:W-:Y:S01]  /*4fe0*/  VIADD R71, R68.reuse, 0x19 ;  /* 0x0000001944477836 */ /* 0x040fe20000000000 */
[-C--:B------:R-:W-:Y:S02]  /*4ff0*/  ISETP.GE.OR P1, PT, R68, R69.reuse, !P1 ;  /* 0x000000454400720c */ /* 0x080fe40004f26670 */
[-C--:B------:R-:W-:Y:S02]  /*5000*/  ISETP.GE.AND P5, PT, R75, R70.reuse, PT ;  /* 0x000000464b00720c */ /* 0x080fe40003fa6270 */
[----:B------:R-:W-:Y:S02]  /*5010*/  FSEL R4, R4, -INF , !P1 ;  /* 0xff80000004047808 */ /* 0x000fe40004800000 */
[-C--:B------:R-:W-:Y:S02]  /*5020*/  ISETP.GE.AND P4, PT, R74, R70.reuse, PT ;  /* 0x000000464a00720c */ /* 0x080fe40003f86270 */
[-C--:B------:R-:W-:Y:S02]  /*5030*/  ISETP.GE.AND P3, PT, R73, R70.reuse, PT ;  /* 0x000000464900720c */ /* 0x080fe40003f66270 */
[-C--:B------:R-:W-:Y:S02]  /*5040*/  ISETP.GE.AND P2, PT, R72, R70.reuse, PT ;  /* 0x000000464800720c */ /* 0x080fe40003f46270 */
[----:B------:R-:W-:Y:S01]  /*5050*/  ISETP.GE.AND P1, PT, R71, R70, PT ;  /* 0x000000464700720c */ /* 0x000fe20003f26270 */
[----:B------:R-:W-:Y:S01]  /*5060*/  VIADD R70, R78, 0x8 ;  /* 0x000000084e467836 */ /* 0x000fe20000000000 */
[-C--:B------:R-:W-:Y:S02]  /*5070*/  ISETP.GE.OR P0, PT, R77, R69.reuse, !P0 ;  /* 0x000000454d00720c */ /* 0x080fe40004706670 */
[-C--:B------:R-:W-:Y:S02]  /*5080*/  ISETP.GE.OR P6, PT, R76, R69.reuse, !P6 ;  /* 0x000000454c00720c */ /* 0x080fe400077c6670 */
[-C--:B------:R-:W-:Y:S02]  /*5090*/  ISETP.GE.OR P5, PT, R75, R69.reuse, !P5 ;  /* 0x000000454b00720c */ /* 0x080fe40006fa6670 */
[-C--:B------:R-:W-:Y:S02]  /*50a0*/  ISETP.GE.OR P4, PT, R74, R69.reuse, !P4 ;  /* 0x000000454a00720c */ /* 0x080fe40006786670 */
[-C--:B------:R-:W-:Y:S02]  /*50b0*/  ISETP.GE.OR P3, PT, R73, R69.reuse, !P3 ;  /* 0x000000454900720c */ /* 0x080fe40005f66670 */
[-C--:B------:R-:W-:Y:S02]  /*50c0*/  ISETP.GE.OR P2, PT, R72, R69.reuse, !P2 ;  /* 0x000000454800720c */ /* 0x080fe40005746670 */
[----:B------:R-:W-:Y:S01]  /*50d0*/  ISETP.GE.OR P1, PT, R71, R69, !P1 ;  /* 0x000000454700720c */ /* 0x000fe20004f26670 */
[----:B------:R-:W-:Y:S01]  /*50e0*/  IMAD.U32 R69, RZ, RZ, UR24 ;  /* 0x00000018ff457e24 */ /* 0x000fe2000f8e00ff */
[----:B------:R-:W-:Y:S02]  /*50f0*/  FSEL R5, R5, -INF , !P0 ;  /* 0xff80000005057808 */ /* 0x000fe40004000000 */
[----:B------:R-:W-:Y:S02]  /*5100*/  FSEL R8, R8, -INF , !P6 ;  /* 0xff80000008087808 */ /* 0x000fe40007000000 */
[C---:B------:R-:W-:Y:S02]  /*5110*/  IADD3 R69, R70.reuse, UR12, R69 ;  /* 0x0000000c46457c10 */ /* 0x040fe4000fffe045 */
[----:B------:R-:W-:Y:S01]  /*5120*/  VIADDMNMX R70, R70, UR11, RZ, !PT ;  /* 0x0000000b46467c46 */ /* 0x000fe2000f8001ff */
[----:B------:R-:W-:Y:S01]  /*5130*/  UMOV UR11, UR9 ;  /* 0x00000009000b7c82 */ /* 0x000fe20008000000 */
[----:B------:R-:W-:Y:S02]  /*5140*/  VIMNMX R69, R69, UR5, PT ;  /* 0x0000000545457c48 */ /* 0x000fe4000bfe0100 */
[CC--:B------:R-:W-:Y:S02]  /*5150*/  ISETP.GE.AND P0, PT, R68.reuse, R70.reuse, PT ;  /* 0x000000464400720c */ /* 0x0c0fe40003f06270 */
[----:B------:R-:W-:Y:S02]  /*5160*/  FSEL R9, R9, -INF , !P5 ;  /* 0xff80000009097808 */ /* 0x000fe40006800000 */
[-C--:B------:R-:W-:Y:S02]  /*5170*/  ISETP.GE.OR P0, PT, R68, R69.reuse, !P0 ;  /* 0x000000454400720c */ /* 0x080fe40004706670 */
[----:B------:R-:W-:Y:S02]  /*5180*/  FSEL R12, R12, -INF , !P4 ;  /* 0xff8000000c0c7808 */ /* 0x000fe40006000000 */
[----:B------:R-:W-:Y:S02]  /*5190*/  FSEL R13, R13, -INF , !P3 ;  /* 0xff8000000d0d7808 */ /* 0x000fe40005800000 */
[----:B------:R-:W-:Y:S02]  /*51a0*/  FSEL R16, R16, -INF , !P2 ;  /* 0xff80000010107808 */ /* 0x000fe40005000000 */
[----:B------:R-:W-:Y:S02]  /*51b0*/  FSEL R17, R17, -INF , !P1 ;  /* 0xff80000011117808 */ /* 0x000fe40004800000 */
[----:B------:R-:W-:Y:S02]  /*51c0*/  FSEL R6, R6, -INF , !P0 ;  /* 0xff80000006067808 */ /* 0x000fe40004000000 */
[-C--:B------:R-:W-:Y:S02]  /*51d0*/  ISETP.GE.AND P6, PT, R77, R70.reuse, PT ;  /* 0x000000464d00720c */ /* 0x080fe40003fc6270 */
[-C--:B------:R-:W-:Y:S02]  /*51e0*/  ISETP.GE.AND P5, PT, R76, R70.reuse, PT ;  /* 0x000000464c00720c */ /* 0x080fe40003fa6270 */
[-C--:B------:R-:W-:Y:S02]  /*51f0*/  ISETP.GE.AND P4, PT, R75, R70.reuse, PT ;  /* 0x000000464b00720c */ /* 0x080fe40003f86270 */
[-C--:B------:R-:W-:Y:S02]  /*5200*/  ISETP.GE.AND P3, PT, R74, R70.reuse, PT ;  /* 0x000000464a00720c */ /* 0x080fe40003f66270 */
[-C--:B------:R-:W-:Y:S02]  /*5210*/  ISETP.GE.AND P2, PT, R73, R70.reuse, PT ;  /* 0x000000464900720c */ /* 0x080fe40003f46270 */
[-C--:B------:R-:W-:Y:S02]  /*5220*/  ISETP.GE.AND P1, PT, R72, R70.reuse, PT ;  /* 0x000000464800720c */ /* 0x080fe40003f26270 */
[----:B------:R-:W-:Y:S02]  /*5230*/  ISETP.GE.AND P0, PT, R71, R70, PT ;  /* 0x000000464700720c */ /* 0x000fe40003f06270 */
[-C--:B------:R-:W-:Y:S02]  /*5240*/  ISETP.GE.OR P6, PT, R77, R69.reuse, !P6 ;  /* 0x000000454d00720c */ /* 0x080fe400077c6670 */
[-C--:B------:R-:W-:Y:S02]  /*5250*/  ISETP.GE.OR P5, PT, R76, R69.reuse, !P5 ;  /* 0x000000454c00720c */ /* 0x080fe40006fa6670 */
[-C--:B------:R-:W-:Y:S02]  /*5260*/  ISETP.GE.OR P4, PT, R75, R69.reuse, !P4 ;  /* 0x000000454b00720c */ /* 0x080fe40006786670 */
[-C--:B------:R-:W-:Y:S02]  /*5270*/  ISETP.GE.OR P3, PT, R74, R69.reuse, !P3 ;  /* 0x000000454a00720c */ /* 0x080fe40005f66670 */
[-C--:B------:R-:W-:Y:S02]  /*5280*/  ISETP.GE.OR P2, PT, R73, R69.reuse, !P2 ;  /* 0x000000454900720c */ /* 0x080fe40005746670 */
[-C--:B------:R-:W-:Y:S02]  /*5290*/  ISETP.GE.OR P1, PT, R72, R69.reuse, !P1 ;  /* 0x000000454800720c */ /* 0x080fe40004f26670 */
[----:B------:R-:W-:Y:S02]  /*52a0*/  ISETP.GE.OR P0, PT, R71, R69, !P0 ;  /* 0x000000454700720c */ /* 0x000fe40004706670 */
[----:B------:R-:W-:Y:S02]  /*52b0*/  FSEL R7, R7, -INF , !P6 ;  /* 0xff80000007077808 */ /* 0x000fe40007000000 */
[----:B------:R-:W-:Y:S02]  /*52c0*/  FSEL R10, R10, -INF , !P5 ;  /* 0xff8000000a0a7808 */ /* 0x000fe40006800000 */
[----:B------:R-:W-:Y:S02]  /*52d0*/  FSEL R11, R11, -INF , !P4 ;  /* 0xff8000000b0b7808 */ /* 0x000fe40006000000 */
[----:B------:R-:W-:Y:S02]  /*52e0*/  FSEL R14, R14, -INF , !P3 ;  /* 0xff8000000e0e7808 */ /* 0x000fe40005800000 */
[----:B------:R-:W-:Y:S02]  /*52f0*/  FSEL R15, R15, -INF , !P2 ;  /* 0xff8000000f0f7808 */ /* 0x000fe40005000000 */
[----:B------:R-:W-:Y:S02]  /*5300*/  FSEL R18, R18, -INF , !P1 ;  /* 0xff80000012127808 */ /* 0x000fe40004800000 */
[----:B------:R-:W-:Y:S07]  /*5310*/  FSEL R19, R19, -INF , !P0 ;  /* 0xff80000013137808 */ /* 0x000fee0004000000 */
.L_x_79:
[----:B------:R-:W2:Y:S01]  /*5320*/  LDL R69, [R1+0x60] ;  /* 0x0000600001457983 */ /* 0x000ea20000100800 */
[----:B------:R-:W-:Y:S04]  /*5330*/  UISETP.GT.AND UP2, UPT, UR8, UR19, UPT ;  /* 0x000000130800728c */ /* 0x000fe8000bf44270 */
[----:B------:R-:W3:Y:S05]  /*5340*/  LDL R70, [R1+0x64] ;  /* 0x0000640001467983 */ /* 0x000eea0000100800 */
[----:B------:R-:W4:Y:S05]  /*5350*/  LDL R245, [R1+0x50] ;  /* 0x0000500001f57983 */ /* 0x000f2a0000100800 */
[----:B------:R-:W4:Y:S05]  /*5360*/  LDL R244, [R1+0x5c] ;  /* 0x00005c0001f47983 */ /* 0x000f2a0000100800 */
[----:B------:R-:W4:Y:S05]  /*5370*/  LDL R99, [R1+0x54] ;  /* 0x0000540001637983 */ /* 0x000f2a0000100800 */
[----:B------:R-:W4:Y:S01]  /*5380*/  LDL R98, [R1+0x58] ;  /* 0x0000580001627983 */ /* 0x000f220000100800 */
[C---:B--2---:R-:W-:Y:S01]  /*5390*/  FMUL.FTZ R68, R69.reuse, 1.4426950216293334961 ;  /* 0x3fb8aa3b45447820 */ /* 0x044fe20000410000 */
[----:B------:R-:W-:Y:S01]  /*53a0*/  FSETP.NEU.FTZ.AND P0, PT, R69, -INF , PT ;  /* 0xff8000004500780b */ /* 0x000fe20003f1d000 */
[----:B---3--:R-:W-:Y:S03]  /*53b0*/  FMUL.FTZ R69, R70, 1.4426950216293334961 ;  /* 0x3fb8aa3b46457820 */ /* 0x008fe60000410000 */
[----:B------:R-:W-:Y:S02]  /*53c0*/  FSEL R68, R68, RZ, P0 ;  /* 0x000000ff44447208 */ /* 0x000fe40000000000 */
[----:B------:R-:W-:Y:S03]  /*53d0*/  FSETP.NEU.FTZ.AND P0, PT, R70, -INF , PT ;  /* 0xff8000004600780b */ /* 0x000fe60003f1d000 */
[--C-:B------:R-:W-:Y:S01]  /*53e0*/  FFMA.FTZ R4, R4, UR18, -R68.reuse ;  /* 0x0000001204047c23 */ /* 0x100fe20008010844 */
[--C-:B------:R-:W-:Y:S01]  /*53f0*/  FFMA.FTZ R5, R5, UR18, -R68.reuse ;  /* 0x0000001205057c23 */ /* 0x100fe20008010844 */
[--C-:B------:R-:W-:Y:S01]  /*5400*/  FFMA.FTZ R8, R8, UR18, -R68.reuse ;  /* 0x0000001208087c23 */ /* 0x100fe20008010844 */
[--C-:B------:R-:W-:Y:S01]  /*5410*/  FFMA.FTZ R9, R9, UR18, -R68.reuse ;  /* 0x0000001209097c23 */ /* 0x100fe20008010844 */
[----:B------:R2:W-:Y:S01]  /*5420*/  MUFU.EX2 R91, R4 ;  /* 0x00000004005b7308 */ /* 0x0005e20000000800 */
[--C-:B------:R-:W-:Y:S01]  /*5430*/  FFMA.FTZ R12, R12, UR18, -R68.reuse ;  /* 0x000000120c0c7c23 */ /* 0x100fe20008010844 */
[--C-:B------:R-:W-:Y:S01]  /*5440*/  FFMA.FTZ R13, R13, UR18, -R68.reuse ;  /* 0x000000120d0d7c23 */ /* 0x100fe20008010844 */
[--C-:B------:R-:W-:Y:S01]  /*5450*/  FFMA.FTZ R16, R16, UR18, -R68.reuse ;  /* 0x0000001210107c23 */ /* 0x100fe20008010844 */
[----:B------:R-:W-:Y:S06]  /*5460*/  FFMA.FTZ R68, R17, UR18, -R68 ;  /* 0x0000001211447c23 */ /* 0x000fec0008010844 */
[----:B------:R-:W3:Y:S10]  /*5470*/  MUFU.EX2 R88, R5 ;  /* 0x0000000500587308 */ /* 0x000ef40000000800 */
[----:B------:R-:W-:Y:S01]  /*5480*/  MUFU.EX2 R89, R8 ;  /* 0x0000000800597308 */ /* 0x000fe20000000800 */
[----:B--2---:R-:W-:Y:S02]  /*5490*/  FSEL R4, R69, RZ, P0 ;  /* 0x000000ff45047208 */ /* 0x004fe40000000000 */
[----:B------:R-:W-:Y:S03]  /*54a0*/  PLOP3.LUT P0, PT, PT, PT, UP2, 0x80, 0x0 ;  /* 0x000000000000781c */ /* 0x000fe60003f0f028 */
        /* <DEDUP_REMOVED lines=9> */
[----:B------:R-:W2:Y:S10]  /*5540*/  MUFU.EX2 R83, R7 ;  /* 0x0000000700537308 */ /* 0x000eb40000000800 */
[----:B------:R-:W1:Y:S01]  /*5550*/  MUFU.EX2 R87, R9 ;  /* 0x0000000900577308 */ /* 0x000e620000000800 */
[----:B---3--:R-:W-:Y:S05]  /*5560*/  F2FP.BF16.F32.PACK_AB R6, R88, R91 ;  /* 0x0000005b5806723e */ /* 0x008fea00000010ff */
[----:B----4-:R3:W-:Y:S04]  /*5570*/  STS [R245+0x14000], R6 ;  /* 0x01400006f5007388 */ /* 0x0107e80000000800 */
[----:B------:R1:W-:Y:S01]  /*5580*/  MUFU.EX2 R86, R4 ;  /* 0x0000000400567308 */ /* 0x0003e20000000800 */
[----:B--2---:R-:W-:Y:S05]  /*5590*/  F2FP.BF16.F32.PACK_AB R5, R83, R85 ;  /* 0x000000555305723e */ /* 0x004fea00000010ff */
[----:B------:R2:W-:Y:S04]  /*55a0*/  STS [R245+0x14400], R5 ;  /* 0x01440005f5007388 */ /* 0x0005e80000000800 */
[----:B------:R-:W-:Y:S10]  /*55b0*/  MUFU.EX2 R84, R10 ;  /* 0x0000000a00547308 */ /* 0x000ff40000000800 */
[----:B------:R-:W4:Y:S01]  /*55c0*/  MUFU.EX2 R82, R11 ;  /* 0x0000000b00527308 */ /* 0x000f220000000800 */
[----:B-1----:R-:W-:Y:S05]  /*55d0*/  F2FP.BF16.F32.PACK_AB R4, R87, R89 ;  /* 0x000000595704723e */ /* 0x002fea00000010ff */
[----:B------:R1:W-:Y:S04]  /*55e0*/  STS [R244+0x14000], R4 ;  /* 0x01400004f4007388 */ /* 0x0003e80000000800 */
[----:B------:R-:W-:Y:S10]  /*55f0*/  MUFU.EX2 R97, R12 ;  /* 0x0000000c00617308 */ /* 0x000ff40000000800 */
[----:B------:R-:W3:Y:S01]  /*5600*/  MUFU.EX2 R96, R13 ;  /* 0x0000000d00607308 */ /* 0x000ee20000000800 */
[----:B----4-:R-:W-:Y:S05]  /*5610*/  F2FP.BF16.F32.PACK_AB R8, R82, R84 ;  /* 0x000000545208723e */ /* 0x010fea00000010ff */
[----:B------:R-:W-:Y:S04]  /*5620*/  STS [R244+0x14400], R8 ;  /* 0x01440008f4007388 */ /* 0x000fe80000000800 */
[----:B------:R-:W-:Y:S10]  /*5630*/  MUFU.EX2 R94, R14 ;  /* 0x0000000e005e7308 */ /* 0x000ff40000000800 */
[----:B------:R-:W4:Y:S01]  /*5640*/  MUFU.EX2 R93, R15 ;  /* 0x0000000f005d7308 */ /* 0x000f220000000800 */
[----:B---3--:R-:W-:Y:S05]  /*5650*/  F2FP.BF16.F32.PACK_AB R7, R96, R97 ;  /* 0x000000616007723e */ /* 0x008fea00000010ff */
[----:B------:R-:W-:Y:S04]  /*5660*/  STS [R99+0x14000], R7 ;  /* 0x0140000763007388 */ /* 0x000fe80000000800 */
[----:B------:R-:W-:Y:S10]  /*5670*/  MUFU.EX2 R95, R16 ;  /* 0x00000010005f7308 */ /* 0x000ff40000000800 */
[----:B------:R-:W2:Y:S01]  /*5680*/  MUFU.EX2 R92, R68 ;  /* 0x00000044005c7308 */ /* 0x000ea20000000800 */
[----:B----4-:R-:W-:Y:S05]  /*5690*/  F2FP.BF16.F32.PACK_AB R6, R93, R94 ;  /* 0x0000005e5d06723e */ /* 0x010fea00000010ff */
[----:B------:R-:W-:Y:S04]  /*56a0*/  STS [R99+0x14400], R6 ;  /* 0x0144000663007388 */ /* 0x000fe80000000800 */
[----:B------:R-:W1:Y:S01]  /*56b0*/  MUFU.EX2 R90, R18 ;  /* 0x00000012005a7308 */ /* 0x000e620000000800 */
[----:B--2---:R-:W-:Y:S05]  /*56c0*/  F2FP.BF16.F32.PACK_AB R5, R92, R95 ;  /* 0x0000005f5c05723e */ /* 0x004fea00000010ff */
[----:B------:R-:W-:Y:S01]  /*56d0*/  STS [R98+0x14000], R5 ;  /* 0x0140000562007388 */ /* 0x000fe20000000800 */
[----:B-1----:R-:W-:Y:S05]  /*56e0*/  F2FP.BF16.F32.PACK_AB R4, R86, R90 ;  /* 0x0000005a5604723e */ /* 0x002fea00000010ff */
[----:B------:R-:W-:Y:S05]  /*56f0*/  STS [R98+0x14400], R4 ;  /* 0x0144000462007388 */ /* 0x000fea0000000800 */
[----:B------:R-:W1:Y:S05]  /*5700*/  LDSM.16.M88.4 R16, [R249+0x6000] ;  /* 0x00600000f910783b */ /* 0x000e6a0000000200 */
[----:B------:R-:W2:Y:S05]  /*5710*/  LDSM.16.M88.4 R68, [R248+0x6000] ;  /* 0x00600000f844783b */ /* 0x000eaa0000000200 */
[----:B------:R-:W3:Y:S05]  /*5720*/  LDSM.16.M88.4 R72, [R247+0x6000] ;  /* 0x00600000f748783b */ /* 0x000eea0000000200 */
[----:B------:R-:W4:Y:S01]  /*5730*/  LDSM.16.M88.4 R76, [R246+0x6000] ;  /* 0x00600000f64c783b */ /* 0x000f220000000200 */
[C---:B-1----:R-:W-:Y:S06]  /*5740*/  HMMA.16816.F32.BF16 R4, R16.reuse, R148, RZ ;  /* 0x000000941004723c */ /* 0x042fec00000418ff */
[C---:B------:R-:W-:Y:S06]  /*5750*/  HMMA.16816.F32.BF16 R8, R16.reuse, R150, RZ ;  /* 0x000000961008723c */ /* 0x040fec00000418ff */
[C---:B------:R-:W-:Y:S06]  /*5760*/  HMMA.16816.F32.BF16 R12, R16.reuse, R152, RZ ;  /* 0x00000098100c723c */ /* 0x040fec00000418ff */
[----:B------:R-:W-:Y:S06]  /*5770*/  HMMA.16816.F32.BF16 R16, R16, R154, RZ ;  /* 0x0000009a1010723c */ /* 0x000fec00000418ff */
[C---:B--2---:R-:W-:Y:S06]  /*5780*/  HMMA.16816.F32.BF16 R4, R68.reuse, R156, R4 ;  /* 0x0000009c4404723c */ /* 0x044fec0000041804 */
        /* <DEDUP_REMOVED lines=8> */
[----:B------:R-:W2:Y:S05]  /*5810*/  LDSM.16.M88.4 R72, [R248+0x8000] ;  /* 0x00800000f848783b */ /* 0x000eaa0000000200 */
[C---:B----4-:R-:W-:Y:S06]  /*5820*/  HMMA.16816.F32.BF16 R4, R76.reuse, R172, R4 ;  /* 0x000000ac4c04723c */ /* 0x050fec0000041804 */
[C---:B------:R-:W-:Y:S06]  /*5830*/  HMMA.16816.F32.BF16 R8, R76.reuse, R174, R8 ;  /* 0x000000ae4c08723c */ /* 0x040fec0000041808 */
[C---:B------:R-:W-:Y:S06]  /*5840*/  HMMA.16816.F32.BF16 R12, R76.reuse, R176, R12 ;  /* 0x000000b04c0c723c */ /* 0x040fec000004180c */
[----:B------:R-:W-:Y:S01]  /*5850*/  HMMA.16816.F32.BF16 R16, R76, R178, R16 ;  /* 0x000000b24c10723c */ /* 0x000fe20000041810 */
[----:B------:R-:W3:Y:S05]  /*5860*/  LDSM.16.M88.4 R76, [R247+0x8000] ;  /* 0x00800000f74c783b */ /* 0x000eea0000000200 */
[C---:B-1----:R-:W-:Y:S06]  /*5870*/  HMMA.16816.F32.BF16 R4, R68.reuse, R180, R4 ;  /* 0x000000b44404723c */ /* 0x042fec0000041804 */
[C---:B------:R-:W-:Y:S06]  /*5880*/  HMMA.16816.F32.BF16 R8, R68.reuse, R182, R8 ;  /* 0x000000b64408723c */ /* 0x040fec0000041808 */
[C---:B------:R-:W-:Y:S06]  /*5890*/  HMMA.16816.F32.BF16 R12, R68.reuse, R184, R12 ;  /* 0x000000b8440c723c */ /* 0x040fec000004180c */
[----:B------:R-:W-:Y:S01]  /*58a0*/  HMMA.16816.F32.BF16 R16, R68, R186, R16 ;  /* 0x000000ba4410723c */ /* 0x000fe20000041810 */
[----:B------:R-:W1:Y:S05]  /*58b0*/  LDSM.16.M88.4 R68, [R246+0x8000] ;  /* 0x00800000f644783b */ /* 0x000e6a0000000200 */
[C---:B--2---:R-:W-:Y:S06]  /*58c0*/  HMMA.16816.F32.BF16 R4, R72.reuse, R188, R4 ;  /* 0x000000bc4804723c */ /* 0x044fec0000041804 */
[C---:B------:R-:W-:Y:S06]  /*58d0*/  HMMA.16816.F32.BF16 R8, R72.reuse, R190, R8 ;  /* 0x000000be4808723c */ /* 0x040fec0000041808 */
[C---:B------:R-:W-:Y:S06]  /*58e0*/  HMMA.16816.F32.BF16 R12, R72.reuse, R192, R12 ;  /* 0x000000c0480c723c */ /* 0x040fec000004180c */
[----:B------:R-:W-:Y:S01]  /*58f0*/  HMMA.16816.F32.BF16 R16, R72, R194, R16 ;  /* 0x000000c24810723c */ /* 0x000fe20000041810 */
[----:B------:R-:W2:Y:S05]  /*5900*/  LDSM.16.M88.4 R72, [R249+0xa000] ;  /* 0x00a00000f948783b */ /* 0x000eaa0000000200 */
[C---:B---3--:R-:W-:Y:S06]  /*5910*/  HMMA.16816.F32.BF16 R4, R76.reuse, R196, R4 ;  /* 0x000000c44c04723c */ /* 0x048fec0000041804 */
        /* <DEDUP_REMOVED lines=17> */
[----:B------:R-:W-:Y:S06]  /*5a30*/  HMMA.16816.F32.BF16 R16, R76, R226, R16 ;  /* 0x000000e24c10723c */ /* 0x000fec0000041810 */
[C---:B-1----:R-:W-:Y:S06]  /*5a40*/  HMMA.16816.F32.BF16 R4, R68.reuse, R228, R4 ;  /* 0x000000e44404723c */ /* 0x042fec0000041804 */
[C---:B------:R-:W-:Y:S06]  /*5a50*/  HMMA.16816.F32.BF16 R8, R68.reuse, R230, R8 ;  /* 0x000000e64408723c */ /* 0x040fec0000041808 */
[C---:B------:R-:W-:Y:S06]  /*5a60*/  HMMA.16816.F32.BF16 R12, R68.reuse, R232, R12 ;  /* 0x000000e8440c723c */ /* 0x040fec000004180c */
[----:B------:R-:W-:Y:S06]  /*5a70*/  HMMA.16816.F32.BF16 R16, R68, R234, R16 ;  /* 0x000000ea4410723c */ /* 0x000fec0000041810 */
[C---:B--2---:R-:W-:Y:S06]  /*5a80*/  HMMA.16816.F32.BF16 R4, R72.reuse, R236, R4 ;  /* 0x000000ec4804723c */ /* 0x044fec0000041804 */
[C---:B------:R-:W-:Y:S06]  /*5a90*/  HMMA.16816.F32.BF16 R8, R72.reuse, R238, R8 ;  /* 0x000000ee4808723c */ /* 0x040fec0000041808 */
[C---:B------:R-:W-:Y:S06]  /*5aa0*/  HMMA.16816.F32.BF16 R12, R72.reuse, R240, R12 ;  /* 0x000000f0480c723c */ /* 0x040fec000004180c */
[----:B------:R-:W-:Y:S06]  /*5ab0*/  HMMA.16816.F32.BF16 R16, R72, R242, R16 ;  /* 0x000000f24810723c */ /* 0x000fec0000041810 */
[C---:B-----5:R-:W-:Y:S01]  /*5ac0*/  FADD.FTZ R4, -R81.reuse, R4 ;  /* 0x0000000451047221 */ /* 0x060fe20000010100 */
[----:B------:R-:W-:Y:S01]  /*5ad0*/  FADD.FTZ R5, -R81, R5 ;  /* 0x0000000551057221 */ /* 0x000fe20000010100 */
[C---:B------:R-:W-:Y:S03]  /*5ae0*/  FADD.FTZ R6, -R80.reuse, R6 ;  /* 0x0000000650067221 */ /* 0x040fe60000010100 */
[----:B------:R-:W-:Y:S01]  /*5af0*/  FADD.FTZ R7, -R80, R7 ;  /* 0x0000000750077221 */ /* 0x000fe20000010100 */
[----:B------:R-:W-:Y:S01]  /*5b00*/  FMUL.FTZ R69, R91, R4 ;  /* 0x000000045b457220 */ /* 0x000fe20000410000 */
[----:B------:R-:W-:Y:S01]  /*5b10*/  FMUL.FTZ R68, R88, R5 ;  /* 0x0000000558447220 */ /* 0x000fe20000410000 */
[----:B------:R-:W-:Y:S01]  /*5b20*/  FMUL.FTZ R4, R85, R6 ;  /* 0x0000000655047220 */ /* 0x000fe20000410000 */
[----:B------:R-:W-:Y:S01]  /*5b30*/  FMUL.FTZ R5, R83, R7 ;  /* 0x0000000753057220 */ /* 0x000fe20000410000 */
[C---:B------:R-:W-:Y:S01]  /*5b40*/  FADD.FTZ R8, -R81.reuse, R8 ;  /* 0x0000000851087221 */ /* 0x040fe20000010100 */
[----:B------:R-:W-:Y:S01]  /*5b50*/  FADD.FTZ R9, -R81, R9 ;  /* 0x0000000951097221 */ /* 0x000fe20000010100 */
[----:B------:R-:W-:Y:S01]  /*5b60*/  F2FP.BF16.F32.PACK_AB R6, R68, R69 ;  /* 0x000000454406723e */ /* 0x000fe200000010ff */
[C---:B------:R-:W-:Y:S01]  /*5b70*/  FADD.FTZ R10, -R80.reuse, R10 ;  /* 0x0000000a500a7221 */ /* 0x040fe20000010100 */
[----:B------:R-:W-:Y:S01]  /*5b80*/  F2FP.BF16.F32.PACK_AB R5, R5, R4 ;  /* 0x000000040505723e */ /* 0x000fe200000010ff */
[----:B------:R-:W-:Y:S01]  /*5b90*/  FMUL.FTZ R70, R89, R8 ;  /* 0x0000000859467220 */ /* 0x000fe20000410000 */
[----:B------:R-:W-:Y:S01]  /*5ba0*/  FMUL.FTZ R9, R87, R9 ;  /* 0x0000000957097220 */ /* 0x000fe20000410000 */
[----:B------:R1:W-:Y:S01]  /*5bb0*/  STS [R245+0x12000], R6 ;  /* 0x01200006f5007388 */ /* 0x0003e20000000800 */
[----:B------:R-:W-:Y:S01]  /*5bc0*/  FADD.FTZ R11, -R80, R11 ;  /* 0x0000000b500b7221 */ /* 0x000fe20000010100 */
[----:B------:R-:W-:Y:S01]  /*5bd0*/  FMUL.FTZ R10, R84, R10 ;  /* 0x0000000a540a7220 */ /* 0x000fe20000410000 */
[----:B------:R-:W-:Y:S02]  /*5be0*/  FADD.FTZ R12, -R81, R12 ;  /* 0x0000000c510c7221 */ /* 0x000fe40000010100 */
[----:B------:R2:W-:Y:S01]  /*5bf0*/  STS [R245+0x12400], R5 ;  /* 0x01240005f5007388 */ /* 0x0005e20000000800 */
[----:B------:R-:W-:Y:S01]  /*5c00*/  F2FP.BF16.F32.PACK_AB R4, R9, R70 ;  /* 0x000000460904723e */ /* 0x000fe200000010ff */
[----:B------:R-:W-:Y:S01]  /*5c10*/  FMUL.FTZ R8, R82, R11 ;  /* 0x0000000b52087220 */ /* 0x000fe20000410000 */
[----:B------:R-:W-:Y:S01]  /*5c20*/  FADD.FTZ R13, -R81, R13 ;  /* 0x0000000d510d7221 */ /* 0x000fe20000010100 */
[C---:B------:R-:W-:Y:S01]  /*5c30*/  FADD.FTZ R14, -R80.reuse, R14 ;  /* 0x0000000e500e7221 */ /* 0x040fe20000010100 */
[----:B------:R-:W-:Y:S01]  /*5c40*/  FADD.FTZ R15, -R80, R15 ;  /* 0x0000000f500f7221 */ /* 0x000fe20000010100 */
[----:B------:R3:W-:Y:S01]  /*5c50*/  STS [R244+0x12000], R4 ;  /* 0x01200004f4007388 */ /* 0x0007e20000000800 */
[----:B------:R-:W-:Y:S01]  /*5c60*/  FMUL.FTZ R12, R97, R12 ;  /* 0x0000000c610c7220 */ /* 0x000fe20000410000 */
[----:B------:R-:W-:Y:S01]  /*5c70*/  FMUL.FTZ R7, R96, R13 ;  /* 0x0000000d60077220 */ /* 0x000fe20000410000 */
[----:B------:R-:W-:Y:S01]  /*5c80*/  F2FP.BF16.F32.PACK_AB R8, R8, R10 ;  /* 0x0000000a0808723e */ /* 0x000fe200000010ff */
[C---:B------:R-:W-:Y:S01]  /*5c90*/  FADD.FTZ R16, -R81.reuse, R16 ;  /* 0x0000001051107221 */ /* 0x040fe20000010100 */
[----:B------:R-:W-:Y:S01]  /*5ca0*/  FADD.FTZ R17, -R81, R17 ;  /* 0x0000001151117221 */ /* 0x000fe20000010100 */
[----:B------:R-:W-:Y:S01]  /*5cb0*/  FMUL.FTZ R14, R94, R14 ;  /* 0x0000000e5e0e7220 */ /* 0x000fe20000410000 */
[----:B------:R-:W-:Y:S01]  /*5cc0*/  FMUL.FTZ R15, R93, R15 ;  /* 0x0000000f5d0f7220 */ /* 0x000fe20000410000 */
[----:B------:R-:W-:Y:S01]  /*5cd0*/  F2FP.BF16.F32.PACK_AB R7, R7, R12 ;  /* 0x0000000c0707723e */ /* 0x000fe200000010ff */
[----:B------:R-:W-:Y:S01]  /*5ce0*/  STS [R244+0x12400], R8 ;  /* 0x01240008f4007388 */ /* 0x000fe20000000800 */
[C---:B------:R-:W-:Y:S01]  /*5cf0*/  FADD.FTZ R18, -R80.reuse, R18 ;  /* 0x0000001250127221 */ /* 0x040fe20000010100 */
[----:B------:R-:W-:Y:S01]  /*5d00*/  FADD.FTZ R19, -R80, R19 ;  /* 0x0000001350137221 */ /* 0x000fe20000010100 */
[----:B------:R-:W-:Y:S02]  /*5d10*/  FMUL.FTZ R16, R95, R16 ;  /* 0x000000105f107220 */ /* 0x000fe40000410000 */
[----:B------:R-:W-:Y:S01]  /*5d20*/  STS [R99+0x12000], R7 ;  /* 0x0120000763007388 */ /* 0x000fe20000000800 */
[----:B------:R-:W-:Y:S01]  /*5d30*/  FMUL.FTZ R18, R90, R18 ;  /* 0x000000125a127220 */ /* 0x000fe20000410000 */
[----:B-1----:R-:W-:Y:S01]  /*5d40*/  F2FP.BF16.F32.PACK_AB R6, R15, R14 ;  /* 0x0000000e0f06723e */ /* 0x002fe200000010ff */
[----:B------:R-:W-:Y:S01]  /*5d50*/  FMUL.FTZ R19, R86, R19 ;  /* 0x0000001356137220 */ /* 0x000fe20000410000 */
[----:B--2---:R-:W-:Y:S03]  /*5d60*/  FMUL.FTZ R5, R92, R17 ;  /* 0x000000115c057220 */ /* 0x004fe60000410000 */
[----:B------:R-:W-:Y:S02]  /*5d70*/  STS [R99+0x12400], R6 ;  /* 0x0124000663007388 */ /* 0x000fe40000000800 */
[----:B------:R-:W-:Y:S02]  /*5d80*/  F2FP.BF16.F32.PACK_AB R5, R5, R16 ;  /* 0x000000100505723e */ /* 0x000fe400000010ff */
[----:B---3--:R-:W-:Y:S03]  /*5d90*/  F2FP.BF16.F32.PACK_AB R4, R19, R18 ;  /* 0x000000121304723e */ /* 0x008fe600000010ff */
[----:B------:R-:W-:Y:S05]  /*5da0*/  STS [R98+0x12000], R5 ;  /* 0x0120000562007388 */ /* 0x000fea0000000800 */
[----:B------:R-:W-:Y:S01]  /*5db0*/  STS [R98+0x12400], R4 ;  /* 0x0124000462007388 */ /* 0x000fe20000000800 */
[----:B------:R-:W-:Y:S06]  /*5dc0*/  BAR.SYNC.DEFER_BLOCKING 0x0 ;  /* 0x0000000000007b1d */ /* 0x000fec0000010000 */
[----:B------:R-:W-:Y:S05]  /*5dd0*/  LDSM.16.MT88.4 R4, [R3+0x14000] ;  /* 0x014000000304783b */ /* 0x000fea0000004200 */
[----:B------:R-:W1:Y:S05]  /*5de0*/  LDSM.16.MT88.4 R8, [R0+0x6000] ;  /* 0x006000000008783b */ /* 0x000e6a0000004200 */
[----:B------:R-:W2:Y:S05]  /*5df0*/  LDSM.16.MT88.4 R12, [R2+0x14000] ;  /* 0x01400000020c783b */ /* 0x000eaa0000004200 */
[----:B------:R-:W3:Y:S05]  /*5e00*/  LDSM.16.MT88.4 R16, [R0+0x8000] ;  /* 0x008000000010783b */ /* 0x000eea0000004200 */
[----:B------:R-:W4:Y:S05]  /*5e10*/  LDSM.16.MT88.4 R68, [R0+0xa000] ;  /* 0x00a000000044783b */ /* 0x000f2a0000004200 */
[----:B------:R-:W-:Y:S05]  /*5e20*/  LDSM.16.MT88.4 R72, [R3+0x14800] ;  /* 0x014800000348783b */ /* 0x000fea0000004200 */
[----:B------:R-:W4:Y:S05]  /*5e30*/  LDSM.16.MT88.4 R76, [R0+0x6800] ;  /* 0x00680000004c783b */ /* 0x000f2a0000004200 */
[----:B------:R-:W4:Y:S05]  /*5e40*/  LDSM.16.MT88.4 R80, [R2+0x14800] ;  /* 0x014800000250783b */ /* 0x000f2a0000004200 */
[----:B------:R-:W4:Y:S01]  /*5e50*/  LDSM.16.MT88.4 R84, [R0+0x8800] ;  /* 0x008800000054783b */ /* 0x000f220000004200 */
[-C--:B-1----:R-:W-:Y:S04]  /*5e60*/  HMMA.16816.F32.BF16 R20, R4, R8.reuse, R20 ;  /* 0x000000080414723c */ /* 0x082fe80000041814 */
[----:B------:R1:W5:Y:S05]  /*5e70*/  LDL R244, [R1+0x68] ;  /* 0x0000680001f47983 */ /* 0x00036a0000100800 */
[----:B------:R-:W-:Y:S01]  /*5e80*/  LDSM.16.MT88.4 R88, [R0+0x7800] ;  /* 0x007800000058783b */ /* 0x000fe20000004200 */
[C---:B--2---:R-:W-:Y:S04]  /*5e90*/  HMMA.16816.F32.BF16 R24, R12.reuse, R8, R24 ;  /* 0x000000080c18723c */ /* 0x044fe80000041818 */
[----:B------:R-:W-:Y:S02]  /*5ea0*/  LDSM.16.MT88.4 R92, [R2+0x15800] ;  /* 0x01580000025c783b */ /* 0x000fe40000004200 */
[-C--:B------:R-:W-:Y:S06]  /*5eb0*/  HMMA.16816.F32.BF16 R28, R12, R10.reuse, R28 ;  /* 0x0000000a0c1c723c */ /* 0x080fec000004181c */
[C---:B------:R-:W-:Y:S01]  /*5ec0*/  HMMA.16816.F32.BF16 R32, R4.reuse, R10, R32 ;  /* 0x0000000a0420723c */ /* 0x040fe20000041820 */
[----:B------:R-:W2:Y:S05]  /*5ed0*/  LDSM.16.MT88.4 R8, [R0+0xa800] ;  /* 0x00a800000008783b */ /* 0x000eaa0000004200 */
[-C--:B---3--:R-:W-:Y:S06]  /*5ee0*/  HMMA.16816.F32.BF16 R36, R4, R16.reuse, R36 ;  /* 0x000000100424723c */ /* 0x088fec0000041824 */
[C---:B------:R-:W-:Y:S06]  /*5ef0*/  HMMA.16816.F32.BF16 R40, R12.reuse, R16, R40 ;  /* 0x000000100c28723c */ /* 0x040fec0000041828 */
[-C--:B------:R-:W-:Y:S06]  /*5f00*/  HMMA.16816.F32.BF16 R44, R12, R18.reuse, R44 ;  /* 0x000000120c2c723c */ /* 0x080fec000004182c */
[C---:B------:R-:W-:Y:S01]  /*5f10*/  HMMA.16816.F32.BF16 R48, R4.reuse, R18, R48 ;  /* 0x000000120430723c */ /* 0x040fe20000041830 */
[----:B------:R-:W-:Y:S05]  /*5f20*/  LDSM.16.MT88.4 R16, [R2+0x15000] ;  /* 0x015000000210783b */ /* 0x000fea0000004200 */
[-C--:B----4-:R-:W-:Y:S06]  /*5f30*/  HMMA.16816.F32.BF16 R52, R4, R68.reuse, R52 ;  /* 0x000000440434723c */ /* 0x090fec0000041834 */
[C---:B------:R-:W-:Y:S06]  /*5f40*/  HMMA.16816.F32.BF16 R56, R12.reuse, R68, R56 ;  /* 0x000000440c38723c */ /* 0x040fec0000041838 */
[-C--:B------:R-:W-:Y:S01]  /*5f50*/  HMMA.16816.F32.BF16 R60, R12, R70.reuse, R60 ;  /* 0x000000460c3c723c */ /* 0x080fe2000004183c */
[----:B------:R-:W-:Y:S05]  /*5f60*/  LDSM.16.MT88.4 R12, [R0+0x7000] ;  /* 0x00700000000c783b */ /* 0x000fea0000004200 */
[----:B------:R-:W-:Y:S01]  /*5f70*/  HMMA.16816.F32.BF16 R64, R4, R70, R64 ;  /* 0x000000460440723c */ /* 0x000fe20000041840 */
[----:B------:R-:W3:Y:S05]  /*5f80*/  LDSM.16.MT88.4 R4, [R3+0x15000] ;  /* 0x015000000304783b */ /* 0x000eea0000004200 */
[-C--:B------:R-:W-:Y:S01]  /*5f90*/  HMMA.16816.F32.BF16 R20, R72, R76.reuse, R20 ;  /* 0x0000004c4814723c */ /* 0x080fe20000041814 */
[----:B------:R-:W4:Y:S05]  /*5fa0*/  LDSM.16.MT88.4 R68, [R0+0x9000] ;  /* 0x009000000044783b */ /* 0x000f2a0000004200 */
[C---:B------:R-:W-:Y:S06]  /*5fb0*/  HMMA.16816.F32.BF16 R24, R80.reuse, R76, R24 ;  /* 0x0000004c5018723c */ /* 0x040fec0000041818 */
[-C--:B------:R-:W-:Y:S06]  /*5fc0*/  HMMA.16816.F32.BF16 R28, R80, R78.reuse, R28 ;  /* 0x0000004e501c723c */ /* 0x080fec000004181c */
[C---:B------:R-:W-:Y:S01]  /*5fd0*/  HMMA.16816.F32.BF16 R32, R72.reuse, R78, R32 ;  /* 0x0000004e4820723c */ /* 0x040fe20000041820 */
[----:B------:R-:W1:Y:S05]  /*5fe0*/  LDSM.16.MT88.4 R76, [R0+0xb000] ;  /* 0x00b00000004c783b */ /* 0x000e6a0000004200 */
[-C--:B------:R-:W-:Y:S06]  /*5ff0*/  HMMA.16816.F32.BF16 R36, R72, R84.reuse, R36 ;  /* 0x000000544824723c */ /* 0x080fec0000041824 */
[C---:B------:R-:W-:Y:S06]  /*6000*/  HMMA.16816.F32.BF16 R40, R80.reuse, R84, R40 ;  /* 0x000000545028723c */ /* 0x040fec0000041828 */
[-C--:B------:R-:W-:Y:S06]  /*6010*/  HMMA.16816.F32.BF16 R44, R80, R86.reuse, R44 ;  /* 0x00000056502c723c */ /* 0x080fec000004182c */
[C---:B------:R-:W-:Y:S01]  /*6020*/  HMMA.16816.F32.BF16 R48, R72.reuse, R86, R48 ;  /* 0x000000564830723c */ /* 0x040fe20000041830 */
[----:B------:R-:W1:Y:S05]  /*6030*/  LDSM.16.MT88.4 R84, [R3+0x15800] ;  /* 0x015800000354783b */ /* 0x000e6a0000004200 */
[-C--:B--2---:R-:W-:Y:S06]  /*6040*/  HMMA.16816.F32.BF16 R52, R72, R8.reuse, R52 ;  /* 0x000000084834723c */ /* 0x084fec0000041834 */
[C---:B------:R-:W-:Y:S06]  /*6050*/  HMMA.16816.F32.BF16 R56, R80.reuse, R8, R56 ;  /* 0x000000085038723c */ /* 0x040fec0000041838 */
[-C--:B------:R-:W-:Y:S01]  /*6060*/  HMMA.16816.F32.BF16 R60, R80, R10.reuse, R60 ;  /* 0x0000000a503c723c */ /* 0x080fe2000004183c */
[----:B------:R-:W2:Y:S05]  /*6070*/  LDSM.16.MT88.4 R80, [R0+0x9800] ;  /* 0x009800000050783b */ /* 0x000eaa0000004200 */
[----:B------:R-:W-:Y:S01]  /*6080*/  HMMA.16816.F32.BF16 R64, R72, R10, R64 ;  /* 0x0000000a4840723c */ /* 0x000fe20000041840 */
[----:B------:R-:W2:Y:S05]  /*6090*/  LDSM.16.MT88.4 R8, [R0+0xb800] ;  /* 0x00b800000008783b */ /* 0x000eaa0000004200 */
[-C--:B---3--:R-:W-:Y:S01]  /*60a0*/  HMMA.16816.F32.BF16 R20, R4, R12.reuse, R20 ;  /* 0x0000000c0414723c */ /* 0x088fe20000041814 */
[----:B------:R-:W-:Y:S05]  /*60b0*/  BAR.SYNC.DEFER_BLOCKING 0x0 ;  /* 0x0000000000007b1d */ /* 0x000fea0000010000 */
[C---:B------:R-:W-:Y:S06]  /*60c0*/  HMMA.16816.F32.BF16 R24, R16.reuse, R12, R24 ;  /* 0x0000000c1018723c */ /* 0x040fec0000041818 */
[-C--:B------:R-:W-:Y:S06]  /*60d0*/  HMMA.16816.F32.BF16 R28, R16, R14.reuse, R28 ;  /* 0x0000000e101c723c */ /* 0x080fec000004181c */
[C---:B------:R-:W-:Y:S06]  /*60e0*/  HMMA.16816.F32.BF16 R32, R4.reuse, R14, R32 ;  /* 0x0000000e0420723c */ /* 0x040fec0000041820 */
[-C--:B----4-:R-:W-:Y:S06]  /*60f0*/  HMMA.16816.F32.BF16 R36, R4, R68.reuse, R36 ;  /* 0x000000440424723c */ /* 0x090fec0000041824 */
[C---:B------:R-:W-:Y:S06]  /*6100*/  HMMA.16816.F32.BF16 R40, R16.reuse, R68, R40 ;  /* 0x000000441028723c */ /* 0x040fec0000041828 */
[-C--:B------:R-:W-:Y:S06]  /*6110*/  HMMA.16816.F32.BF16 R44, R16, R70.reuse, R44 ;  /* 0x00000046102c723c */ /* 0x080fec000004182c */
[C---:B------:R-:W-:Y:S06]  /*6120*/  HMMA.16816.F32.BF16 R48, R4.reuse, R70, R48 ;  /* 0x000000460430723c */ /* 0x040fec0000041830 */
[-C--:B-1----:R-:W-:Y:S06]  /*6130*/  HMMA.16816.F32.BF16 R52, R4, R76.reuse, R52 ;  /* 0x0000004c0434723c */ /* 0x082fec0000041834 */
[C---:B------:R-:W-:Y:S06]  /*6140*/  HMMA.16816.F32.BF16 R56, R16.reuse, R76, R56 ;  /* 0x0000004c1038723c */ /* 0x040fec0000041838 */
[-C--:B------:R-:W-:Y:S06]  /*6150*/  HMMA.16816.F32.BF16 R60, R16, R78.reuse, R60 ;  /* 0x0000004e103c723c */ /* 0x080fec000004183c */
[----:B------:R-:W-:Y:S06]  /*6160*/  HMMA.16816.F32.BF16 R64, R4, R78, R64 ;  /* 0x0000004e0440723c */ /* 0x000fec0000041840 */
[-C--:B------:R-:W-:Y:S06]  /*6170*/  HMMA.16816.F32.BF16 R20, R84, R88.reuse, R20 ;  /* 0x000000585414723c */ /* 0x080fec0000041814 */
[C---:B------:R-:W-:Y:S06]  /*6180*/  HMMA.16816.F32.BF16 R24, R92.reuse, R88, R24 ;  /* 0x000000585c18723c */ /* 0x040fec0000041818 */
[-C--:B------:R-:W-:Y:S06]  /*6190*/  HMMA.16816.F32.BF16 R28, R92, R90.reuse, R28 ;  /* 0x0000005a5c1c723c */ /* 0x080fec000004181c */
[C---:B------:R-:W-:Y:S06]  /*61a0*/  HMMA.16816.F32.BF16 R32, R84.reuse, R90, R32 ;  /* 0x0000005a5420723c */ /* 0x040fec0000041820 */
[-C--:B--2---:R-:W-:Y:S06]  /*61b0*/  HMMA.16816.F32.BF16 R36, R84, R80.reuse, R36 ;  /* 0x000000505424723c */ /* 0x084fec0000041824 */
        /* <DEDUP_REMOVED lines=63> */
.L_x_80:
        /* <DEDUP_REMOVED lines=16> */
[----:B------:R1:W-:Y:S04]  /*66b0*/  STL.64 [R1+0xc0], R32 ;  /* 0x0000c02001007387 */ /* 0x0003e80000100a00 */
[----:B------:R-:W-:Y:S04]  /*66c0*/  STL [R1+0xb8], R30 ;  /* 0x0000b81e01007387 */ /* 0x000fe80000100800 */
[----:B------:R4:W-:Y:S04]  /*66d0*/  STL.64 [R1+0xb0], R28 ;  /* 0x0000b01c01007387 */ /* 0x0009e80000100a00 */
[----:B------:R4:W-:Y:S04]  /*66e0*/  STL.64 [R1+0xa8], R22 ;  /* 0x0000a81601007387 */ /* 0x0009e80000100a00 */
[----:B------:R-:W-:Y:S04]  /*66f0*/  STL.64 [R1+0xa0], R26 ;  /* 0x0000a01a01007387 */ /* 0x000fe80000100a00 */
[----:B------:R-:W-:Y:S04]  /*6700*/  STL.64 [R1+0x98], R24 ;  /* 0x0000981801007387 */ /* 0x000fe80000100a00 */
[----:B------:R4:W-:Y:S01]  /*6710*/  STL.64 [R1+0x90], R20 ;  /* 0x0000901401007387 */ /* 0x0009e20000100a00 */
[----:B-1----:R-:W-:Y:S03]  /*6720*/  IMAD.MOV.U32 R33, RZ, RZ, R43 ;  /* 0x000000ffff217224 */ /* 0x002fe600078e002b */
[----:B------:R-:W-:Y:S04]  /*6730*/  LDSM.16.MT88.4 R244, [R0+0x10000] ;  /* 0x0100000000f4783b */ /* 0x000fe80000004200 */
[----:B------:R-:W-:Y:S04]  /*6740*/  LDSM.16.MT88.4 R36, [R0+0xe800] ;  /* 0x00e800000024783b */ /* 0x000fe80000004200 */
[----:B----4-:R-:W4:Y:S01]  /*6750*/  LDL R29, [R1+0x74] ;  /* 0x00007400011d7983 */ /* 0x010f220000100800 */
[----:B------:R-:W1:Y:S03]  /*6760*/  LDC R23, c[0x0][0x270] ;  /* 0x00009c00ff177b82 */ /* 0x000e660000000800 */
[----:B------:R-:W4:Y:S01]  /*6770*/  LDL R20, [R1+0x20] ;  /* 0x0000200001147983 */ /* 0x000f220000100800 */
[----:B-1----:R-:W-:Y:S03]  /*6780*/  IMAD R30, R23, UR26, RZ ;  /* 0x0000001a171e7c24 */ /* 0x002fe6000f8e02ff */
        /* <DEDUP_REMOVED lines=13> */
[-C--:B------:R-:W-:Y:S01]  /*6860*/  HMMA.16816.F32.BF16 R84, R96, R244.reuse, RZ ;  /* 0x000000f46054723c */ /* 0x080fe200000418ff */
[----:B----4-:R-:W-:Y:S05]  /*6870*/  @P0 IADD3 R28, P2, R29, UR15, RZ ;  /* 0x0000000f1d1c0c10 */ /* 0x010fea000ff5e0ff */
[C---:B------:R-:W-:Y:S01]  /*6880*/  HMMA.16816.F32.BF16 R88, R92.reuse, R244, RZ ;  /* 0x000000f45c58723c */ /* 0x040fe200000418ff */
[----:B------:R-:W-:Y:S05]  /*6890*/  @UP2 UMOV UR15, UR10 ;  /* 0x0000000a000f2c82 */ /* 0x000fea0008000000 */
        /* <DEDUP_REMOVED lines=12> */
[----:B------:R-:W-:Y:S05]  /*6960*/  LDSM.16.M88.4 R36, [R20+0x1000] ;  /* 0x001000001424783b */ /* 0x000fea0000000200 */
        /* <DEDUP_REMOVED lines=17> */
[----:B------:R-:W3:Y:S05]  /*6a80*/  LDL R32, [R1+0x64] ;  /* 0x0000640001207983 */ /* 0x000eea0000100800 */
[-C--:B------:R-:W-:Y:S06]  /*6a90*/  HMMA.16816.F32.BF16 R76, R36, R246.reuse, R76 ;  /* 0x000000f6244c723c */ /* 0x080fec000004184c */
        /* <DEDUP_REMOVED lines=8> */
[----:B------:R4:W2:Y:S04]  /*6b20*/  LDSM.16.M88.4 R36, [R20+0x1000] ;  /* 0x001000001424783b */ /* 0x0008a80000000200 */
[----:B----4-:R-:W4:Y:S01]  /*6b30*/  LDL.LU.64 R20, [R1+0x30] ;  /* 0x0000300001147983 */ /* 0x010f220000300a00 */
[-C--:B-1----:R-:W-:Y:S06]  /*6b40*/  HMMA.16816.F32.BF16 R4, R244, R40.reuse, R4 ;  /* 0x00000028f404723c */ /* 0x082fec0000041804 */
[C---:B--2---:R-:W-:Y:S06]  /*6b50*/  HMMA.16816.F32.BF16 R8, R36.reuse, R40, R8 ;  /* 0x000000282408723c */ /* 0x044fec0000041808 */
[-C--:B------:R-:W-:Y:S06]  /*6b60*/  HMMA.16816.F32.BF16 R12, R36, R42.reuse, R12 ;  /* 0x0000002a240c723c */ /* 0x080fec000004180c */
[C---:B------:R-:W-:Y:S01]  /*6b70*/  HMMA.16816.F32.BF16 R16, R244.reuse, R42, R16 ;  /* 0x0000002af410723c */ /* 0x040fe20000041810 */
[----:B------:R-:W5:Y:S04]  /*6b80*/  LDL.LU.64 R42, [R1+0xe0] ;  /* 0x0000e000012a7983 */ /* 0x000f680000300a00 */
[----:B------:R-:W5:Y:S01]  /*6b90*/  LDL.LU.64 R40, [R1+0xd8] ;  /* 0x0000d80001287983 */ /* 0x000f620000300a00 */
[-C--:B------:R-:W-:Y:S06]  /*6ba0*/  HMMA.16816.F32.BF16 R68, R244, R248.reuse, R68 ;  /* 0x000000f8f444723c */ /* 0x080fec0000041844 */
[C---:B------:R-:W-:Y:S01]  /*6bb0*/  HMMA.16816.F32.BF16 R72, R36.reuse, R248, R72 ;  /* 0x000000f82448723c */ /* 0x040fe20000041848 */
[----:B------:R-:W2:Y:S05]  /*6bc0*/  LDL R249, [R1+0x70] ;  /* 0x0000700001f97983 */ /* 0x000eaa0000100800 */
[-C--:B------:R-:W-:Y:S05]  /*6bd0*/  HMMA.16816.F32.BF16 R76, R36, R250.reuse, R76 ;  /* 0x000000fa244c723c */ /* 0x080fea000004184c */
[C---:B------:R-:W-:Y:S01]  /*6be0*/  IMAD.SHL.U32 R248, R30.reuse, 0x8, RZ ;  /* 0x000000081ef87824 */ /* 0x040fe200078e00ff */
[C---:B------:R-:W-:Y:S06]  /*6bf0*/  HMMA.16816.F32.BF16 R80, R244.reuse, R250, R80 ;  /* 0x000000faf450723c */ /* 0x040fec0000041850 */
[-C--:B------:R-:W-:Y:S05]  /*6c00*/  HMMA.16816.F32.BF16 R84, R244, R24.reuse, R84 ;  /* 0x00000018f454723c */ /* 0x080fea0000041854 */
[C---:B------:R-:W-:Y:S01]  /*6c10*/  IMAD.U32 R250, R30.reuse, -0x40, RZ ;  /* 0xffffffc01efa7824 */ /* 0x040fe200078e00ff */
[C---:B------:R-:W-:Y:S06]  /*6c20*/  HMMA.16816.F32.BF16 R88, R36.reuse, R24, R88 ;  /* 0x000000182458723c */ /* 0x040fec0000041858 */
[-C--:B------:R-:W-:Y:S05]  /*6c30*/  HMMA.16816.F32.BF16 R92, R36, R26.reuse, R92 ;  /* 0x0000001a245c723c */ /* 0x080fea000004185c */
[----:B------:R-:W-:Y:S01]  /*6c40*/  IMAD.MOV.U32 R25, RZ, RZ, R33 ;  /* 0x000000ffff197224 */ /* 0x000fe200078e0021 */
[----:B------:R-:W-:Y:S05]  /*6c50*/  HMMA.16816.F32.BF16 R96, R244, R26, R96 ;  /* 0x0000001af460723c */ /* 0x000fea0000041860 */
[----:B------:R-:W-:Y:S01]  /*6c60*/  IMAD R24, R30, 0x18, RZ ;  /* 0x000000181e187824 */ /* 0x000fe200078e02ff */
[C---:B----4-:R-:W-:Y:S05]  /*6c70*/  LEA R251, P1, R250.reuse, R20, 0x2 ;  /* 0x00000014fafb7211 */ /* 0x050fea00078210ff */
[----:B------:R-:W-:Y:S01]  /*6c80*/  LEA.HI.X.SX32 R250, R250, R21, 0x2, P1 ;  /* 0x00000015fafa7211 */ /* 0x000fe200008f16ff */
[----:B------:R-:W-:Y:S04]  /*6c90*/  IMAD.MOV.U32 R20, RZ, RZ, R251 ;  /* 0x000000ffff147224 */ /* 0x000fe800078e00fb */
[----:B------:R-:W-:Y:S05]  /*6ca0*/  IMAD.MOV.U32 R21, RZ, RZ, R250 ;  /* 0x000000ffff157224 */ /* 0x000fea00078e00fa */
[----:B------:R-:W-:Y:S01]  /*6cb0*/  STL.64 [R1+0x30], R20 ;  /* 0x0000301401007387 */ /* 0x000fe20000100a00 */
[----:B--2---:R-:W-:Y:S01]  /*6cc0*/  @P0 IADD3.X R29, R249, UR14, RZ, P2, !PT ;  /* 0x0000000ef91d0c10 */ /* 0x004fe200097fe4ff */
[----:B------:R-:W-:Y:S01]  /*6cd0*/  IMAD.SHL.U32 R249, R30, 0x10, RZ ;  /* 0x000000101ef97824 */ /* 0x000fe200078e00ff */
[CC--:B------:R-:W-:Y:S01]  /*6ce0*/  LEA R250, P2, R248.reuse, R20.reuse, 0x2 ;  /* 0x00000014f8fa7211 */ /* 0x0c0fe200078410ff */
[----:B------:R-:W-:Y:S02]  /*6cf0*/  @UP2 UMOV UR14, UR9 ;  /* 0x00000009000e2c82 */ /* 0x000fe40008000000 */
[----:B---3--:R-:W2:Y:S01]  /*6d00*/  @P0 LDG.E R32, desc[UR6][R28.64+-0xe0] ;  /* 0xffff20061c200981 */ /* 0x008ea2000c1e1900 */
[-C--:B------:R-:W-:Y:S03]  /*6d10*/  LEA.HI.X.SX32 R251, R248, R21.reuse, 0x2, P2 ;  /* 0x00000015f8fb7211 */ /* 0x080fe600010f16ff */
[----:B------:R1:W3:Y:S04]  /*6d20*/  @P0 LDG.E R22, desc[UR6][R28.64+-0x100] ;  /* 0xffff00061c160981 */ /* 0x0002e8000c1e1900 */
[----:B------:R4:W-:Y:S04]  /*6d30*/  REDG.E.ADD.F32.FTZ.RN.STRONG.GPU desc[UR6][R20.64], R4 ;  /* 0x00000004140079a6 */ /* 0x0009e8000c10f386 */
[----:B------:R4:W-:Y:S01]  /*6d40*/  REDG.E.ADD.F32.FTZ.RN.STRONG.GPU desc[UR6][R250.64], R5 ;  /* 0x00000005fa0079a6 */ /* 0x0009e2000c10f386 */
[----:B-1----:R-:W-:Y:S02]  /*6d50*/  IMAD.SHL.U32 R28, R30, 0x20, RZ ;  /* 0x000000201e1c7824 */ /* 0x002fe400078e00ff */
[----:B------:R-:W-:Y:S01]  /*6d60*/  IMAD R29, R23, UR26, RZ ;  /* 0x0000001a171d7c24 */ /* 0x000fe2000f8e02ff */
[CC--:B----4-:R-:W-:Y:S03]  /*6d70*/  LEA R4, P2, R24.reuse, R20.reuse, 0x2 ;  /* 0x0000001418047211 */ /* 0x0d0fe600078410ff */
[----:B------:R-:W-:Y:S01]  /*6d80*/  IMAD.SHL.U32 R29, R29, 0x20, RZ ;  /* 0x000000201d1d7824 */ /* 0x000fe200078e00ff */
[-C--:B------:R-:W-:Y:S01]  /*6d90*/  LEA.HI.X.SX32 R5, R24, R21.reuse, 0x2, P2 ;  /* 0x0000001518057211 */ /* 0x080fe200010f16ff */
[----:B------:R-:W-:Y:S01]  /*6da0*/  IMAD R24, R30, 0x30, RZ ;  /* 0x000000301e187824 */ /* 0x000fe200078e02ff */
[----:B--2---:R1:W-:Y:S04]  /*6db0*/  @P0 STL [R1+0x64], R32 ;  /* 0x0000642001000387 */ /* 0x0043e80000100800 */
[----:B------:R2:W5:Y:S04]  /*6dc0*/  LDL.LU.64 R38, [R1+0xd0] ;  /* 0x0000d00001267983 */ /* 0x0005680000300a00 */
[----:B------:R2:W5:Y:S01]  /*6dd0*/  LDL.LU.64 R36, [R1+0xc8] ;  /* 0x0000c80001247983 */ /* 0x0005620000300a00 */
[CC--:B-1----:R-:W-:Y:S04]  /*6de0*/  LEA R32, P1, R249.reuse, R20.reuse, 0x2 ;  /* 0x00000014f9207211 */ /* 0x0c2fe800078210ff */
[-C--:B------:R-:W-:Y:S02]  /*6df0*/  LEA.HI.X.SX32 R33, R249, R21.reuse, 0x2, P1 ;  /* 0x00000015f9217211 */ /* 0x080fe400008f16ff */
[-C--:B------:R-:W-:Y:S03]  /*6e00*/  LEA R28, P1, R28, R20.reuse, 0x2 ;  /* 0x000000141c1c7211 */ /* 0x080fe600078210ff */
[----:B------:R1:W-:Y:S01]  /*6e10*/  REDG.E.ADD.F32.FTZ.RN.STRONG.GPU desc[UR6][R32.64], R6 ;  /* 0x00000006200079a6 */ /* 0x0003e2000c10f386 */
[-C--:B------:R-:W-:Y:S03]  /*6e20*/  LEA.HI.X.SX32 R29, R29, R21.reuse, 0x2, P1 ;  /* 0x000000151d1d7211 */ /* 0x080fe600008f16ff */
[----:B------:R4:W-:Y:S04]  /*6e30*/  REDG.E.ADD.F32.FTZ.RN.STRONG.GPU desc[UR6][R4.64], R7 ;  /* 0x00000007040079a6 */ /* 0x0009e8000c10f386 */
[----:B------:R-:W-:Y:S04]  /*6e40*/  REDG.E.ADD.F32.FTZ.RN.STRONG.GPU desc[UR6][R28.64], R8 ;  /* 0x000000081c0079a6 */ /* 0x000fe8000c10f386 */
[----:B-1----:R2:W5:Y:S01]  /*6e50*/  LDL.LU.64 R32, [R1+0xc0] ;  /* 0x0000c00001207983 */ /* 0x0025620000300a00 */
[----:B------:R-:W1:Y:S03]  /*6e60*/  LDC R6, c[0x0][0x270] ;  /* 0x00009c00ff067b82 */ /* 0x000e660000000800 */
[----:B---3--:R3:W-:Y:S05]  /*6e70*/  @P0 STL [R1+0x60], R22 ;  /* 0x0000601601000387 */ /* 0x0087ea0000100800 */
[----:B----4-:R-:W4:Y:S01]  /*6e80*/  LDC R7, c[0x0][0x270] ;  /* 0x00009c00ff077b82 */ /* 0x010f220000000800 */
[C---:B-1----:R-:W-:Y:S02]  /*6e90*/  IMAD R23, R6.reuse, UR26, RZ ;  /* 0x0000001a06177c24 */ /* 0x042fe4000f8e02ff */
[----:B------:R-:W-:Y:S01]  /*6ea0*/  IMAD R5, R6, UR26, RZ ;  /* 0x0000001a06057c24 */ /* 0x000fe2000f8e02ff */
[-C--:B------:R-:W-:Y:S01]  /*6eb0*/  LEA R6, P2, R24, R20.reuse, 0x2 ;  /* 0x0000001418067211 */ /* 0x080fe200078410ff */
[----:B---3--:R-:W-:Y:S02]  /*6ec0*/  IMAD R22, R30, 0x28, RZ ;  /* 0x000000281e167824 */ /* 0x008fe400078e02ff */
[----:B------:R-:W-:Y:S01]  /*6ed0*/  IMAD R23, R23, 0x28, RZ ;  /* 0x0000002817177824 */ /* 0x000fe200078e02ff */
[----:B------:R2:W5:Y:S01]  /*6ee0*/  LDL.LU R30, [R1+0xb8] ;  /* 0x0000b800011e7983 */ /* 0x0005620000300800 */
[----:B------:R-:W-:Y:S01]  /*6ef0*/  IMAD R5, R5, 0x38, RZ ;  /* 0x0000003805057824 */ /* 0x000fe200078e02ff */
[-C--:B------:R-:W-:Y:S02]  /*6f00*/  LEA R22, P3, R22, R20.reuse, 0x2 ;  /* 0x0000001416167211 */ /* 0x080fe400078610ff */
[----:B------:R2:W5:Y:S02]  /*6f10*/  LDL.LU.64 R28, [R1+0xb0] ;  /* 0x0000b000011c7983 */ /* 0x0005640000300a00 */
[-C--:B------:R-:W-:Y:S02]  /*6f20*/  LEA.HI.X.SX32 R23, R23, R21.reuse, 0x2, P3 ;  /* 0x0000001517177211 */ /* 0x080fe400018f16ff */
[-C--:B------:R-:W-:Y:S01]  /*6f30*/  LEA R4, P1, R5, R20.reuse, 0x2 ;  /* 0x0000001405047211 */ /* 0x080fe200078210ff */
[----:B----4-:R-:W-:Y:S01]  /*6f40*/  IMAD R5, R7, UR26, RZ ;  /* 0x0000001a07057c24 */ /* 0x010fe2000f8e02ff */
[-C--:B------:R-:W-:Y:S01]  /*6f50*/  LEA.HI.X.SX32 R7, R24, R21.reuse, 0x2, P2 ;  /* 0x0000001518077211 */ /* 0x080fe200010f16ff */
[----:B------:R1:W-:Y:S01]  /*6f60*/  REDG.E.ADD.F32.FTZ.RN.STRONG.GPU desc[UR6][R22.64], R9 ;  /* 0x00000009160079a6 */ /* 0x0003e2000c10f386 */
[----:B------:R-:W-:Y:S02]  /*6f70*/  VIADD R24, R249, 0x20 ;  /* 0x00000020f9187836 */ /* 0x000fe40000000000 */
[----:B------:R-:W-:Y:S01]  /*6f80*/  IMAD R5, R5, 0x38, RZ ;  /* 0x0000003805057824 */ /* 0x000fe200078e02ff */
[----:B------:R3:W-:Y:S04]  /*6f90*/  REDG.E.ADD.F32.FTZ.RN.STRONG.GPU desc[UR6][R6.64], R10 ;  /* 0x0000000a060079a6 */ /* 0x0007e8000c10f386 */
[-C--:B------:R-:W-:Y:S05]  /*6fa0*/  LEA.HI.X.SX32 R5, R5, R21.reuse, 0x2, P1 ;  /* 0x0000001505057211 */ /* 0x080fea00008f16ff */
[----:B------:R4:W-:Y:S04]  /*6fb0*/  REDG.E.ADD.F32.FTZ.RN.STRONG.GPU desc[UR6][R4.64], R11 ;  /* 0x0000000b040079a6 */ /* 0x0009e8000c10f386 */
[----:B------:R2:W-:Y:S04]  /*6fc0*/  REDG.E.ADD.F32.FTZ.RN.STRONG.GPU desc[UR6][R20.64+0x80], R16 ;  /* 0x00008010140079a6 */ /* 0x0005e8000c10f386 */
[----:B------:R2:W-:Y:S04]  /*6fd0*/  REDG.E.ADD.F32.FTZ.RN.STRONG.GPU desc[UR6][R250.64+0x80], R17 ;  /* 0x00008011fa0079a6 */ /* 0x0005e8000c10f386 */
[----:B-1----:R1:W5:Y:S04]  /*6fe0*/  LDL.LU.64 R22, [R1+0xa8] ;  /* 0x0000a80001167983 */ /* 0x0023680000300a00 */
[----:B------:R-:W2:Y:S01]  /*6ff0*/  LDL.64 R8, [R1+0x48] ;  /* 0x0000480001087983 */ /* 0x000ea20000100a00 */
[C---:B---3--:R-:W-:Y:S03]  /*7000*/  IMAD.IADD R7, R248.reuse, 0x1, R24 ;  /* 0x00000001f8077824 */ /* 0x048fe600078e0218 */
[----:B------:R-:W3:Y:S04]  /*7010*/  LDL R6, [R1+0x2c] ;  /* 0x00002c0001067983 */ /* 0x000ee80000100800 */
[----:B------:R-:W3:Y:S01]  /*7020*/  LDL R10, [R1+0x6c] ;  /* 0x00006c00010a7983 */ /* 0x000ee20000100800 */
[----:B----4-:R-:W-:Y:S02]  /*7030*/  VIADD R5, R249, 0x20 ;  /* 0x00000020f9057836 */ /* 0x010fe40000000000 */
[C---:B------:R-:W-:Y:S01]  /*7040*/  IMAD.IADD R4, R248.reuse, 0x1, R7 ;  /* 0x00000001f8047824 */ /* 0x040fe200078e0207 */
[----:B------:R1:W5:Y:S01]  /*7050*/  LDL.LU.64 R26, [R1+0xa0] ;  /* 0x0000a000011a7983 */ /* 0x0003620000300a00 */
[----:B------:R-:W-:Y:S03]  /*7060*/  IMAD.MOV.U32 R11, RZ, RZ, R25 ;  /* 0x000000ffff0b7224 */ /* 0x000fe600078e0019 */
[----:B------:R1:W5:Y:S01]  /*7070*/  LDL.LU.64 R24, [R1+0x98] ;  /* 0x0000980001187983 */ /* 0x0003620000300a00 */
[----:B--2---:R-:W-:Y:S01]  /*7080*/  IMAD.MOV.U32 R246, RZ, RZ, R8 ;  /* 0x000000fffff67224 */ /* 0x004fe200078e0008 */
[CC--:B------:R-:W-:Y:S01]  /*7090*/  LEA R8, P1, R5.reuse, R20.reuse, 0x2 ;  /* 0x0000001405087211 */ /* 0x0c0fe200078210ff */
[----:B------:R-:W-:Y:S02]  /*70a0*/  IMAD.MOV.U32 R247, RZ, RZ, R9 ;  /* 0x000000fffff77224 */ /* 0x000fe400078e0009 */
[----:B---3--:R-:W-:Y:S01]  /*70b0*/  IMAD.MOV.U32 R245, RZ, RZ, R6 ;  /* 0x000000fffff57224 */ /* 0x008fe200078e0006 */
[-C--:B------:R-:W-:Y:S01]  /*70c0*/  LEA.HI.X.SX32 R9, R5, R21.reuse, 0x2, P1 ;  /* 0x0000001505097211 */ /* 0x080fe200008f16ff */
[----:B------:R-:W-:Y:S01]  /*70d0*/  IMAD.IADD R5, R248, 0x1, R4 ;  /* 0x00000001f8057824 */ /* 0x000fe200078e0204 */
[CC--:B------:R-:W-:Y:S01]  /*70e0*/  LEA R6, P2, R7.reuse, R20.reuse, 0x2 ;  /* 0x0000001407067211 */ /* 0x0c0fe200078410ff */
[----:B------:R-:W-:Y:S01]  /*70f0*/  IMAD.MOV.U32 R244, RZ, RZ, R246 ;  /* 0x000000fffff47224 */ /* 0x000fe200078e00f6 */
[CC--:B------:R-:W-:Y:S01]  /*7100*/  LEA R16, P1, R4.reuse, R20.reuse, 0x2 ;  /* 0x0000001404107211 */ /* 0x0c0fe200078210ff */
[----:B------:R2:W-:Y:S01]  /*7110*/  REDG.E.ADD.F32.FTZ.RN.STRONG.GPU desc[UR6][R8.64], R18 ;  /* 0x00000012080079a6 */ /* 0x0005e2000c10f386 */
[-C--:B------:R-:W-:Y:S01]  /*7120*/  LEA.HI.X.SX32 R7, R7, R21.reuse, 0x2, P2 ;  /* 0x0000001507077211 */ /* 0x080fe200010f16ff */
[----:B------:R-:W-:Y:S01]  /*7130*/  IMAD.MOV.U32 R246, RZ, RZ, R11 ;  /* 0x000000fffff67224 */ /* 0x000fe200078e000b */
[-C--:B------:R-:W-:Y:S01]  /*7140*/  LEA.HI.X.SX32 R17, R4, R21.reuse, 0x2, P1 ;  /* 0x0000001504117211 */ /* 0x080fe200008f16ff */
[----:B------:R-:W-:Y:S02]  /*7150*/  IMAD.IADD R4, R248, 0x1, R5 ;  /* 0x00000001f8047824 */ /* 0x000fe400078e0205 */
[----:B------:R3:W-:Y:S04]  /*7160*/  REDG.E.ADD.F32.FTZ.RN.STRONG.GPU desc[UR6][R6.64], R19 ;  /* 0x00000013060079a6 */ /* 0x0007e8000c10f386 */
[----:B------:R-:W-:Y:S01]  /*7170*/  REDG.E.ADD.F32.FTZ.RN.STRONG.GPU desc[UR6][R16.64], R12 ;  /* 0x0000000c100079a6 */ /* 0x000fe2000c10f386 */
[----:B--2---:R-:W-:Y:S01]  /*7180*/  IMAD.MOV.U32 R18, RZ, RZ, R245 ;  /* 0x000000ffff127224 */ /* 0x004fe200078e00f5 */
[-C--:B------:R-:W-:Y:S01]  /*7190*/  LEA R8, P2, R4, R20.reuse, 0x2 ;  /* 0x0000001404087211 */ /* 0x080fe200078410ff */
[----:B------:R-:W-:Y:S02]  /*71a0*/  IMAD.MOV.U32 R245, RZ, RZ, R247 ;  /* 0x000000fffff57224 */ /* 0x000fe400078e00f7 */
[----:B------:R-:W-:Y:S01]  /*71b0*/  IMAD.MOV.U32 R247, RZ, RZ, R10 ;  /* 0x000000fffff77224 */ /* 0x000fe200078e000a */
[CC--:B------:R-:W-:Y:S01]  /*71c0*/  LEA R10, P1, R5.reuse, R20.reuse, 0x2 ;  /* 0x00000014050a7211 */ /* 0x0c0fe200078210ff */
[----:B---3--:R-:W-:Y:S01]  /*71d0*/  IMAD.IADD R7, R248, 0x1, R4 ;  /* 0x00000001f8077824 */ /* 0x008fe200078e0204 */
[-C--:B------:R-:W-:Y:S02]  /*71e0*/  LEA.HI.X.SX32 R9, R4, R21.reuse, 0x2, P2 ;  /* 0x0000001504097211 */ /* 0x080fe400010f16ff */
[-C--:B------:R-:W-:Y:S01]  /*71f0*/  LEA.HI.X.SX32 R11, R5, R21.reuse, 0x2, P1 ;  /* 0x00000015050b7211 */ /* 0x080fe200008f16ff */
[----:B------:R-:W-:Y:S01]  /*7200*/  VIADD R5, R249, 0x40 ;  /* 0x00000040f9057836 */ /* 0x000fe20000000000 */
[CC--:B------:R-:W-:Y:S03]  /*7210*/  LEA R6, P1, R7.reuse, R20.reuse, 0x2 ;  /* 0x0000001407067211 */ /* 0x0c0fe600078210ff */
[----:B------:R2:W-:Y:S01]  /*7220*/  REDG.E.ADD.F32.FTZ.RN.STRONG.GPU desc[UR6][R10.64], R13 ;  /* 0x0000000d0a0079a6 */ /* 0x0005e2000c10f386 */
[-C--:B------:R-:W-:Y:S03]  /*7230*/  LEA.HI.X.SX32 R7, R7, R21.reuse, 0x2, P1 ;  /* 0x0000001507077211 */ /* 0x080fe600008f16ff */
[----:B------:R3:W-:Y:S04]  /*7240*/  REDG.E.ADD.F32.FTZ.RN.STRONG.GPU desc[UR6][R8.64], R14 ;  /* 0x0000000e080079a6 */ /* 0x0007e8000c10f386 */
[----:B------:R4:W-:Y:S04]  /*7250*/  REDG.E.ADD.F32.FTZ.RN.STRONG.GPU desc[UR6][R6.64], R15 ;  /* 0x0000000f060079a6 */ /* 0x0009e8000c10f386 */
[----:B------:R-:W-:Y:S04]  /*7260*/  REDG.E.ADD.F32.FTZ.RN.STRONG.GPU desc[UR6][R20.64+0x100], R68 ;  /* 0x00010044140079a6 */ /* 0x000fe8000c10f386 */
[----:B------:R-:W-:Y:S01]  /*7270*/  REDG.E.ADD.F32.FTZ.RN.STRONG.GPU desc[UR6][R250.64+0x100], R69 ;  /* 0x00010045fa0079a6 */ /* 0x000fe2000c10f386 */
[C---:B--2---:R-:W-:Y:S01]  /*7280*/  IMAD.IADD R10, R248.reuse, 0x1, R5 ;  /* 0x00000001f80a7824 */ /* 0x044fe200078e0205 */
[CC--:B---3--:R-:W-:Y:S03]  /*7290*/  LEA R8, P1, R5.reuse, R20.reuse, 0x2 ;  /* 0x0000001405087211 */ /* 0x0c8fe600078210ff */
[----:B------:R-:W-:Y:S01]  /*72a0*/  IMAD.IADD R4, R248, 0x1, R10 ;  /* 0x00000001f8047824 */ /* 0x000fe200078e020a */
[-C--:B----4-:R-:W-:Y:S02]  /*72b0*/  LEA R6, P2, R10, R20.reuse, 0x2 ;  /* 0x000000140a067211 */ /* 0x090fe400078410ff */
[-C--:B------:R-:W-:Y:S01]  /*72c0*/  LEA.HI.X.SX32 R9, R5, R21.reuse, 0x2, P1 ;  /* 0x0000001505097211 */ /* 0x080fe200008f16ff */
[----:B------:R-:W-:Y:S01]  /*72d0*/  IMAD.IADD R5, R248, 0x1, R4 ;  /* 0x00000001f8057824 */ /* 0x000fe200078e0204 */
[-C--:B------:R-:W-:Y:S02]  /*72e0*/  LEA.HI.X.SX32 R7, R10, R21.reuse, 0x2, P2 ;  /* 0x000000150a077211 */ /* 0x080fe400010f16ff */
[CC--:B------:R-:W-:Y:S01]  /*72f0*/  LEA R12, P1, R4.reuse, R20.reuse, 0x2 ;  /* 0x00000014040c7211 */ /* 0x0c0fe200078210ff */
[----:B------:R2:W-:Y:S03]  /*7300*/  REDG.E.ADD.F32.FTZ.RN.STRONG.GPU desc[UR6][R8.64], R70 ;  /* 0x00000046080079a6 */ /* 0x0005e6000c10f386 */
[-C--:B------:R-:W-:Y:S01]  /*7310*/  LEA.HI.X.SX32 R13, R4, R21.reuse, 0x2, P1 ;  /* 0x00000015040d7211 */ /* 0x080fe200008f16ff */
[----:B------:R3:W-:Y:S01]  /*7320*/  REDG.E.ADD.F32.FTZ.RN.STRONG.GPU desc[UR6][R6.64], R71 ;  /* 0x00000047060079a6 */ /* 0x0007e2000c10f386 */
[----:B------:R-:W-:Y:S01]  /*7330*/  IMAD.IADD R4, R248, 0x1, R5 ;  /* 0x00000001f8047824 */ /* 0x000fe200078e0205 */
[CC--:B------:R-:W-:Y:S02]  /*7340*/  LEA R10, P1, R5.reuse, R20.reuse, 0x2 ;  /* 0x00000014050a7211 */ /* 0x0c0fe400078210ff */
[----:B------:R-:W-:Y:S02]  /*7350*/  REDG.E.ADD.F32.FTZ.RN.STRONG.GPU desc[UR6][R12.64], R72 ;  /* 0x000000480c0079a6 */ /* 0x000fe4000c10f386 */
[-C--:B------:R-:W-:Y:S01]  /*7360*/  LEA.HI.X.SX32 R11, R5, R21.reuse, 0x2, P1 ;  /* 0x00000015050b7211 */ /* 0x080fe200008f16ff */
[----:B------:R-:W-:Y:S01]  /*7370*/  VIADD R5, R249, 0x60 ;  /* 0x00000060f9057836 */ /* 0x000fe20000000000 */
[----:B------:R-:W-:Y:S04]  /*7380*/  LDSM.16.MT88.4 R68, [R0+0x4000] ;  /* 0x004000000044783b */ /* 0x000fe80000004200 */
[----:B------:R-:W-:Y:S01]  /*7390*/  REDG.E.ADD.F32.FTZ.RN.STRONG.GPU desc[UR6][R10.64], R73 ;  /* 0x000000490a0079a6 */ /* 0x000fe2000c10f386 */
[-C--:B--2---:R-:W-:Y:S01]  /*73a0*/  LEA R8, P2, R4, R20.reuse, 0x2 ;  /* 0x0000001404087211 */ /* 0x084fe200078410ff */
[----:B---3--:R-:W-:Y:S03]  /*73b0*/  IMAD.IADD R7, R248, 0x1, R4 ;  /* 0x00000001f8077824 */ /* 0x008fe600078e0204 */
[-C--:B------:R-:W-:Y:S02]  /*73c0*/  LEA.HI.X.SX32 R9, R4, R21.reuse, 0x2, P2 ;  /* 0x0000001504097211 */ /* 0x080fe400010f16ff */
[CC--:B------:R-:W-:Y:S03]  /*73d0*/  LEA R6, P1, R7.reuse, R20.reuse, 0x2 ;  /* 0x0000001407067211 */ /* 0x0c0fe600078210ff */
[----:B------:R2:W-:Y:S01]  /*73e0*/  REDG.E.ADD.F32.FTZ.RN.STRONG.GPU desc[UR6][R8.64], R74 ;  /* 0x0000004a080079a6 */ /* 0x0005e2000c10f386 */
[-C--:B------:R-:W-:Y:S05]  /*73f0*/  LEA.HI.X.SX32 R7, R7, R21.reuse, 0x2, P1 ;  /* 0x0000001507077211 */ /* 0x080fea00008f16ff */
[----:B------:R3:W-:Y:S04]  /*7400*/  REDG.E.ADD.F32.FTZ.RN.STRONG.GPU desc[UR6][R6.64], R75 ;  /* 0x0000004b060079a6 */ /* 0x0007e8000c10f386 */
[----:B------:R-:W-:Y:S04]  /*7410*/  REDG.E.ADD.F32.FTZ.RN.STRONG.GPU desc[UR6][R20.64+0x180], R80 ;  /* 0x00018050140079a6 */ /* 0x000fe8000c10f386 */
[----:B------:R-:W-:Y:S04]  /*7420*/  REDG.E.ADD.F32.FTZ.RN.STRONG.GPU desc[UR6][R250.64+0x180], R81 ;  /* 0x00018051fa0079a6 */ /* 0x000fe8000c10f386 */
[----:B------:R-:W-:Y:S01]  /*7430*/  LDSM.16.MT88.4 R72, [R3+0x12800] ;  /* 0x012800000348783b */ /* 0x000fe20000004200 */
[C---:B--2---:R-:W-:Y:S04]  /*7440*/  IMAD.IADD R8, R248.reuse, 0x1, R5 ;  /* 0x00000001f8087824 */ /* 0x044fe800078e0205 */
[----:B------:R-:W-:Y:S01]  /*7450*/  IMAD.IADD R4, R248, 0x1, R8 ;  /* 0x00000001f8047824 */ /* 0x000fe200078e0208 */
[CC--:B------:R-:W-:Y:S02]  /*7460*/  LEA R12, P2, R8.reuse, R20.reuse, 0x2 ;  /* 0x00000014080c7211 */ /* 0x0c0fe400078410ff */
[CC--:B---3--:R-:W-:Y:S02]  /*7470*/  LEA R6, P1, R5.reuse, R20.reuse, 0x2 ;  /* 0x0000001405067211 */ /* 0x0c8fe400078210ff */
[-C--:B------:R-:W-:Y:S02]  /*7480*/  LEA.HI.X.SX32 R13, R8, R21.reuse, 0x2, P2 ;  /* 0x00000015080d7211 */ /* 0x080fe400010f16ff */
        /* <DEDUP_REMOVED lines=192> */
.L_x_81:
[----:B------:R-:W-:Y:S02]  /*8090*/  UISETP.GT.AND UP0, UPT, UR8, UR19, UPT ;  /* 0x000000130800728c */ /* 0x000fe4000bf04270 */
[----:B------:R-:W-:Y:S04]  /*80a0*/  UIADD3 UR8, UR8, -0x1, URZ ;  /* 0xffffffff08087890 */ /* 0x000fe8000fffe03f */
[----:B------:R-:W-:Y:S11]  /*80b0*/  PLOP3.LUT P0, PT, PT, PT, UP0, 0x80, 0x0 ;  /* 0x000000000000781c */ /* 0x000ff60003f0f008 */
[----:B------:R-:W-:Y:S02]  /*80c0*/  @!UPT UIADD3 URZ, URZ, URZ, URZ ;  /* 0x0000003f3f3ff290 */ /* 0x000fe4000fffe03f */
        /* <DEDUP_REMOVED lines=172> */
.L_x_83:
        /* <DEDUP_REMOVED lines=20> */
.L_x_84:
        /* <DEDUP_REMOVED lines=53> */
.L_x_86:
[----:B------:R-:W-:Y:S05]  /*9020*/  BSYNC B0 ;  /* 0x0000000000007941 */ /* 0x000fea0003800000 */
.L_x_85:
        /* <DEDUP_REMOVED lines=20> */
.L_x_88:
[----:B------:R-:W-:Y:S05]  /*9170*/  BSYNC B0 ;  /* 0x0000000000007941 */ /* 0x000fea0003800000 */
.L_x_87:
[----:B--2---:R2:W2:Y:S01]  /*9180*/  LDS.128 R20, [R96+0x12000] ;  /* 0x0120000060147984 */ /* 0x0044a20000000c00 */
[----:B------:R-:W-:Y:S01]  /*9190*/  UIMAD UR5, UR12, UR10, URZ ;  /* 0x0000000a0c0572a4 */ /* 0x000fe2000f8e023f */
[----:B-1----:R-:W-:Y:S01]  /*91a0*/  IMAD.U32 R6, RZ, RZ, UR10 ;  /* 0x0000000aff067e24 */ /* 0x002fe2000f8e00ff */
[----:B------:R-:W-:Y:S01]  /*91b0*/  USHF.R.S32.HI UR13, URZ, 0x1f, UR56 ;  /* 0x0000001f3f0d7899 */ /* 0x000fe20008011438 */
[----:B------:R1:W1:Y:S01]  /*91c0*/  LDS.128 R16, [R96+0x14000] ;  /* 0x0140000060107984 */ /* 0x0002620000000c00 */
[----:B------:R-:W-:Y:S01]  /*91d0*/  UIMAD UR5, UR31, UR11, UR5 ;  /* 0x0000000b1f0572a4 */ /* 0x000fe2000f8e0205 */
[----:B------:R-:W-:Y:S01]  /*91e0*/  IMAD.WIDE.U32 R6, R6, UR31, R8 ;  /* 0x0000001f06067c25 */ /* 0x000fe2000f8e0008 */
[----:B------:R-:W-:Y:S01]  /*91f0*/  ULDC.64 UR8, c[0x0][0x470] ;  /* 0x00011c0000087ab9 */ /* 0x000fe20000000a00 */
[----:B------:R1:W1:Y:S01]  /*9200*/  LDS.128 R12, [R96+0x16000] ;  /* 0x01600000600c7984 */ /* 0x0002620000000c00 */
[----:B------:R-:W-:Y:S02]  /*9210*/  BSSY B0, `(.L_x_89) ;  /* 0x000001a000007945 */ /* 0x000fe40003800000 */
        /* <DEDUP_REMOVED lines=25> */
.L_x_90:
[----:B------:R-:W-:Y:S05]  /*93b0*/  BSYNC B0 ;  /* 0x0000000000007941 */ /* 0x000fea0003800000 */
.L_x_89:
[----:B------:R-:W-:Y:S05]  /*93c0*/  @P3 BRA `(.L_x_61) ;  /* 0x0000000000483947 */ /* 0x000fea0003800000 */
[----:B------:R-:W-:Y:S01]  /*93d0*/  IADD3 R4, P0, R4, 0x20, RZ ;  /* 0x0000002004047810 */ /* 0x000fe20007f1e0ff */
[----:B------:R-:W-:Y:S01]  /*93e0*/  ULDC UR5, c[0x0][0x2d0] ;  /* 0x0000b40000057ab9 */ /* 0x000fe20000000800 */
[----:B--2---:R-:W-:Y:S01]  /*93f0*/  MOV R7, R5 ;  /* 0x0000000500077202 */ /* 0x004fe20000000f00 */
[----:B------:R-:W-:Y:S01]  /*9400*/  ULDC.64 UR8, c[0x0][0x3f8] ;  /* 0x0000fe0000087ab9 */ /* 0x000fe20000000a00 */
[----:B------:R-:W-:Y:S01]  /*9410*/  ISETP.GE.AND P2, PT, R244, UR5, PT ;  /* 0x00000005f4007c0c */ /* 0x000fe2000bf46270 */
[----:B------:R-:W-:Y:S01]  /*9420*/  IMAD.X R6, RZ, RZ, R52, P0 ;  /* 0x000000ffff067224 */ /* 0x000fe200000e0634 */
[----:B------:R-:W-:Y:S02]  /*9430*/  ISETP.GE.AND P1, PT, R246, UR5, PT ;  /* 0x00000005f6007c0c */ /* 0x000fe4000bf26270 */
        /* <DEDUP_REMOVED lines=8> */
[----:B------:R2:W-:Y:S04]  /*94c0*/  @!P2 STG.E.128 desc[UR6][R4.64], R48 ;  /* 0x000000300400a986 */ /* 0x0005e8000c101d06 */
[----:B------:R2:W-:Y:S04]  /*94d0*/  @!P1 STG.E.128 desc[UR6][R4.64+0x80], R44 ;  /* 0x0000802c04009986 */ /* 0x0005e8000c101d06 */
[----:B------:R2:W-:Y:S02]  /*94e0*/  @!P0 STG.E.128 desc[UR6][R4.64+0x100], R40 ;  /* 0x0001002804008986 */ /* 0x0005e4000c101d06 */
.L_x_61:
[----:B------:R-:W-:Y:S05]  /*94f0*/  BSYNC B1 ;  /* 0x0000000000017941 */ /* 0x000fea0003800000 */
.L_x_47:
[----:B-12---:R-:W2:Y:S01]  /*9500*/  LDL R4, [R1+0x88] ;  /* 0x0000880001047983 */ /* 0x006ea20000100800 */
[----:B------:R-:W-:Y:S02]  /*9510*/  ULDC UR5, c[0x0][0xc] ;  /* 0x0000030000057ab9 */ /* 0x000fe40000000800 */
[----:B------:R-:W-:Y:S01]  /*9520*/  UIADD3 UR30, UR5, UR30, URZ ;  /* 0x0000001e051e7290 */ /* 0x000fe2000fffe03f */
[----:B--2---:R-:W-:-:S13]  /*9530*/  R2UR UR8, R4 ;  /* 0x00000000040872ca */ /* 0x004fda00000e0000 */
[----:B------:R-:W-:-:S06]  /*9540*/  UISETP.GE.AND UP0, UPT, UR30, UR8, UPT ;  /* 0x000000081e00728c */ /* 0x000fcc000bf06270 */
[----:B------:R-:W-:-:S13]  /*9550*/  PLOP3.LUT P0, PT, PT, PT, UP0, 0x80, 0x0 ;  /* 0x000000000000781c */ /* 0x000fda0003f0f008 */
[----:B------:R-:W-:Y:S05]  /*9560*/  @P0 BRA `(.L_x_91) ;  /* 0x0000000000040947 */ /* 0x000fea0003800000 */
[----:B------:R-:W-:Y:S05]  /*9570*/  BRA `(.L_x_92) ;  /* 0xffffff7400a07947 */ /* 0x000fea000383ffff */
.L_x_91:
[----:B------:R-:W-:Y:S05]  /*9580*/  EXIT ;  /* 0x000000000000794d */ /* 0x000fea0003800000 */
.L_x_93:
        /* <DEDUP_REMOVED lines=15> */
.L_x_1583:


//--------------------- .text._ZN5flash44flash_bwd_dq_dk_dv_loop_seqk_parallel_kernelI23Flash_bwd_kernel_traitsILi192ELi64ELi64ELi8ELi4ELi2ELi2ELb1ELb1EN7cutlass10bfloat16_tE19Flash_kernel_traitsILi192ELi64ELi64ELi8ES3_EELb0ELb0ELb0ELb0ELb0ELb1ELb0EEEvNS_16Flash_bwd_paramsE --------------------------
	.section	.text._ZN5flash44flash_bwd_dq_dk_dv_loop_seqk_parallel_kernelI23Flash_bwd_kernel_traitsILi192ELi64ELi64ELi8ELi4ELi2ELi2ELb1ELb1EN7cutlass10bfloat16_tE19Flash_kernel_traitsILi192ELi64ELi64ELi8ES3_EELb0ELb0ELb0ELb0ELb0ELb1ELb0EEEvNS_16Flash_bwd_paramsE,"ax",@progbits
	.align	128
        .global         _ZN5flash44flash_bwd_dq_dk_dv_loop_seqk_parallel_kernelI23Flash_bwd_kernel_traitsILi192ELi64ELi64ELi8ELi4ELi2ELi2ELb1ELb1EN7cutlass10bfloat16_tE19Flash_kernel_traitsILi192ELi64ELi64ELi8ES3_EELb0ELb0ELb0ELb0ELb0ELb1ELb0EEEvNS_16Flash_bwd_paramsE
        .type           _ZN5flash44flash_bwd_dq_dk_dv_loop_seqk_parallel_kernelI23Flash_bwd_kernel_traitsILi192ELi64ELi64ELi8ELi4ELi2ELi2ELb1ELb1EN7cutlass10bfloat16_tE19Flash_kernel_traitsILi192ELi64ELi64ELi8ES3_EELb0ELb0ELb0ELb0ELb0ELb1ELb0EEEvNS_16Flash_bwd_paramsE,@function
        .size           _ZN5flash44flash_bwd_dq_dk_dv_loop_seqk_parallel_kernelI23Flash_bwd_kernel_traitsILi192ELi64ELi64ELi8ELi4ELi2ELi2ELb1ELb1EN7cutlass10bfloat16_tE19Flash_kernel_traitsILi192ELi64ELi64ELi8ES3_EELb0ELb0ELb0ELb0ELb0ELb1ELb0EEEvNS_16Flash_bwd_paramsE,(.L_x_1584 - _ZN5flash44flash_bwd_dq_dk_dv_loop_seqk_parallel_kernelI23Flash_bwd_kernel_traitsILi192ELi64ELi64ELi8ELi4ELi2ELi2ELb1ELb1EN7cutlass10bfloat16_tE19Flash_kernel_traitsILi192ELi64ELi64ELi8ES3_EELb0ELb0ELb0ELb0ELb0ELb1ELb0EEEvNS_16Flash_bwd_paramsE)
        .other          _ZN5flash44flash_bwd_dq_dk_dv_loop_seqk_parallel_kernelI23Flash_bwd_kernel_traitsILi192ELi64ELi64ELi8ELi4ELi2ELi2ELb1ELb1EN7cutlass10bfloat16_tE19Flash_kernel_traitsILi192ELi64ELi64ELi8ES3_EELb0ELb0ELb0ELb0ELb0ELb1ELb0EEEvNS_16Flash_bwd_paramsE,@"STO_CUDA_ENTRY STV_DEFAULT"
_ZN5flash44flash_bwd_dq_dk_dv_loop_seqk_parallel_kernelI23Flash_bwd_kernel_traitsILi192ELi64ELi64ELi8ELi4ELi2ELi2ELb1ELb1EN7cutlass10bfloat16_tE19Flash_kernel_traitsILi192ELi64ELi64ELi8ES3_EELb0ELb0ELb0ELb0ELb0ELb1ELb0EEEvNS_16Flash_bwd_paramsE:
.text._ZN5flash44flash_bwd_dq_dk_dv_loop_seqk_parallel_kernelI23Flash_bwd_kernel_traitsILi192ELi64ELi64ELi8ELi4ELi2ELi2ELb1ELb1EN7cutlass10bfloat16_tE19Flash_kernel_traitsILi192ELi64ELi64ELi8ES3_EELb0ELb0ELb0ELb0ELb0ELb1ELb0EEEvNS_16Flash_bwd_paramsE:
        /* <DEDUP_REMOVED lines=20> */
[----:B---3--:R-:W-:-:S02]  /*0140*/  USHF.R.S32.HI UR4, URZ, 0x1f, UR54 ;  /* 0x0000001f3f047899 */ /* 0x008fc40008011436 */
[----:B------:R-:W-:Y:S01]  /*0150*/  USHF.R.S32.HI UR61, URZ, 0x1f, UR54 ;  /* 0x0000001f3f3d7899 */ /* 0x000fe20008011436 */
        /* <DEDUP_REMOVED lines=13> */
[----:B------:R-:W-:Y:S02]  /*0230*/  SHF.R.S32.HI R4, RZ, 0x4, R5 ;  /* 0x00000004ff047819 */ /* 0x000fe40000011405 */
[----:B------:R-:W-:-:S02]  /*0240*/  LOP3.LUT R0, R15, 0xfffffff8, RZ, 0xc0, !PT ;  /* 0xfffffff80f007812 */ /* 0x000fc400078ec0ff */
[--C-:B------:R-:W-:Y:S02]  /*0250*/  SHF.R.S32.HI R9, RZ, 0x2, R21.reuse ;  /* 0x00000002ff097819 */ /* 0x100fe40000011415 */
[----:B------:R-:W-:Y:S01]  /*0260*/  SHF.R.S32.HI R2, RZ, 0x1f, R21 ;  /* 0x0000001fff027819 */ /* 0x000fe20000011415 */
[----:B------:R-:W-:Y:S01]  /*0270*/  IMAD.IADD R0, R17, 0x1, -R0 ;  /* 0x0000000111007824 */ /* 0x000fe200078e0a00 */
[----:B------:R-:W-:Y:S02]  /*0280*/  SHF.R.S32.HI R6, RZ, 0x3, R15 ;  /* 0x00000003ff067819 */ /* 0x000fe4000001140f */
[C---:B------:R-:W-:Y:S01]  /*0290*/  LEA.HI R3, R5.reuse, R4, RZ, 0x1 ;  /* 0x0000000405037211 */ /* 0x040fe200078f08ff */
[----:B------:R-:W-:Y:S01]  /*02a0*/  IMAD.SHL.U32 R8, R0, 0x8, RZ ;  /* 0x0000000800087824 */ /* 0x000fe200078e00ff */
[----:B------:R-:W-:Y:S01]  /*02b0*/  LEA.HI R2, R2, R9, RZ, 0x3 ;  /* 0x0000000902027211 */ /* 0x000fe200078f18ff */
[----:B------:R-:W-:Y:S01]  /*02c0*/  IMAD.SHL.U32 R6, R6, 0x40, RZ ;  /* 0x0000004006067824 */ /* 0x000fe200078e00ff */
[----:B------:R-:W-:-:S02]  /*02d0*/  LOP3.LUT R7, R5, 0xfffffff0, RZ, 0xc0, !PT ;  /* 0xfffffff005077812 */ /* 0x000fc400078ec0ff */
[----:B------:R-:W-:Y:S02]  /*02e0*/  LOP3.LUT R5, R3, 0xfffffffe, RZ, 0xc0, !PT ;  /* 0xfffffffe03057812 */ /* 0x000fe400078ec0ff */
[----:B------:R-:W-:Y:S02]  /*02f0*/  LOP3.LUT R3, R2, 0xfffffff8, RZ, 0xc0, !PT ;  /* 0xfffffff802037812 */ /* 0x000fe400078ec0ff */
        /* <DEDUP_REMOVED lines=12> */
[----:B------:R-:W-:-:S02]  /*03c0*/  SHF.R.S32.HI R3, RZ, 0x1f, R5 ;  /* 0x0000001fff037819 */ /* 0x000fc40000011405 */
[----:B------:R-:W-:Y:S02]  /*03d0*/  LEA.HI R9, R18, R17, RZ, 0x7 ;  /* 0x0000001112097211 */ /* 0x000fe400078f38ff */
[----:B------:R-:W-:Y:S02]  /*03e0*/  LOP3.LUT R0, R0, 0x1c0, RZ, 0xc0, !PT ;  /* 0x000001c000007812 */ /* 0x000fe400078ec0ff */
[----:B------:R-:W-:Y:S02]  /*03f0*/  LEA.HI R14, R3, R5, RZ, 0x3 ;  /* 0x00000005030e7211 */ /* 0x000fe400078f18ff */
[----:B------:R-:W-:Y:S02]  /*0400*/  SHF.R.S32.HI R9, RZ, 0x7, R9 ;  /* 0x00000007ff097819 */ /* 0x000fe40000011409 */
[----:B------:R-:W-:Y:S02]  /*0410*/  LOP3.LUT R3, R0, 0x8, R15, 0xf8, !PT ;  /* 0x0000000800037812 */ /* 0x000fe400078ef80f */
[----:B------:R-:W-:-:S02]  /*0420*/  SHF.R.U32.HI R11, RZ, 0x3, R0 ;  /* 0x00000003ff0b7819 */ /* 0x000fc40000011600 */
[----:B------:R-:W-:Y:S02]  /*0430*/  LOP3.LUT R7, R0, 0x10, R2, 0xf8, !PT ;  /* 0x0000001000077812 */ /* 0x000fe400078ef802 */
[----:B------:R-:W-:Y:S01]  /*0440*/  LOP3.LUT R2, R3, R11, RZ, 0x3c, !PT ;  /* 0x0000000b03027212 */ /* 0x000fe200078e3cff */
[----:B------:R-:W-:Y:S01]  /*0450*/  IMAD R3, R9, 0x800, R12 ;  /* 0x0000080009037824 */ /* 0x000fe200078e020c */
[----:B------:R-:W-:Y:S02]  /*0460*/  LOP3.LUT R0, R6, 0x1, RZ, 0xc0, !PT ;  /* 0x0000000106007812 */ /* 0x000fe400078ec0ff */
[----:B------:R-:W-:Y:S01]  /*0470*/  LOP3.LUT R4, R14, 0xfffffff8, RZ, 0xc0, !PT ;  /* 0xfffffff80e047812 */ /* 0x000fe200078ec0ff */
[----:B------:R-:W-:Y:S01]  /*0480*/  IMAD.IADD R20, R3, 0x1, R2 ;  /* 0x0000000103147824 */ /* 0x000fe200078e0202 */
[----:B------:R-:W-:Y:S01]  /*0490*/  LOP3.LUT R2, R21, 0x7ffffffc, RZ, 0xc0, !PT ;  /* 0x7ffffffc15027812 */ /* 0x000fe200078ec0ff */
[----:B------:R-:W-:Y:S01]  /*04a0*/  IMAD.SHL.U32 R3, R6, 0x40, RZ ;  /* 0x0000004006037824 */ /* 0x000fe200078e00ff */
[----:B------:R-:W-:Y:S01]  /*04b0*/  ISETP.NE.U32.AND P0, PT, R0, 0x1, PT ;  /* 0x000000010000780c */ /* 0x000fe20003f05070 */
[----:B------:R-:W-:Y:S01]  /*04c0*/  IMAD.IADD R8, R5, 0x1, -R4 ;  /* 0x0000000105087824 */ /* 0x000fe200078e0a04 */
[----:B------:R-:W-:Y:S01]  /*04d0*/  LEA.HI R0, R18, R17, RZ, 0x6 ;  /* 0x0000001112007211 */ /* 0x000fe200078f30ff */
[----:B------:R-:W-:Y:S01]  /*04e0*/  IMAD.SHL.U32 R4, R9, 0x20, RZ ;  /* 0x0000002009047824 */ /* 0x000fe200078e00ff */
[----:B------:R-:W-:Y:S01]  /*04f0*/  LOP3.LUT R15, R7, 0x8, R15, 0xf8, !PT ;  /* 0x00000008070f7812 */ /* 0x000fe200078ef80f */
[C---:B------:R-:W-:Y:S01]  /*0500*/  IMAD.IADD R7, R17.reuse, 0x1, -R2 ;  /* 0x0000000111077824 */ /* 0x040fe200078e0a02 */
[----:B------:R-:W-:Y:S01]  /*0510*/  SHF.R.S32.HI R0, RZ, 0x6, R0 ;  /* 0x00000006ff007819 */ /* 0x000fe20000011400 */
[----:B------:R-:W-:Y:S01]  /*0520*/  IMAD.SHL.U32 R2, R17, 0x2, RZ ;  /* 0x0000000211027824 */ /* 0x000fe200078e00ff */
[----:B------:R-:W-:Y:S01]  /*0530*/  LOP3.LUT R3, R3, 0x1c0, RZ, 0xc0, !PT ;  /* 0x000001c003037812 */ /* 0x000fe200078ec0ff */
[----:B------:R-:W-:Y:S01]  /*0540*/  IMAD.SHL.U32 R9, R14, 0x40, RZ ;  /* 0x000000400e097824 */ /* 0x000fe200078e00ff */
[----:B------:R-:W-:Y:S01]  /*0550*/  R2P PR, R6, 0x6 ;  /* 0x0000000606007804 */ /* 0x000fe20000000000 */
[----:B------:R-:W-:Y:S01]  /*0560*/  IMAD R17, R0, 0x200, R10 ;  /* 0x0000020000117824 */ /* 0x000fe200078e020a */
[----:B------:R-:W-:Y:S01]  /*0570*/  LOP3.LUT R5, R4, 0x6, R2, 0xf8, !PT ;  /* 0x0000000604057812 */ /* 0x000fe200078ef802 */
[----:B------:R-:W-:Y:S01]  /*0580*/  IMAD.SHL.U32 R0, R0, 0x8, RZ ;  /* 0x0000000800007824 */ /* 0x000fe200078e00ff */
[----:B------:R-:W-:Y:S01]  /*0590*/  SHF.R.U32.HI R2, RZ, 0x3, R3 ;  /* 0x00000003ff027819 */ /* 0x000fe20000011603 */
[----:B------:R-:W-:Y:S01]  /*05a0*/  IMAD.SHL.U32 R6, R13, 0x20, RZ ;  /* 0x000000200d067824 */ /* 0x000fe200078e00ff */
[----:B------:R-:W-:Y:S01]  /*05b0*/  LOP3.LUT R9, R9, 0xfffffe00, RZ, 0xc0, !PT ;  /* 0xfffffe0009097812 */ /* 0x000fe200078ec0ff */
[----:B------:R1:W-:Y:S01]  /*05c0*/  STL [R1+0x70], R5 ;  /* 0x0000700501007387 */ /* 0x0003e20000100800 */
[----:B------:R-:W-:-:S02]  /*05d0*/  LOP3.LUT R0, R0, 0x18, RZ, 0xc0, !PT ;  /* 0x0000001800007812 */ /* 0x000fc400078ec0ff */
[----:B------:R-:W-:Y:S02]  /*05e0*/  LOP3.LUT P6, RZ, R8, 0x2, RZ, 0xc0, !PT ;  /* 0x0000000208ff7812 */ /* 0x000fe400078cc0ff */
[----:B------:R-:W-:Y:S02]  /*05f0*/  LOP3.LUT R10, R0, 0x20, R6, 0xf8, !PT ;  /* 0x00000020000a7812 */ /* 0x000fe400078ef806 */
[----:B------:R-:W-:Y:S02]  /*0600*/  LOP3.LUT P5, RZ, R8, 0x4, RZ, 0xc0, !PT ;  /* 0x0000000408ff7812 */ /* 0x000fe400078ac0ff */
[----:B-1----:R-:W-:Y:S01]  /*0610*/  LOP3.LUT R5, R3, 0x20, R4, 0xf8, !PT ;  /* 0x0000002003057812 */ /* 0x002fe200078ef804 */
[----:B------:R-:W-:Y:S01]  /*0620*/  IMAD.SHL.U32 R4, R7, 0x2, RZ ;  /* 0x0000000207047824 */ /* 0x000fe200078e00ff */
[----:B------:R-:W-:Y:S02]  /*0630*/  LOP3.LUT R7, R2, R3, R0, 0x1e, !PT ;  /* 0x0000000302077212 */ /* 0x000fe400078e1e00 */
[----:B------:R-:W-:Y:S01]  /*0640*/  LOP3.LUT R5, R5, R2, RZ, 0x3c, !PT ;  /* 0x0000000205057212 */ /* 0x000fe200078e3cff */
[----:B------:R-:W-:Y:S01]  /*0650*/  IMAD R0, R16, 0x400, R4 ;  /* 0x0000040010007824 */ /* 0x000fe200078e0204 */
[----:B------:R-:W-:Y:S01]  /*0660*/  LOP3.LUT R3, R12, R15, R11, 0xf6, !PT ;  /* 0x0000000f0c037212 */ /* 0x000fe200078ef60b */
[----:B------:R-:W-:-:S02]  /*0670*/  IMAD.SHL.U32 R2, R8, 0x40, RZ ;  /* 0x0000004008027824 */ /* 0x000fc400078e00ff */
[----:B------:R-:W-:Y:S01]  /*0680*/  IMAD.IADD R11, R0, 0x1, R7 ;  /* 0x00000001000b7824 */ /* 0x000fe200078e0207 */
[----:B------:R-:W-:Y:S01]  /*0690*/  LEA R3, R3, UR5, 0x1 ;  /* 0x0000000503037c11 */ /* 0x000fe2000f8e08ff */
[----:B------:R-:W-:Y:S01]  /*06a0*/  IMAD R6, R19, 0x400, R4 ;  /* 0x0000040013067824 */ /* 0x000fe200078e0204 */
[----:B------:R-:W-:Y:S01]  /*06b0*/  LOP3.LUT R0, R2, 0x1c0, RZ, 0xc0, !PT ;  /* 0x000001c002007812 */ /* 0x000fe200078ec0ff */
[----:B------:R-:W-:Y:S01]  /*06c0*/  IMAD.SHL.U32 R4, R13, 0x8, RZ ;  /* 0x000000080d047824 */ /* 0x000fe200078e00ff */
[----:B------:R-:W-:Y:S01]  /*06d0*/  LEA R13, R17, UR5, 0x1 ;  /* 0x00000005110d7c11 */ /* 0x000fe2000f8e08ff */
[----:B------:R-:W-:Y:S01]  /*06e0*/  IMAD.IADD R12, R6, 0x1, R5 ;  /* 0x00000001060c7824 */ /* 0x000fe200078e0205 */
[----:B------:R-:W-:Y:S01]  /*06f0*/  SHF.R.U32.HI R2, RZ, 0x3, R0 ;  /* 0x00000003ff027819 */ /* 0x000fe20000011600 */
[----:B------:R-:W-:Y:S01]  /*0700*/  IMAD.U32 R5, RZ, RZ, UR4 ;  /* 0x00000004ff057e24 */ /* 0x000fe2000f8e00ff */
[----:B------:R-:W-:Y:S01]  /*0710*/  ULEA UR4, UR6, UR7, 0x18 ;  /* 0x0000000706047291 */ /* 0x000fe2000f8ec03f */
[----:B------:R-:W-:Y:S01]  /*0720*/  LOP3.LUT R4, R0, 0x8, R4, 0xf8, !PT ;  /* 0x0000000800047812 */ /* 0x000fe200078ef804 */
[----:B------:R-:W-:Y:S01]  /*0730*/  USHF.R.S32.HI UR6, URZ, 0x1f, UR43 ;  /* 0x0000001f3f067899 */ /* 0x000fe2000801142b */
[----:B------:R-:W-:Y:S01]  /*0740*/  LOP3.LUT R0, R2, R10, R0, 0x1e, !PT ;  /* 0x0000000a02007212 */ /* 0x000fe200078e1e00 */
[--C-:B------:R-:W-:Y:S01]  /*0750*/  IMAD R7, R19, 0x400, R9.reuse ;  /* 0x0000040013077824 */ /* 0x100fe200078e0209 */
[----:B------:R-:W-:Y:S01]  /*0760*/  LOP3.LUT R2, R4, R2, RZ, 0x3c, !PT ;  /* 0x0000000204027212 */ /* 0x000fe200078e3cff */
[----:B------:R-:W-:Y:S01]  /*0770*/  IMAD R8, R16, 0x400, R9 ;  /* 0x0000040010087824 */ /* 0x000fe200078e0209 */
[----:B------:R-:W-:Y:S01]  /*0780*/  LOP3.LUT R9, R0, R9, RZ, 0xfc, !PT ;  /* 0x0000000900097212 */ /* 0x000fe200078efcff */
[----:B------:R-:W-:Y:S01]  /*0790*/  IMAD.U32 R0, RZ, RZ, UR6 ;  /* 0x00000006ff007e24 */ /* 0x000fe2000f8e00ff */
[----:B------:R-:W-:Y:S01]  /*07a0*/  USHF.R.S32.HI UR7, URZ, 0x1f, UR54 ;  /* 0x0000001f3f077899 */ /* 0x000fe20008011436 */
[----:B------:R-:W-:Y:S01]  /*07b0*/  IMAD.MOV.U32 R6, RZ, RZ, 0x20 ;  /* 0x00000020ff067424 */ /* 0x000fe200078e00ff */
[----:B------:R-:W-:Y:S01]  /*07c0*/  UIADD3 UR6, UR5, 0x12000, URZ ;  /* 0x0001200005067890 */ /* 0x000fe2000fffe03f */
[----:B------:R-:W-:Y:S01]  /*07d0*/  IMAD.IADD R7, R7, 0x1, R2 ;  /* 0x0000000107077824 */ /* 0x000fe200078e0202 */
[----:B------:R1:W-:Y:S01]  /*07e0*/  STL [R1+0x2c], R13 ;  /* 0x00002c0d01007387 */ /* 0x0003e20000100800 */
[----:B------:R-:W-:Y:S01]  /*07f0*/  IMAD.IADD R8, R2, 0x1, R8 ;  /* 0x0000000102087824 */ /* 0x000fe200078e0208 */
[----:B------:R-:W-:Y:S01]  /*0800*/  LEA R14, R12, UR5, 0x1 ;  /* 0x000000050c0e7c11 */ /* 0x000fe2000f8e08ff */
[----:B------:R-:W-:Y:S01]  /*0810*/  IMAD.U32 R2, RZ, RZ, UR7 ;  /* 0x00000007ff027e24 */ /* 0x000fe2000f8e00ff */
[----:B------:R-:W-:Y:S01]  /*0820*/  SEL R2, R6, 0xffffffe0, !P4 ;  /* 0xffffffe006027807 */ /* 0x000fe20006000000 */
[----:B------:R-:W-:Y:S01]  /*0830*/  IMAD.MOV.U32 R5, RZ, RZ, 0x40 ;  /* 0x00000040ff057424 */ /* 0x000fe200078e00ff */
[----:B------:R-:W-:Y:S01]  /*0840*/  LEA R0, R20, UR6, 0x1 ;  /* 0x0000000614007c11 */ /* 0x000fe2000f8e08ff */
[----:B------:R-:W-:Y:S01]  /*0850*/  IMAD.U32 R4, RZ, RZ, UR8 ;  /* 0x00000008ff047e24 */ /* 0x000fe2000f8e00ff */
[----:B------:R-:W-:Y:S01]  /*0860*/  UIADD3 UR7, UR5, 0xc000, URZ ;  /* 0x0000c00005077890 */ /* 0x000fe2000fffe03f */
[----:B------:R-:W-:Y:S01]  /*0870*/  IMAD.MOV.U32 R10, RZ, RZ, -0x10 ;  /* 0xfffffff0ff0a7424 */ /* 0x000fe200078e00ff */
[----:B------:R-:W-:Y:S01]  /*0880*/  SEL R4, R5, 0xffffffc0, !P3 ;  /* 0xffffffc005047807 */ /* 0x000fe20005800000 */
[----:B------:R-:W-:Y:S01]  /*0890*/  VIADD R12, R14, 0x20 ;  /* 0x000000200e0c7836 */ /* 0x000fe20000000000 */
[----:B------:R-:W-:Y:S01]  /*08a0*/  LEA R8, R8, UR6, 0x1 ;  /* 0x0000000608087c11 */ /* 0x000fe2000f8e08ff */
[----:B------:R-:W-:Y:S01]  /*08b0*/  @P1 VIADD R12, R14, 0xffffffe0 ;  /* 0xffffffe00e0c1836 */ /* 0x000fe20000000000 */
[----:B------:R-:W-:Y:S01]  /*08c0*/  SEL R10, R10, 0x10, !P0 ;  /* 0x000000100a0a7807 */ /* 0x000fe20004000000 */
[----:B------:R-:W-:Y:S01]  /*08d0*/  IMAD.IADD R252, R0, 0x1, R4 ;  /* 0x0000000100fc7824 */ /* 0x000fe200078e0204 */
[----:B------:R-:W-:-:S02]  /*08e0*/  SEL R6, R6, 0xffffffe0, !P6 ;  /* 0xffffffe006067807 */ /* 0x000fc40007000000 */
[----:B------:R-:W-:Y:S01]  /*08f0*/  SEL R5, R5, 0xffffffc0, !P5 ;  /* 0xffffffc005057807 */ /* 0x000fe20006800000 */
[----:B-1----:R-:W-:Y:S01]  /*0900*/  IMAD.IADD R13, R0, 0x1, R2 ;  /* 0x00000001000d7824 */ /* 0x002fe200078e0202 */
[----:B------:R-:W-:-:S04]  /*0910*/  IADD3 R2, R2, -0x6000, R0 ;  /* 0xffffa00002027810 */ /* 0x000fc80007ffe000 */
[----:B------:R1:W-:Y:S01]  /*0920*/  STL [R1+0x4], R13 ;  /* 0x0000040d01007387 */ /* 0x0003e20000100800 */
[C---:B------:R-:W-:Y:S02]  /*0930*/  IMAD.IADD R0, R4.reuse, 0x1, R2 ;  /* 0x0000000104007824 */ /* 0x040fe400078e0202 */
[----:B------:R-:W-:Y:S01]  /*0940*/  IMAD.IADD R2, R4, 0x1, R3 ;  /* 0x0000000104027824 */ /* 0x000fe200078e0203 */
[----:B------:R-:W-:Y:S04]  /*0950*/  STL [R1+0x48], R14 ;  /* 0x0000480e01007387 */ /* 0x000fe80000100800 */
[----:B------:R2:W-:Y:S01]  /*0960*/  STL [R1+0x10], R0 ;  /* 0x0000100001007387 */ /* 0x0005e20000100800 */
[----:B-1----:R-:W-:Y:S01]  /*0970*/  LEA R13, R11, UR7, 0x1 ;  /* 0x000000070b0d7c11 */ /* 0x002fe2000f8e08ff */
[----:B------:R-:W-:Y:S01]  /*0980*/  ULDC.64 UR6, c[0x0][0x208] ;  /* 0x0000820000067ab9 */ /* 0x000fe20000000a00 */
[----:B------:R-:W-:-:S03]  /*0990*/  LEA R11, R7, UR5, 0x1 ;  /* 0x00000005070b7c11 */ /* 0x000fc6000f8e08ff */
[C---:B------:R-:W-:Y:S01]  /*09a0*/  VIADD R4, R13.reuse, 0x40 ;  /* 0x000000400d047836 */ /* 0x040fe20000000000 */
[----:B------:R-:W-:Y:S01]  /*09b0*/  STL [R1+0x68], R13 ;  /* 0x0000680d01007387 */ /* 0x000fe20000100800 */
[----:B------:R-:W-:Y:S02]  /*09c0*/  @P2 VIADD R4, R13, 0xffffffc0 ;  /* 0xffffffc00d042836 */ /* 0x000fe40000000000 */
[----:B--2---:R-:W-:Y:S02]  /*09d0*/  IMAD.IADD R0, R14, 0x1, R10 ;  /* 0x000000010e007824 */ /* 0x004fe400078e020a */
[----:B------:R-:W-:-:S03]  /*09e0*/  IMAD.IADD R7, R11, 0x1, R6 ;  /* 0x000000010b077824 */ /* 0x000fc600078e0206 */
        /* <DEDUP_REMOVED lines=19> */
.L_x_122:
        /* <DEDUP_REMOVED lines=38> */
[----:B------:R1:W5:Y:S02]  /*0d80*/  @P3 LDG.E R6, desc[UR6][R4.64+0x4] ;  /* 0x0000040604063981 */ /* 0x000364000c1e1900 */
        /* <DEDUP_REMOVED lines=28> */
.L_x_94:
        /* <DEDUP_REMOVED lines=14> */
[----:B------:R-:W-:Y:S01]  /*1030*/  ULDC UR57, c[0x0][0x2d4] ;  /* 0x0000b50000397ab9 */ /* 0x000fe20000000800 */
[----:B------:R-:W-:Y:S01]  /*1040*/  ULDC UR59, c[0x0][0x2dc] ;  /* 0x0000b700003b7ab9 */ /* 0x000fe20000000800 */
[----:B------:R-:W-:-:S02]  /*1050*/  UIMAD UR24, UR43, UR11, UR10 ;  /* 0x0000000b2b1872a4 */ /* 0x000fc4000f8e020a */
[----:B------:R-:W-:Y:S01]  /*1060*/  USHF.R.S32.HI UR25, URZ, 0x1f, UR57 ;  /* 0x0000001f3f197899 */ /* 0x000fe20008011439 */
[----:B------:R-:W-:Y:S01]  /*1070*/  @!UP1 ULDC.64 UR10, c[0x0][0x418] ;  /* 0x00010600000a9ab9 */ /* 0x000fe20000000a00 */
[----:B------:R-:W-:Y:S01]  /*1080*/  USHF.L.U32 UR18, UR43, 0x7, URZ ;  /* 0x000000072b127899 */ /* 0x000fe2000800063f */
[----:B------:R-:W-:Y:S01]  /*1090*/  ULDC UR58, c[0x0][0x270] ;  /* 0x00009c00003a7ab9 */ /* 0x000fe20000000800 */
[----:B------:R-:W-:Y:S02]  /*10a0*/  @!UP1 UIMAD.WIDE.U32 UR38, UR43, UR10, URZ ;  /* 0x0000000a2b2692a5 */ /* 0x000fe4000f8e003f */
[----:B------:R-:W-:Y:S01]  /*10b0*/  USHF.L.U64.HI UR17, UR43, 0x7, UR56 ;  /* 0x000000072b117899 */ /* 0x000fe20008010238 */
[----:B------:R-:W-:Y:S01]  /*10c0*/  ULDC.U8 UR26, c[0x0][0x3d8] ;  /* 0x0000f600001a7ab9 */ /* 0x000fe20000000000 */
[----:B-1----:R-:W-:Y:S01]  /*10d0*/  IABS R8, R9 ;  /* 0x0000000900087213 */ /* 0x002fe20000000000 */
[----:B------:R-:W-:Y:S01]  /*10e0*/  ULDC.64 UR36, c[0x0][0x240] ;  /* 0x0000900000247ab9 */ /* 0x000fe20000000a00 */
[----:B------:R-:W-:Y:S01]  /*10f0*/  USEL UR34, UR18, URZ, UP2 ;  /* 0x0000003f12227287 */ /* 0x000fe20009000000 */
[----:B------:R-:W-:Y:S01]  /*1100*/  ISETP.NE.AND P3, PT, R9, RZ, PT ;  /* 0x000000ff0900720c */ /* 0x000fe20003f65270 */
[----:B------:R-:W1:Y:S01]  /*1110*/  I2F.RP R4, R8 ;  /* 0x0000000800047306 */ /* 0x000e620000209400 */
[----:B------:R-:W-:-:S02]  /*1120*/  UISETP.NE.AND UP3, UPT, UR26, URZ, UPT ;  /* 0x0000003f1a00728c */ /* 0x000fc4000bf65270 */
[----:B------:R-:W-:Y:S02]  /*1130*/  UIMAD.WIDE.U32 UR18, UR8, UR36, URZ ;  /* 0x00000024081272a5 */ /* 0x000fe4000f8e003f */
[----:B--2---:R-:W-:Y:S02]  /*1140*/  UIMAD.WIDE.U32 UR30, UR9, UR12, URZ ;  /* 0x0000000c091e72a5 */ /* 0x004fe4000f8e003f */
[----:B------:R-:W-:Y:S02]  /*1150*/  USEL UR35, UR17, URZ, UP2 ;  /* 0x0000003f11237287 */ /* 0x000fe40009000000 */
[----:B------:R-:W-:Y:S02]  /*1160*/  UIMAD UR48, UR9, UR13, UR31 ;  /* 0x0000000d093072a4 */ /* 0x000fe4000f8e021f */
[----:B------:R-:W-:Y:S01]  /*1170*/  @!UP1 UIMAD UR9, UR56, UR10, URZ ;  /* 0x0000000a380992a4 */ /* 0x000fe2000f8e023f */
[----:B------:R-:W-:Y:S01]  /*1180*/  @UP1 ULDC.64 UR12, c[0x0][0x420] ;  /* 0x00010800000c1ab9 */ /* 0x000fe20000000a00 */
[----:B------:R-:W-:Y:S01]  /*1190*/  USEL UR55, UR14, UR18, !UP1 ;  /* 0x000000120e377287 */ /* 0x000fe2000c800000 */
[----:B-1----:R-:W1:Y:S01]  /*11a0*/  MUFU.RCP R4, R4 ;  /* 0x0000000400047308 */ /* 0x002e620000001000 */
[----:B------:R-:W-:-:S02]  /*11b0*/  @!UP1 UIMAD UR31, UR43, UR11, UR9 ;  /* 0x0000000b2b1f92a4 */ /* 0x000fc4000f8e0209 */
[----:B------:R-:W-:Y:S02]  /*11c0*/  UIADD3 UR9, UR33, 0x3f, URZ ;  /* 0x0000003f21097890 */ /* 0x000fe4000fffe03f */
[----:B------:R-:W-:Y:S02]  /*11d0*/  @UP1 UIMAD.WIDE.U32 UR40, UR8, UR12, URZ ;  /* 0x0000000c082812a5 */ /* 0x000fe4000f8e003f */
[----:B------:R-:W-:Y:S02]  /*11e0*/  USHF.R.S32.HI UR20, URZ, 0x1f, UR9 ;  /* 0x0000001f3f147899 */ /* 0x000fe40008011409 */
[----:B------:R-:W-:Y:S02]  /*11f0*/  @UP1 UIMAD UR46, UR8, UR13, UR41 ;  /* 0x0000000d082e12a4 */ /* 0x000fe4000f8e0229 */
[----:B------:R-:W-:Y:S02]  /*1200*/  ULEA.HI UR42, UR20, UR9, URZ, 0x6 ;  /* 0x00000009142a7291 */ /* 0x000fe4000f8f303f */
[----:B------:R-:W-:-:S02]  /*1210*/  UIMAD UR9, UR25, UR43, URZ ;  /* 0x0000002b190972a4 */ /* 0x000fc4000f8e023f */
[----:B------:R-:W-:Y:S01]  /*1220*/  UIMAD.WIDE UR10, UR59, UR58, URZ ;  /* 0x0000003a3b0a72a5 */ /* 0x000fe2000f8e023f */
[----:B-1----:R-:W-:Y:S01]  /*1230*/  VIADD R4, R4, 0xffffffe ;  /* 0x0ffffffe04047836 */ /* 0x002fe20000000000 */
[----:B------:R-:W-:Y:S02]  /*1240*/  UIMAD.WIDE.U32 UR12, UR43, UR57, URZ ;  /* 0x000000392b0c72a5 */ /* 0x000fe4000f8e003f */
[----:B------:R-:W-:Y:S01]  /*1250*/  UIMAD UR9, UR56, UR57, UR9 ;  /* 0x00000039380972a4 */ /* 0x000fe2000f8e0209 */
[----:B------:R-:W1:Y:S01]  /*1260*/  F2I.FTZ.U32.TRUNC.NTZ R5, R4 ;  /* 0x0000000400057305 */ /* 0x000e62000021f000 */
[----:B------:R-:W-:Y:S02]  /*1270*/  UIMAD UR17, UR11, UR12, URZ ;  /* 0x0000000c0b1172a4 */ /* 0x000fe4000f8e023f */
[----:B------:R-:W-:Y:S02]  /*1280*/  UIADD3 UR9, UR13, UR9, URZ ;  /* 0x000000090d097290 */ /* 0x000fe4000fffe03f */
[----:B------:R-:W-:-:S02]  /*1290*/  UIADD3 UR45, UR15, UR24, URZ ;  /* 0x000000180f2d7290 */ /* 0x000fc4000fffe03f */
[----:B------:R-:W-:Y:S02]  /*12a0*/  UIMAD.WIDE.U32 UR14, UR10, UR12, URZ ;  /* 0x0000000c0a0e72a5 */ /* 0x000fe4000f8e003f */
[----:B------:R-:W-:Y:S02]  /*12b0*/  UIMAD UR9, UR10, UR9, UR17 ;  /* 0x000000090a0972a4 */ /* 0x000fe4000f8e0211 */
[----:B------:R-:W-:Y:S01]  /*12c0*/  UIMAD.WIDE.U32 UR12, UR10, UR8, URZ ;  /* 0x000000080a0c72a5 */ /* 0x000fe2000f8e003f */
[----:B------:R-:W-:Y:S01]  /*12d0*/  ULDC UR49, c[0x0][0x2c4] ;  /* 0x0000b10000317ab9 */ /* 0x000fe20000000800 */
[----:B------:R-:W-:Y:S01]  /*12e0*/  UIADD3 UR44, UR15, UR9, URZ ;  /* 0x000000090f2c7290 */ /* 0x000fe2000fffe03f */
[----:B-1----:R-:W-:Y:S01]  /*12f0*/  IMAD.MOV R4, RZ, RZ, -R5 ;  /* 0x000000ffff047224 */ /* 0x002fe200078e0a05 */
[----:B------:R-:W-:Y:S02]  /*1300*/  UIMAD UR17, UR11, UR8, URZ ;  /* 0x000000080b1172a4 */ /* 0x000fe4000f8e023f */
[----:B------:R-:W-:Y:S01]  /*1310*/  USEL UR53, UR14, UR12, !UP1 ;  /* 0x0000000c0e357287 */ /* 0x000fe2000c800000 */
[----:B------:R-:W-:Y:S01]  /*1320*/  IMAD R6, R4, R8, RZ ;  /* 0x0000000804067224 */ /* 0x000fe200078e02ff */
[----:B------:R-:W-:Y:S01]  /*1330*/  @UP3 UIMAD UR9, UR43, UR49, URZ ;  /* 0x000000312b0932a4 */ /* 0x000fe2000f8e023f */
[----:B------:R-:W-:Y:S01]  /*1340*/  IMAD.MOV.U32 R4, RZ, RZ, RZ ;  /* 0x000000ffff047224 */ /* 0x000fe200078e00ff */
[----:B------:R-:W-:-:S02]  /*1350*/  ULOP3.LUT UR12, UR42, 0xffffffc0, URZ, 0xc0, !UPT ;  /* 0xffffffc02a0c7892 */ /* 0x000fc4000f8ec03f */
[----:B------:R-:W-:Y:S01]  /*1360*/  UISETP.NE.AND UP0, UPT, UR22, -0x1, UPT ;  /* 0xffffffff1600788c */ /* 0x000fe2000bf05270 */
[----:B------:R-:W-:Y:S01]  /*1370*/  IMAD.HI.U32 R5, R5, R6, R4 ;  /* 0x0000000605057227 */ /* 0x000fe200078e0004 */
[----:B------:R-:W-:Y:S01]  /*1380*/  MOV R4, R7 ;  /* 0x0000000700047202 */ /* 0x000fe20000000f00 */
[----:B------:R-:W-:Y:S02]  /*1390*/  UIMAD UR28, UR8, UR37, URZ ;  /* 0x00000025081c72a4 */ /* 0x000fe4000f8e023f */
[----:B------:R-:W-:Y:S02]  /*13a0*/  @UP1 UIADD3 UR44, UR13, UR17, URZ ;  /* 0x000000110d2c1290 */ /* 0x000fe4000fffe03f */
[----:B------:R-:W-:Y:S01]  /*13b0*/  IMAD.HI.U32 R6, R5, R4, RZ ;  /* 0x0000000405067227 */ /* 0x000fe200078e00ff */
[----:B------:R-:W-:Y:S02]  /*13c0*/  @UP3 USEL UR9, UR9, UR8, !UP1 ;  /* 0x0000000809093287 */ /* 0x000fe4000c800000 */
[----:B------:R-:W-:Y:S01]  /*13d0*/  UIADD3 UR17, UR12, -0x40, URZ ;  /* 0xffffffc00c117890 */ /* 0x000fe2000fffe03f */
[----:B------:R-:W-:Y:S01]  /*13e0*/  IMAD.MOV R5, RZ, RZ, -R6 ;  /* 0x000000ffff057224 */ /* 0x000fe200078e0a06 */
[----:B------:R-:W-:Y:S01]  /*13f0*/  @UP3 ULDC UR13, c[0x0][0x2e4] ;  /* 0x0000b900000d3ab9 */ /* 0x000fe20000000800 */
[----:B------:R-:W-:-:S02]  /*1400*/  @UP1 UIADD3 UR45, UR19, UR28, URZ ;  /* 0x0000001c132d1290 */ /* 0x000fc4000fffe03f */
[C---:B------:R-:W-:Y:S01]  /*1410*/  IMAD R4, R8.reuse, R5, R4 ;  /* 0x0000000508047224 */ /* 0x040fe200078e0204 */
[----:B------:R-:W-:Y:S02]  /*1420*/  @!UP3 UIMAD UR12, UR43, UR58, UR54 ;  /* 0x0000003a2b0cb2a4 */ /* 0x000fe4000f8e0236 */
[----:B------:R-:W-:Y:S02]  /*1430*/  @UP3 UIMAD UR19, UR54, UR13, UR9 ;  /* 0x0000000d361332a4 */ /* 0x000fe4000f8e0209 */
        /* <DEDUP_REMOVED lines=22> */
[----:B------:R-:W-:Y:S01]  /*15a0*/  UIMAD UR47, UR54, UR59, URZ ;  /* 0x0000003b362f72a4 */ /* 0x000fe2000f8e023f */
[----:B------:R-:W-:Y:S01]  /*15b0*/  @P0 VIADD R6, R6, 0x1 ;  /* 0x0000000106060836 */ /* 0x000fe20000000000 */
[----:B------:R-:W-:Y:S01]  /*15c0*/  @UP0 UIMAD UR13, UR23, UR27, URZ ;  /* 0x0000001b170d02a4 */ /* 0x000fe2000f8e023f */
[----:B------:R-:W-:Y:S01]  /*15d0*/  PLOP3.LUT P0, PT, PT, PT, UP3, 0x80, 0x0 ;  /* 0x000000000000781c */ /* 0x000fe20003f0f038 */
[----:B------:R-:W-:-:S02]  /*15e0*/  @UP0 UIMAD UR12, UR29, UR25, URZ ;  /* 0x000000191d0c02a4 */ /* 0x000fc4000f8e023f */
[----:B------:R-:W-:Y:S01]  /*15f0*/  @!UP1 UIADD3 UR46, UR39, UR31, URZ ;  /* 0x0000001f272e9290 */ /* 0x000fe2000fffe03f */
[----:B------:R-:W-:Y:S01]  /*1600*/  @!P2 IADD3 R6, -R6, RZ, RZ ;  /* 0x000000ff0606a210 */ /* 0x000fe20007ffe1ff */
[----:B------:R-:W-:Y:S01]  /*1610*/  USEL UR50, UR30, URZ, UP4 ;  /* 0x0000003f1e327287 */ /* 0x000fe2000a000000 */
[----:B------:R-:W-:Y:S01]  /*1620*/  @!P3 LOP3.LUT R6, RZ, R9, RZ, 0x33, !PT ;  /* 0x00000009ff06b212 */ /* 0x000fe200078e33ff */
[----:B------:R-:W-:Y:S02]  /*1630*/  USEL UR49, UR48, URZ, UP4 ;  /* 0x0000003f30317287 */ /* 0x000fe4000a000000 */
[----:B------:R-:W-:Y:S02]  /*1640*/  USHF.R.S32.HI UR52, URZ, 0x1f, UR32 ;  /* 0x0000001f3f347899 */ /* 0x000fe40008011420 */
[----:B------:R-:W-:Y:S02]  /*1650*/  USHF.R.S32.HI UR51, URZ, 0x1f, UR47 ;  /* 0x0000001f3f337899 */ /* 0x000fe4000801142f */
[----:B------:R-:W-:-:S02]  /*1660*/  @UP0 UIADD3 UR31, UR11, UR12, URZ ;  /* 0x0000000c0b1f0290 */ /* 0x000fc4000fffe03f */
        /* <DEDUP_REMOVED lines=17> */
.L_x_96:
        /* <DEDUP_REMOVED lines=13> */
.L_x_97:
        /* <DEDUP_REMOVED lines=11> */
.L_x_98:
[----:B------:R-:W-:-:S04]  /*1900*/  UIMAD UR8, UR43, UR58, UR54 ;  /* 0x0000003a2b0872a4 */ /* 0x000fc8000f8e0236 */
[----:B------:R-:W-:-:S12]  /*1910*/  UIMAD UR8, UR8, UR57, URZ ;  /* 0x00000039080872a4 */ /* 0x000fd8000f8e023f */
.L_x_99:
[----:B------:R-:W1:Y:S01]  /*1920*/  S2R R31, SR_TID.X ;  /* 0x00000000001f7919 */ /* 0x000e620000002100 */
[----:B------:R-:W2:Y:S01]  /*1930*/  LDC.64 R14, c[0x0][0x420] ;  /* 0x00010800ff0e7b82 */ /* 0x000ea20000000a00 */
[----:B------:R-:W-:Y:S01]  /*1940*/  USHF.R.S32.HI UR56, URZ, 0x1f, UR54 ;  /* 0x0000001f3f387899 */ /* 0x000fe20008011436 */
[----:B------:R-:W-:Y:S01]  /*1950*/  BSSY B1, `(.L_x_95) ;  /* 0x0000669000017945 */ /* 0x000fe20003800000 */
[----:B------:R-:W3:Y:S01]  /*1960*/  S2R R35, SR_TID.X ;  /* 0x0000000000237919 */ /* 0x000ee20000002100 */
[----:B------:R-:W-:Y:S01]  /*1970*/  UIMAD UR12, UR59, UR58, URZ ;  /* 0x0000003a3b0c72a4 */ /* 0x000fe2000f8e023f */
[----:B------:R-:W-:Y:S01]  /*1980*/  ULDC.64 UR10, c[0x0][0x428] ;  /* 0x00010a00000a7ab9 */ /* 0x000fe20000000a00 */
[----:B------:R-:W4:Y:S01]  /*1990*/  S2R R40, SR_TID.X ;  /* 0x0000000000287919 */ /* 0x000f220000002100 */
[----:B------:R-:W-:Y:S02]  /*19a0*/  UIADD3 UR20, UR17, UR8, URZ ;  /* 0x0000000811147290 */ /* 0x000fe4000fffe03f */
[----:B------:R-:W-:Y:S01]  /*19b0*/  USHF.L.U32 UR8, UR12, 0x6, URZ ;  /* 0x000000060c087899 */ /* 0x000fe2000800063f */
[----:B------:R-:W-:Y:S01]  /*19c0*/  ULDC.64 UR14, c[0x0][0x258] ;  /* 0x00009600000e7ab9 */ /* 0x000fe20000000a00 */
[----:B------:R-:W-:Y:S01]  /*19d0*/  UIADD3 UR19, UR17, UR19, URZ ;  /* 0x0000001311137290 */ /* 0x000fe2000fffe03f */
[----:B------:R-:W-:Y:S01]  /*19e0*/  ULDC.64 UR38, c[0x0][0x2b0] ;  /* 0x0000ac0000267ab9 */ /* 0x000fe20000000a00 */
[----:B------:R-:W-:Y:S01]  /*19f0*/  ULDC.64 UR40, c[0x0][0x478] ;  /* 0x00011e0000287ab9 */ /* 0x000fe20000000a00 */
[----:B------:R-:W-:Y:S01]  /*1a00*/  ULEA.HI.SX32 UR23, UR42, 0xffffffff, 0x1a ;  /* 0xffffffff2a177891 */ /* 0x000fe2000f8fd23f */
[----:B--2---:R-:W-:-:S04]  /*1a10*/  IMAD R12, R14, UR18, RZ ;  /* 0x000000120e0c7c24 */ /* 0x004fc8000f8e02ff */
[----:B------:R-:W-:Y:S01]  /*1a20*/  IMAD R12, R15, UR17, R12 ;  /* 0x000000110f0c7c24 */ /* 0x000fe2000f8e020c */
[----:B-1----:R-:W-:-:S04]  /*1a30*/  SHF.R.S32.HI R32, RZ, 0x1f, R31 ;  /* 0x0000001fff207819 */ /* 0x002fc8000001141f */
[CC--:B------:R-:W-:Y:S02]  /*1a40*/  LEA.HI R33, R32.reuse, R31.reuse, RZ, 0x3 ;  /* 0x0000001f20217211 */ /* 0x0c0fe400078f18ff */
[----:B---3--:R-:W-:Y:S02]  /*1a50*/  SHF.R.S32.HI R35, RZ, 0x1f, R35 ;  /* 0x0000001fff237819 */ /* 0x008fe40000011423 */
[----:B------:R-:W-:Y:S02]  /*1a60*/  LOP3.LUT R4, R33, 0xfffffff8, RZ, 0xc0, !PT ;  /* 0xfffffff821047812 */ /* 0x000fe400078ec0ff */
[----:B----4-:R-:W-:Y:S02]  /*1a70*/  LEA.HI R35, R35, R40, RZ, 0x3 ;  /* 0x0000002823237211 */ /* 0x010fe400078f18ff */
[----:B------:R-:W-:Y:S01]  /*1a80*/  LEA.HI R19, R32, R31, RZ, 0x5 ;  /* 0x0000001f20137211 */ /* 0x000fe200078f28ff */
[----:B------:R-:W-:Y:S01]  /*1a90*/  IMAD.IADD R23, R31, 0x1, -R4 ;  /* 0x000000011f177824 */ /* 0x000fe200078e0a04 */
[----:B------:R-:W-:-:S02]  /*1aa0*/  SHF.R.S32.HI R35, RZ, 0x3, R35 ;  /* 0x00000003ff237819 */ /* 0x000fc40000011423 */
[----:B------:R-:W-:Y:S01]  /*1ab0*/  SHF.R.S32.HI R18, RZ, 0x5, R19 ;  /* 0x00000005ff127819 */ /* 0x000fe20000011413 */
[----:B------:R-:W-:Y:S01]  /*1ac0*/  IMAD.SHL.U32 R4, R23, 0x8, RZ ;  /* 0x0000000817047824 */ /* 0x000fe200078e00ff */
[----:B------:R-:W-:Y:S02]  /*1ad0*/  SHF.R.S32.HI R30, RZ, 0x1f, R35 ;  /* 0x0000001fff1e7819 */ /* 0x000fe40000011423 */
[----:B------:R-:W-:Y:S02]  /*1ae0*/  IADD3 R7, P0, R35, UR17, RZ ;  /* 0x0000001123077c10 */ /* 0x000fe4000ff1e0ff */
[--C-:B------:R-:W-:Y:S01]  /*1af0*/  SHF.R.S32.HI R5, RZ, 0x1f, R4.reuse ;  /* 0x0000001fff057819 */ /* 0x100fe20000011404 */
[C---:B------:R-:W-:Y:S01]  /*1b00*/  IMAD R16, R30.reuse, R14, RZ ;  /* 0x0000000e1e107224 */ /* 0x040fe200078e02ff */
[----:B------:R-:W-:Y:S01]  /*1b10*/  IADD3.X R9, R30, UR18, RZ, P0, !PT ;  /* 0x000000121e097c10 */ /* 0x000fe200087fe4ff */
[----:B------:R-:W-:Y:S01]  /*1b20*/  UIMAD.WIDE UR18, UR19, 0x4, UR38 ;  /* 0x00000004131278a5 */ /* 0x000fe2000f8e0226 */
[----:B------:R-:W-:Y:S01]  /*1b30*/  IADD3 R8, P0, R4, UR9, RZ ;  /* 0x0000000904087c10 */ /* 0x000fe2000ff1e0ff */
[----:B------:R-:W-:Y:S01]  /*1b40*/  UIMAD UR9, UR56, UR10, URZ ;  /* 0x0000000a380972a4 */ /* 0x000fe2000f8e023f */
[----:B------:R-:W-:-:S03]  /*1b50*/  IMAD.WIDE.U32 R10, R7, UR36, R4 ;  /* 0x00000024070a7c25 */ /* 0x000fc6000f8e0004 */
[----:B------:R-:W-:Y:S01]  /*1b60*/  UIMAD UR13, UR54, UR11, UR9 ;  /* 0x0000000b360d72a4 */ /* 0x000fe2000f8e0209 */
[----:B------:R-:W-:Y:S01]  /*1b70*/  IMAD R13, R9, UR36, RZ ;  /* 0x00000024090d7c24 */ /* 0x000fe2000f8e02ff */
[----:B------:R-:W-:Y:S01]  /*1b80*/  IADD3.X R9, R5, UR46, RZ, P0, !PT ;  /* 0x0000002e05097c10 */ /* 0x000fe200087fe4ff */
[----:B------:R-:W-:Y:S01]  /*1b90*/  UIMAD UR9, UR56, UR14, URZ ;  /* 0x0000000e380972a4 */ /* 0x000fe2000f8e023f */
[----:B------:R-:W-:Y:S01]  /*1ba0*/  IADD3 R10, P0, R10, UR55, RZ ;  /* 0x000000370a0a7c10 */ /* 0x000fe2000ff1e0ff */
[----:B------:R-:W-:Y:S01]  /*1bb0*/  IMAD R13, R7, UR37, R13 ;  /* 0x00000025070d7c24 */ /* 0x000fe2000f8e020d */
[----:B------:R-:W-:Y:S01]  /*1bc0*/  USHF.R.S32.HI UR11, URZ, 0x1f, UR8 ;  /* 0x0000001f3f0b7899 */ /* 0x000fe20008011408 */
[----:B------:R-:W-:Y:S01]  /*1bd0*/  IMAD.WIDE.U32 R8, R14, UR17, R8 ;  /* 0x000000110e087c25 */ /* 0x000fe2000f8e0008 */
[----:B------:R-:W-:Y:S02]  /*1be0*/  UIMAD UR15, UR54, UR15, UR9 ;  /* 0x0000000f360f72a4 */ /* 0x000fe4000f8e0209 */
[----:B------:R-:W-:Y:S01]  /*1bf0*/  IADD3.X R11, R11, UR45, R13, P0, !PT ;  /* 0x0000002d0b0b7c10 */ /* 0x000fe200087fe40d */
[----:B------:R-:W-:Y:S01]  /*1c00*/  IMAD.IADD R9, R9, 0x1, R12 ;  /* 0x0000000109097824 */ /* 0x000fe200078e020c */
[----:B------:R-:W-:Y:S01]  /*1c10*/  LOP3.LUT R12, R19, 0xffffffe0, RZ, 0xc0, !PT ;  /* 0xffffffe0130c7812 */ /* 0x000fe200078ec0ff */
[----:B------:R-:W-:Y:S01]  /*1c20*/  IMAD.U32 R7, RZ, RZ, UR10 ;  /* 0x0000000aff077e24 */ /* 0x000fe2000f8e00ff */
[----:B------:R-:W-:Y:S01]  /*1c30*/  UIADD3 UR10, UP1, UP0, UR34, UR8, UR47 ;  /* 0x00000008220a7290 */ /* 0x000fe2000f83e02f */
[----:B------:R-:W-:-:S02]  /*1c40*/  IMAD R16, R35, R15, R16 ;  /* 0x0000000f23107224 */ /* 0x000fc400078e0210 */
[----:B------:R-:W-:Y:S01]  /*1c50*/  IMAD.WIDE.U32 R8, R7, UR54, R8 ;  /* 0x0000003607087c25 */ /* 0x000fe2000f8e0008 */
[----:B------:R-:W-:Y:S02]  /*1c60*/  UIADD3.X UR8, UR48, UR11, UR51, UP1, UP0 ;  /* 0x0000000b30087290 */ /* 0x000fe40008fe0433 */
[----:B------:R-:W-:Y:S01]  /*1c70*/  UIADD3 UR9, UP1, UP0, UR50, UR10, UR53 ;  /* 0x0000000a32097290 */ /* 0x000fe2000f83e035 */
[----:B------:R-:W-:Y:S02]  /*1c80*/  IMAD.IADD R7, R31, 0x1, -R12 ;  /* 0x000000011f077824 */ /* 0x000fe400078e0a0c */
[----:B------:R-:W-:Y:S01]  /*1c90*/  IMAD.U32 R12, RZ, RZ, UR14 ;  /* 0x0000000eff0c7e24 */ /* 0x000fe2000f8e00ff */
[----:B------:R-:W-:Y:S01]  /*1ca0*/  UIADD3.X UR10, UR49, UR8, UR44, UP1, UP0 ;  /* 0x00000008310a7290 */ /* 0x000fe20008fe042c */
[----:B------:R-:W-:Y:S01]  /*1cb0*/  IMAD R13, R18, UR12, R7 ;  /* 0x0000000c120d7c24 */ /* 0x000fe2000f8e0207 */
[----:B------:R-:W-:Y:S01]  /*1cc0*/  UISETP.GE.AND UP0, UPT, UR33, 0x1, UPT ;  /* 0x000000012100788c */ /* 0x000fe2000bf06270 */
[----:B------:R-:W-:-:S03]  /*1cd0*/  IMAD.WIDE.U32 R10, R12, UR54, R10 ;  /* 0x000000360c0a7c25 */ /* 0x000fc6000f8e000a */
[----:B------:R-:W-:Y:S01]  /*1ce0*/  IADD3 R12, P0, R13, UR9, RZ ;  /* 0x000000090d0c7c10 */ /* 0x000fe2000ff1e0ff */
[----:B------:R-:W-:Y:S01]  /*1cf0*/  ULDC.64 UR8, c[0x0][0x400] ;  /* 0x0001000000087ab9 */ /* 0x000fe20000000a00 */
[----:B------:R-:W-:Y:S01]  /*1d00*/  VIADD R9, R9, UR13 ;  /* 0x0000000d09097c36 */ /* 0x000fe20008000000 */
[----:B------:R-:W-:Y:S01]  /*1d10*/  ULDC.64 UR12, c[0x0][0x210] ;  /* 0x00008400000c7ab9 */ /* 0x000fe20000000a00 */
[----:B------:R-:W-:Y:S01]  /*1d20*/  LEA.HI.X.SX32 R13, R13, UR10, 0x1, P0 ;  /* 0x0000000a0d0d7c11 */ /* 0x000fe200080f0eff */
[----:B------:R-:W-:Y:S01]  /*1d30*/  ULDC.64 UR10, c[0x0][0x3e0] ;  /* 0x0000f800000a7ab9 */ /* 0x000fe20000000a00 */
[----:B------:R-:W-:Y:S01]  /*1d40*/  LEA R28, P0, R12, UR8, 0x2 ;  /* 0x000000080c1c7c11 */ /* 0x000fe2000f8010ff */
[----:B------:R-:W-:Y:S01]  /*1d50*/  IMAD.WIDE.U32 R8, R35, R14, R8 ;  /* 0x0000000e23087225 */ /* 0x000fe200078e0008 */
[----:B------:R-:W-:Y:S02]  /*1d60*/  LEA R20, P2, R10, UR12, 0x1 ;  /* 0x0000000c0a147c11 */ /* 0x000fe4000f8408ff */
[----:B------:R-:W-:Y:S01]  /*1d70*/  LEA.HI.X R29, R12, UR9, R13, 0x2, P0 ;  /* 0x000000090c1d7c11 */ /* 0x000fe200080f140d */
[----:B------:R-:W-:Y:S01]  /*1d80*/  VIADD R11, R11, UR15 ;  /* 0x0000000f0b0b7c36 */ /* 0x000fe20008000000 */
[----:B------:R-:W-:Y:S01]  /*1d90*/  PLOP3.LUT P0, PT, PT, PT, UP0, 0x80, 0x0 ;  /* 0x000000000000781c */ /* 0x000fe20003f0f008 */
[----:B------:R-:W-:Y:S01]  /*1da0*/  IMAD.IADD R9, R9, 0x1, R16 ;  /* 0x0000000109097824 */ /* 0x000fe200078e0210 */
[----:B------:R-:W-:Y:S01]  /*1db0*/  LEA R12, P1, R8, UR10, 0x1 ;  /* 0x0000000a080c7c11 */ /* 0x000fe2000f8208ff */
[----:B------:R-:W-:Y:S01]  /*1dc0*/  UIMAD.WIDE UR14, UR20, 0x4, UR40 ;  /* 0x00000004140e78a5 */ /* 0x000fe2000f8e0228 */
[----:B------:R-:W-:-:S02]  /*1dd0*/  LEA.HI.X R21, R10, UR13, R11, 0x1, P2 ;  /* 0x0000000d0a157c11 */ /* 0x000fc400090f0c0b */
[----:B------:R-:W-:-:S07]  /*1de0*/  LEA.HI.X R13, R8, UR11, R9, 0x1, P1 ;  /* 0x0000000b080d7c11 */ /* 0x000fce00088f0c09 */
[----:B------:R-:W-:Y:S05]  /*1df0*/  @!P0 BRA `(.L_x_100) ;  /* 0x0000005800488947 */ /* 0x000fea0003800000 */
[----:B------:R-:W2:Y:S01]  /*1e00*/  LDL R34, [R1+0x2c] ;  /* 0x00002c0001227983 */ /* 0x000ea20000100800 */
[----:B------:R-:W-:Y:S01]  /*1e10*/  UMOV UR8, UR23 ;  /* 0x0000001700087c82 */ /* 0x000fe20008000000 */
[----:B------:R-:W-:Y:S01]  /*1e20*/  VIADD R11, R35, 0x20 ;  /* 0x00000020230b7836 */ /* 0x000fe20000000000 */
[----:B------:R-:W-:Y:S01]  /*1e30*/  UIMAD UR9, UR8, -0x40, UR33 ;  /* 0xffffffc0080978a4 */ /* 0x000fe2000f8e0221 */
[----:B------:R-:W-:Y:S01]  /*1e40*/  SHF.R.S32.HI R16, RZ, 0x1f, R7 ;  /* 0x0000001fff107819 */ /* 0x000fe20000011407 */
[----:B------:R-:W-:Y:S01]  /*1e50*/  UIMAD UR12, UR52, UR24, URZ ;  /* 0x00000018340c72a4 */ /* 0x000fe2000f8e023f */
[----:B------:R-:W-:Y:S01]  /*1e60*/  IMAD.U32 R8, RZ, RZ, UR24 ;  /* 0x00000018ff087e24 */ /* 0x000fe2000f8e00ff */
[----:B------:R-:W-:Y:S01]  /*1e70*/  UIMAD UR10, UR21, -0x40, UR5 ;  /* 0xffffffc0150a78a4 */ /* 0x000fe2000f8e0205 */
[----:B------:R-:W-:Y:S01]  /*1e80*/  LEA.HI R16, R16, R7, RZ, 0x2 ;  /* 0x0000000710107211 */ /* 0x000fe200078f10ff */
[----:B------:R-:W-:Y:S01]  /*1e90*/  UIMAD UR11, UR52, UR26, URZ ;  /* 0x0000001a340b72a4 */ /* 0x000fe2000f8e023f */
[C---:B------:R-:W-:Y:S01]  /*1ea0*/  ISETP.GE.AND P0, PT, R11.reuse, UR9, PT ;  /* 0x000000090b007c0c */ /* 0x040fe2000bf06270 */
[----:B------:R-:W-:Y:S01]  /*1eb0*/  UIMAD UR12, UR32, UR25, UR12 ;  /* 0x00000019200c72a4 */ /* 0x000fe2000f8e020c */
[----:B------:R-:W-:Y:S01]  /*1ec0*/  SHF.R.S32.HI R7, RZ, 0x1f, R19 ;  /* 0x0000001fff077819 */ /* 0x000fe20000011413 */
[----:B------:R-:W-:Y:S01]  /*1ed0*/  IMAD.U32 R10, RZ, RZ, UR26 ;  /* 0x0000001aff0a7e24 */ /* 0x000fe2000f8e00ff */
[----:B------:R-:W-:Y:S01]  /*1ee0*/  ISETP.GE.AND P2, PT, R11, UR10, PT ;  /* 0x0000000a0b007c0c */ /* 0x000fe2000bf46270 */
[----:B------:R-:W-:Y:S01]  /*1ef0*/  IMAD.WIDE.U32 R8, R8, UR32, R4 ;  /* 0x0000002008087c25 */ /* 0x000fe2000f8e0004 */
[----:B------:R-:W-:Y:S01]  /*1f00*/  LEA.HI R7, R7, R18, RZ, 0x2 ;  /* 0x0000001207077211 */ /* 0x000fe200078f10ff */
[----:B------:R-:W-:Y:S01]  /*1f10*/  UIMAD UR11, UR32, UR27, UR11 ;  /* 0x0000001b200b72a4 */ /* 0x000fe2000f8e020b */
[----:B------:R-:W-:Y:S01]  /*1f20*/  SHF.R.S32.HI R16, RZ, 0x2, R16 ;  /* 0x00000002ff107819 */ /* 0x000fe20000011410 */
[----:B------:R-:W-:Y:S01]  /*1f30*/  IMAD.SHL.U32 R19, R15, 0x40, RZ ;  /* 0x000000400f137824 */ /* 0x000fe200078e00ff */
[----:B------:R-:W-:Y:S01]  /*1f40*/  LOP3.LUT R7, R7, 0xfffffffc, RZ, 0xc0, !PT ;  /* 0xfffffffc07077812 */ /* 0x000fe200078ec0ff */
[----:B------:R-:W-:Y:S01]  /*1f50*/  IMAD.WIDE.U32 R4, R10, UR32, R4 ;  /* 0x000000200a047c25 */ /* 0x000fe2000f8e0004 */
[----:B------:R-:W-:-:S03]  /*1f60*/  IADD3 R8, P5, R8, UR28, RZ ;  /* 0x0000001c08087c10 */ /* 0x000fc6000ffbe0ff */
[----:B------:R-:W-:Y:S01]  /*1f70*/  IMAD.MOV.U32 R38, RZ, RZ, R12 ;  /* 0x000000ffff267224 */ /* 0x000fe200078e000c */
[----:B------:R-:W-:Y:S01]  /*1f80*/  IADD3 R10, P1, R4, UR29, RZ ;  /* 0x0000001d040a7c10 */ /* 0x000fe2000ff3e0ff */
[----:B------:R-:W-:Y:S01]  /*1f90*/  IMAD.WIDE.U32 R14, R14, 0x40, RZ ;  /* 0x000000400e0e7825 */ /* 0x000fe200078e00ff */
[----:B------:R-:W-:Y:S01]  /*1fa0*/  ISETP.GE.AND P3, PT, R35, UR10, PT ;  /* 0x0000000a23007c0c */ /* 0x000fe2000bf66270 */
[----:B------:R-:W1:Y:S02]  /*1fb0*/  @!P2 LDC.64 R26, c[0x0][0x220] ;  /* 0x00008800ff1aab82 */ /* 0x000e640000000a00 */
[----:B------:R-:W-:Y:S01]  /*1fc0*/  IMAD.MOV.U32 R39, RZ, RZ, R13 ;  /* 0x000000ffff277224 */ /* 0x000fe200078e000d */
[----:B------:R-:W-:Y:S01]  /*1fd0*/  @!P0 IADD3 R12, P4, R38, R14, RZ ;  /* 0x0000000e260c8210 */ /* 0x000fe20007f9e0ff */
[----:B------:R-:W-:Y:S01]  /*1fe0*/  IMAD.U32 R13, RZ, RZ, UR12 ;  /* 0x0000000cff0d7e24 */ /* 0x000fe2000f8e00ff */
[----:B------:R-:W-:Y:S01]  /*1ff0*/  ULDC.64 UR12, c[0x0][0x268] ;  /* 0x00009a00000c7ab9 */ /* 0x000fe20000000a00 */
[----:B------:R-:W-:Y:S01]  /*2000*/  IMAD.U32 R11, RZ, RZ, UR11 ;  /* 0x0000000bff0b7e24 */ /* 0x000fe2000f8e00ff */
[----:B------:R-:W-:Y:S01]  /*2010*/  ULDC.64 UR10, c[0x0][0x260] ;  /* 0x00009800000a7ab9 */ /* 0x000fe20000000a00 */
[----:B------:R-:W-:Y:S01]  /*2020*/  IMAD.IADD R7, R18, 0x1, -R7 ;  /* 0x0000000112077824 */ /* 0x000fe200078e0a07 */
[----:B------:R-:W-:Y:S01]  /*2030*/  IADD3.X R9, R9, UR31, R13, P5, !PT ;  /* 0x0000001f09097c10 */ /* 0x000fe2000affe40d */
[----:B------:R-:W-:Y:S01]  /*2040*/  IMAD R4, R17, UR12, RZ ;  /* 0x0000000c11047c24 */ /* 0x000fe2000f8e02ff */
[----:B------:R-:W-:Y:S01]  /*2050*/  @!P0 IADD3.X R13, R39, R15, R19, P4, !PT ;  /* 0x0000000f270d8210 */ /* 0x000fe200027fe413 */
[----:B------:R-:W-:Y:S01]  /*2060*/  IMAD R16, R7, 0x10, R16 ;  /* 0x0000001007107824 */ /* 0x000fe200078e0210 */
[----:B------:R-:W-:Y:S01]  /*2070*/  IADD3.X R11, R5, UR30, R11, P1, !PT ;  /* 0x0000001e050b7c10 */ /* 0x000fe20008ffe40b */
[C---:B------:R-:W-:Y:S01]  /*2080*/  IMAD R15, R6.reuse, UR13, R4 ;  /* 0x0000000d060f7c24 */ /* 0x040fe2000f8e0204 */
[----:B------:R-:W-:Y:S01]  /*2090*/  @!P2 IADD3 R7, P1, R35, 0x20, RZ ;  /* 0x000000202307a810 */ /* 0x000fe20007f3e0ff */
[----:B------:R-:W-:Y:S01]  /*20a0*/  IMAD.WIDE.U32 R4, R6, UR12, R8 ;  /* 0x0000000c06047c25 */ /* 0x000fe2000f8e0008 */
[----:B------:R-:W3:Y:S01]  /*20b0*/  @!P3 LDC.64 R24, c[0x0][0x220] ;  /* 0x00008800ff18bb82 */ /* 0x000ee20000000a00 */
[----:B------:R-:W-:Y:S01]  /*20c0*/  USHF.L.U32 UR12, UR37, 0x6, URZ ;  /* 0x00000006250c7899 */ /* 0x000fe2000800063f */
[----:B------:R-:W-:Y:S01]  /*20d0*/  STL.64 [R1+0x40], R38 ;  /* 0x0000402601007387 */ /* 0x000fe20000100a00 */
[----:B------:R-:W-:-:S02]  /*20e0*/  IMAD.IADD R5, R5, 0x1, R15 ;  /* 0x0000000105057824 */ /* 0x000fc400078e020f */
[----:B------:R-:W-:Y:S02]  /*20f0*/  IMAD.MOV.U32 R36, RZ, RZ, R20 ;  /* 0x000000ffff247224 */ /* 0x000fe400078e0014 */
[----:B------:R-:W-:Y:S02]  /*2100*/  IMAD.MOV.U32 R37, RZ, RZ, R21 ;  /* 0x000000ffff257224 */ /* 0x000fe400078e0015 */
[----:B------:R-:W-:Y:S01]  /*2110*/  IMAD.MOV.U32 R240, RZ, RZ, 0x20 ;  /* 0x00000020fff07424 */ /* 0x000fe200078e00ff */
[----:B------:R-:W4:Y:S01]  /*2120*/  @!P3 LDC.64 R20, c[0x0][0x218] ;  /* 0x00008600ff14bb82 */ /* 0x000f220000000a00 */
[----:B------:R-:W-:Y:S01]  /*2130*/  @!P2 IMAD.X R15, RZ, RZ, R30, P1 ;  /* 0x000000ffff0fa224 */ /* 0x000fe200008e061e */
[----:B------:R-:W-:Y:S01]  /*2140*/  PLOP3.LUT P1, PT, PT, PT, UP4, 0x80, 0x0 ;  /* 0x000000000000781c */ /* 0x000fe20003f2f048 */
[----:B------:R-:W-:Y:S01]  /*2150*/  IMAD R14, R17, UR10, RZ ;  /* 0x0000000a110e7c24 */ /* 0x000fe2000f8e02ff */
[----:B------:R-:W-:Y:S01]  /*2160*/  @!P2 IADD3 R17, P4, R35, 0x20, RZ ;  /* 0x000000202311a810 */ /* 0x000fe20007f9e0ff */
[----:B------:R-:W-:Y:S01]  /*2170*/  IMAD.WIDE.U32 R8, R6, UR10, R10 ;  /* 0x0000000a06087c25 */ /* 0x000fe2000f8e000a */
[----:B------:R-:W-:Y:S01]  /*2180*/  STL.64 [R1+0x38], R36 ;  /* 0x0000382401007387 */ /* 0x000fe20000100a00 */
[----:B------:R-:W-:-:S02]  /*2190*/  CS2R R142, SRZ ;  /* 0x00000000008e7805 */ /* 0x000fc4000001ff00 */
[----:B------:R-:W-:Y:S01]  /*21a0*/  CS2R R140, SRZ ;  /* 0x00000000008c7805 */ /* 0x000fe2000001ff00 */
[----:B------:R-:W-:Y:S01]  /*21b0*/  IMAD R22, R6, UR11, R14 ;  /* 0x0000000b06167c24 */ /* 0x000fe2000f8e020e */
[----:B------:R-:W-:Y:S01]  /*21c0*/  UIMAD.WIDE.U32 UR10, UR36, 0x40, URZ ;  /* 0x00000040240a78a5 */ /* 0x000fe2000f8e003f */
[----:B------:R-:W-:Y:S01]  /*21d0*/  @!P3 IMAD R6, R30, UR24, RZ ;  /* 0x000000181e06bc24 */ /* 0x000fe2000f8e02ff */
[----:B------:R-:W-:Y:S01]  /*21e0*/  CS2R R146, SRZ ;  /* 0x0000000000927805 */ /* 0x000fe2000001ff00 */
[----:B------:R-:W-:Y:S01]  /*21f0*/  @!P2 IMAD.MOV.U32 R10, RZ, RZ, R4 ;  /* 0x000000ffff0aa224 */ /* 0x000fe200078e0004 */
[----:B------:R-:W-:Y:S01]  /*2200*/  CS2R R144, SRZ ;  /* 0x0000000000907805 */ /* 0x000fe2000001ff00 */
[----:B------:R-:W-:Y:S01]  /*2210*/  @P1 BAR.SYNC.DEFER_BLOCKING 0x0 ;  /* 0x0000000000001b1d */ /* 0x000fe20000010000 */
[----:B------:R-:W-:Y:S01]  /*2220*/  @!P2 IMAD.MOV.U32 R11, RZ, RZ, R5 ;  /* 0x000000ffff0ba224 */ /* 0x000fe200078e0005 */
[C---:B------:R-:W-:Y:S01]  /*2230*/  ISETP.GE.AND P1, PT, R35.reuse, UR9, PT ;  /* 0x0000000923007c0c */ /* 0x040fe2000bf26270 */
[----:B------:R-:W-:-:S02]  /*2240*/  @!P3 IMAD R14, R35, UR25, R6 ;  /* 0x00000019230ebc24 */ /* 0x000fc4000f8e0206 */
[----:B------:R-:W-:Y:S01]  /*2250*/  @!P2 IMAD R6, R15, UR24, RZ ;  /* 0x000000180f06ac24 */ /* 0x000fe2000f8e02ff */
[----:B------:R-:W-:Y:S01]  /*2260*/  CS2R R138, SRZ ;  /* 0x00000000008a7805 */ /* 0x000fe2000001ff00 */
[----:B------:R-:W-:Y:S01]  /*2270*/  @!P3 IMAD.WIDE.U32 R4, R35, UR24, R4 ;  /* 0x000000182304bc25 */ /* 0x000fe2000f8e0004 */
[----:B------:R-:W-:Y:S02]  /*2280*/  CS2R R136, SRZ ;  /* 0x0000000000887805 */ /* 0x000fe4000001ff00 */
[----:B------:R-:W-:Y:S02]  /*2290*/  CS2R R134, SRZ ;  /* 0x0000000000867805 */ /* 0x000fe4000001ff00 */
[----:B------:R-:W-:Y:S01]  /*22a0*/  CS2R R132, SRZ ;  /* 0x0000000000847805 */ /* 0x000fe2000001ff00 */
[----:B------:R-:W-:Y:S01]  /*22b0*/  @!P2 IMAD.X R18, RZ, RZ, R30, P4 ;  /* 0x000000ffff12a224 */ /* 0x000fe200020e061e */
[----:B------:R-:W-:Y:S01]  /*22c0*/  CS2R R126, SRZ ;  /* 0x00000000007e7805 */ /* 0x000fe2000001ff00 */
[----:B------:R-:W-:Y:S01]  /*22d0*/  @!P2 IMAD R19, R7, UR25, R6 ;  /* 0x000000190713ac24 */ /* 0x000fe2000f8e0206 */
[----:B---3--:R-:W-:Y:S01]  /*22e0*/  @!P3 LEA R6, P4, R4, R24, 0x1 ;  /* 0x000000180406b211 */ /* 0x008fe200078808ff */
[----:B------:R-:W-:Y:S01]  /*22f0*/  @!P3 IMAD.IADD R14, R5, 0x1, R14 ;  /* 0x00000001050eb824 */ /* 0x000fe200078e020e */
[----:B------:R-:W-:Y:S01]  /*2300*/  CS2R R124, SRZ ;  /* 0x00000000007c7805 */ /* 0x000fe2000001ff00 */
[----:B------:R-:W-:Y:S01]  /*2310*/  @!P2 IMAD.WIDE.U32 R10, R7, UR24, R10 ;  /* 0x00000018070aac25 */ /* 0x000fe2000f8e000a */
[----:B------:R-:W-:-:S02]  /*2320*/  CS2R R130, SRZ ;  /* 0x0000000000827805 */ /* 0x000fc4000001ff00 */
[----:B------:R-:W-:Y:S02]  /*2330*/  CS2R R128, SRZ ;  /* 0x0000000000807805 */ /* 0x000fe4000001ff00 */
[----:B------:R-:W-:Y:S01]  /*2340*/  @!P3 LEA.HI.X R7, R4, R25, R14, 0x1, P4 ;  /* 0x000000190407b211 */ /* 0x000fe200020f0c0e */
[----:B------:R-:W-:Y:S01]  /*2350*/  @!P2 IMAD R5, R18, UR26, RZ ;  /* 0x0000001a1205ac24 */ /* 0x000fe2000f8e02ff */
[C---:B-1----:R-:W-:Y:S01]  /*2360*/  @!P2 LEA R4, P4, R10.reuse, R26, 0x1 ;  /* 0x0000001a0a04a211 */ /* 0x042fe200078808ff */
[----:B------:R-:W-:Y:S01]  /*2370*/  @!P2 IMAD.IADD R11, R11, 0x1, R19 ;  /* 0x000000010b0ba824 */ /* 0x000fe200078e0213 */
[----:B------:R-:W-:Y:S01]  /*2380*/  CS2R R122, SRZ ;  /* 0x00000000007a7805 */ /* 0x000fe2000001ff00 */
[----:B------:R-:W-:Y:S01]  /*2390*/  IMAD.IADD R9, R9, 0x1, R22 ;  /* 0x0000000109097824 */ /* 0x000fe200078e0216 */
[----:B------:R-:W1:Y:S01]  /*23a0*/  @!P2 LDC.64 R18, c[0x0][0x218] ;  /* 0x00008600ff12ab82 */ /* 0x000e620000000a00 */
[----:B------:R-:W-:Y:S01]  /*23b0*/  @!P2 IMAD R22, R17, UR27, R5 ;  /* 0x0000001b1116ac24 */ /* 0x000fe2000f8e0205 */
[----:B------:R-:W-:Y:S01]  /*23c0*/  @!P2 LEA.HI.X R5, R10, R27, R11, 0x1, P4 ;  /* 0x0000001b0a05a211 */ /* 0x000fe200020f0c0b */
[C---:B------:R-:W-:Y:S01]  /*23d0*/  VIADD R15, R16.reuse, 0x8 ;  /* 0x00000008100f7836 */ /* 0x040fe20000000000 */
[----:B------:R-:W-:Y:S01]  /*23e0*/  SHF.R.S32.HI R10, RZ, 0x1f, R16 ;  /* 0x0000001fff0a7819 */ /* 0x000fe20000011410 */
[----:B------:R-:W-:Y:S01]  /*23f0*/  @!P2 IMAD.MOV.U32 R14, RZ, RZ, R8 ;  /* 0x000000ffff0ea224 */ /* 0x000fe200078e0008 */
[----:B------:R-:W-:Y:S01]  /*2400*/  CS2R R120, SRZ ;  /* 0x0000000000787805 */ /* 0x000fe2000001ff00 */
[C---:B------:R-:W-:Y:S01]  /*2410*/  IMAD.SHL.U32 R11, R16.reuse, 0x4, RZ ;  /* 0x00000004100b7824 */ /* 0x040fe200078e00ff */
[----:B------:R-:W-:Y:S01]  /*2420*/  ISETP.GE.AND P5, PT, R15, UR9, PT ;  /* 0x000000090f007c0c */ /* 0x000fe2000bfa6270 */
[--C-:B------:R-:W-:Y:S01]  /*2430*/  @!P2 IMAD.MOV.U32 R15, RZ, RZ, R9.reuse ;  /* 0x000000ffff0fa224 */ /* 0x100fe200078e0009 */
[----:B------:R-:W-:Y:S01]  /*2440*/  SHF.L.U64.HI R10, R16, 0x2, R10 ;  /* 0x00000002100a7819 */ /* 0x000fe2000001020a */
[----:B------:R-:W-:Y:S01]  /*2450*/  @!P3 IMAD.WIDE.U32 R8, R35, UR26, R8 ;  /* 0x0000001a2308bc25 */ /* 0x000fe2000f8e0008 */
[----:B------:R-:W-:-:S02]  /*2460*/  CS2R R118, SRZ ;  /* 0x0000000000767805 */ /* 0x000fc4000001ff00 */
[----:B------:R-:W-:Y:S02]  /*2470*/  CS2R R116, SRZ ;  /* 0x0000000000747805 */ /* 0x000fe4000001ff00 */
[----:B------:R-:W-:Y:S01]  /*2480*/  CS2R R110, SRZ ;  /* 0x00000000006e7805 */ /* 0x000fe2000001ff00 */
[----:B------:R-:W-:Y:S01]  /*2490*/  @!P2 IMAD.WIDE.U32 R14, R17, UR26, R14 ;  /* 0x0000001a110eac25 */ /* 0x000fe2000f8e000e */
[----:B------:R-:W-:Y:S01]  /*24a0*/  STL [R1+0x64], R10 ;  /* 0x0000640a01007387 */ /* 0x000fe20000100800 */
[----:B------:R-:W-:Y:S02]  /*24b0*/  CS2R R108, SRZ ;  /* 0x00000000006c7805 */ /* 0x000fe4000001ff00 */
[----:B------:R-:W-:Y:S02]  /*24c0*/  CS2R R114, SRZ ;  /* 0x0000000000727805 */ /* 0x000fe4000001ff00 */
[----:B------:R-:W-:Y:S01]  /*24d0*/  CS2R R112, SRZ ;  /* 0x0000000000707805 */ /* 0x000fe2000001ff00 */
[----:B------:R-:W-:Y:S01]  /*24e0*/  STL [R1+0x60], R11 ;  /* 0x0000600b01007387 */ /* 0x000fe20000100800 */
        /* <DEDUP_REMOVED lines=17> */
[----:B------:R-:W-:Y:S01]  /*2600*/  CS2R R40, SRZ ;  /* 0x0000000000287805 */ /* 0x000fe2000001ff00 */
[----:B------:R-:W-:Y:S01]  /*2610*/  ULDC UR17, c[0x0][0x2dc] ;  /* 0x0000b70000117ab9 */ /* 0x000fe20000000800 */
[----:B--2---:R-:W-:Y:S04]  /*2620*/  @P3 STS.128 [R34+0x12000], RZ ;  /* 0x012000ff22003388 */ /* 0x004fe80000000c00 */
[----:B------:R-:W-:Y:S04]  /*2630*/  @P3 STS.128 [R34+0x14000], RZ ;  /* 0x014000ff22003388 */ /* 0x000fe80000000c00 */
[----:B------:R-:W-:Y:S04]  /*2640*/  @P3 STS.128 [R34+0x16000], RZ ;  /* 0x016000ff22003388 */ /* 0x000fe80000000c00 */
[----:B------:R-:W-:Y:S01]  /*2650*/  @!PT LDS RZ, [RZ] ;  /* 0x00000000fffff984 */ /* 0x000fe20000000800 */
[----:B------:R-:W-:Y:S01]  /*2660*/  @!PT LDS RZ, [RZ] ;  /* 0x00000000fffff984 */ /* 0x000fe20000000800 */
[----:B------:R-:W-:Y:S01]  /*2670*/  @!PT LDS RZ, [RZ] ;  /* 0x00000000fffff984 */ /* 0x000fe20000000800 */
[----:B------:R-:W-:Y:S04]  /*2680*/  @!P3 LDGSTS.E.BYPASS.LTC128B.128 [R34+0x12000], desc[UR6][R6.64] ;  /* 0x120000000622bfae */ /* 0x000fe8000b901d46 */
[----:B------:R-:W-:Y:S04]  /*2690*/  @!P3 LDGSTS.E.BYPASS.LTC128B.128 [R34+0x14000], desc[UR6][R6.64+0x80] ;  /* 0x140000800622bfae */ /* 0x000fe8000b901d46 */
[----:B------:R2:W-:Y:S04]  /*26a0*/  @!P3 LDGSTS.E.BYPASS.LTC128B.128 [R34+0x16000], desc[UR6][R6.64+0x100] ;  /* 0x160001000622bfae */ /* 0x0005e8000b901d46 */
[----:B------:R-:W-:Y:S04]  /*26b0*/  @P2 STS.128 [R34+0x13000], RZ ;  /* 0x013000ff22002388 */ /* 0x000fe80000000c00 */
[----:B------:R-:W-:Y:S04]  /*26c0*/  @P2 STS.128 [R34+0x15000], RZ ;  /* 0x015000ff22002388 */ /* 0x000fe80000000c00 */
[----:B------:R-:W-:Y:S04]  /*26d0*/  @P2 STS.128 [R34+0x17000], RZ ;  /* 0x017000ff22002388 */ /* 0x000fe80000000c00 */
[----:B------:R-:W-:Y:S01]  /*26e0*/  @!PT LDS RZ, [RZ] ;  /* 0x00000000fffff984 */ /* 0x000fe20000000800 */
[----:B------:R-:W-:Y:S01]  /*26f0*/  @!PT LDS RZ, [RZ] ;  /* 0x00000000fffff984 */ /* 0x000fe20000000800 */
[----:B------:R-:W-:Y:S01]  /*2700*/  @!PT LDS RZ, [RZ] ;  /* 0x00000000fffff984 */ /* 0x000fe20000000800 */
[----:B------:R-:W-:Y:S04]  /*2710*/  @!P2 LDGSTS.E.BYPASS.LTC128B.128 [R34+0x13000], desc[UR6][R4.64] ;  /* 0x130000000422afae */ /* 0x000fe8000b901d46 */
[----:B------:R-:W-:Y:S04]  /*2720*/  @!P2 LDGSTS.E.BYPASS.LTC128B.128 [R34+0x15000], desc[UR6][R4.64+0x80] ;  /* 0x150000800422afae */ /* 0x000fe8000b901d46 */
[----:B------:R3:W-:Y:S01]  /*2730*/  @!P2 LDGSTS.E.BYPASS.LTC128B.128 [R34+0x17000], desc[UR6][R4.64+0x100] ;  /* 0x170001000422afae */ /* 0x0007e2000b901d46 */
[----:B--2---:R-:W-:-:S03]  /*2740*/  IMAD.U32 R6, RZ, RZ, UR12 ;  /* 0x0000000cff067e24 */ /* 0x004fc6000f8e00ff */
[----:B------:R-:W0:Y:S04]  /*2750*/  LDGDEPBAR ;  /* 0x00000000000079af */ /* 0x000e280000000000 */
[----:B------:R-:W-:Y:S04]  /*2760*/  @P1 STS.128 [R34+0x6000], RZ ;  /* 0x006000ff22001388 */ /* 0x000fe80000000c00 */
[----:B------:R-:W-:Y:S04]  /*2770*/  @P1 STS.128 [R34+0x8000], RZ ;  /* 0x008000ff22001388 */ /* 0x000fe80000000c00 */
[----:B------:R-:W-:Y:S04]  /*2780*/  @P1 STS.128 [R34+0xa000], RZ ;  /* 0x00a000ff22001388 */ /* 0x000fe80000000c00 */
[----:B------:R-:W-:Y:S01]  /*2790*/  @!PT LDS RZ, [RZ] ;  /* 0x00000000fffff984 */ /* 0x000fe20000000800 */
[----:B------:R-:W-:Y:S01]  /*27a0*/  @!PT LDS RZ, [RZ] ;  /* 0x00000000fffff984 */ /* 0x000fe20000000800 */
[----:B------:R-:W-:Y:S01]  /*27b0*/  @!PT LDS RZ, [RZ] ;  /* 0x00000000fffff984 */ /* 0x000fe20000000800 */
[----:B------:R-:W-:Y:S04]  /*27c0*/  @!P1 LDGSTS.E.BYPASS.LTC128B.128 [R34+0x6000], desc[UR6][R38.64] ;  /* 0x0600000026229fae */ /* 0x000fe8000b901d46 */
[----:B------:R-:W-:Y:S01]  /*27d0*/  @!P1 LDGSTS.E.BYPASS.LTC128B.128 [R34+0x8000], desc[UR6][R38.64+0x80] ;  /* 0x0800008026229fae */ /* 0x000fe2000b901d46 */
[----:B---3--:R-:W-:-:S03]  /*27e0*/  @!P3 IMAD R5, R30, UR26, RZ ;  /* 0x0000001a1e05bc24 */ /* 0x008fc6000f8e02ff */
[----:B------:R-:W-:Y:S01]  /*27f0*/  @!P1 LDGSTS.E.BYPASS.LTC128B.128 [R34+0xa000], desc[UR6][R38.64+0x100] ;  /* 0x0a00010026229fae */ /* 0x000fe2000b901d46 */
[----:B------:R-:W-:Y:S01]  /*2800*/  @!P0 IADD3 R4, P4, R36, UR10, RZ ;  /* 0x0000000a24048c10 */ /* 0x000fe2000ff9e0ff */
[----:B------:R-:W-:Y:S01]  /*2810*/  UMOV UR10, UR18 ;  /* 0x00000012000a7c82 */ /* 0x000fe20008000000 */
[----:B------:R-:W-:Y:S01]  /*2820*/  @!P3 IMAD R7, R35, UR27, R5 ;  /* 0x0000001b2307bc24 */ /* 0x000fe2000f8e0205 */
[----:B------:R-:W-:Y:S01]  /*2830*/  @P0 STS.128 [R34+0x7000], RZ ;  /* 0x007000ff22000388 */ /* 0x000fe20000000c00 */
[----:B------:R-:W-:Y:S02]  /*2840*/  @!P0 IADD3.X R5, R37, UR11, R6, P4, !PT ;  /* 0x0000000b25058c10 */ /* 0x000fe4000a7fe406 */
[----:B------:R-:W-:Y:S01]  /*2850*/  @!P3 IMAD.IADD R7, R9, 0x1, R7 ;  /* 0x000000010907b824 */ /* 0x000fe200078e0207 */
[----:B------:R-:W-:Y:S01]  /*2860*/  @P0 STS.128 [R34+0x9000], RZ ;  /* 0x009000ff22000388 */ /* 0x000fe20000000c00 */
[----:B----4-:R-:W-:Y:S01]  /*2870*/  @!P3 LEA R6, P4, R8, R20, 0x1 ;  /* 0x000000140806b211 */ /* 0x010fe200078808ff */
[----:B------:R-:W-:-:S02]  /*2880*/  IMAD.MOV.U32 R9, RZ, RZ, 0x7f800000 ;  /* 0x7f800000ff097424 */ /* 0x000fc400078e00ff */
[----:B------:R-:W-:Y:S01]  /*2890*/  @P0 STS.128 [R34+0xb000], RZ ;  /* 0x00b000ff22000388 */ /* 0x000fe20000000c00 */
[----:B------:R-:W-:Y:S01]  /*28a0*/  @!P3 LEA.HI.X R7, R8, R21, R7, 0x1, P4 ;  /* 0x000000150807b211 */ /* 0x000fe200020f0c07 */
[----:B------:R-:W-:Y:S02]  /*28b0*/  IMAD.MOV.U32 R8, RZ, RZ, 0x7f800000 ;  /* 0x7f800000ff087424 */ /* 0x000fe400078e00ff */
[----:B------:R-:W-:Y:S01]  /*28c0*/  @!PT LDS RZ, [RZ] ;  /* 0x00000000fffff984 */ /* 0x000fe20000000800 */
[----:B------:R-:W-:Y:S01]  /*28d0*/  @!PT LDS RZ, [RZ] ;  /* 0x00000000fffff984 */ /* 0x000fe20000000800 */
[----:B------:R-:W-:Y:S01]  /*28e0*/  @!PT LDS RZ, [RZ] ;  /* 0x00000000fffff984 */ /* 0x000fe20000000800 */
[----:B------:R-:W-:Y:S04]  /*28f0*/  @!P0 LDGSTS.E.BYPASS.LTC128B.128 [R34+0x7000], desc[UR6][R12.64] ;  /* 0x070000000c228fae */ /* 0x000fe8000b901d46 */
[----:B------:R-:W-:Y:S04]  /*2900*/  @!P0 LDGSTS.E.BYPASS.LTC128B.128 [R34+0x9000], desc[UR6][R12.64+0x80] ;  /* 0x090000800c228fae */ /* 0x000fe8000b901d46 */
[----:B------:R-:W-:Y:S04]  /*2910*/  @!P0 LDGSTS.E.BYPASS.LTC128B.128 [R34+0xb000], desc[UR6][R12.64+0x100] ;  /* 0x0b0001000c228fae */ /* 0x000fe8000b901d46 */
[----:B------:R-:W-:Y:S04]  /*2920*/  @P1 STS.128 [R34], RZ ;  /* 0x000000ff22001388 */ /* 0x000fe80000000c00 */
[----:B------:R-:W-:Y:S04]  /*2930*/  @P1 STS.128 [R34+0x2000], RZ ;  /* 0x002000ff22001388 */ /* 0x000fe80000000c00 */
[----:B------:R-:W-:Y:S04]  /*2940*/  @P1 STS.128 [R34+0x4000], RZ ;  /* 0x004000ff22001388 */ /* 0x000fe80000000c00 */
[----:B------:R-:W-:Y:S01]  /*2950*/  @!PT LDS RZ, [RZ] ;  /* 0x00000000fffff984 */ /* 0x000fe20000000800 */
[----:B------:R-:W-:Y:S01]  /*2960*/  @!PT LDS RZ, [RZ] ;  /* 0x00000000fffff984 */ /* 0x000fe20000000800 */
[----:B------:R-:W-:Y:S01]  /*2970*/  @!PT LDS RZ, [RZ] ;  /* 0x00000000fffff984 */ /* 0x000fe20000000800 */
[----:B------:R-:W-:Y:S04]  /*2980*/  @!P1 LDGSTS.E.BYPASS.LTC128B.128 [R34], desc[UR6][R36.64] ;  /* 0x0000000024229fae */ /* 0x000fe8000b901d46 */
[----:B------:R-:W-:Y:S04]  /*2990*/  @!P1 LDGSTS.E.BYPASS.LTC128B.128 [R34+0x2000], desc[UR6][R36.64+0x80] ;  /* 0x0200008024229fae */ /* 0x000fe8000b901d46 */
[----:B------:R-:W-:Y:S01]  /*29a0*/  @!P1 LDGSTS.E.BYPASS.LTC128B.128 [R34+0x4000], desc[UR6][R36.64+0x100] ;  /* 0x0400010024229fae */ /* 0x000fe2000b901d46 */
[----:B------:R-:W-:Y:S01]  /*29b0*/  ISETP.GE.AND P1, PT, R16, UR9, PT ;  /* 0x0000000910007c0c */ /* 0x000fe2000bf26270 */
[----:B------:R-:W-:-:S02]  /*29c0*/  UMOV UR9, UR19 ;  /* 0x0000001300097c82 */ /* 0x000fc40008000000 */
        /* <DEDUP_REMOVED lines=18> */
[----:B--2---:R-:W-:Y:S01]  /*2af0*/  @!P2 IMAD.IADD R5, R15, 0x1, R22 ;  /* 0x000000010f05a824 */ /* 0x004fe200078e0216 */
[----:B-1----:R-:W-:-:S02]  /*2b00*/  @!P2 LEA R4, P0, R14, R18, 0x1 ;  /* 0x000000120e04a211 */ /* 0x002fc400078008ff */
[----:B------:R-:W-:Y:S02]  /*2b10*/  @P2 STS.128 [R34+0xd000], RZ ;  /* 0x00d000ff22002388 */ /* 0x000fe40000000c00 */
[----:B------:R-:W-:Y:S02]  /*2b20*/  @!P2 LEA.HI.X R5, R14, R19, R5, 0x1, P0 ;  /* 0x000000130e05a211 */ /* 0x000fe400000f0c05 */
        /* <DEDUP_REMOVED lines=8> */
[----:B---3--:R-:W-:-:S03]  /*2bb0*/  IADD3 R6, P0, R11, UR10, RZ ;  /* 0x0000000a0b067c10 */ /* 0x008fc6000ff1e0ff */
[----:B------:R-:W0:Y:S01]  /*2bc0*/  LDGDEPBAR ;  /* 0x00000000000079af */ /* 0x000e220000000000 */
[----:B------:R-:W-:-:S05]  /*2bd0*/  IADD3.X R7, R10, UR9, RZ, P0, !PT ;  /* 0x000000090a077c10 */ /* 0x000fca00087fe4ff */
[----:B------:R-:W2:Y:S04]  /*2be0*/  @!P5 LDG.E R8, desc[UR6][R6.64+0x20] ;  /* 0x000020060608d981 */ /* 0x000ea8000c1e1900 */
[----:B------:R3:W4:Y:S01]  /*2bf0*/  @!P1 LDG.E R9, desc[UR6][R6.64] ;  /* 0x0000000606099981 */ /* 0x000722000c1e1900 */
[----:B-1----:R-:W-:Y:S01]  /*2c00*/  LEA.HI R4, R32, R31, RZ, 0x4 ;  /* 0x0000001f20047211 */ /* 0x002fe200078f20ff */
[----:B------:R-:W-:-:S04]  /*2c10*/  DEPBAR.LE SB0, 0x1 ;  /* 0x000080400000791a */ /* 0x000fc80000000000 */
[----:B------:R-:W-:Y:S01]  /*2c20*/  SHF.R.S32.HI R5, RZ, 0x4, R4 ;  /* 0x00000004ff057819 */ /* 0x000fe20000011404 */
[----:B------:R-:W-:Y:S03]  /*2c30*/  BAR.SYNC.DEFER_BLOCKING 0x0 ;  /* 0x0000000000007b1d */ /* 0x000fe60000010000 */
[----:B------:R-:W-:Y:S01]  /*2c40*/  LEA.HI R4, R4, R5, RZ, 0x1 ;  /* 0x0000000504047211 */ /* 0x000fe200078f08ff */
[----:B---3--:R-:W-:-:S03]  /*2c50*/  IMAD.SHL.U32 R7, R23, 0x40, RZ ;  /* 0x0000004017077824 */ /* 0x008fc600078e00ff */
[----:B------:R-:W-:Y:S02]  /*2c60*/  LOP3.LUT R6, R4, 0xfffffffe, RZ, 0xc0, !PT ;  /* 0xfffffffe04067812 */ /* 0x000fe400078ec0ff */
[----:B------:R-:W-:-:S03]  /*2c70*/  LOP3.LUT R4, R7, 0x1c0, RZ, 0xc0, !PT ;  /* 0x000001c007047812 */ /* 0x000fc600078ec0ff */
[----:B------:R-:W-:Y:S01]  /*2c80*/  IMAD.IADD R5, R5, 0x1, -R6 ;  /* 0x0000000105057824 */ /* 0x000fe200078e0a06 */
[----:B------:R-:W-:-:S03]  /*2c90*/  LOP3.LUT R6, R4, 0x8, R33, 0xf8, !PT ;  /* 0x0000000804067812 */ /* 0x000fc600078ef821 */
[----:B------:R-:W-:Y:S01]  /*2ca0*/  IMAD.SHL.U32 R5, R5, 0x200, RZ ;  /* 0x0000020005057824 */ /* 0x000fe200078e00ff */
[----:B------:R-:W-:-:S04]  /*2cb0*/  SHF.R.U32.HI R4, RZ, 0x3, R4 ;  /* 0x00000003ff047819 */ /* 0x000fc80000011604 */
[----:B------:R-:W-:Y:S02]  /*2cc0*/  LOP3.LUT R4, R6, R4, RZ, 0x3c, !PT ;  /* 0x0000000406047212 */ /* 0x000fe400078e3cff */
[----:B------:R-:W-:Y:S01]  /*2cd0*/  LOP3.LUT P0, RZ, R23, 0x2, RZ, 0xc0, !PT ;  /* 0x0000000217ff7812 */ /* 0x000fe2000780c0ff */
[----:B------:R-:W1:Y:S04]  /*2ce0*/  LDSM.16.M88.4 R164, [R252] ;  /* 0x00000000fca4783b */ /* 0x000e680000000200 */
[----:B--2---:R2:W-:Y:S04]  /*2cf0*/  STL [R1+0x5c], R8 ;  /* 0x00005c0801007387 */ /* 0x0045e80000100800 */
[----:B------:R3:W-:Y:S04]  /*2d00*/  STL.64 [R1+0x30], R28 ;  /* 0x0000301c01007387 */ /* 0x0007e80000100a00 */
[----:B------:R1:W1:Y:S04]  /*2d10*/  LDSM.16.M88.4 R168, [R252+0x800] ;  /* 0x00080000fca8783b */ /* 0x0002680000000200 */
[----:B------:R1:W1:Y:S04]  /*2d20*/  LDSM.16.M88.4 R196, [R252+0x2000] ;  /* 0x00200000fcc4783b */ /* 0x0002680000000200 */
[----:B------:R1:W1:Y:S04]  /*2d30*/  LDSM.16.M88.4 R200, [R252+0x2800] ;  /* 0x00280000fcc8783b */ /* 0x0002680000000200 */
[----:B------:R1:W1:Y:S04]  /*2d40*/  LDSM.16.M88.4 R228, [R252+0x4000] ;  /* 0x00400000fce4783b */ /* 0x0002680000000200 */
[----:B------:R1:W1:Y:S01]  /*2d50*/  LDSM.16.M88.4 R232, [R252+0x4800] ;  /* 0x00480000fce8783b */ /* 0x0002620000000200 */
[----:B--2---:R-:W-:-:S04]  /*2d60*/  LEA.HI R8, R32, R31, RZ, 0x7 ;  /* 0x0000001f20087211 */ /* 0x004fc800078f38ff */
[----:B------:R-:W-:-:S05]  /*2d70*/  SHF.R.S32.HI R7, RZ, 0x7, R8 ;  /* 0x00000007ff077819 */ /* 0x000fca0000011408 */
[----:B------:R-:W-:-:S04]  /*2d80*/  IMAD R5, R7, 0x800, R5 ;  /* 0x0000080007057824 */ /* 0x000fc800078e0205 */
[----:B------:R-:W-:Y:S02]  /*2d90*/  IMAD.IADD R4, R5, 0x1, R4 ;  /* 0x0000000105047824 */ /* 0x000fe400078e0204 */
[----:B------:R-:W2:Y:S01]  /*2da0*/  LDL R5, [R1+0x4] ;  /* 0x0000040001057983 */ /* 0x000ea20000100800 */
[----:B------:R-:W-:Y:S02]  /*2db0*/  SEL R240, R240, 0xffffffe0, !P0 ;  /* 0xffffffe0f0f07807 */ /* 0x000fe40004000000 */
[----:B------:R-:W-:-:S03]  /*2dc0*/  LEA R4, R4, UR4, 0x1 ;  /* 0x0000000404047c11 */ /* 0x000fc6000f8e08ff */
[----:B------:R-:W-:Y:S02]  /*2dd0*/  IMAD.IADD R240, R240, 0x1, R252 ;  /* 0x00000001f0f07824 */ /* 0x000fe400078e02fc */
[----:B------:R1:W1:Y:S04]  /*2de0*/  LDSM.16.M88.4 R148, [R4+0x12000] ;  /* 0x012000000494783b */ /* 0x0002680000000200 */
        /* <DEDUP_REMOVED lines=11> */
[----:B----4-:R4:W-:Y:S04]  /*2ea0*/  STL [R1+0x58], R9 ;  /* 0x0000580901007387 */ /* 0x0109e80000100800 */
[----:B------:R4:W-:Y:S01]  /*2eb0*/  STL [R1], R4 ;  /* 0x0000000401007387 */ /* 0x0009e20000100800 */
[----:B------:R-:W-:-:S04]  /*2ec0*/  USHF.L.U32 UR13, UR21, 0x6, URZ ;  /* 0x00000006150d7899 */ /* 0x000fc8000800063f */
[----:B------:R-:W-:Y:S01]  /*2ed0*/  UIADD3 UR13, UR13, 0x40, URZ ;  /* 0x000000400d0d7890 */ /* 0x000fe2000fffe03f */
[----:B------:R-:W-:Y:S02]  /*2ee0*/  CS2R R38, SRZ ;  /* 0x0000000000267805 */ /* 0x000fe4000001ff00 */
[----:B------:R-:W-:Y:S02]  /*2ef0*/  CS2R R36, SRZ ;  /* 0x0000000000247805 */ /* 0x000fe4000001ff00 */
[----:B------:R-:W-:Y:S02]  /*2f00*/  CS2R R30, SRZ ;  /* 0x00000000001e7805 */ /* 0x000fe4000001ff00 */
[----:B---3--:R-:W-:Y:S02]  /*2f10*/  CS2R R28, SRZ ;  /* 0x00000000001c7805 */ /* 0x008fe4000001ff00 */
[----:B------:R-:W-:Y:S02]  /*2f20*/  CS2R R34, SRZ ;  /* 0x0000000000227805 */ /* 0x000fe4000001ff00 */
[----:B------:R-:W-:-:S02]  /*2f30*/  CS2R R32, SRZ ;  /* 0x0000000000207805 */ /* 0x000fc4000001ff00 */
[----:B------:R-:W-:Y:S02]  /*2f40*/  CS2R R26, SRZ ;  /* 0x00000000001a7805 */ /* 0x000fe4000001ff00 */
[----:B------:R-:W-:Y:S02]  /*2f50*/  CS2R R24, SRZ ;  /* 0x0000000000187805 */ /* 0x000fe4000001ff00 */
[----:B------:R-:W-:Y:S02]  /*2f60*/  CS2R R22, SRZ ;  /* 0x0000000000167805 */ /* 0x000fe4000001ff00 */
[----:B------:R-:W-:Y:S01]  /*2f70*/  CS2R R20, SRZ ;  /* 0x0000000000147805 */ /* 0x000fe2000001ff00 */
[----:B------:R-:W-:Y:S01]  /*2f80*/  UISETP.GE.AND UP0, UPT, UR13, UR5, UPT ;  /* 0x000000050d00728c */ /* 0x000fe2000bf06270 */
[----:B------:R-:W-:Y:S01]  /*2f90*/  UMOV UR12, UR14 ;  /* 0x0000000e000c7c82 */ /* 0x000fe20008000000 */
[----:B------:R-:W-:Y:S01]  /*2fa0*/  UMOV UR11, UR15 ;  /* 0x0000000f000b7c82 */ /* 0x000fe20008000000 */
[----:B------:R-:W-:Y:S01]  /*2fb0*/  ULDC UR13, c[0x0][0x2ec] ;  /* 0x0000bb00000d7ab9 */ /* 0x000fe20000000800 */
[----:B--2---:R4:W2:Y:S04]  /*2fc0*/  LDSM.16.M88.4 R156, [R5] ;  /* 0x00000000059c783b */ /* 0x0048a80000000200 */
[----:B------:R4:W3:Y:S04]  /*2fd0*/  LDSM.16.M88.4 R160, [R5+0x800] ;  /* 0x0008000005a0783b */ /* 0x0008e80000000200 */
[----:B------:R4:W1:Y:S04]  /*2fe0*/  LDSM.16.M88.4 R188, [R5+0x2000] ;  /* 0x0020000005bc783b */ /* 0x0008680000000200 */
[----:B------:R4:W1:Y:S04]  /*2ff0*/  LDSM.16.M88.4 R192, [R5+0x2800] ;  /* 0x0028000005c0783b */ /* 0x0008680000000200 */
[----:B------:R4:W1:Y:S04]  /*3000*/  LDSM.16.M88.4 R220, [R5+0x4000] ;  /* 0x0040000005dc783b */ /* 0x0008680000000200 */
[----:B------:R4:W1:Y:S02]  /*3010*/  LDSM.16.M88.4 R224, [R5+0x4800] ;  /* 0x0048000005e0783b */ /* 0x0008640000000200 */
.L_x_103:
[----:B------:R-:W4:Y:S01]  /*3020*/  LDL R250, [R1] ;  /* 0x0000000001fa7983 */ /* 0x000f220000100800 */
[----:B------:R-:W-:Y:S01]  /*3030*/  PLOP3.LUT P1, PT, PT, PT, UP0, 0x80, 0x0 ;  /* 0x000000000000781c */ /* 0x000fe20003f2f008 */
[----:B------:R-:W-:Y:S01]  /*3040*/  UISETP.GE.AND UP3, UPT, UR8, 0x1, UPT ;  /* 0x000000010800788c */ /* 0x000fe2000bf66270 */
[----:B------:R-:W-:Y:S01]  /*3050*/  PLOP3.LUT P2, PT, PT, PT, UP0, 0x80, 0x0 ;  /* 0x000000000000781c */ /* 0x000fe20003f4f008 */
[----:B------:R-:W2:Y:S01]  /*3060*/  LDL R249, [R1+0x8] ;  /* 0x0000080001f97983 */ /* 0x000ea20000100800 */
[----:B------:R-:W-:Y:S02]  /*3070*/  PLOP3.LUT P4, PT, PT, PT, UP0, 0x80, 0x0 ;  /* 0x000000000000781c */ /* 0x000fe40003f8f008 */
[----:B------:R-:W-:Y:S01]  /*3080*/  PLOP3.LUT P5, PT, PT, PT, UP0, 0x80, 0x0 ;  /* 0x000000000000781c */ /* 0x000fe20003faf008 */
[----:B------:R-:W3:Y:S01]  /*3090*/  LDL R244, [R1+0x4] ;  /* 0x0000040001f47983 */ /* 0x000ee20000100800 */
[----:B------:R-:W-:Y:S02]  /*30a0*/  PLOP3.LUT P0, PT, PT, PT, UP0, 0x80, 0x0 ;  /* 0x000000000000781c */ /* 0x000fe40003f0f008 */
[----:B------:R-:W-:Y:S01]  /*30b0*/  PLOP3.LUT P6, PT, PT, PT, UP0, 0x80, 0x0 ;  /* 0x000000000000781c */ /* 0x000fe20003fcf008 */
[----:B------:R-:W3:Y:S04]  /*30c0*/  LDL R248, [R1+0xc] ;  /* 0x00000c0001f87983 */ /* 0x000ee80000100800 */
[----:B-1----:R-:W3:Y:S04]  /*30d0*/  LDL R247, [R1+0x18] ;  /* 0x0000180001f77983 */ /* 0x002ee80000100800 */
[----:B------:R-:W3:Y:S04]  /*30e0*/  LDL R245, [R1+0x10] ;  /* 0x0000100001f57983 */ /* 0x000ee80000100800 */
[----:B------:R-:W3:Y:S04]  /*30f0*/  LDL R246, [R1+0x14] ;  /* 0x0000140001f67983 */ /* 0x000ee80000100800 */
[----:B------:R-:W0:Y:S04]  /*3100*/  LDGDEPBAR ;  /* 0x00000000000079af */ /* 0x000e280000000000 */
[----:B------:R-:W3:Y:S01]  /*3110*/  LDL R251, [R1+0x70] ;  /* 0x0000700001fb7983 */ /* 0x000ee20000100800 */
[----:B------:R-:W-:Y:S04]  /*3120*/  DEPBAR.LE SB0, 0x0 ;  /* 0x000080000000791a */ /* 0x000fe80000000000 */
[----:B------:R-:W-:Y:S06]  /*3130*/  BAR.SYNC.DEFER_BLOCKING 0x0 ;  /* 0x0000000000007b1d */ /* 0x000fec0000010000 */
[----:B------:R-:W-:Y:S04]  /*3140*/  LDSM.16.M88.4 R88, [R252+-0x6000] ;  /* 0xffa00000fc58783b */ /* 0x000fe80000000200 */
[----:B----4-:R-:W-:Y:S04]  /*3150*/  LDSM.16.M88.4 R8, [R250+0xc000] ;  /* 0x00c00000fa08783b */ /* 0x010fe80000000200 */
[----:B--2---:R-:W1:Y:S04]  /*3160*/  LDSM.16.M88.4 R16, [R249] ;  /* 0x00000000f910783b */ /* 0x004e680000000200 */
[----:B------:R-:W2:Y:S04]  /*3170*/  LDSM.16.M88.4 R68, [R250+0xc800] ;  /* 0x00c80000fa44783b */ /* 0x000ea80000000200 */
[----:B---3--:R-:W-:Y:S04]  /*3180*/  LDSM.16.M88.4 R72, [R248] ;  /* 0x00000000f848783b */ /* 0x008fe80000000200 */
[----:B------:R-:W3:Y:S04]  /*3190*/  LDSM.16.M88.4 R76, [R244+-0x6000] ;  /* 0xffa00000f44c783b */ /* 0x000ee80000000200 */
[----:B------:R-:W4:Y:S04]  /*31a0*/  LDSM.16.M88.4 R80, [R244+-0x5800] ;  /* 0xffa80000f450783b */ /* 0x000f280000000200 */
[----:B------:R-:W4:Y:S04]  /*31b0*/  LDSM.16.M88.4 R84, [R247] ;  /* 0x00000000f754783b */ /* 0x000f280000000200 */
[----:B------:R-:W-:Y:S04]  /*31c0*/  LDSM.16.M88.4 R92, [R246] ;  /* 0x00000000f65c783b */ /* 0x000fe80000000200 */
[----:B------:R-:W-:Y:S01]  /*31d0*/  LDSM.16.M88.4 R96, [R245] ;  /* 0x00000000f560783b */ /* 0x000fe20000000200 */
[C---:B-1----:R-:W-:Y:S06]  /*31e0*/  HMMA.16816.F32.BF16 R4, R16.reuse, R8, RZ ;  /* 0x000000081004723c */ /* 0x042fec00000418ff */
[C---:B------:R-:W-:Y:S06]  /*31f0*/  HMMA.16816.F32.BF16 R8, R16.reuse, R10, RZ ;  /* 0x0000000a1008723c */ /* 0x040fec00000418ff */
[C---:B--2---:R-:W-:Y:S06]  /*3200*/  HMMA.16816.F32.BF16 R12, R16.reuse, R68, RZ ;  /* 0x00000044100c723c */ /* 0x044fec00000418ff */
[----:B------:R-:W-:Y:S01]  /*3210*/  HMMA.16816.F32.BF16 R16, R16, R70, RZ ;  /* 0x000000461010723c */ /* 0x000fe200000418ff */
[----:B------:R-:W1:Y:S05]  /*3220*/  LDSM.16.M88.4 R68, [R252+-0x5800] ;  /* 0xffa80000fc44783b */ /* 0x000e6a0000000200 */
[C---:B---3--:R-:W-:Y:S06]  /*3230*/  HMMA.16816.F32.BF16 R4, R72.reuse, R76, R4 ;  /* 0x0000004c4804723c */ /* 0x048fec0000041804 */
        /* <DEDUP_REMOVED lines=172> */
[----:B------:R-:W-:Y:S02]  /*3d00*/  @P1 FSEL R19, R19, -INF , !P4 ;  /* 0xff80000013131808 */ /* 0x000fe40006000000 */
[----:B------:R-:W-:Y:S01]  /*3d10*/  PLOP3.LUT P3, PT, PT, PT, UP3, 0x80, 0x0 ;  /* 0x000000000000781c */ /* 0x000fe20003f6f038 */
[--C-:B------:R-:W-:Y:S04]  /*3d20*/  FFMA.FTZ R18, R18, UR13, -R4.reuse ;  /* 0x0000000d12127c23 */ /* 0x100fe80008010804 */
[----:B------:R-:W3:Y:S01]  /*3d30*/  MUFU.EX2 R88, R15 ;  /* 0x0000000f00587308 */ /* 0x000ee20000000800 */
[----:B------:R-:W-:Y:S01]  /*3d40*/  FFMA.FTZ R4, R19, UR13, -R4 ;  /* 0x0000000d13047c23 */ /* 0x000fe20008010804 */
[----:B-1----:R-:W-:Y:S02]  /*3d50*/  F2FP.BF16.F32.PACK_AB R7, R84, R85 ;  /* 0x000000555407723e */ /* 0x002fe400000010ff */
[----:B------:R-:W-:Y:S06]  /*3d60*/  IADD3.X R13, R75, UR11, RZ, P0, !PT ;  /* 0x0000000b4b0d7c10 */ /* 0x000fec00087fe4ff */
        /* <DEDUP_REMOVED lines=101> */
[----:B------:R-:W-:Y:S02]  /*43c0*/  FADD.FTZ R5, -R80, R15 ;  /* 0x0000000f50057221 */ /* 0x000fe40000010100 */
        /* <DEDUP_REMOVED lines=25> */
[----:B------:R-:W2:Y:S04]  /*4560*/  LDSM.16.MT88.4 R12, [R2+0x14000] ;  /* 0x01400000020c783b */ /* 0x000ea80000004200 */
[----:B------:R-:W3:Y:S04]  /*4570*/  LDSM.16.MT88.4 R16, [R0+0x8000] ;  /* 0x008000000010783b */ /* 0x000ee80000004200 */
[----:B------:R-:W4:Y:S04]  /*4580*/  LDSM.16.MT88.4 R68, [R0+0xa000] ;  /* 0x00a000000044783b */ /* 0x000f280000004200 */
[----:B------:R-:W-:Y:S04]  /*4590*/  LDSM.16.MT88.4 R72, [R3+0x14800] ;  /* 0x014800000348783b */ /* 0x000fe80000004200 */
[----:B------:R-:W4:Y:S04]  /*45a0*/  LDSM.16.MT88.4 R76, [R0+0x6800] ;  /* 0x00680000004c783b */ /* 0x000f280000004200 */
[----:B------:R-:W4:Y:S04]  /*45b0*/  LDSM.16.MT88.4 R80, [R2+0x14800] ;  /* 0x014800000250783b */ /* 0x000f280000004200 */
[----:B------:R-:W4:Y:S04]  /*45c0*/  LDSM.16.MT88.4 R84, [R0+0x8800] ;  /* 0x008800000054783b */ /* 0x000f280000004200 */
[----:B------:R-:W-:Y:S04]  /*45d0*/  LDSM.16.MT88.4 R88, [R0+0x7800] ;  /* 0x007800000058783b */ /* 0x000fe80000004200 */
[----:B------:R-:W-:Y:S01]  /*45e0*/  LDSM.16.MT88.4 R92, [R2+0x15800] ;  /* 0x01580000025c783b */ /* 0x000fe20000004200 */
[-C--:B-1---5:R-:W-:Y:S03]  /*45f0*/  HMMA.16816.F32.BF16 R20, R4, R8.reuse, R20 ;  /* 0x000000080414723c */ /* 0x0a2fe60000041814 */
[----:B------:R1:W5:Y:S03]  /*4600*/  LDL R244, [R1+0x2c] ;  /* 0x00002c0001f47983 */ /* 0x0003660000100800 */
[C---:B--2---:R-:W-:Y:S06]  /*4610*/  HMMA.16816.F32.BF16 R24, R12.reuse, R8, R24 ;  /* 0x000000080c18723c */ /* 0x044fec0000041818 */
        /* <DEDUP_REMOVED lines=13> */
[----:B------:R-:W3:Y:S04]  /*46f0*/  LDSM.16.MT88.4 R4, [R3+0x15000] ;  /* 0x015000000304783b */ /* 0x000ee80000004200 */
[----:B------:R-:W4:Y:S01]  /*4700*/  LDSM.16.MT88.4 R68, [R0+0x9000] ;  /* 0x009000000044783b */ /* 0x000f220000004200 */
[-C--:B------:R-:W-:Y:S06]  /*4710*/  HMMA.16816.F32.BF16 R20, R72, R76.reuse, R20 ;  /* 0x0000004c4814723c */ /* 0x080fec0000041814 */
        /* <DEDUP_REMOVED lines=14> */
[----:B------:R-:W2:Y:S01]  /*4800*/  LDSM.16.MT88.4 R8, [R0+0xb800] ;  /* 0x00b800000008783b */ /* 0x000ea20000004200 */
[----:B------:R-:W-:Y:S04]  /*4810*/  BAR.SYNC.DEFER_BLOCKING 0x0 ;  /* 0x0000000000007b1d */ /* 0x000fe80000010000 */
[-C--:B---3--:R-:W-:Y:S06]  /*4820*/  HMMA.16816.F32.BF16 R20, R4, R12.reuse, R20 ;  /* 0x0000000c0414723c */ /* 0x088fec0000041814 */
        /* <DEDUP_REMOVED lines=28> */
[----:B------:R-:W3:Y:S01]  /*49f0*/  LDC R7, c[0x0][0x424] ;  /* 0x00010900ff077b82 */ /* 0x000ee20000000800 */
[----:B-1----:R-:W-:Y:S05]  /*4a00*/  IMAD.U32 R4, R6, -0x40, RZ ;  /* 0xffffffc006047824 */ /* 0x002fea00078e00ff */
[C---:B--2---:R-:W-:Y:S04]  /*4a10*/  LEA R5, P0, R4.reuse, R96, 0x1 ;  /* 0x0000006004057211 */ /* 0x044fe800078008ff */
[----:B------:R-:W-:Y:S01]  /*4a20*/  LEA.HI.X.SX32 R4, R4, R97, 0x1, P0 ;  /* 0x0000006104047211 */ /* 0x000fe200000f0eff */
[----:B------:R-:W-:Y:S04]  /*4a30*/  IMAD.MOV.U32 R8, RZ, RZ, R5 ;  /* 0x000000ffff087224 */ /* 0x000fe800078e0005 */
[----:B------:R-:W-:Y:S01]  /*4a40*/  IMAD.MOV.U32 R9, RZ, RZ, R4 ;  /* 0x000000ffff097224 */ /* 0x000fe200078e0004 */
[C---:B------:R-:W-:Y:S04]  /*4a50*/  LEA R4, P0, R6.reuse, R8, 0x6 ;  /* 0x0000000806047211 */ /* 0x040fe800078030ff */
[----:B------:R-:W-:Y:S01]  /*4a60*/  @!PT LDS RZ, [RZ] ;  /* 0x00000000fffff984 */ /* 0x000fe20000000800 */
[----:B------:R-:W-:Y:S01]  /*4a70*/  @!PT LDS RZ, [RZ] ;  /* 0x00000000fffff984 */ /* 0x000fe20000000800 */
[----:B------:R-:W-:Y:S01]  /*4a80*/  @!PT LDS RZ, [RZ] ;  /* 0x00000000fffff984 */ /* 0x000fe20000000800 */
[----:B-----5:R1:W-:Y:S01]  /*4a90*/  LDGSTS.E.BYPASS.LTC128B.128 [R244+0x6000], desc[UR6][R8.64] ;  /* 0x0600000008f47fae */ /* 0x0203e2000b901d46 */
[----:B---3--:R-:W-:Y:S03]  /*4aa0*/  LEA.HI.X R5, R6, R9, R7, 0x6, P0 ;  /* 0x0000000906057211 */ /* 0x008fe600000f3407 */
[----:B------:R1:W-:Y:S04]  /*4ab0*/  LDGSTS.E.BYPASS.LTC128B.128 [R244+0x8000], desc[UR6][R8.64+0x80] ;  /* 0x0800008008f47fae */ /* 0x0003e8000b901d46 */
[----:B------:R1:W-:Y:S04]  /*4ac0*/  LDGSTS.E.BYPASS.LTC128B.128 [R244+0xa000], desc[UR6][R8.64+0x100] ;  /* 0x0a00010008f47fae */ /* 0x0003e8000b901d46 */
[----:B------:R1:W-:Y:S04]  /*4ad0*/  LDGSTS.E.BYPASS.LTC128B.128 [R244+0x7000], desc[UR6][R4.64] ;  /* 0x0700000004f47fae */ /* 0x0003e8000b901d46 */
[----:B------:R1:W-:Y:S04]  /*4ae0*/  LDGSTS.E.BYPASS.LTC128B.128 [R244+0x9000], desc[UR6][R4.64+0x80] ;  /* 0x0900008004f47fae */ /* 0x0003e8000b901d46 */
[----:B------:R1:W-:Y:S04]  /*4af0*/  LDGSTS.E.BYPASS.LTC128B.128 [R244+0xb000], desc[UR6][R4.64+0x100] ;  /* 0x0b00010004f47fae */ /* 0x0003e8000b901d46 */
[----:B------:R1:W-:Y:S04]  /*4b00*/  STL.64 [R1+0x40], R8 ;  /* 0x0000400801007387 */ /* 0x0003e80000100a00 */
[----:B------:R-:W0:Y:S02]  /*4b10*/  LDGDEPBAR ;  /* 0x00000000000079af */ /* 0x000e240000000000 */
.L_x_101:
        /* <DEDUP_REMOVED lines=16> */
[----:B------:R-:W-:Y:S04]  /*4c20*/  STL.64 [R1+0xa8], R32 ;  /* 0x0000a82001007387 */ /* 0x000fe80000100a00 */
[----:B------:R1:W-:Y:S04]  /*4c30*/  STL [R1+0xa0], R30 ;  /* 0x0000a01e01007387 */ /* 0x0003e80000100800 */
[----:B------:R-:W-:Y:S04]  /*4c40*/  STL.64 [R1+0x98], R28 ;  /* 0x0000981c01007387 */ /* 0x000fe80000100a00 */
[----:B------:R4:W-:Y:S04]  /*4c50*/  STL.64 [R1+0x90], R22 ;  /* 0x0000901601007387 */ /* 0x0009e80000100a00 */
[----:B------:R-:W-:Y:S04]  /*4c60*/  STL.64 [R1+0x88], R26 ;  /* 0x0000881a01007387 */ /* 0x000fe80000100a00 */
[----:B------:R-:W-:Y:S04]  /*4c70*/  STL.64 [R1+0x80], R24 ;  /* 0x0000801801007387 */ /* 0x000fe80000100a00 */
[----:B------:R4:W-:Y:S04]  /*4c80*/  STL.64 [R1+0x78], R20 ;  /* 0x0000781401007387 */ /* 0x0009e80000100a00 */
[----:B------:R-:W-:Y:S01]  /*4c90*/  LDSM.16.MT88.4 R244, [R0+0x10000] ;  /* 0x0100000000f4783b */ /* 0x000fe20000004200 */
[----:B-1----:R-:W-:Y:S03]  /*4ca0*/  IMAD.MOV.U32 R30, RZ, RZ, R43 ;  /* 0x000000ffff1e7224 */ /* 0x002fe600078e002b */
[----:B------:R-:W-:Y:S04]  /*4cb0*/  LDSM.16.MT88.4 R36, [R0+0xe800] ;  /* 0x00e800000024783b */ /* 0x000fe80000004200 */
[----:B----4-:R-:W4:Y:S04]  /*4cc0*/  LDL R23, [R1+0x24] ;  /* 0x0000240001177983 */ /* 0x010f280000100800 */
[----:B------:R-:W4:Y:S04]  /*4cd0*/  LDL R20, [R1+0x20] ;  /* 0x0000200001147983 */ /* 0x000f280000100800 */
        /* <DEDUP_REMOVED lines=31> */
[----:B------:R-:W1:Y:S05]  /*4ed0*/  LDSM.16.M88.4 R24, [R20] ;  /* 0x000000001418783b */ /* 0x000e6a0000000200 */
[----:B------:R-:W-:Y:S01]  /*4ee0*/  HMMA.16816.F32.BF16 R96, R248, R246, R96 ;  /* 0x000000f6f860723c */ /* 0x000fe20000041860 */
[----:B------:R-:W2:Y:S04]  /*4ef0*/  LDSM.16.MT88.4 R244, [R0+0xf000] ;  /* 0x00f0000000f4783b */ /* 0x000ea80000004200 */
[----:B------:R-:W3:Y:S01]  /*4f00*/  LDSM.16.MT88.4 R248, [R0+0x11000] ;  /* 0x0110000000f8783b */ /* 0x000ee20000004200 */
[-C--:B-1----:R-:W-:Y:S06]  /*4f10*/  HMMA.16816.F32.BF16 R4, R24, R44.reuse, R4 ;  /* 0x0000002c1804723c */ /* 0x082fec0000041804 */
[C---:B------:R-:W-:Y:S06]  /*4f20*/  HMMA.16816.F32.BF16 R8, R36.reuse, R44, R8 ;  /* 0x0000002c2408723c */ /* 0x040fec0000041808 */
[-C--:B------:R-:W-:Y:S06]  /*4f30*/  HMMA.16816.F32.BF16 R12, R36, R46.reuse, R12 ;  /* 0x0000002e240c723c */ /* 0x080fec000004180c */
[C---:B------:R-:W-:Y:S01]  /*4f40*/  HMMA.16816.F32.BF16 R16, R24.reuse, R46, R16 ;  /* 0x0000002e1810723c */ /* 0x040fe20000041810 */
[----:B------:R-:W5:Y:S04]  /*4f50*/  LDL.LU.64 R46, [R1+0xd8] ;  /* 0x0000d800012e7983 */ /* 0x000f680000300a00 */
[----:B------:R-:W5:Y:S01]  /*4f60*/  LDL.LU.64 R44, [R1+0xd0] ;  /* 0x0000d000012c7983 */ /* 0x000f620000300a00 */
[-C--:B--2---:R-:W-:Y:S03]  /*4f70*/  HMMA.16816.F32.BF16 R68, R24, R244.reuse, R68 ;  /* 0x000000f41844723c */ /* 0x084fe60000041844 */
[----:B------:R-:W2:Y:S03]  /*4f80*/  LDL R29, [R1+0x60] ;  /* 0x00006000011d7983 */ /* 0x000ea60000100800 */
[C---:B------:R-:W-:Y:S01]  /*4f90*/  HMMA.16816.F32.BF16 R72, R36.reuse, R244, R72 ;  /* 0x000000f42448723c */ /* 0x040fe20000041848 */
[----:B------:R-:W4:Y:S04]  /*4fa0*/  LDL R22, [R1+0x64] ;  /* 0x0000640001167983 */ /* 0x000f280000100800 */
[----:B------:R-:W4:Y:S01]  /*4fb0*/  LDL R33, [R1+0x5c] ;  /* 0x00005c0001217983 */ /* 0x000f220000100800 */
[-C--:B------:R-:W-:Y:S03]  /*4fc0*/  HMMA.16816.F32.BF16 R76, R36, R246.reuse, R76 ;  /* 0x000000f6244c723c */ /* 0x080fe6000004184c */
[----:B------:R-:W4:Y:S03]  /*4fd0*/  LDL R32, [R1+0x58] ;  /* 0x0000580001207983 */ /* 0x000f260000100800 */
[C---:B------:R-:W-:Y:S01]  /*4fe0*/  HMMA.16816.F32.BF16 R80, R24.reuse, R246, R80 ;  /* 0x000000f61850723c */ /* 0x040fe20000041850 */
[----:B------:R-:W4:Y:S04]  /*4ff0*/  LDL.LU.64 R20, [R1+0x30] ;  /* 0x0000300001147983 */ /* 0x000f280000300a00 */
[----:B------:R-:W1:Y:S01]  /*5000*/  LDSM.16.M88.4 R244, [R23] ;  /* 0x0000000017f4783b */ /* 0x000e620000000200 */
[-C--:B---3--:R-:W-:Y:S06]  /*5010*/  HMMA.16816.F32.BF16 R84, R24, R248.reuse, R84 ;  /* 0x000000f81854723c */ /* 0x088fec0000041854 */
[C---:B------:R-:W-:Y:S06]  /*5020*/  HMMA.16816.F32.BF16 R88, R36.reuse, R248, R88 ;  /* 0x000000f82458723c */ /* 0x040fec0000041858 */
[-C--:B------:R-:W-:Y:S01]  /*5030*/  HMMA.16816.F32.BF16 R92, R36, R250.reuse, R92 ;  /* 0x000000fa245c723c */ /* 0x080fe2000004185c */
[----:B------:R3:W1:Y:S05]  /*5040*/  LDSM.16.M88.4 R36, [R23+0x1000] ;  /* 0x001000001724783b */ /* 0x00066a0000000200 */
[----:B------:R-:W-:Y:S01]  /*5050*/  HMMA.16816.F32.BF16 R96, R24, R250, R96 ;  /* 0x000000fa1860723c */ /* 0x000fe20000041860 */
[----:B------:R-:W1:Y:S04]  /*5060*/  LDSM.16.MT88.4 R248, [R0+0xf800] ;  /* 0x00f8000000f8783b */ /* 0x000e680000004200 */
[----:B------:R-:W1:Y:S01]  /*5070*/  LDSM.16.MT88.4 R24, [R0+0x11800] ;  /* 0x011800000018783b */ /* 0x000e620000004200 */
[----:B---3--:R-:W3:Y:S01]  /*5080*/  LDC R23, c[0x0][0x270] ;  /* 0x00009c00ff177b82 */ /* 0x008ee20000000800 */
[-C--:B-1----:R-:W-:Y:S06]  /*5090*/  HMMA.16816.F32.BF16 R4, R244, R40.reuse, R4 ;  /* 0x00000028f404723c */ /* 0x082fec0000041804 */
[C---:B------:R-:W-:Y:S06]  /*50a0*/  HMMA.16816.F32.BF16 R8, R36.reuse, R40, R8 ;  /* 0x000000282408723c */ /* 0x040fec0000041808 */
[-C--:B------:R-:W-:Y:S05]  /*50b0*/  HMMA.16816.F32.BF16 R12, R36, R42.reuse, R12 ;  /* 0x0000002a240c723c */ /* 0x080fea000004180c */
[----:B---3--:R-:W-:Y:S01]  /*50c0*/  IMAD R23, R23, UR17, RZ ;  /* 0x0000001117177c24 */ /* 0x008fe2000f8e02ff */
[C---:B------:R-:W-:Y:S01]  /*50d0*/  HMMA.16816.F32.BF16 R16, R244.reuse, R42, R16 ;  /* 0x0000002af410723c */ /* 0x040fe20000041810 */
[----:B------:R-:W5:Y:S04]  /*50e0*/  LDL.LU.64 R42, [R1+0xc8] ;  /* 0x0000c800012a7983 */ /* 0x000f680000300a00 */
[----:B------:R-:W5:Y:S01]  /*50f0*/  LDL.LU.64 R40, [R1+0xc0] ;  /* 0x0000c00001287983 */ /* 0x000f620000300a00 */
[-C--:B------:R-:W-:Y:S06]  /*5100*/  HMMA.16816.F32.BF16 R68, R244, R248.reuse, R68 ;  /* 0x000000f8f444723c */ /* 0x080fec0000041844 */
[C---:B------:R-:W-:Y:S06]  /*5110*/  HMMA.16816.F32.BF16 R72, R36.reuse, R248, R72 ;  /* 0x000000f82448723c */ /* 0x040fec0000041848 */
[-C--:B------:R-:W-:Y:S05]  /*5120*/  HMMA.16816.F32.BF16 R76, R36, R250.reuse, R76 ;  /* 0x000000fa244c723c */ /* 0x080fea000004184c */
[C---:B------:R-:W-:Y:S01]  /*5130*/  IMAD.SHL.U32 R248, R23.reuse, 0x8, RZ ;  /* 0x0000000817f87824 */ /* 0x040fe200078e00ff */
[C---:B------:R-:W-:Y:S05]  /*5140*/  HMMA.16816.F32.BF16 R80, R244.reuse, R250, R80 ;  /* 0x000000faf450723c */ /* 0x040fea0000041850 */
[C---:B------:R-:W-:Y:S01]  /*5150*/  IMAD.SHL.U32 R249, R23.reuse, 0x10, RZ ;  /* 0x0000001017f97824 */ /* 0x040fe200078e00ff */
[-C--:B------:R-:W-:Y:S05]  /*5160*/  HMMA.16816.F32.BF16 R84, R244, R24.reuse, R84 ;  /* 0x00000018f454723c */ /* 0x080fea0000041854 */
[C---:B------:R-:W-:Y:S01]  /*5170*/  IMAD.U32 R250, R23.reuse, -0x40, RZ ;  /* 0xffffffc017fa7824 */ /* 0x040fe200078e00ff */
[C---:B------:R-:W-:Y:S01]  /*5180*/  HMMA.16816.F32.BF16 R88, R36.reuse, R24, R88 ;  /* 0x000000182458723c */ /* 0x040fe20000041858 */
[----:B------:R-:W1:Y:S05]  /*5190*/  LDC R24, c[0x0][0x270] ;  /* 0x00009c00ff187b82 */ /* 0x000e6a0000000800 */
[-C--:B------:R-:W-:Y:S05]  /*51a0*/  HMMA.16816.F32.BF16 R92, R36, R26.reuse, R92 ;  /* 0x0000001a245c723c */ /* 0x080fea000004185c */
[----:B------:R-:W-:Y:S01]  /*51b0*/  IMAD.MOV.U32 R25, RZ, RZ, R30 ;  /* 0x000000ffff197224 */ /* 0x000fe200078e001e */
[----:B------:R-:W-:Y:S05]  /*51c0*/  HMMA.16816.F32.BF16 R96, R244, R26, R96 ;  /* 0x0000001af460723c */ /* 0x000fea0000041860 */
[----:B------:R-:W-:Y:S01]  /*51d0*/  IMAD R30, R23, 0x18, RZ ;  /* 0x00000018171e7824 */ /* 0x000fe200078e02ff */
[----:B--2---:R-:W-:Y:S01]  /*51e0*/  @P3 IADD3 R28, P1, R29, UR10, RZ ;  /* 0x0000000a1d1c3c10 */ /* 0x004fe2000ff3e0ff */
[----:B------:R-:W-:Y:S04]  /*51f0*/  @UP3 UMOV UR10, UR15 ;  /* 0x0000000f000a3c82 */ /* 0x000fe80008000000 */
[----:B----4-:R-:W-:Y:S01]  /*5200*/  @P3 IADD3.X R29, R22, UR9, RZ, P1, !PT ;  /* 0x00000009161d3c10 */ /* 0x010fe20008ffe4ff */
[C---:B------:R-:W-:Y:S01]  /*5210*/  IMAD R22, R23.reuse, 0x28, RZ ;  /* 0x0000002817167824 */ /* 0x040fe200078e02ff */
[----:B------:R-:W-:Y:S03]  /*5220*/  @UP3 UMOV UR9, UR14 ;  /* 0x0000000e00093c82 */ /* 0x000fe60008000000 */
[----:B------:R-:W2:Y:S04]  /*5230*/  @P3 LDG.E R33, desc[UR6][R28.64+-0xe0] ;  /* 0xffff20061c213981 */ /* 0x000ea8000c1e1900 */
[----:B------:R3:W4:Y:S01]  /*5240*/  @P3 LDG.E R32, desc[UR6][R28.64+-0x100] ;  /* 0xffff00061c203981 */ /* 0x000722000c1e1900 */
[C---:B------:R-:W-:Y:S04]  /*5250*/  LEA R251, P0, R250.reuse, R20, 0x2 ;  /* 0x00000014fafb7211 */ /* 0x040fe800078010ff */
[----:B------:R-:W-:Y:S01]  /*5260*/  LEA.HI.X.SX32 R250, R250, R21, 0x2, P0 ;  /* 0x00000015fafa7211 */ /* 0x000fe200000f16ff */
[----:B------:R-:W-:Y:S04]  /*5270*/  IMAD.MOV.U32 R20, RZ, RZ, R251 ;  /* 0x000000ffff147224 */ /* 0x000fe800078e00fb */
[----:B------:R-:W-:Y:S01]  /*5280*/  IMAD.MOV.U32 R21, RZ, RZ, R250 ;  /* 0x000000ffff157224 */ /* 0x000fe200078e00fa */
[-C--:B------:R-:W-:Y:S02]  /*5290*/  LEA R250, P1, R248, R20.reuse, 0x2 ;  /* 0x00000014f8fa7211 */ /* 0x080fe400078210ff */
[-C--:B------:R-:W-:Y:S02]  /*52a0*/  LEA R22, P2, R22, R20.reuse, 0x2 ;  /* 0x0000001416167211 */ /* 0x080fe400078410ff */
[----:B------:R-:W-:Y:S01]  /*52b0*/  STL.64 [R1+0x30], R20 ;  /* 0x0000301401007387 */ /* 0x000fe20000100a00 */
[-C--:B------:R-:W-:Y:S03]  /*52c0*/  LEA.HI.X.SX32 R251, R248, R21.reuse, 0x2, P1 ;  /* 0x00000015f8fb7211 */ /* 0x080fe600008f16ff */
[----:B------:R1:W-:Y:S04]  /*52d0*/  REDG.E.ADD.F32.FTZ.RN.STRONG.GPU desc[UR6][R20.64], R4 ;  /* 0x00000004140079a6 */ /* 0x0003e8000c10f386 */
[----:B------:R1:W-:Y:S01]  /*52e0*/  REDG.E.ADD.F32.FTZ.RN.STRONG.GPU desc[UR6][R250.64], R5 ;  /* 0x00000005fa0079a6 */ /* 0x0003e2000c10f386 */
[C---:B---3--:R-:W-:Y:S02]  /*52f0*/  IMAD.SHL.U32 R28, R23.reuse, 0x20, RZ ;  /* 0x00000020171c7824 */ /* 0x048fe400078e00ff */
[----:B-1----:R-:W-:Y:S02]  /*5300*/  IMAD R29, R24, UR17, RZ ;  /* 0x00000011181d7c24 */ /* 0x002fe4000f8e02ff */
[----:B------:R-:W-:Y:S02]  /*5310*/  IMAD R24, R23, 0x38, RZ ;  /* 0x0000003817187824 */ /* 0x000fe400078e02ff */
[----:B------:R-:W-:Y:S01]  /*5320*/  IMAD.SHL.U32 R29, R29, 0x20, RZ ;  /* 0x000000201d1d7824 */ /* 0x000fe200078e00ff */
[CC--:B------:R-:W-:Y:S04]  /*5330*/  LEA R4, P1, R30.reuse, R20.reuse, 0x2 ;  /* 0x000000141e047211 */ /* 0x0c0fe800078210ff */
[-C--:B------:R-:W-:Y:S01]  /*5340*/  LEA.HI.X.SX32 R5, R30, R21.reuse, 0x2, P1 ;  /* 0x000000151e057211 */ /* 0x080fe200008f16ff */
[----:B--2---:R-:W-:Y:S04]  /*5350*/  @P3 STL [R1+0x5c], R33 ;  /* 0x00005c2101003387 */ /* 0x004fe80000100800 */
[----:B----4-:R1:W-:Y:S04]  /*5360*/  @P3 STL [R1+0x58], R32 ;  /* 0x0000582001003387 */ /* 0x0103e80000100800 */
        /* <DEDUP_REMOVED lines=8> */
[----:B------:R4:W-:Y:S01]  /*53f0*/  REDG.E.ADD.F32.FTZ.RN.STRONG.GPU desc[UR6][R28.64], R8 ;  /* 0x000000081c0079a6 */ /* 0x0009e2000c10f386 */
[----:B-1----:R-:W-:Y:S03]  /*5400*/  IMAD R6, R23, 0x30, RZ ;  /* 0x0000003017067824 */ /* 0x002fe600078e02ff */
[----:B------:R2:W5:Y:S01]  /*5410*/  LDL.LU.64 R32, [R1+0xa8] ;  /* 0x0000a80001207983 */ /* 0x0005620000300a00 */
[----:B---3--:R-:W1:Y:S01]  /*5420*/  LDC R5, c[0x0][0x270] ;  /* 0x00009c00ff057b82 */ /* 0x008e620000000800 */
[-C--:B------:R-:W-:Y:S02]  /*5430*/  LEA R6, P1, R6, R20.reuse, 0x2 ;  /* 0x0000001406067211 */ /* 0x080fe400078210ff */
[----:B------:R2:W5:Y:S01]  /*5440*/  LDL.LU R30, [R1+0xa0] ;  /* 0x0000a000011e7983 */ /* 0x0005620000300800 */
[CC--:B------:R-:W-:Y:S01]  /*5450*/  LEA R4, P0, R24.reuse, R20.reuse, 0x2 ;  /* 0x0000001418047211 */ /* 0x0c0fe200078010ff */
[----:B----4-:R-:W-:Y:S02]  /*5460*/  VIADD R8, R249, 0x20 ;  /* 0x00000020f9087836 */ /* 0x010fe40000000000 */
[----:B------:R2:W5:Y:S01]  /*5470*/  LDL.LU.64 R28, [R1+0x98] ;  /* 0x00009800011c7983 */ /* 0x0005620000300a00 */
[C---:B-1----:R-:W-:Y:S02]  /*5480*/  IMAD R23, R5.reuse, UR17, RZ ;  /* 0x0000001105177c24 */ /* 0x042fe4000f8e02ff */
[----:B------:R-:W-:Y:S01]  /*5490*/  IMAD R7, R5, UR17, RZ ;  /* 0x0000001105077c24 */ /* 0x000fe2000f8e02ff */
[-C--:B------:R-:W-:Y:S01]  /*54a0*/  LEA.HI.X.SX32 R5, R24, R21.reuse, 0x2, P0 ;  /* 0x0000001518057211 */ /* 0x080fe200000f16ff */
[----:B------:R-:W-:Y:S02]  /*54b0*/  IMAD R23, R23, 0x28, RZ ;  /* 0x0000002817177824 */ /* 0x000fe400078e02ff */
[----:B------:R-:W-:Y:S03]  /*54c0*/  IMAD R7, R7, 0x30, RZ ;  /* 0x0000003007077824 */ /* 0x000fe600078e02ff */
[-C--:B------:R-:W-:Y:S02]  /*54d0*/  LEA.HI.X.SX32 R23, R23, R21.reuse, 0x2, P2 ;  /* 0x0000001517177211 */ /* 0x080fe400010f16ff */
[-C--:B------:R-:W-:Y:S03]  /*54e0*/  LEA.HI.X.SX32 R7, R7, R21.reuse, 0x2, P1 ;  /* 0x0000001507077211 */ /* 0x080fe600008f16ff */
[----:B------:R1:W-:Y:S04]  /*54f0*/  REDG.E.ADD.F32.FTZ.RN.STRONG.GPU desc[UR6][R22.64], R9 ;  /* 0x00000009160079a6 */ /* 0x0003e8000c10f386 */
[----:B------:R3:W-:Y:S04]  /*5500*/  REDG.E.ADD.F32.FTZ.RN.STRONG.GPU desc[UR6][R6.64], R10 ;  /* 0x0000000a060079a6 */ /* 0x0007e8000c10f386 */
[----:B------:R4:W-:Y:S04]  /*5510*/  REDG.E.ADD.F32.FTZ.RN.STRONG.GPU desc[UR6][R4.64], R11 ;  /* 0x0000000b040079a6 */ /* 0x0009e8000c10f386 */
[----:B------:R2:W-:Y:S04]  /*5520*/  REDG.E.ADD.F32.FTZ.RN.STRONG.GPU desc[UR6][R20.64+0x80], R16 ;  /* 0x00008010140079a6 */ /* 0x0005e8000c10f386 */
[----:B------:R2:W-:Y:S04]  /*5530*/  REDG.E.ADD.F32.FTZ.RN.STRONG.GPU desc[UR6][R250.64+0x80], R17 ;  /* 0x00008011fa0079a6 */ /* 0x0005e8000c10f386 */
[----:B-1----:R1:W5:Y:S01]  /*5540*/  LDL.LU.64 R22, [R1+0x90] ;  /* 0x0000900001167983 */ /* 0x0023620000300a00 */
[C---:B---3--:R-:W-:Y:S03]  /*5550*/  IMAD.IADD R7, R248.reuse, 0x1, R8 ;  /* 0x00000001f8077824 */ /* 0x048fe600078e0208 */
[----:B------:R1:W5:Y:S01]  /*5560*/  LDL.LU.64 R26, [R1+0x88] ;  /* 0x00008800011a7983 */ /* 0x0003620000300a00 */
[----:B------:R-:W-:Y:S02]  /*5570*/  IMAD.MOV.U32 R10, RZ, RZ, R25 ;  /* 0x000000ffff0a7224 */ /* 0x000fe400078e0019 */
[----:B----4-:R-:W-:Y:S01]  /*5580*/  VIADD R5, R249, 0x20 ;  /* 0x00000020f9057836 */ /* 0x010fe20000000000 */
[-C--:B------:R-:W-:Y:S01]  /*5590*/  LEA R6, P1, R7, R20.reuse, 0x2 ;  /* 0x0000001407067211 */ /* 0x080fe200078210ff */
[C---:B------:R-:W-:Y:S01]  /*55a0*/  IMAD.IADD R4, R248.reuse, 0x1, R7 ;  /* 0x00000001f8047824 */ /* 0x040fe200078e0207 */
[----:B------:R1:W5:Y:S01]  /*55b0*/  LDL.LU.64 R24, [R1+0x80] ;  /* 0x0000800001187983 */ /* 0x0003620000300a00 */
[----:B------:R-:W-:Y:S01]  /*55c0*/  IMAD.MOV.U32 R247, RZ, RZ, R10 ;  /* 0x000000fffff77224 */ /* 0x000fe200078e000a */
[-C--:B------:R-:W-:Y:S02]  /*55d0*/  LEA R8, P0, R5, R20.reuse, 0x2 ;  /* 0x0000001405087211 */ /* 0x080fe400078010ff */
[-C--:B------:R-:W-:Y:S02]  /*55e0*/  LEA.HI.X.SX32 R7, R7, R21.reuse, 0x2, P1 ;  /* 0x0000001507077211 */ /* 0x080fe400008f16ff */
[-C--:B------:R-:W-:Y:S01]  /*55f0*/  LEA.HI.X.SX32 R9, R5, R21.reuse, 0x2, P0 ;  /* 0x0000001505097211 */ /* 0x080fe200000f16ff */
[----:B------:R-:W-:Y:S01]  /*5600*/  IMAD.IADD R5, R248, 0x1, R4 ;  /* 0x00000001f8057824 */ /* 0x000fe200078e0204 */
[CC--:B--2---:R-:W-:Y:S03]  /*5610*/  LEA R16, P0, R4.reuse, R20.reuse, 0x2 ;  /* 0x0000001404107211 */ /* 0x0c4fe600078010ff */
[----:B------:R2:W-:Y:S01]  /*5620*/  REDG.E.ADD.F32.FTZ.RN.STRONG.GPU desc[UR6][R8.64], R18 ;  /* 0x00000012080079a6 */ /* 0x0005e2000c10f386 */
[-C--:B------:R-:W-:Y:S01]  /*5630*/  LEA.HI.X.SX32 R17, R4, R21.reuse, 0x2, P0 ;  /* 0x0000001504117211 */ /* 0x080fe200000f16ff */
[----:B------:R-:W-:Y:S01]  /*5640*/  IMAD.IADD R4, R248, 0x1, R5 ;  /* 0x00000001f8047824 */ /* 0x000fe200078e0205 */
[CC--:B------:R-:W-:Y:S01]  /*5650*/  LEA R10, P0, R5.reuse, R20.reuse, 0x2 ;  /* 0x00000014050a7211 */ /* 0x0c0fe200078010ff */
[----:B------:R3:W-:Y:S03]  /*5660*/  REDG.E.ADD.F32.FTZ.RN.STRONG.GPU desc[UR6][R6.64], R19 ;  /* 0x00000013060079a6 */ /* 0x0007e6000c10f386 */
[-C--:B------:R-:W-:Y:S01]  /*5670*/  LEA.HI.X.SX32 R11, R5, R21.reuse, 0x2, P0 ;  /* 0x00000015050b7211 */ /* 0x080fe200000f16ff */
[----:B------:R-:W-:Y:S01]  /*5680*/  REDG.E.ADD.F32.FTZ.RN.STRONG.GPU desc[UR6][R16.64], R12 ;  /* 0x0000000c100079a6 */ /* 0x000fe2000c10f386 */
[----:B------:R-:W-:Y:S03]  /*5690*/  VIADD R5, R249, 0x40 ;  /* 0x00000040f9057836 */ /* 0x000fe60000000000 */
[----:B------:R4:W-:Y:S04]  /*56a0*/  REDG.E.ADD.F32.FTZ.RN.STRONG.GPU desc[UR6][R10.64], R13 ;  /* 0x0000000d0a0079a6 */ /* 0x0009e8000c10f386 */
[----:B------:R-:W-:Y:S01]  /*56b0*/  LDSM.16.MT88.4 R16, [R0+0x2000] ;  /* 0x002000000010783b */ /* 0x000fe20000004200 */
[-C--:B--2---:R-:W-:Y:S01]  /*56c0*/  LEA R8, P1, R4, R20.reuse, 0x2 ;  /* 0x0000001404087211 */ /* 0x084fe200078210ff */
[----:B---3--:R-:W-:Y:S03]  /*56d0*/  IMAD.IADD R7, R248, 0x1, R4 ;  /* 0x00000001f8077824 */ /* 0x008fe600078e0204 */
[-C--:B------:R-:W-:Y:S02]  /*56e0*/  LEA.HI.X.SX32 R9, R4, R21.reuse, 0x2, P1 ;  /* 0x0000001504097211 */ /* 0x080fe400008f16ff */
[CC--:B------:R-:W-:Y:S03]  /*56f0*/  LEA R6, P0, R7.reuse, R20.reuse, 0x2 ;  /* 0x0000001407067211 */ /* 0x0c0fe600078010ff */
[----:B------:R2:W-:Y:S01]  /*5700*/  REDG.E.ADD.F32.FTZ.RN.STRONG.GPU desc[UR6][R8.64], R14 ;  /* 0x0000000e080079a6 */ /* 0x0005e2000c10f386 */
[C---:B----4-:R-:W-:Y:S01]  /*5710*/  IMAD.IADD R10, R248.reuse, 0x1, R5 ;  /* 0x00000001f80a7824 */ /* 0x050fe200078e0205 */
[-C--:B------:R-:W-:Y:S03]  /*5720*/  LEA.HI.X.SX32 R7, R7, R21.reuse, 0x2, P0 ;  /* 0x0000001507077211 */ /* 0x080fe600000f16ff */
[C---:B------:R-:W-:Y:S02]  /*5730*/  IMAD.IADD R4, R248.reuse, 0x1, R10 ;  /* 0x00000001f8047824 */ /* 0x040fe400078e020a */
[----:B------:R3:W-:Y:S04]  /*5740*/  REDG.E.ADD.F32.FTZ.RN.STRONG.GPU desc[UR6][R6.64], R15 ;  /* 0x0000000f060079a6 */ /* 0x0007e8000c10f386 */
[----:B------:R-:W-:Y:S04]  /*5750*/  REDG.E.ADD.F32.FTZ.RN.STRONG.GPU desc[UR6][R20.64+0x100], R68 ;  /* 0x00010044140079a6 */ /* 0x000fe8000c10f386 */
[----:B------:R-:W-:Y:S01]  /*5760*/  REDG.E.ADD.F32.FTZ.RN.STRONG.GPU desc[UR6][R250.64+0x100], R69 ;  /* 0x00010045fa0079a6 */ /* 0x000fe2000c10f386 */
[CC--:B--2---:R-:W-:Y:S04]  /*5770*/  LEA R8, P0, R5.reuse, R20.reuse, 0x2 ;  /* 0x0000001405087211 */ /* 0x0c4fe800078010ff */
[-C--:B------:R-:W-:Y:S01]  /*5780*/  LEA.HI.X.SX32 R9, R5, R21.reuse, 0x2, P0 ;  /* 0x0000001505097211 */ /* 0x080fe200000f16ff */
[----:B------:R-:W-:Y:S01]  /*5790*/  IMAD.IADD R5, R248, 0x1, R4 ;  /* 0x00000001f8057824 */ /* 0x000fe200078e0204 */
[-C--:B------:R-:W-:Y:S02]  /*57a0*/  LEA R12, P0, R4, R20.reuse, 0x2 ;  /* 0x00000014040c7211 */ /* 0x080fe400078010ff */
[-C--:B---3--:R-:W-:Y:S01]  /*57b0*/  LEA R6, P1, R10, R20.reuse, 0x2 ;  /* 0x000000140a067211 */ /* 0x088fe200078210ff */
        /* <DEDUP_REMOVED lines=77> */
[----:B------:R-:W-:Y:S04]  /*5c90*/  REDG.E.ADD.F32.FTZ.RN.STRONG.GPU desc[UR6][R20.64+0x280], R96 ;  /* 0x00028060140079a6 */ /* 0x000fe8000c10f386 */
[----:B------:R-:W-:Y:S04]  /*5ca0*/  REDG.E.ADD.F32.FTZ.RN.STRONG.GPU desc[UR6][R250.64+0x280], R97 ;  /* 0x00028061fa0079a6 */ /* 0x000fe8000c10f386 */
[----:B------:R-:W-:Y:S01]  /*5cb0*/  LDSM.16.MT88.4 R88, [R0+0x4800] ;  /* 0x004800000058783b */ /* 0x000fe20000004200 */
[C---:B--2---:R-:W-:Y:S01]  /*5cc0*/  IMAD.IADD R6, R248.reuse, 0x1, R4 ;  /* 0x00000001f8067824 */ /* 0x044fe200078e0204 */
[CC--:B---3--:R-:W-:Y:S03]  /*5cd0*/  LEA R8, P0, R249.reuse, R20.reuse, 0x2 ;  /* 0x00000014f9087211 */ /* 0x0c8fe600078010ff */
[C---:B------:R-:W-:Y:S01]  /*5ce0*/  IMAD.IADD R5, R248.reuse, 0x1, R6 ;  /* 0x00000001f8057824 */ /* 0x040fe200078e0206 */
[-C--:B------:R-:W-:Y:S03]  /*5cf0*/  LEA.HI.X.SX32 R9, R249, R21.reuse, 0x2, P0 ;  /* 0x00000015f9097211 */ /* 0x080fe600000f16ff */
[----:B------:R-:W-:Y:S01]  /*5d00*/  IMAD.IADD R4, R248, 0x1, R5 ;  /* 0x00000001f8047824 */ /* 0x000fe200078e0205 */
[CC--:B------:R-:W-:Y:S02]  /*5d10*/  LEA R12, P0, R6.reuse, R20.reuse, 0x2 ;  /* 0x00000014060c7211 */ /* 0x0c0fe400078010ff */
        /* <DEDUP_REMOVED lines=81> */
[----:B------:R-:W3:Y:S08]  /*6230*/  LDC R7, c[0x0][0x244] ;  /* 0x00009100ff077b82 */ /* 0x000ef00000000800 */
[----:B------:R-:W-:Y:S01]  /*6240*/  BAR.SYNC.DEFER_BLOCKING 0x0 ;  /* 0x0000000000007b1d */ /* 0x000fe20000010000 */
        /* <DEDUP_REMOVED lines=9> */
[----:B------:R1:W-:Y:S01]  /*62e0*/  LDGSTS.E.BYPASS.LTC128B.128 [R247], desc[UR6][R8.64] ;  /* 0x0000000008f77fae */ /* 0x0003e2000b901d46 */
        /* <DEDUP_REMOVED lines=8> */
.L_x_102:
[----:B------:R-:W-:Y:S01]  /*6370*/  ISETP.LT.AND P0, PT, RZ, UR8, PT ;  /* 0x00000008ff007c0c */ /* 0x000fe2000bf01270 */
[----:B------:R-:W-:Y:S11]  /*6380*/  UIADD3 UR8, UR8, -0x1, URZ ;  /* 0xffffffff08087890 */ /* 0x000ff6000fffe03f */
[----:B------:R-:W-:Y:S01]  /*6390*/  @!UPT UIADD3 URZ, URZ, URZ, URZ ;  /* 0x0000003f3f3ff290 */ /* 0x000fe2000fffe03f */
[----:B------:R-:W-:Y:S05]  /*63a0*/  @P0 BRA `(.L_x_103) ;  /* 0xffffffcc001c0947 */ /* 0x000fea000383ffff */
[----:B------:R-:W2:Y:S01]  /*63b0*/  LDL R73, [R1+0x68] ;  /* 0x0000680001497983 */ /* 0x000ea20000100800 */
[----:B------:R-:W-:-:S03]  /*63c0*/  ULDC UR8, c[0x0][0x390] ;  /* 0x0000e40000087ab9 */ /* 0x000fc60000000800 */
[----:B------:R-:W3:Y:S01]  /*63d0*/  LDL R72, [R1+0x6c] ;  /* 0x00006c0001487983 */ /* 0x000ee20000100800 */
        /* <DEDUP_REMOVED lines=61> */
[----:B-1----:R-:W-:Y:S01]  /*67b0*/  FMUL.FTZ R9, R137, UR8 ;  /* 0x0000000889097c20 */ /* 0x002fe20008410000 */
        /* <DEDUP_REMOVED lines=11> */
[----:B------:R-:W-:Y:S01]  /*6870*/  F2FP.BF16.F32.PACK_AB R6, R6, R146 ;  /* 0x000000920606723e */ /* 0x000fe200000010ff */
[----:B------:R-:W-:Y:S01]  /*6880*/  USHF.L.U32 UR19, UR21, 0x6, URZ ;  /* 0x0000000615137899 */ /* 0x000fe2000800063f */
[----:B------:R-:W-:-:S02]  /*6890*/  F2FP.BF16.F32.PACK_AB R9, R9, R136 ;  /* 0x000000880909723e */ /* 0x000fc400000010ff */
        /* <DEDUP_REMOVED lines=32> */
[----:B---3--:R-:W-:Y:S04]  /*6aa0*/  STS [R72], R23 ;  /* 0x0000001748007388 */ /* 0x008fe80000000800 */
        /* <DEDUP_REMOVED lines=41> */
[----:B-1----:R-:W-:-:S03]  /*6d40*/  SHF.R.S32.HI R6, RZ, 0x1f, R4 ;  /* 0x0000001fff067819 */ /* 0x002fc60000011404 */
[----:B------:R2:W-:Y:S04]  /*6d50*/  STS [R72+0xa400], R66 ;  /* 0x00a4004248007388 */ /* 0x0005e80000000800 */
[----:B------:R2:W-:Y:S04]  /*6d60*/  STS [R73+0xb000], R56 ;  /* 0x00b0003849007388 */ /* 0x0005e80000000800 */
[----:B------:R2:W-:Y:S04]  /*6d70*/  STS [R73+0xb400], R58 ;  /* 0x00b4003a49007388 */ /* 0x0005e80000000800 */
[----:B------:R2:W-:Y:S04]  /*6d80*/  STS [R72+0xb000], R60 ;  /* 0x00b0003c48007388 */ /* 0x0005e80000000800 */
        /* <DEDUP_REMOVED lines=15> */
.L_x_104:
[----:B------:R-:W-:Y:S01]  /*6e80*/  @UP0 UIADD3 UR14, UR16, UR22, URZ ;  /* 0x00000016100e0290 */ /* 0x000fe2000fffe03f */
[----:B------:R-:W-:Y:S01]  /*6e90*/  LEA.HI R6, R6, R4, RZ, 0x3 ;  /* 0x0000000406067211 */ /* 0x000fe200078f18ff */
[----:B------:R-:W-:Y:S02]  /*6ea0*/  @UP0 ULDC.64 UR10, c[0x0][0x458] ;  /* 0x00011600000a0ab9 */ /* 0x000fe40000000a00 */
[----:B------:R-:W-:Y:S01]  /*6eb0*/  @UP0 UIMAD.WIDE.U32 UR12, UR14, UR10, URZ ;  /* 0x0000000a0e0c02a5 */ /* 0x000fe2000f8e003f */
[----:B------:R-:W-:Y:S01]  /*6ec0*/  LOP3.LUT R6, R6, 0xfffffff8, RZ, 0xc0, !PT ;  /* 0xfffffff806067812 */ /* 0x000fe200078ec0ff */
[----:B------:R-:W-:-:S04]  /*6ed0*/  @UP0 UIMAD UR14, UR14, UR11, URZ ;  /* 0x0000000b0e0e02a4 */ /* 0x000fc8000f8e023f */
[----:B------:R-:W-:Y:S01]  /*6ee0*/  @UP0 UIADD3 UR18, UR13, UR14, URZ ;  /* 0x0000000e0d120290 */ /* 0x000fe2000fffe03f */
[----:B------:R-:W-:Y:S01]  /*6ef0*/  IMAD.IADD R6, R4, 0x1, -R6 ;  /* 0x0000000104067824 */ /* 0x000fe200078e0a06 */
[----:B------:R-:W-:Y:S01]  /*6f00*/  @UP0 UMOV UR17, UR12 ;  /* 0x0000000c00110c82 */ /* 0x000fe20008000000 */
[----:B------:R-:W-:Y:S09]  /*6f10*/  @P0 BRA `(.L_x_105) ;  /* 0x0000000000340947 */ /* 0x000ff20003800000 */
        /* <DEDUP_REMOVED lines=13> */
.L_x_105:
[----:B------:R-:W-:Y:S01]  /*6ff0*/  BAR.SYNC.DEFER_BLOCKING 0x0 ;  /* 0x0000000000007b1d */ /* 0x000fe20000010000 */
[----:B------:R-:W-:Y:S01]  /*7000*/  IMAD.SHL.U32 R6, R6, 0x8, RZ ;  /* 0x0000000806067824 */ /* 0x000fe200078e00ff */
[----:B------:R-:W-:Y:S01]  /*7010*/  USHF.R.S32.HI UR12, URZ, 0x1f, UR19 ;  /* 0x0000001f3f0c7899 */ /* 0x000fe20008011413 */
[----:B------:R-:W-:Y:S01]  /*7020*/  IMAD.U32 R4, RZ, RZ, UR8 ;  /* 0x00000008ff047e24 */ /* 0x000fe2000f8e00ff */
[----:B------:R-:W-:Y:S02]  /*7030*/  UIMAD UR5, UR21, -0x40, UR5 ;  /* 0xffffffc0150578a4 */ /* 0x000fe4000f8e0205 */
[----:B------:R-:W-:Y:S01]  /*7040*/  UIMAD UR13, UR12, UR8, URZ ;  /* 0x000000080c0d72a4 */ /* 0x000fe2000f8e023f */
[--C-:B------:R-:W-:Y:S01]  /*7050*/  SHF.R.S32.HI R7, RZ, 0x1f, R6.reuse ;  /* 0x0000001fff077819 */ /* 0x100fe20000011406 */
[----:B------:R-:W1:Y:S01]  /*7060*/  S2R R53, SR_TID.X ;  /* 0x0000000000357919 */ /* 0x000e620000002100 */
[----:B------:R-:W-:Y:S01]  /*7070*/  USHF.R.S32.HI UR16, URZ, 0x1f, UR54 ;  /* 0x0000001f3f107899 */ /* 0x000fe20008011436 */
[----:B------:R-:W-:Y:S01]  /*7080*/  BSSY B0, `(.L_x_106) ;  /* 0x000002a000007945 */ /* 0x000fe20003800000 */
[----:B------:R-:W-:Y:S01]  /*7090*/  UIMAD UR13, UR19, UR9, UR13 ;  /* 0x00000009130d72a4 */ /* 0x000fe2000f8e020d */
[----:B--2---:R-:W2:Y:S01]  /*70a0*/  S2R R54, SR_TID.X ;  /* 0x0000000000367919 */ /* 0x004ea20000002100 */
[----:B------:R-:W-:Y:S01]  /*70b0*/  IMAD.WIDE.U32 R4, R4, UR19, R6 ;  /* 0x0000001304047c25 */ /* 0x000fe2000f8e0006 */
[----:B------:R-:W-:-:S03]  /*70c0*/  ULDC.64 UR14, c[0x0][0x468] ;  /* 0x00011a00000e7ab9 */ /* 0x000fc60000000a00 */
[----:B------:R-:W-:Y:S01]  /*70d0*/  IMAD.U32 R8, RZ, RZ, UR13 ;  /* 0x0000000dff087e24 */ /* 0x000fe2000f8e00ff */
[----:B------:R-:W-:Y:S01]  /*70e0*/  IADD3 R4, P0, R4, UR20, RZ ;  /* 0x0000001404047c10 */ /* 0x000fe2000ff1e0ff */
[----:B------:R-:W-:-:S03]  /*70f0*/  UIMAD UR13, UR16, UR14, URZ ;  /* 0x0000000e100d72a4 */ /* 0x000fc6000f8e023f */
[----:B------:R-:W-:Y:S01]  /*7100*/  IADD3.X R5, R5, UR23, R8, P0, !PT ;  /* 0x0000001705057c10 */ /* 0x000fe200087fe408 */
[----:B------:R-:W-:Y:S01]  /*7110*/  IMAD.U32 R8, RZ, RZ, UR14 ;  /* 0x0000000eff087e24 */ /* 0x000fe2000f8e00ff */
[----:B------:R3:W4:Y:S01]  /*7120*/  LDS.128 R36, [R247+0xd000] ;  /* 0x00d00000f7247984 */ /* 0x0007220000000c00 */
[----:B------:R-:W-:-:S03]  /*7130*/  UIMAD UR15, UR54, UR15, UR13 ;  /* 0x0000000f360f72a4 */ /* 0x000fc6000f8e020d */
[----:B------:R3:W3:Y:S04]  /*7140*/  LDS.128 R32, [R247+0xf000] ;  /* 0x00f00000f7207984 */ /* 0x0006e80000000c00 */
[----:B------:R3:W3:Y:S04]  /*7150*/  LDS.128 R28, [R247+0x11000] ;  /* 0x01100000f71c7984 */ /* 0x0006e80000000c00 */
[----:B------:R3:W3:Y:S04]  /*7160*/  LDS.128 R48, [R247+0x13000] ;  /* 0x01300000f7307984 */ /* 0x0006e80000000c00 */
[----:B------:R3:W3:Y:S01]  /*7170*/  LDS.128 R44, [R247+0x15000] ;  /* 0x01500000f72c7984 */ /* 0x0006e20000000c00 */
[----:B-1----:R-:W-:-:S03]  /*7180*/  SHF.R.S32.HI R53, RZ, 0x1f, R53 ;  /* 0x0000001fff357819 */ /* 0x002fc60000011435 */
[----:B------:R1:W1:Y:S01]  /*7190*/  LDS.128 R40, [R247+0x17000] ;  /* 0x01700000f7287984 */ /* 0x0002620000000c00 */
[----:B--2---:R-:W-:-:S04]  /*71a0*/  LEA.HI R53, R53, R54, RZ, 0x3 ;  /* 0x0000003635357211 */ /* 0x004fc800078f18ff */
[----:B------:R-:W-:-:S04]  /*71b0*/  SHF.R.S32.HI R53, RZ, 0x3, R53 ;  /* 0x00000003ff357819 */ /* 0x000fc80000011435 */
[C---:B------:R-:W-:Y:S01]  /*71c0*/  ISETP.GE.AND P2, PT, R53.reuse, UR5, PT ;  /* 0x0000000535007c0c */ /* 0x040fe2000bf46270 */
[----:B------:R-:W-:Y:S01]  /*71d0*/  VIADD R9, R53, 0x20 ;  /* 0x0000002035097836 */ /* 0x000fe20000000000 */
[----:B------:R-:W-:-:S04]  /*71e0*/  SHF.R.S32.HI R52, RZ, 0x1f, R53 ;  /* 0x0000001fff347819 */ /* 0x000fc80000011435 */
[----:B------:R-:W-:Y:S01]  /*71f0*/  ISETP.GE.AND P1, PT, R9, UR5, PT ;  /* 0x0000000509007c0c */ /* 0x000fe2000bf26270 */
[----:B------:R-:W-:-:S04]  /*7200*/  IMAD.WIDE.U32 R8, R8, UR54, R4 ;  /* 0x0000003608087c25 */ /* 0x000fc8000f8e0004 */
[----:B------:R-:W-:Y:S02]  /*7210*/  VIADD R12, R9, UR15 ;  /* 0x0000000f090c7c36 */ /* 0x000fe40008000000 */
[----:B----4-:R-:W-:Y:S06]  /*7220*/  @P2 BRA `(.L_x_107) ;  /* 0x00000000003c2947 */ /* 0x010fec0003800000 */
[----:B------:R-:W2:Y:S01]  /*7230*/  LDS.128 R20, [R247+0xe000] ;  /* 0x00e00000f7147984 */ /* 0x000ea20000000c00 */
[----:B------:R-:W-:Y:S01]  /*7240*/  MOV R4, R8 ;  /* 0x0000000800047202 */ /* 0x000fe20000000f00 */
[----:B------:R-:W-:Y:S01]  /*7250*/  IMAD R13, R52, UR8, RZ ;  /* 0x00000008340d7c24 */ /* 0x000fe2000f8e02ff */
[----:B------:R-:W-:Y:S01]  /*7260*/  MOV R5, R12 ;  /* 0x0000000c00057202 */ /* 0x000fe20000000f00 */
[----:B------:R-:W4:Y:S01]  /*7270*/  LDS.128 R16, [R247+0xc000] ;  /* 0x00c00000f7107984 */ /* 0x000f220000000c00 */
[----:B------:R-:W-:-:S03]  /*7280*/  ULDC.64 UR14, c[0x0][0x3f0] ;  /* 0x0000fc00000e7ab9 */ /* 0x000fc60000000a00 */
[----:B------:R-:W5:Y:S01]  /*7290*/  LDS.128 R24, [R247+0x10000] ;  /* 0x01000000f7187984 */ /* 0x000f620000000c00 */
[----:B------:R-:W-:-:S04]  /*72a0*/  IMAD.WIDE.U32 R10, R53, UR8, R4 ;  /* 0x00000008350a7c25 */ /* 0x000fc8000f8e0004 */
[----:B------:R-:W-:-:S05]  /*72b0*/  IMAD R4, R53, UR9, R13 ;  /* 0x0000000935047c24 */ /* 0x000fca000f8e020d */
[----:B------:R-:W-:Y:S02]  /*72c0*/  IADD3 R5, R11, R4, RZ ;  /* 0x000000040b057210 */ /* 0x000fe40007ffe0ff */
[----:B------:R-:W-:-:S04]  /*72d0*/  LEA R4, P0, R10, UR14, 0x1 ;  /* 0x0000000e0a047c11 */ /* 0x000fc8000f8008ff */
[----:B------:R-:W-:-:S05]  /*72e0*/  LEA.HI.X R5, R10, UR15, R5, 0x1, P0 ;  /* 0x0000000f0a057c11 */ /* 0x000fca00080f0c05 */
[----:B--2---:R2:W-:Y:S04]  /*72f0*/  STG.E.128 desc[UR6][R4.64+0x80], R20 ;  /* 0x0000801404007986 */ /* 0x0045e8000c101d06 */
[----:B----4-:R2:W-:Y:S04]  /*7300*/  STG.E.128 desc[UR6][R4.64], R16 ;  /* 0x0000001004007986 */ /* 0x0105e8000c101d06 */
[----:B-----5:R2:W-:Y:S02]  /*7310*/  STG.E.128 desc[UR6][R4.64+0x100], R24 ;  /* 0x0001001804007986 */ /* 0x0205e4000c101d06 */
.L_x_107:
[----:B------:R-:W-:Y:S05]  /*7320*/  BSYNC B0 ;  /* 0x0000000000007941 */ /* 0x000fea0003800000 */
.L_x_106:
[----:B------:R-:W-:Y:S04]  /*7330*/  BSSY B0, `(.L_x_108) ;  /* 0x000000f000007945 */ /* 0x000fe80003800000 */
[----:B------:R-:W-:Y:S05]  /*7340*/  @P1 BRA `(.L_x_109) ;  /* 0x0000000000341947 */ /* 0x000fea0003800000 */
[----:B--2---:R-:W-:Y:S01]  /*7350*/  IADD3 R4, P0, R53, 0x20, RZ ;  /* 0x0000002035047810 */ /* 0x004fe20007f1e0ff */
[----:B------:R-:W-:Y:S01]  /*7360*/  ULDC.64 UR14, c[0x0][0x3f0] ;  /* 0x0000fc00000e7ab9 */ /* 0x000fe20000000a00 */
[----:B------:R-:W-:Y:S02]  /*7370*/  MOV R9, R12 ;  /* 0x0000000c00097202 */ /* 0x000fe40000000f00 */
[----:B------:R-:W-:Y:S01]  /*7380*/  IADD3.X R5, RZ, R52, RZ, P0, !PT ;  /* 0x00000034ff057210 */ /* 0x000fe200007fe4ff */
[----:B------:R-:W-:-:S04]  /*7390*/  IMAD.WIDE.U32 R8, R4, UR8, R8 ;  /* 0x0000000804087c25 */ /* 0x000fc8000f8e0008 */
[----:B------:R-:W-:-:S04]  /*73a0*/  IMAD R5, R5, UR8, RZ ;  /* 0x0000000805057c24 */ /* 0x000fc8000f8e02ff */
[----:B------:R-:W-:Y:S01]  /*73b0*/  IMAD R5, R4, UR9, R5 ;  /* 0x0000000904057c24 */ /* 0x000fe2000f8e0205 */
[----:B------:R-:W-:-:S04]  /*73c0*/  LEA R4, P0, R8, UR14, 0x1 ;  /* 0x0000000e08047c11 */ /* 0x000fc8000f8008ff */
[----:B------:R-:W-:-:S04]  /*73d0*/  IADD3 R5, R9, R5, RZ ;  /* 0x0000000509057210 */ /* 0x000fc80007ffe0ff */
[----:B------:R-:W-:-:S05]  /*73e0*/  LEA.HI.X R5, R8, UR15, R5, 0x1, P0 ;  /* 0x0000000f08057c11 */ /* 0x000fca00080f0c05 */
[----:B------:R4:W-:Y:S04]  /*73f0*/  STG.E.128 desc[UR6][R4.64], R36 ;  /* 0x0000002404007986 */ /* 0x0009e8000c101d06 */
[----:B---3--:R4:W-:Y:S04]  /*7400*/  STG.E.128 desc[UR6][R4.64+0x80], R32 ;  /* 0x0000802004007986 */ /* 0x0089e8000c101d06 */
[----:B------:R4:W-:Y:S02]  /*7410*/  STG.E.128 desc[UR6][R4.64+0x100], R28 ;  /* 0x0001001c04007986 */ /* 0x0009e4000c101d06 */
.L_x_109:
[----:B------:R-:W-:Y:S05]  /*7420*/  BSYNC B0 ;  /* 0x0000000000007941 */ /* 0x000fea0003800000 */
.L_x_108:
[----:B--2---:R2:W1:Y:S01]  /*7430*/  LDS.128 R20, [R247+0x12000] ;  /* 0x01200000f7147984 */ /* 0x0044620000000c00 */
[----:B------:R-:W-:Y:S01]  /*7440*/  UIMAD UR5, UR12, UR10, URZ ;  /* 0x0000000a0c0572a4 */ /* 0x000fe2000f8e023f */
[----:B----4-:R-:W-:Y:S01]  /*7450*/  IMAD.U32 R4, RZ, RZ, UR10 ;  /* 0x0000000aff047e24 */ /* 0x010fe2000f8e00ff */
[----:B------:R-:W-:Y:S01]  /*7460*/  USHF.R.S32.HI UR13, URZ, 0x1f, UR54 ;  /* 0x0000001f3f0d7899 */ /* 0x000fe20008011436 */
[----:B------:R2:W4:Y:S01]  /*7470*/  LDS.128 R16, [R247+0x14000] ;  /* 0x01400000f7107984 */ /* 0x0005220000000c00 */
        /* <DEDUP_REMOVED lines=15> */
[----:B------:R-:W-:Y:S01]  /*7570*/  IMAD R11, R52, UR10, RZ ;  /* 0x0000000a340b7c24 */ /* 0x000fe2000f8e02ff */
[----:B------:R-:W-:Y:S01]  /*7580*/  MOV R5, R10 ;  /* 0x0000000a00057202 */ /* 0x000fe20000000f00 */
[----:B------:R-:W-:Y:S02]  /*7590*/  ULDC.64 UR8, c[0x0][0x3f8] ;  /* 0x0000fe0000087ab9 */ /* 0x000fe40000000a00 */
[----:B------:R-:W-:-:S04]  /*75a0*/  IMAD.WIDE.U32 R8, R53, UR10, R4 ;  /* 0x0000000a35087c25 */ /* 0x000fc8000f8e0004 */
[----:B------:R-:W-:-:S05]  /*75b0*/  IMAD R4, R53, UR11, R11 ;  /* 0x0000000b35047c24 */ /* 0x000fca000f8e020b */
[----:B------:R-:W-:Y:S02]  /*75c0*/  IADD3 R5, R9, R4, RZ ;  /* 0x0000000409057210 */ /* 0x000fe40007ffe0ff */
[----:B------:R-:W-:-:S04]  /*75d0*/  LEA R4, P0, R8, UR8, 0x1 ;  /* 0x0000000808047c11 */ /* 0x000fc8000f8008ff */
[----:B------:R-:W-:-:S05]  /*75e0*/  LEA.HI.X R5, R8, UR9, R5, 0x1, P0 ;  /* 0x0000000908057c11 */ /* 0x000fca00080f0c05 */
[----:B-1----:R1:W-:Y:S04]  /*75f0*/  STG.E.128 desc[UR6][R4.64], R20 ;  /* 0x0000001404007986 */ /* 0x0023e8000c101d06 */
[----:B----4-:R1:W-:Y:S04]  /*7600*/  STG.E.128 desc[UR6][R4.64+0x80], R16 ;  /* 0x0000801004007986 */ /* 0x0103e8000c101d06 */
[----:B------:R1:W-:Y:S02]  /*7610*/  STG.E.128 desc[UR6][R4.64+0x100], R12 ;  /* 0x0001000c04007986 */ /* 0x0003e4000c101d06 */
.L_x_111:
[----:B------:R-:W-:Y:S05]  /*7620*/  BSYNC B0 ;  /* 0x0000000000007941 */ /* 0x000fea0003800000 */
.L_x_110:
[----:B------:R-:W-:Y:S05]  /*7630*/  @P1 BRA `(.L_x_112) ;  /* 0x0000000800681947 */ /* 0x000fea0003800000 */
[----:B-1----:R-:W-:Y:S01]  /*7640*/  IADD3 R4, P0, R53, 0x20, RZ ;  /* 0x0000002035047810 */ /* 0x002fe20007f1e0ff */
        /* <DEDUP_REMOVED lines=9> */
[----:B---3--:R1:W-:Y:S04]  /*76e0*/  STG.E.128 desc[UR6][R4.64], R48 ;  /* 0x0000003004007986 */ /* 0x0083e8000c101d06 */
[----:B------:R1:W-:Y:S04]  /*76f0*/  STG.E.128 desc[UR6][R4.64+0x80], R44 ;  /* 0x0000802c04007986 */ /* 0x0003e8000c101d06 */
[----:B------:R1:W-:Y:S01]  /*7700*/  STG.E.128 desc[UR6][R4.64+0x100], R40 ;  /* 0x0001002804007986 */ /* 0x0003e2000c101d06 */
[----:B------:R-:W-:Y:S05]  /*7710*/  BRA `(.L_x_112) ;  /* 0x0000000800307947 */ /* 0x000fea0003800000 */
.L_x_100:
[----:B------:R-:W-:Y:S02]  /*7720*/  UISETP.NE.AND UP0, UPT, UR22, -0x1, UPT ;  /* 0xffffffff1600788c */ /* 0x000fe4000bf05270 */
        /* <DEDUP_REMOVED lines=22> */
.L_x_113:
[----:B------:R-:W-:Y:S01]  /*7890*/  @UP0 UIADD3 UR14, UR16, UR22, URZ ;  /* 0x00000016100e0290 */ /* 0x000fe2000fffe03f */
        /* <DEDUP_REMOVED lines=20> */
.L_x_114:
[----:B------:R-:W1:Y:S01]  /*79e0*/  S2R R15, SR_TID.X ;  /* 0x00000000000f7919 */ /* 0x000e620000002100 */
[----:B------:R-:W-:Y:S01]  /*79f0*/  UIMAD UR12, UR19, UR8, URZ ;  /* 0x00000008130c72a4 */ /* 0x000fe2000f8e023f */
[----:B------:R-:W-:Y:S01]  /*7a00*/  IMAD.U32 R6, RZ, RZ, UR8 ;  /* 0x00000008ff067e24 */ /* 0x000fe2000f8e00ff */
[----:B------:R-:W-:Y:S01]  /*7a10*/  UIMAD UR5, UR21, -0x40, UR5 ;  /* 0xffffffc0150578a4 */ /* 0x000fe2000f8e0205 */
[----:B------:R-:W2:Y:S01]  /*7a20*/  S2R R16, SR_TID.X ;  /* 0x0000000000107919 */ /* 0x000ea20000002100 */
[----:B------:R-:W-:Y:S01]  /*7a30*/  UIMAD UR12, UR18, UR9, UR12 ;  /* 0x00000009120c72a4 */ /* 0x000fe2000f8e020c */
[----:B------:R-:W-:Y:S01]  /*7a40*/  IMAD.WIDE.U32 R6, R6, UR18, R4 ;  /* 0x0000001206067c25 */ /* 0x000fe2000f8e0004 */
[----:B------:R-:W-:Y:S04]  /*7a50*/  BSSY B0, `(.L_x_115) ;  /* 0x000001e000007945 */ /* 0x000fe80003800000 */
[----:B------:R-:W-:Y:S01]  /*7a60*/  IMAD.U32 R9, RZ, RZ, UR12 ;  /* 0x0000000cff097e24 */ /* 0x000fe2000f8e00ff */
[----:B------:R-:W-:Y:S01]  /*7a70*/  IADD3 R8, P0, R6, UR20, RZ ;  /* 0x0000001406087c10 */ /* 0x000fe2000ff1e0ff */
[----:B------:R-:W-:-:S02]  /*7a80*/  ULDC.64 UR12, c[0x0][0x468] ;  /* 0x00011a00000c7ab9 */ /* 0x000fc40000000a00 */
[----:B------:R-:W-:Y:S01]  /*7a90*/  UIMAD UR14, UR61, UR12, URZ ;  /* 0x0000000c3d0e72a4 */ /* 0x000fe2000f8e023f */
[----:B------:R-:W-:Y:S01]  /*7aa0*/  IADD3.X R9, R7, UR23, R9, P0, !PT ;  /* 0x0000001707097c10 */ /* 0x000fe200087fe409 */
[----:B------:R-:W-:Y:S02]  /*7ab0*/  IMAD.U32 R6, RZ, RZ, UR12 ;  /* 0x0000000cff067e24 */ /* 0x000fe4000f8e00ff */
[----:B------:R-:W-:Y:S02]  /*7ac0*/  UIMAD UR13, UR54, UR13, UR14 ;  /* 0x0000000d360d72a4 */ /* 0x000fe4000f8e020e */
[----:B------:R-:W-:-:S04]  /*7ad0*/  IMAD.WIDE.U32 R8, R6, UR54, R8 ;  /* 0x0000003606087c25 */ /* 0x000fc8000f8e0008 */
[----:B------:R-:W-:Y:S01]  /*7ae0*/  VIADD R12, R9, UR13 ;  /* 0x0000000d090c7c36 */ /* 0x000fe20008000000 */
[----:B-1----:R-:W-:-:S04]  /*7af0*/  SHF.R.S32.HI R15, RZ, 0x1f, R15 ;  /* 0x0000001fff0f7819 */ /* 0x002fc8000001140f */
[----:B--2---:R-:W-:-:S04]  /*7b00*/  LEA.HI R15, R15, R16, RZ, 0x3 ;  /* 0x000000100f0f7211 */ /* 0x004fc800078f18ff */
[----:B------:R-:W-:-:S04]  /*7b10*/  SHF.R.S32.HI R15, RZ, 0x3, R15 ;  /* 0x00000003ff0f7819 */ /* 0x000fc8000001140f */
[C---:B------:R-:W-:Y:S01]  /*7b20*/  ISETP.GE.AND P2, PT, R15.reuse, UR5, PT ;  /* 0x000000050f007c0c */ /* 0x040fe2000bf46270 */
[----:B------:R-:W-:Y:S01]  /*7b30*/  VIADD R10, R15, 0x20 ;  /* 0x000000200f0a7836 */ /* 0x000fe20000000000 */
[----:B------:R-:W-:-:S04]  /*7b40*/  SHF.R.S32.HI R14, RZ, 0x1f, R15 ;  /* 0x0000001fff0e7819 */ /* 0x000fc8000001140f */
[----:B------:R-:W-:-:S07]  /*7b50*/  ISETP.GE.AND P1, PT, R10, UR5, PT ;  /* 0x000000050a007c0c */ /* 0x000fce000bf26270 */
        /* <DEDUP_REMOVED lines=10> */
[----:B------:R1:W-:Y:S04]  /*7c00*/  STG.E.128 desc[UR6][R6.64], RZ ;  /* 0x000000ff06007986 */ /* 0x0003e8000c101d06 */
[----:B------:R1:W-:Y:S04]  /*7c10*/  STG.E.128 desc[UR6][R6.64+0x80], RZ ;  /* 0x000080ff06007986 */ /* 0x0003e8000c101d06 */
[----:B------:R1:W-:Y:S02]  /*7c20*/  STG.E.128 desc[UR6][R6.64+0x100], RZ ;  /* 0x000100ff06007986 */ /* 0x0003e4000c101d06 */
.L_x_116:
[----:B------:R-:W-:Y:S05]  /*7c30*/  BSYNC B0 ;  /* 0x0000000000007941 */ /* 0x000fea0003800000 */
.L_x_115:
[----:B------:R-:W-:Y:S04]  /*7c40*/  BSSY B0, `(.L_x_117) ;  /* 0x000000f000007945 */ /* 0x000fe80003800000 */
        /* <DEDUP_REMOVED lines=11> */
[----:B------:R2:W-:Y:S04]  /*7d00*/  STG.E.128 desc[UR6][R6.64], RZ ;  /* 0x000000ff06007986 */ /* 0x0005e8000c101d06 */
[----:B------:R2:W-:Y:S04]  /*7d10*/  STG.E.128 desc[UR6][R6.64+0x80], RZ ;  /* 0x000080ff06007986 */ /* 0x0005e8000c101d06 */
[----:B------:R2:W-:Y:S02]  /*7d20*/  STG.E.128 desc[UR6][R6.64+0x100], RZ ;  /* 0x000100ff06007986 */ /* 0x0005e4000c101d06 */
.L_x_118:
[----:B------:R-:W-:Y:S05]  /*7d30*/  BSYNC B0 ;  /* 0x0000000000007941 */ /* 0x000fea0003800000 */
.L_x_117:
[----:B-12---:R-:W-:Y:S01]  /*7d40*/  IMAD.U32 R6, RZ, RZ, UR10 ;  /* 0x0000000aff067e24 */ /* 0x006fe2000f8e00ff */
[----:B------:R-:W-:Y:S01]  /*7d50*/  UIMAD UR5, UR19, UR10, URZ ;  /* 0x0000000a130572a4 */ /* 0x000fe2000f8e023f */
[----:B------:R-:W-:Y:S01]  /*7d60*/  BSSY B0, `(.L_x_119) ;  /* 0x0000019000007945 */ /* 0x000fe20003800000 */
[----:B------:R-:W-:Y:S01]  /*7d70*/  ULDC.64 UR8, c[0x0][0x470] ;  /* 0x00011c0000087ab9 */ /* 0x000fe20000000a00 */
[----:B------:R-:W-:Y:S01]  /*7d80*/  IMAD.WIDE.U32 R4, R6, UR18, R4 ;  /* 0x0000001206047c25 */ /* 0x000fe2000f8e0004 */
[----:B------:R-:W-:Y:S02]  /*7d90*/  UIMAD UR5, UR18, UR11, UR5 ;  /* 0x0000000b120572a4 */ /* 0x000fe4000f8e0205 */
[----:B------:R-:W-:-:S04]  /*7da0*/  IADD3 R6, P0, R4, UR15, RZ ;  /* 0x0000000f04067c10 */ /* 0x000fc8000ff1e0ff */
        /* <DEDUP_REMOVED lines=20> */
.L_x_120:
[----:B------:R-:W-:Y:S05]  /*7ef0*/  BSYNC B0 ;  /* 0x0000000000007941 */ /* 0x000fea0003800000 */
.L_x_119:
        /* <DEDUP_REMOVED lines=14> */
.L_x_112:
[----:B------:R-:W-:Y:S05]  /*7fe0*/  BSYNC B1 ;  /* 0x0000000000017941 */ /* 0x000fea0003800000 */
.L_x_95:
[----:B------:R-:W-:Y:S02]  /*7ff0*/  ULDC UR5, c[0x0][0xc] ;  /* 0x0000030000057ab9 */ /* 0x000fe40000000800 */
[----:B------:R-:W-:-:S04]  /*8000*/  UIADD3 UR21, UR5, UR21, URZ ;  /* 0x0000001505157290 */ /* 0x000fc8000fffe03f */
[----:B------:R-:W-:-:S06]  /*8010*/  UISETP.GE.AND UP0, UPT, UR21, UR60, UPT ;  /* 0x0000003c1500728c */ /* 0x000fcc000bf06270 */
[----:B------:R-:W-:-:S13]  /*8020*/  PLOP3.LUT P0, PT, PT, PT, UP0, 0x80, 0x0 ;  /* 0x000000000000781c */ /* 0x000fda0003f0f008 */
[----:B------:R-:W-:Y:S05]  /*8030*/  @P0 BRA `(.L_x_121) ;  /* 0x0000000000040947 */ /* 0x000fea0003800000 */
[----:B------:R-:W-:Y:S05]  /*8040*/  BRA `(.L_x_122) ;  /* 0xffffff8800b47947 */ /* 0x000fea000383ffff */
.L_x_121:
[----:B------:R-:W-:Y:S05]  /*8050*/  EXIT ;  /* 0x000000000000794d */ /* 0x000fea0003800000 */
.L_x_123:
        /* <DEDUP_REMOVED lines=10> */
.L_x_1584:


//--------------------- .text._ZN5flash44flash_bwd_dq_dk_dv_loop_seqk_parallel_kernelI23Flash_bwd_kernel_traitsILi192ELi64ELi64ELi8ELi4ELi2ELi2ELb1ELb1EN7cutlass10bfloat16_tE19Flash_kernel_traitsILi192ELi64ELi64ELi8ES3_EELb0ELb0ELb0ELb1ELb0ELb0ELb0EEEvNS_16Flash_bwd_paramsE --------------------------
	.section	.text._ZN5flash44flash_bwd_dq_dk_dv_loop_seqk_parallel_kernelI23Flash_bwd_kernel_traitsILi192ELi64ELi64ELi8ELi4ELi2ELi2ELb1ELb1EN7cutlass10bfloat16_tE19Flash_kernel_traitsILi192ELi64ELi64ELi8ES3_EELb0ELb0ELb0ELb1ELb0ELb0ELb0EEEvNS_16Flash_bwd_paramsE,"ax",@progbits
	.align	128
        .global         _ZN5flash44flash_bwd_dq_dk_dv_loop_seqk_parallel_kernelI23Flash_bwd_kernel_traitsILi192ELi64ELi64ELi8ELi4ELi2ELi2ELb1ELb1EN7cutlass10bfloat16_tE19Flash_kernel_traitsILi192ELi64ELi64ELi8ES3_EELb0ELb0ELb0ELb1ELb0ELb0ELb0EEEvNS_16Flash_bwd_paramsE
        .type           _ZN5flash44flash_bwd_dq_dk_dv_loop_seqk_parallel_kernelI23Flash_bwd_kernel_traitsILi192ELi64ELi64ELi8ELi4ELi2ELi2ELb1ELb1EN7cutlass10bfloat16_tE19Flash_kernel_traitsILi192ELi64ELi64ELi8ES3_EELb0ELb0ELb0ELb1ELb0ELb0ELb0EEEvNS_16Flash_bwd_paramsE,@function
        .size           _ZN5flash44flash_bwd_dq_dk_dv_loop_seqk_parallel_kernelI23Flash_bwd_kernel_traitsILi192ELi64ELi64ELi8ELi4ELi2ELi2ELb1ELb1EN7cutlass10bfloat16_tE19Flash_kernel_traitsILi192ELi64ELi64ELi8ES3_EELb0ELb0ELb0ELb1ELb0ELb0ELb0EEEvNS_16Flash_bwd_paramsE,(.L_x_1585 - _ZN5flash44flash_bwd_dq_dk_dv_loop_seqk_parallel_kernelI23Flash_bwd_kernel_traitsILi192ELi64ELi64ELi8ELi4ELi2ELi2ELb1ELb1EN7cutlass10bfloat16_tE19Flash_kernel_traitsILi192ELi64ELi64ELi8ES3_EELb0ELb0ELb0ELb1ELb0ELb0ELb0EEEvNS_16Flash_bwd_paramsE)
        .other          _ZN5flash44flash_bwd_dq_dk_dv_loop_seqk_parallel_kernelI23Flash_bwd_kernel_traitsILi192ELi64ELi64ELi8ELi4ELi2ELi2ELb1ELb1EN7cutlass10bfloat16_tE19Flash_kernel_traitsILi192ELi64ELi64ELi8ES3_EELb0ELb0ELb0ELb1ELb0ELb0ELb0EEEvNS_16Flash_bwd_paramsE,@"STO_CUDA_ENTRY STV_DEFAULT"
_ZN5flash44flash_bwd_dq_dk_dv_loop_seqk_parallel_kernelI23Flash_bwd_kernel_traitsILi192ELi64ELi64ELi8ELi4ELi2ELi2ELb1ELb1EN7cutlass10bfloat16_tE19Flash_kernel_traitsILi192ELi64ELi64ELi8ES3_EELb0ELb0ELb0ELb1ELb0ELb0ELb0EEEvNS_16Flash_bwd_paramsE:
.text._ZN5flash44flash_bwd_dq_dk_dv_loop_seqk_parallel_kernelI23Flash_bwd_kernel_traitsILi192ELi64ELi64ELi8ELi4ELi2ELi2ELb1ELb1EN7cutlass10bfloat16_tE19Flash_kernel_traitsILi192ELi64ELi64ELi8ES3_EELb0ELb0ELb0ELb1ELb0ELb0ELb0EEEvNS_16Flash_bwd_paramsE:
        /* <DEDUP_REMOVED lines=15> */
[----:B------:R-:W3:Y:S08]  /*00f0*/  S2UR UR6, SR_CgaCtaId ;  /* 0x00000000000679c3 */ /* 0x000ef00000008800 */
[----:B------:R-:W4:Y:S08]  /*0100*/  S2UR UR45, SR_CTAID.Y ;  /* 0x00000000002d79c3 */ /* 0x000f300000002600 */
[----:B------:R-:W5:Y:S01]  /*0110*/  S2UR UR55, SR_CTAID.Z ;  /* 0x00000000003779c3 */ /* 0x000f620000002700 */
[----:B--2---:R-:W-:Y:S01]  /*0120*/  ULEA UR5, UR5, UR4, 0x18 ;  /* 0x0000000405057291 */ /* 0x004fe2000f8ec03f */
[----:B-1----:R-:W-:Y:S01]  /*0130*/  SHF.R.S32.HI R2, RZ, 0x1f, R8 ;  /* 0x0000001fff027819 */ /* 0x002fe20000011408 */
[----:B---3--:R-:W-:-:S03]  /*0140*/  ULEA UR4, UR6, UR7, 0x18 ;  /* 0x0000000706047291 */ /* 0x008fc6000f8ec03f */
[CC--:B------:R-:W-:Y:S02]  /*0150*/  LEA.HI R4, R2.reuse, R8.reuse, RZ, 0x5 ;  /* 0x0000000802047211 */ /* 0x0c0fe400078f28ff */
[CC--:B------:R-:W-:Y:S02]  /*0160*/  LEA.HI R11, R2.reuse, R8.reuse, RZ, 0x3 ;  /* 0x00000008020b7211 */ /* 0x0c0fe400078f18ff */
[CC--:B------:R-:W-:Y:S01]  /*0170*/  LEA.HI R3, R2.reuse, R8.reuse, RZ, 0x4 ;  /* 0x0000000802037211 */ /* 0x0c0fe200078f20ff */
[----:B----4-:R-:W-:Y:S01]  /*0180*/  USHF.R.S32.HI UR6, URZ, 0x1f, UR45 ;  /* 0x0000001f3f067899 */ /* 0x010fe2000801142d */
[CC--:B------:R-:W-:Y:S01]  /*0190*/  LEA.HI R15, R2.reuse, R8.reuse, RZ, 0x7 ;  /* 0x00000008020f7211 */ /* 0x0c0fe200078f38ff */
[----:B------:R-:W-:Y:S01]  /*01a0*/  USHF.L.U32 UR8, UR45, 0x7, URZ ;  /* 0x000000072d087899 */ /* 0x000fe2000800063f */
[CC--:B------:R-:W-:Y:S02]  /*01b0*/  LEA.HI R18, R2.reuse, R8.reuse, RZ, 0x6 ;  /* 0x0000000802127211 */ /* 0x0c0fe400078f30ff */
[----:B------:R-:W-:-:S02]  /*01c0*/  LEA.HI R2, R2, R8, RZ, 0x2 ;  /* 0x0000000802027211 */ /* 0x000fc400078f10ff */
[----:B------:R-:W-:Y:S01]  /*01d0*/  LOP3.LUT R6, R11, 0xfffffff8, RZ, 0xc0, !PT ;  /* 0xfffffff80b067812 */ /* 0x000fe200078ec0ff */
[----:B-----5:R-:W-:Y:S01]  /*01e0*/  USHF.R.S32.HI UR7, URZ, 0x1f, UR55 ;  /* 0x0000001f3f077899 */ /* 0x020fe20008011437 */
[----:B------:R-:W-:Y:S01]  /*01f0*/  LOP3.LUT R5, R3, 0xfffffff0, RZ, 0xc0, !PT ;  /* 0xfffffff003057812 */ /* 0x000fe200078ec0ff */
[----:B------:R-:W-:Y:S01]  /*0200*/  USHF.R.S32.HI UR61, URZ, 0x1f, UR55 ;  /* 0x0000001f3f3d7899 */ /* 0x000fe20008011437 */
[----:B------:R-:W-:Y:S01]  /*0210*/  LOP3.LUT R7, R2, 0x7ffffffc, RZ, 0xc0, !PT ;  /* 0x7ffffffc02077812 */ /* 0x000fe200078ec0ff */
[C---:B------:R-:W-:Y:S01]  /*0220*/  IMAD.IADD R6, R8.reuse, 0x1, -R6 ;  /* 0x0000000108067824 */ /* 0x040fe200078e0a06 */
[--C-:B------:R-:W-:Y:S01]  /*0230*/  SHF.R.S32.HI R0, RZ, 0x5, R4.reuse ;  /* 0x00000005ff007819 */ /* 0x100fe20000011404 */
[C---:B------:R-:W-:Y:S01]  /*0240*/  IMAD.IADD R9, R8.reuse, 0x1, -R5 ;  /* 0x0000000108097824 */ /* 0x040fe200078e0a05 */
[----:B------:R-:W-:Y:S01]  /*0250*/  SHF.R.S32.HI R12, RZ, 0x1f, R4 ;  /* 0x0000001fff0c7819 */ /* 0x000fe20000011404 */
[----:B------:R-:W-:Y:S01]  /*0260*/  IMAD.IADD R20, R8, 0x1, -R7 ;  /* 0x0000000108147824 */ /* 0x000fe200078e0a07 */
[--C-:B------:R-:W-:Y:S01]  /*0270*/  SHF.R.S32.HI R10, RZ, 0x2, R2.reuse ;  /* 0x00000002ff0a7819 */ /* 0x100fe20000011402 */
[----:B------:R-:W-:Y:S01]  /*0280*/  IMAD.SHL.U32 R22, R6, 0x8, RZ ;  /* 0x0000000806167824 */ /* 0x000fe200078e00ff */
[----:B------:R-:W-:-:S02]  /*0290*/  SHF.R.S32.HI R8, RZ, 0x1f, R2 ;  /* 0x0000001fff087819 */ /* 0x000fc40000011402 */
[-C--:B------:R-:W-:Y:S02]  /*02a0*/  LEA.HI R2, R4, R0.reuse, RZ, 0x1 ;  /* 0x0000000004027211 */ /* 0x080fe400078f08ff */
[----:B------:R-:W-:Y:S01]  /*02b0*/  LEA.HI R5, R12, R0, RZ, 0x2 ;  /* 0x000000000c057211 */ /* 0x000fe200078f10ff */
[----:B------:R-:W-:Y:S01]  /*02c0*/  STL [R1+0x50], R22 ;  /* 0x0000501601007387 */ /* 0x000fe20000100800 */
[----:B------:R-:W-:Y:S02]  /*02d0*/  SHF.R.S32.HI R7, RZ, 0x4, R3 ;  /* 0x00000004ff077819 */ /* 0x000fe40000011403 */
[----:B------:R-:W-:Y:S02]  /*02e0*/  SHF.R.S32.HI R4, RZ, 0x3, R11 ;  /* 0x00000003ff047819 */ /* 0x000fe4000001140b */
[----:B------:R-:W-:Y:S02]  /*02f0*/  LOP3.LUT R5, R5, 0xfffffffc, RZ, 0xc0, !PT ;  /* 0xfffffffc05057812 */ /* 0x000fe400078ec0ff */
[----:B------:R-:W-:Y:S01]  /*0300*/  LOP3.LUT R2, R2, 0xfffffffe, RZ, 0xc0, !PT ;  /* 0xfffffffe02027812 */ /* 0x000fe200078ec0ff */
[----:B------:R-:W-:Y:S01]  /*0310*/  IMAD.SHL.U32 R4, R4, 0x40, RZ ;  /* 0x0000004004047824 */ /* 0x000fe200078e00ff */
[----:B------:R-:W-:Y:S01]  /*0320*/  LEA.HI R3, R3, R7, RZ, 0x1 ;  /* 0x0000000703037211 */ /* 0x000fe200078f08ff */
[----:B------:R-:W-:Y:S01]  /*0330*/  IMAD.IADD R17, R0, 0x1, -R5 ;  /* 0x0000000100117824 */ /* 0x000fe200078e0a05 */
[----:B------:R-:W-:Y:S01]  /*0340*/  LOP3.LUT P4, RZ, R6, 0x4, RZ, 0xc0, !PT ;  /* 0x0000000406ff7812 */ /* 0x000fe2000788c0ff */
[----:B------:R-:W-:Y:S01]  /*0350*/  IMAD.IADD R16, R0, 0x1, -R2 ;  /* 0x0000000100107824 */ /* 0x000fe200078e0a02 */
[----:B------:R-:W-:-:S02]  /*0360*/  LOP3.LUT R3, R3, 0xfffffffe, RZ, 0xc0, !PT ;  /* 0xfffffffe03037812 */ /* 0x000fc400078ec0ff */
[----:B------:R-:W-:Y:S02]  /*0370*/  LOP3.LUT R0, R4, 0x1c0, RZ, 0xc0, !PT ;  /* 0x000001c004007812 */ /* 0x000fe400078ec0ff */
[----:B------:R-:W-:Y:S01]  /*0380*/  LEA.HI R2, R8, R10, RZ, 0x3 ;  /* 0x0000000a08027211 */ /* 0x000fe200078f18ff */
[----:B------:R-:W-:Y:S01]  /*0390*/  IMAD.IADD R13, R7, 0x1, -R3 ;  /* 0x00000001070d7824 */ /* 0x000fe200078e0a03 */
[----:B------:R-:W-:Y:S02]  /*03a0*/  LOP3.LUT R4, R0, 0x38, R22, 0xf8, !PT ;  /* 0x0000003800047812 */ /* 0x000fe400078ef816 */
[----:B------:R-:W-:Y:S01]  /*03b0*/  SHF.R.U32.HI R3, RZ, 0x3, R0 ;  /* 0x00000003ff037819 */ /* 0x000fe20000011600 */
[----:B------:R-:W-:Y:S01]  /*03c0*/  IMAD.SHL.U32 R0, R6, 0x40, RZ ;  /* 0x0000004006007824 */ /* 0x000fe200078e00ff */
[----:B------:R-:W-:Y:S01]  /*03d0*/  LOP3.LUT R2, R2, 0xfffffff8, RZ, 0xc0, !PT ;  /* 0xfffffff802027812 */ /* 0x000fe200078ec0ff */
[----:B------:R-:W-:Y:S01]  /*03e0*/  IMAD.SHL.U32 R12, R13, 0x200, RZ ;  /* 0x000002000d0c7824 */ /* 0x000fe200078e00ff */
[----:B------:R-:W-:Y:S01]  /*03f0*/  LOP3.LUT R14, R4, R3, RZ, 0x3c, !PT ;  /* 0x00000003040e7212 */ /* 0x000fe200078e3cff */
[----:B------:R-:W-:Y:S01]  /*0400*/  IMAD.SHL.U32 R3, R16, 0x10, RZ ;  /* 0x0000001010037824 */ /* 0x000fe200078e00ff */
[----:B------:R-:W-:Y:S01]  /*0410*/  SHF.R.S32.HI R4, RZ, 0x1f, R9 ;  /* 0x0000001fff047819 */ /* 0x000fe20000011409 */
[----:B------:R-:W-:Y:S01]  /*0420*/  IMAD.IADD R2, R10, 0x1, -R2 ;  /* 0x000000010a027824 */ /* 0x000fe200078e0a02 */
[----:B------:R-:W-:-:S02]  /*0430*/  LOP3.LUT R0, R0, 0x1c0, RZ, 0xc0, !PT ;  /* 0x000001c000007812 */ /* 0x000fc400078ec0ff */
[----:B------:R-:W-:Y:S02]  /*0440*/  LOP3.LUT P3, RZ, R6, 0x2, RZ, 0xc0, !PT ;  /* 0x0000000206ff7812 */ /* 0x000fe4000786c0ff */
[----:B------:R-:W-:Y:S02]  /*0450*/  SHF.R.S32.HI R6, RZ, 0x7, R15 ;  /* 0x00000007ff067819 */ /* 0x000fe4000001140f */
[----:B------:R-:W-:Y:S02]  /*0460*/  LEA.HI R15, R4, R9, RZ, 0x3 ;  /* 0x00000009040f7211 */ /* 0x000fe400078f18ff */
[C---:B------:R-:W-:Y:S02]  /*0470*/  LOP3.LUT R4, R0.reuse, 0x8, R11, 0xf8, !PT ;  /* 0x0000000800047812 */ /* 0x040fe400078ef80b */
[----:B------:R-:W-:Y:S02]  /*0480*/  SHF.R.U32.HI R10, RZ, 0x3, R0 ;  /* 0x00000003ff0a7819 */ /* 0x000fe40000011600 */
[----:B------:R-:W-:-:S02]  /*0490*/  LOP3.LUT R8, R0, 0x10, R3, 0xf8, !PT ;  /* 0x0000001000087812 */ /* 0x000fc400078ef803 */
[----:B------:R-:W-:Y:S02]  /*04a0*/  LOP3.LUT R0, R2, 0x1, RZ, 0xc0, !PT ;  /* 0x0000000102007812 */ /* 0x000fe400078ec0ff */
[----:B------:R-:W-:Y:S01]  /*04b0*/  LOP3.LUT R3, R4, R10, RZ, 0x3c, !PT ;  /* 0x0000000a04037212 */ /* 0x000fe200078e3cff */
[----:B------:R-:W-:Y:S01]  /*04c0*/  IMAD R4, R6, 0x800, R12 ;  /* 0x0000080006047824 */ /* 0x000fe200078e020c */
[----:B------:R-:W-:Y:S02]  /*04d0*/  ISETP.NE.U32.AND P0, PT, R0, 0x1, PT ;  /* 0x000000010000780c */ /* 0x000fe40003f05070 */
[----:B------:R-:W-:Y:S01]  /*04e0*/  SHF.R.S32.HI R0, RZ, 0x6, R18 ;  /* 0x00000006ff007819 */ /* 0x000fe20000011412 */
[----:B------:R-:W-:Y:S01]  /*04f0*/  IMAD.IADD R19, R4, 0x1, R3 ;  /* 0x0000000104137824 */ /* 0x000fe200078e0203 */
[----:B------:R-:W-:Y:S01]  /*0500*/  LOP3.LUT R5, R15, 0xfffffff8, RZ, 0xc0, !PT ;  /* 0xfffffff80f057812 */ /* 0x000fe200078ec0ff */
[C---:B------:R-:W-:Y:S01]  /*0510*/  IMAD.SHL.U32 R3, R2.reuse, 0x40, RZ ;  /* 0x0000004002037824 */ /* 0x040fe200078e00ff */
[----:B------:R-:W-:Y:S01]  /*0520*/  R2P PR, R2, 0x6 ;  /* 0x0000000602007804 */ /* 0x000fe20000000000 */
[----:B------:R-:W-:-:S02]  /*0530*/  IMAD R18, R0, 0x200, R14 ;  /* 0x0000020000127824 */ /* 0x000fc400078e020e */
[----:B------:R-:W-:Y:S01]  /*0540*/  IMAD.SHL.U32 R2, R0, 0x8, RZ ;  /* 0x0000000800027824 */ /* 0x000fe200078e00ff */
[----:B------:R-:W-:Y:S01]  /*0550*/  LOP3.LUT R0, R3, 0x1c0, RZ, 0xc0, !PT ;  /* 0x000001c003007812 */ /* 0x000fe200078ec0ff */
[----:B------:R-:W-:Y:S01]  /*0560*/  IMAD.IADD R7, R9, 0x1, -R5 ;  /* 0x0000000109077824 */ /* 0x000fe200078e0a05 */
[----:B------:R-:W-:Y:S01]  /*0570*/  LOP3.LUT R9, R8, 0x8, R11, 0xf8, !PT ;  /* 0x0000000808097812 */ /* 0x000fe200078ef80b */
[----:B------:R-:W-:Y:S01]  /*0580*/  IMAD.SHL.U32 R5, R6, 0x20, RZ ;  /* 0x0000002006057824 */ /* 0x000fe200078e00ff */
[----:B------:R-:W-:Y:S01]  /*0590*/  LOP3.LUT R2, R2, 0x18, RZ, 0xc0, !PT ;  /* 0x0000001802027812 */ /* 0x000fe200078ec0ff */
[----:B------:R-:W-:Y:S01]  /*05a0*/  IMAD.SHL.U32 R6, R13, 0x20, RZ ;  /* 0x000000200d067824 */ /* 0x000fe200078e00ff */
[----:B------:R-:W-:Y:S01]  /*05b0*/  SHF.R.U32.HI R3, RZ, 0x3, R0 ;  /* 0x00000003ff037819 */ /* 0x000fe20000011600 */
[----:B------:R-:W-:Y:S01]  /*05c0*/  IMAD.SHL.U32 R4, R20, 0x2, RZ ;  /* 0x0000000214047824 */ /* 0x000fe200078e00ff */
[----:B------:R-:W-:Y:S02]  /*05d0*/  LOP3.LUT R5, R0, 0x20, R5, 0xf8, !PT ;  /* 0x0000002000057812 */ /* 0x000fe400078ef805 */
[----:B------:R-:W-:Y:S01]  /*05e0*/  LOP3.LUT R11, R2, 0x20, R6, 0xf8, !PT ;  /* 0x00000020020b7812 */ /* 0x000fe200078ef806 */
[----:B------:R-:W-:Y:S01]  /*05f0*/  IMAD R6, R17, 0x400, R4 ;  /* 0x0000040011067824 */ /* 0x000fe200078e0204 */
[----:B------:R-:W-:Y:S01]  /*0600*/  LOP3.LUT R8, R3, R0, R2, 0x1e, !PT ;  /* 0x0000000003087212 */ /* 0x000fe200078e1e02 */
[----:B------:R-:W-:Y:S01]  /*0610*/  IMAD R0, R16, 0x400, R4 ;  /* 0x0000040010007824 */ /* 0x000fe200078e0204 */
[----:B------:R-:W-:Y:S01]  /*0620*/  LOP3.LUT R5, R5, R3, RZ, 0x3c, !PT ;  /* 0x0000000305057212 */ /* 0x000fe200078e3cff */
[C---:B------:R-:W-:Y:S01]  /*0630*/  IMAD.SHL.U32 R2, R7.reuse, 0x40, RZ ;  /* 0x0000004007027824 */ /* 0x040fe200078e00ff */
[----:B------:R-:W-:Y:S01]  /*0640*/  LOP3.LUT R3, R12, R9, R10, 0xf6, !PT ;  /* 0x000000090c037212 */ /* 0x000fe200078ef60a */
[----:B------:R-:W-:Y:S01]  /*0650*/  IMAD.IADD R12, R0, 0x1, R8 ;  /* 0x00000001000c7824 */ /* 0x000fe200078e0208 */
[----:B------:R-:W-:Y:S01]  /*0660*/  LOP3.LUT P6, RZ, R7, 0x4, RZ, 0xc0, !PT ;  /* 0x0000000407ff7812 */ /* 0x000fe200078cc0ff */
[----:B------:R-:W-:Y:S01]  /*0670*/  IMAD.SHL.U32 R9, R15, 0x40, RZ ;  /* 0x000000400f097824 */ /* 0x000fe200078e00ff */
[----:B------:R-:W-:Y:S01]  /*0680*/  LOP3.LUT R0, R2, 0x1c0, RZ, 0xc0, !PT ;  /* 0x000001c002007812 */ /* 0x000fe200078ec0ff */
[----:B------:R-:W-:Y:S01]  /*0690*/  IMAD.SHL.U32 R4, R13, 0x8, RZ ;  /* 0x000000080d047824 */ /* 0x000fe200078e00ff */
[----:B------:R-:W-:Y:S01]  /*06a0*/  LOP3.LUT P5, RZ, R7, 0x2, RZ, 0xc0, !PT ;  /* 0x0000000207ff7812 */ /* 0x000fe200078ac0ff */
[----:B------:R-:W-:Y:S01]  /*06b0*/  VIADD R13, R22, 0x40 ;  /* 0x00000040160d7836 */ /* 0x000fe20000000000 */
[----:B------:R-:W-:Y:S01]  /*06c0*/  SHF.R.U32.HI R2, RZ, 0x3, R0 ;  /* 0x00000003ff027819 */ /* 0x000fe20000011600 */
[----:B------:R-:W-:Y:S01]  /*06d0*/  IMAD.IADD R14, R6, 0x1, R5 ;  /* 0x00000001060e7824 */ /* 0x000fe200078e0205 */
[----:B------:R-:W-:Y:S01]  /*06e0*/  LOP3.LUT R9, R9, 0xfffffe00, RZ, 0xc0, !PT ;  /* 0xfffffe0009097812 */ /* 0x000fe200078ec0ff */
[----:B------:R-:W-:Y:S01]  /*06f0*/  IMAD.MOV.U32 R6, RZ, RZ, 0x20 ;  /* 0x00000020ff067424 */ /* 0x000fe200078e00ff */
[----:B------:R-:W-:Y:S01]  /*0700*/  LOP3.LUT R4, R0, 0x8, R4, 0xf8, !PT ;  /* 0x0000000800047812 */ /* 0x000fe200078ef804 */
[----:B------:R1:W-:Y:S01]  /*0710*/  STL [R1+0x6c], R13 ;  /* 0x00006c0d01007387 */ /* 0x0003e20000100800 */
[----:B------:R-:W-:Y:S01]  /*0720*/  LOP3.LUT R0, R2, R11, R0, 0x1e, !PT ;  /* 0x0000000b02007212 */ /* 0x000fe200078e1e00 */
        /* <DEDUP_REMOVED lines=8> */
[----:B------:R-:W-:Y:S01]  /*07b0*/  VIADD R0, R22, 0x80 ;  /* 0x0000008016007836 */ /* 0x000fe20000000000 */
[----:B------:R-:W-:Y:S01]  /*07c0*/  LEA R14, R14, UR5, 0x1 ;  /* 0x000000050e0e7c11 */ /* 0x000fe2000f8e08ff */
[----:B------:R-:W-:Y:S01]  /*07d0*/  IMAD.IADD R7, R7, 0x1, R2 ;  /* 0x0000000107077824 */ /* 0x000fe200078e0202 */
[----:B------:R-:W-:Y:S01]  /*07e0*/  LEA R3, R3, UR5, 0x1 ;  /* 0x0000000503037c11 */ /* 0x000fe2000f8e08ff */
        /* <DEDUP_REMOVED lines=8> */
[----:B------:R-:W-:Y:S01]  /*0870*/  IMAD.MOV.U32 R10, RZ, RZ, -0x10 ;  /* 0xfffffff0ff0a7424 */ /* 0x000fe200078e00ff */
[----:B------:R-:W-:-:S02]  /*0880*/  SEL R4, R5, 0xffffffc0, !P4 ;  /* 0xffffffc005047807 */ /* 0x000fc40006000000 */
[----:B------:R-:W-:Y:S02]  /*0890*/  LEA R8, R8, UR6, 0x1 ;  /* 0x0000000608087c11 */ /* 0x000fe4000f8e08ff */
[----:B------:R-:W-:Y:S02]  /*08a0*/  SEL R10, R10, 0x10, !P0 ;  /* 0x000000100a0a7807 */ /* 0x000fe40004000000 */
[----:B-1----:R-:W-:Y:S01]  /*08b0*/  LEA R13, R12, UR7, 0x1 ;  /* 0x000000070c0d7c11 */ /* 0x002fe2000f8e08ff */
[----:B------:R-:W-:Y:S01]  /*08c0*/  VIADD R12, R14, 0x20 ;  /* 0x000000200e0c7836 */ /* 0x000fe20000000000 */
[----:B------:R-:W-:Y:S01]  /*08d0*/  SEL R6, R6, 0xffffffe0, !P5 ;  /* 0xffffffe006067807 */ /* 0x000fe20006800000 */
[----:B------:R-:W-:Y:S01]  /*08e0*/  @P1 VIADD R12, R14, 0xffffffe0 ;  /* 0xffffffe00e0c1836 */ /* 0x000fe20000000000 */
[----:B------:R-:W-:Y:S02]  /*08f0*/  SEL R5, R5, 0xffffffc0, !P6 ;  /* 0xffffffc005057807 */ /* 0x000fe40007000000 */
[----:B--2---:R-:W-:Y:S01]  /*0900*/  LEA R0, R19, UR6, 0x1 ;  /* 0x0000000613007c11 */ /* 0x004fe2000f8e08ff */
[----:B------:R-:W-:-:S04]  /*0910*/  ULDC.64 UR6, c[0x0][0x208] ;  /* 0x0000820000067ab9 */ /* 0x000fc80000000a00 */
        /* <DEDUP_REMOVED lines=33> */
.L_x_168:
        /* <DEDUP_REMOVED lines=29> */
[----:B------:R-:W-:Y:S01]  /*0d00*/  IMAD.U32 R7, RZ, RZ, UR11 ;  /* 0x0000000bff077e24 */ /* 0x000fe2000f8e00ff */
[----:B------:R-:W-:-:S02]  /*0d10*/  UIADD3 UR8, UP0, UR16, UR12, URZ ;  /* 0x0000000c10087290 */ /* 0x000fc4000ff1e03f */
[----:B------:R-:W-:Y:S02]  /*0d20*/  UISETP.EQ.OR.EX UP4, UPT, UR13, URZ, !UP1, UP4 ;  /* 0x0000003f0d00728c */ /* 0x000fe4000cf82740 */
[----:B---3--:R-:W3:Y:S01]  /*0d30*/  @P1 LDG.E R10, desc[UR6][R6.64] ;  /* 0x00000006060a1981 */ /* 0x008ee2000c1e1900 */
[----:B------:R-:W-:Y:S01]  /*0d40*/  UIADD3.X UR5, UR5, UR13, URZ, UP0, !UPT ;  /* 0x0000000d05057290 */ /* 0x000fe200087fe43f */
[----:B------:R-:W-:Y:S02]  /*0d50*/  UMOV UR19, URZ ;  /* 0x0000003f00137c82 */ /* 0x000fe40008000000 */
[----:B------:R-:W-:Y:S01]  /*0d60*/  PLOP3.LUT P2, PT, PT, PT, UP4, 0x80, 0x0 ;  /* 0x000000000000781c */ /* 0x000fe20003f4f048 */
[----:B------:R-:W-:Y:S01]  /*0d70*/  @!UP3 ULDC.64 UR10, c[0x0][0x318] ;  /* 0x0000c600000abab9 */ /* 0x000fe20000000a00 */
[----:B-1----:R-:W-:Y:S02]  /*0d80*/  IMAD.U32 R4, RZ, RZ, UR15 ;  /* 0x0000000fff047e24 */ /* 0x002fe4000f8e00ff */
[----:B------:R-:W-:-:S05]  /*0d90*/  IMAD.U32 R5, RZ, RZ, UR14 ;  /* 0x0000000eff057e24 */ /* 0x000fca000f8e00ff */
[----:B----4-:R-:W4:Y:S04]  /*0da0*/  @P3 LDG.E R9, desc[UR6][R4.64] ;  /* 0x0000000604093981 */ /* 0x010f28000c1e1900 */
[----:B-----5:R1:W5:Y:S02]  /*0db0*/  @P3 LDG.E R6, desc[UR6][R4.64+0x4] ;  /* 0x0000040604063981 */ /* 0x020364000c1e1900 */
[----:B-1----:R-:W-:Y:S02]  /*0dc0*/  IMAD.U32 R4, RZ, RZ, UR8 ;  /* 0x00000008ff047e24 */ /* 0x002fe4000f8e00ff */
[----:B------:R-:W-:Y:S01]  /*0dd0*/  IMAD.U32 R5, RZ, RZ, UR5 ;  /* 0x00000005ff057e24 */ /* 0x000fe2000f8e00ff */
[----:B------:R-:W-:Y:S01]  /*0de0*/  @!UP3 UISETP.NE.U32.AND UP0, UPT, UR10, URZ, UPT ;  /* 0x0000003f0a00b28c */ /* 0x000fe2000bf05070 */
[----:B------:R-:W-:-:S03]  /*0df0*/  @!UP3 ULDC UR5, c[0x0][0x2cc] ;  /* 0x0000b3000005bab9 */ /* 0x000fc60000000800 */
[----:B------:R-:W5:Y:S01]  /*0e00*/  @!P2 LDG.E R7, desc[UR6][R4.64] ;  /* 0x000000060407a981 */ /* 0x000f62000c1e1900 */
        /* <DEDUP_REMOVED lines=21> */
.L_x_124:
        /* <DEDUP_REMOVED lines=15> */
[----:B------:R-:W-:-:S02]  /*1050*/  USHF.L.U32 UR16, UR45, 0x7, URZ ;  /* 0x000000072d107899 */ /* 0x000fc4000800063f */
[----:B------:R-:W-:Y:S02]  /*1060*/  UIMAD UR22, UR45, UR11, UR10 ;  /* 0x0000000b2d1672a4 */ /* 0x000fe4000f8e020a */
[----:B------:R-:W-:Y:S01]  /*1070*/  USHF.R.S32.HI UR23, URZ, 0x1f, UR57 ;  /* 0x0000001f3f177899 */ /* 0x000fe20008011439 */
        /* <DEDUP_REMOVED lines=11> */
[----:B------:R-:W-:-:S02]  /*1130*/  UISETP.NE.AND UP3, UPT, UR24, URZ, UPT ;  /* 0x0000003f1800728c */ /* 0x000fc4000bf65270 */
[----:B------:R-:W-:Y:S02]  /*1140*/  USEL UR54, UR14, UR16, !UP1 ;  /* 0x000000100e367287 */ /* 0x000fe4000c800000 */
[----:B--2---:R-:W-:Y:S02]  /*1150*/  UIMAD.WIDE.U32 UR32, UR5, UR12, URZ ;  /* 0x0000000c052072a5 */ /* 0x004fe4000f8e003f */
[----:B------:R-:W-:Y:S02]  /*1160*/  UIADD3 UR47, UR15, UR22, URZ ;  /* 0x000000160f2f7290 */ /* 0x000fe4000fffe03f */
[----:B------:R-:W-:Y:S02]  /*1170*/  UIMAD UR50, UR5, UR13, UR33 ;  /* 0x0000000d053272a4 */ /* 0x000fe4000f8e0221 */
[----:B------:R-:W-:Y:S01]  /*1180*/  @!UP1 UIMAD UR5, UR56, UR10, URZ ;  /* 0x0000000a380592a4 */ /* 0x000fe2000f8e023f */
[----:B------:R-:W-:Y:S01]  /*1190*/  @UP1 ULDC.64 UR12, c[0x0][0x420] ;  /* 0x00010800000c1ab9 */ /* 0x000fe20000000a00 */
[----:B------:R-:W-:Y:S01]  /*11a0*/  ULDC UR37, c[0x0][0x2c4] ;  /* 0x0000b10000257ab9 */ /* 0x000fe20000000800 */
        /* <DEDUP_REMOVED lines=15> */
[----:B------:R-:W-:-:S02]  /*12a0*/  UIMAD.WIDE.U32 UR14, UR10, UR12, URZ ;  /* 0x0000000c0a0e72a5 */ /* 0x000fc4000f8e003f */
[----:B------:R-:W-:Y:S02]  /*12b0*/  UIMAD UR5, UR10, UR5, UR16 ;  /* 0x000000050a0572a4 */ /* 0x000fe4000f8e0210 */
[----:B------:R-:W-:Y:S02]  /*12c0*/  UIMAD.WIDE.U32 UR12, UR10, UR9, URZ ;  /* 0x000000090a0c72a5 */ /* 0x000fe4000f8e003f */
[----:B------:R-:W-:Y:S02]  /*12d0*/  UIADD3 UR46, UR15, UR5, URZ ;  /* 0x000000050f2e7290 */ /* 0x000fe4000fffe03f */
[----:B------:R-:W-:Y:S01]  /*12e0*/  USEL UR53, UR14, UR12, !UP1 ;  /* 0x0000000c0e357287 */ /* 0x000fe2000c800000 */
[----:B-1----:R-:W-:Y:S01]  /*12f0*/  IMAD.MOV R4, RZ, RZ, -R5 ;  /* 0x000000ffff047224 */ /* 0x002fe200078e0a05 */
[----:B------:R-:W-:Y:S02]  /*1300*/  @UP3 UIMAD UR5, UR45, UR37, URZ ;  /* 0x000000252d0532a4 */ /* 0x000fe4000f8e023f */
[----:B------:R-:W-:Y:S01]  /*1310*/  UIMAD UR16, UR11, UR9, URZ ;  /* 0x000000090b1072a4 */ /* 0x000fe2000f8e023f */
[----:B------:R-:W-:Y:S01]  /*1320*/  IMAD R6, R4, R8, RZ ;  /* 0x0000000804067224 */ /* 0x000fe200078e02ff */
[----:B------:R-:W-:Y:S01]  /*1330*/  ULOP3.LUT UR12, UR44, 0xffffffc0, URZ, 0xc0, !UPT ;  /* 0xffffffc02c0c7892 */ /* 0x000fe2000f8ec03f */
[----:B------:R-:W-:Y:S01]  /*1340*/  IMAD.MOV.U32 R4, RZ, RZ, RZ ;  /* 0x000000ffff047224 */ /* 0x000fe200078e00ff */
[----:B------:R-:W-:-:S02]  /*1350*/  UISETP.NE.AND UP0, UPT, UR26, -0x1, UPT ;  /* 0xffffffff1a00788c */ /* 0x000fc4000bf05270 */
[----:B------:R-:W-:Y:S01]  /*1360*/  UIMAD UR30, UR9, UR29, URZ ;  /* 0x0000001d091e72a4 */ /* 0x000fe2000f8e023f */
[----:B------:R-:W-:Y:S01]  /*1370*/  IMAD.HI.U32 R4, R5, R6, R4 ;  /* 0x0000000605047227 */ /* 0x000fe200078e0004 */
[----:B------:R-:W-:Y:S01]  /*1380*/  MOV R5, R7 ;  /* 0x0000000700057202 */ /* 0x000fe20000000f00 */
[----:B------:R-:W-:Y:S02]  /*1390*/  USHF.L.U64.HI UR18, UR45, 0x7, UR56 ;  /* 0x000000072d127899 */ /* 0x000fe40008010238 */
[----:B------:R-:W-:Y:S02]  /*13a0*/  @UP3 USEL UR5, UR5, UR9, !UP1 ;  /* 0x0000000905053287 */ /* 0x000fe4000c800000 */
[----:B------:R-:W-:Y:S01]  /*13b0*/  IMAD.HI.U32 R4, R4, R5, RZ ;  /* 0x0000000504047227 */ /* 0x000fe200078e00ff */
[----:B------:R-:W-:Y:S02]  /*13c0*/  @UP1 UIADD3 UR46, UR13, UR16, URZ ;  /* 0x000000100d2e1290 */ /* 0x000fe4000fffe03f */
[----:B------:R-:W-:Y:S01]  /*13d0*/  UIADD3 UR20, UR12, -0x40, URZ ;  /* 0xffffffc00c147890 */ /* 0x000fe2000fffe03f */
[----:B------:R-:W-:Y:S01]  /*13e0*/  IMAD.MOV R6, RZ, RZ, -R4 ;  /* 0x000000ffff067224 */ /* 0x000fe200078e0a04 */
[----:B------:R-:W-:Y:S01]  /*13f0*/  @UP3 ULDC UR13, c[0x0][0x2e4] ;  /* 0x0000b900000d3ab9 */ /* 0x000fe20000000800 */
[----:B------:R-:W-:-:S02]  /*1400*/  @UP1 UIADD3 UR47, UR17, UR30, URZ ;  /* 0x0000001e112f1290 */ /* 0x000fc4000fffe03f */
[C---:B------:R-:W-:Y:S01]  /*1410*/  IMAD R5, R8.reuse, R6, R5 ;  /* 0x0000000608057224 */ /* 0x040fe200078e0205 */
[----:B------:R-:W-:Y:S02]  /*1420*/  USEL UR18, UR18, URZ, UP2 ;  /* 0x0000003f12127287 */ /* 0x000fe40009000000 */
[----:B------:R-:W-:Y:S02]  /*1430*/  @!UP3 UIMAD UR12, UR45, UR58, UR55 ;  /* 0x0000003a2d0cb2a4 */ /* 0x000fe4000f8e0237 */
[----:B------:R-:W-:Y:S01]  /*1440*/  ISETP.GT.U32.AND P1, PT, R8, R5, PT ;  /* 0x000000050800720c */ /* 0x000fe20003f24070 */
[----:B------:R-:W-:Y:S02]  /*1450*/  @UP3 UIMAD UR17, UR55, UR13, UR5 ;  /* 0x0000000d371132a4 */ /* 0x000fe4000f8e0205 */
[----:B------:R-:W-:Y:S02]  /*1460*/  USHF.R.S32.HI UR16, URZ, 0x1f, UR20 ;  /* 0x0000001f3f107899 */ /* 0x000fe40008011414 */
[----:B------:R-:W-:-:S02]  /*1470*/  UIADD3 UR5, UP2, UR20, UR36, URZ ;  /* 0x0000002414057290 */ /* 0x000fc4000ff5e03f */
[----:B------:R-:W-:Y:S01]  /*1480*/  @!UP3 UIMAD UR17, UR12, UR37, URZ ;  /* 0x000000250c11b2a4 */ /* 0x000fe2000f8e023f */
[----:B------:R-:W-:Y:S01]  /*1490*/  ULDC.U8 UR25, c[0x0][0x480] ;  /* 0x0001200000197ab9 */ /* 0x000fe20000000000 */
[----:B------:R-:W-:Y:S02]  /*14a0*/  UIADD3.X UR12, UR16, UR18, URZ, UP2, !UPT ;  /* 0x00000012100c7290 */ /* 0x000fe400097fe43f */
[----:B------:R-:W-:Y:S02]  /*14b0*/  UIMAD UR11, UR11, UR5, URZ ;  /* 0x000000050b0b72a4 */ /* 0x000fe4000f8e023f */
[----:B------:R-:W-:Y:S01]  /*14c0*/  @!P1 IMAD.IADD R5, R5, 0x1, -R8 ;  /* 0x0000000105059824 */ /* 0x000fe200078e0a08 */
[----:B------:R-:W-:Y:S01]  /*14d0*/  @!P1 IADD3 R4, R4, 0x1, RZ ;  /* 0x0000000104049810 */ /* 0x000fe20007ffe0ff */
[----:B------:R-:W-:Y:S01]  /*14e0*/  @UP0 UIADD3 UR21, UR19, UR26, URZ ;  /* 0x0000001a13150290 */ /* 0x000fe2000fffe03f */
[----:B------:R-:W-:Y:S01]  /*14f0*/  PLOP3.LUT P1, PT, PT, PT, UP0, 0x80, 0x0 ;  /* 0x000000000000781c */ /* 0x000fe20003f2f008 */
[----:B------:R-:W-:Y:S01]  /*1500*/  @UP0 UIADD3 UR31, UR19, UR26, URZ ;  /* 0x0000001a131f0290 */ /* 0x000fe2000fffe03f */
[----:B------:R-:W-:Y:S01]  /*1510*/  ISETP.GE.U32.AND P0, PT, R5, R8, PT ;  /* 0x000000080500720c */ /* 0x000fe20003f06070 */
[----:B------:R-:W-:Y:S01]  /*1520*/  UISETP.NE.AND UP4, UPT, UR25, URZ, UPT ;  /* 0x0000003f1900728c */ /* 0x000fe2000bf85270 */
[----:B------:R-:W-:Y:S01]  /*1530*/  LOP3.LUT R5, R9, UR55, RZ, 0x3c, !PT ;  /* 0x0000003709057c12 */ /* 0x000fe2000f8e3cff */
[----:B------:R-:W-:Y:S01]  /*1540*/  @UP0 ULDC.64 UR22, c[0x0][0x250] ;  /* 0x0000940000160ab9 */ /* 0x000fe20000000a00 */
[----:B------:R-:W-:Y:S01]  /*1550*/  @UP0 ULDC.64 UR24, c[0x0][0x248] ;  /* 0x0000920000180ab9 */ /* 0x000fe20000000a00 */
[----:B------:R-:W-:Y:S01]  /*1560*/  UIMAD.WIDE.U32 UR36, UR10, UR5, URZ ;  /* 0x000000050a2472a5 */ /* 0x000fe2000f8e003f */
[----:B------:R-:W-:Y:S01]  /*1570*/  ISETP.GE.AND P2, PT, R5, RZ, PT ;  /* 0x000000ff0500720c */ /* 0x000fe20003f46270 */
[----:B------:R-:W-:-:S02]  /*1580*/  UIMAD UR5, UR10, UR12, UR11 ;  /* 0x0000000c0a0572a4 */ /* 0x000fc4000f8e020b */
[----:B------:R-:W-:Y:S02]  /*1590*/  @UP0 UIMAD.WIDE.U32 UR14, UR21, UR24, URZ ;  /* 0x00000018150e02a5 */ /* 0x000fe4000f8e003f */
[----:B------:R-:W-:Y:S02]  /*15a0*/  @UP0 UIMAD.WIDE.U32 UR10, UR31, UR22, URZ ;  /* 0x000000161f0a02a5 */ /* 0x000fe4000f8e003f */
[----:B------:R-:W-:Y:S01]  /*15b0*/  @P0 VIADD R4, R4, 0x1 ;  /* 0x0000000104040836 */ /* 0x000fe20000000000 */
[----:B------:R-:W-:Y:S01]  /*15c0*/  UIMAD UR49, UR55, UR59, URZ ;  /* 0x0000003b373172a4 */ /* 0x000fe2000f8e023f */
[----:B------:R-:W-:Y:S01]  /*15d0*/  PLOP3.LUT P0, PT, PT, PT, UP3, 0x80, 0x0 ;  /* 0x000000000000781c */ /* 0x000fe20003f0f038 */
[----:B------:R-:W-:Y:S01]  /*15e0*/  @UP0 UIMAD UR13, UR21, UR25, URZ ;  /* 0x00000019150d02a4 */ /* 0x000fe2000f8e023f */
[----:B------:R-:W-:Y:S01]  /*15f0*/  IMAD.MOV.U32 R17, RZ, RZ, R4 ;  /* 0x000000ffff117224 */ /* 0x000fe200078e0004 */
[----:B------:R-:W-:Y:S02]  /*1600*/  @UP0 UIMAD UR12, UR31, UR23, URZ ;  /* 0x000000171f0c02a4 */ /* 0x000fe4000f8e023f */
[----:B------:R-:W-:-:S02]  /*1610*/  USEL UR51, UR32, URZ, UP4 ;  /* 0x0000003f20337287 */ /* 0x000fc4000a000000 */
[----:B------:R-:W-:Y:S01]  /*1620*/  USHF.R.S32.HI UR42, URZ, 0x1f, UR27 ;  /* 0x0000001f3f2a7899 */ /* 0x000fe2000801141b */
[----:B------:R-:W-:Y:S01]  /*1630*/  @!P2 IADD3 R17, -R17, RZ, RZ ;  /* 0x000000ff1111a210 */ /* 0x000fe20007ffe1ff */
[----:B------:R-:W-:Y:S01]  /*1640*/  @!UP1 UIADD3 UR48, UR39, UR33, URZ ;  /* 0x0000002127309290 */ /* 0x000fe2000fffe03f */
[----:B------:R-:W-:Y:S01]  /*1650*/  @!P3 LOP3.LUT R17, RZ, R9, RZ, 0x33, !PT ;  /* 0x00000009ff11b212 */ /* 0x000fe200078e33ff */
[----:B------:R-:W-:Y:S02]  /*1660*/  USHF.R.S32.HI UR52, URZ, 0x1f, UR49 ;  /* 0x0000001f3f347899 */ /* 0x000fe40008011431 */
[----:B------:R-:W-:Y:S02]  /*1670*/  @UP0 UIADD3 UR43, UR11, UR12, URZ ;  /* 0x0000000c0b2b0290 */ /* 0x000fe4000fffe03f */
[----:B------:R-:W-:Y:S02]  /*1680*/  USEL UR50, UR50, URZ, UP4 ;  /* 0x0000003f32327287 */ /* 0x000fe4000a000000 */
[----:B------:R-:W-:-:S02]  /*1690*/  UIADD3 UR21, UR37, UR5, URZ ;  /* 0x0000000525157290 */ /* 0x000fc4000fffe03f */
        /* <DEDUP_REMOVED lines=16> */
.L_x_126:
        /* <DEDUP_REMOVED lines=13> */
.L_x_127:
        /* <DEDUP_REMOVED lines=11> */
.L_x_128:
[----:B------:R-:W-:-:S04]  /*1920*/  UIMAD UR9, UR45, UR58, UR55 ;  /* 0x0000003a2d0972a4 */ /* 0x000fc8000f8e0237 */
[----:B------:R-:W-:-:S12]  /*1930*/  UIMAD UR9, UR9, UR57, URZ ;  /* 0x00000039090972a4 */ /* 0x000fd8000f8e023f */
.L_x_129:
[----:B------:R-:W2:Y:S01]  /*1940*/  LDL.64 R8, [R1+0x50] ;  /* 0x0000500001087983 */ /* 0x000ea20000100a00 */
[----:B------:R-:W1:Y:S01]  /*1950*/  LDC.64 R18, c[0x0][0x420] ;  /* 0x00010800ff127b82 */ /* 0x000e620000000a00 */
[----:B------:R-:W-:Y:S02]  /*1960*/  ULDC.64 UR10, c[0x0][0x428] ;  /* 0x00010a00000a7ab9 */ /* 0x000fe40000000a00 */
[----:B------:R3:W2:Y:S01]  /*1970*/  LDL.64 R44, [R1+0x50] ;  /* 0x00005000012c7983 */ /* 0x0006a20000100a00 */
[----:B------:R-:W-:Y:S01]  /*1980*/  UIMAD UR14, UR59, UR58, URZ ;  /* 0x0000003a3b0e72a4 */ /* 0x000fe2000f8e023f */
[----:B------:R-:W-:Y:S01]  /*1990*/  BSSY B1, `(.L_x_125) ;  /* 0x00007e7000017945 */ /* 0x000fe20003800000 */
[----:B------:R-:W-:Y:S01]  /*19a0*/  UIADD3 UR18, UR20, UR9, URZ ;  /* 0x0000000914127290 */ /* 0x000fe2000fffe03f */
[----:B------:R-:W4:Y:S01]  /*19b0*/  S2R R39, SR_TID.X ;  /* 0x0000000000277919 */ /* 0x000f220000002100 */
[----:B------:R-:W-:Y:S02]  /*19c0*/  UIMAD UR9, UR61, UR10, URZ ;  /* 0x0000000a3d0972a4 */ /* 0x000fe4000f8e023f */
[----:B------:R-:W-:-:S02]  /*19d0*/  UISETP.GE.AND UP2, UPT, UR34, 0x1, UPT ;  /* 0x000000012200788c */ /* 0x000fc4000bf46270 */
[----:B------:R-:W-:Y:S01]  /*19e0*/  UIMAD UR15, UR55, UR11, UR9 ;  /* 0x0000000b370f72a4 */ /* 0x000fe2000f8e0209 */
[----:B------:R-:W-:Y:S01]  /*19f0*/  ULDC.64 UR12, c[0x0][0x258] ;  /* 0x00009600000c7ab9 */ /* 0x000fe20000000a00 */
[----:B------:R-:W-:Y:S01]  /*1a00*/  ULDC.64 UR40, c[0x0][0x478] ;  /* 0x00011e0000287ab9 */ /* 0x000fe20000000a00 */
[----:B------:R-:W-:Y:S01]  /*1a10*/  UIMAD UR9, UR61, UR12, URZ ;  /* 0x0000000c3d0972a4 */ /* 0x000fe2000f8e023f */
[----:B------:R-:W-:Y:S01]  /*1a20*/  ULDC.64 UR38, c[0x0][0x2b0] ;  /* 0x0000ac0000267ab9 */ /* 0x000fe20000000a00 */
[----:B------:R-:W-:Y:S02]  /*1a30*/  ULEA.HI.SX32 UR33, UR44, 0xffffffff, 0x1a ;  /* 0xffffffff2c217891 */ /* 0x000fe4000f8fd23f */
[----:B------:R-:W-:Y:S01]  /*1a40*/  UIMAD UR9, UR55, UR13, UR9 ;  /* 0x0000000d370972a4 */ /* 0x000fe2000f8e0209 */
        /* <DEDUP_REMOVED lines=11> */
[----:B-1----:R-:W-:-:S03]  /*1b00*/  IMAD R8, R18, UR16, RZ ;  /* 0x0000001012087c24 */ /* 0x002fc6000f8e02ff */
[----:B------:R-:W-:Y:S01]  /*1b10*/  SHF.R.S32.HI R45, RZ, 0x1f, R44 ;  /* 0x0000001fff2d7819 */ /* 0x000fe2000001142c */
[----:B------:R-:W-:Y:S01]  /*1b20*/  IMAD R9, R19, UR20, R8 ;  /* 0x0000001413097c24 */ /* 0x000fe2000f8e0208 */
[----:B------:R-:W-:Y:S01]  /*1b30*/  IADD3 R4, P0, R44, UR5, RZ ;  /* 0x000000052c047c10 */ /* 0x000fe2000ff1e0ff */
[----:B------:R-:W-:Y:S01]  /*1b40*/  USHF.L.U32 UR5, UR14, 0x6, URZ ;  /* 0x000000060e057899 */ /* 0x000fe2000800063f */
[----:B------:R-:W-:Y:S02]  /*1b50*/  IMAD.WIDE.U32 R6, R6, UR28, R44 ;  /* 0x0000001c06067c25 */ /* 0x000fe4000f8e002c */
[----:B------:R-:W-:Y:S01]  /*1b60*/  IADD3.X R5, R45, UR48, RZ, P0, !PT ;  /* 0x000000302d057c10 */ /* 0x000fe200087fe4ff */
[----:B------:R-:W-:Y:S01]  /*1b70*/  USHF.R.S32.HI UR11, URZ, 0x1f, UR5 ;  /* 0x0000001f3f0b7899 */ /* 0x000fe20008011405 */
[----:B------:R3:W-:Y:S01]  /*1b80*/  STL [R1+0x54], R45 ;  /* 0x0000542d01007387 */ /* 0x0007e20000100800 */
[----:B------:R-:W-:Y:S01]  /*1b90*/  IADD3 R8, P0, R6, UR54, RZ ;  /* 0x0000003606087c10 */ /* 0x000fe2000ff1e0ff */
[----:B------:R-:W-:Y:S01]  /*1ba0*/  IMAD.WIDE.U32 R4, R18, UR20, R4 ;  /* 0x0000001412047c25 */ /* 0x000fe2000f8e0004 */
[----:B------:R-:W-:-:S03]  /*1bb0*/  UIADD3 UR20, UR20, UR17, URZ ;  /* 0x0000001114147290 */ /* 0x000fc6000fffe03f */
        /* <DEDUP_REMOVED lines=8> */
[----:B------:R-:W-:Y:S02]  /*1c40*/  UIADD3.X UR5, UR21, UR11, UR52, UP1, UP0 ;  /* 0x0000000b15057290 */ /* 0x000fe40008fe0434 */
[----:B------:R-:W-:Y:S01]  /*1c50*/  VIADD R7, R5, UR15 ;  /* 0x0000000f05077c36 */ /* 0x000fe20008000000 */
[----:B------:R-:W-:Y:S01]  /*1c60*/  UIADD3 UR10, UP1, UP0, UR51, UR10, UR53 ;  /* 0x0000000a330a7290 */ /* 0x000fe2000f83e035 */
[----:B------:R-:W-:Y:S01]  /*1c70*/  IMAD.IADD R21, R39, 0x1, -R6 ;  /* 0x0000000127157824 */ /* 0x000fe200078e0a06 */
[----:B------:R-:W-:Y:S01]  /*1c80*/  UIMAD.WIDE UR20, UR20, 0x4, UR38 ;  /* 0x00000004141478a5 */ /* 0x000fe2000f8e0226 */
[----:B------:R-:W-:Y:S01]  /*1c90*/  IMAD.MOV.U32 R6, RZ, RZ, R4 ;  /* 0x000000ffff067224 */ /* 0x000fe200078e0004 */
[----:B------:R-:W-:Y:S01]  /*1ca0*/  UIADD3.X UR5, UR50, UR5, UR46, UP1, UP0 ;  /* 0x0000000532057290 */ /* 0x000fe20008fe042e */
[----:B------:R-:W-:Y:S01]  /*1cb0*/  IMAD R5, R31, UR14, R21 ;  /* 0x0000000e1f057c24 */ /* 0x000fe2000f8e0215 */
[----:B------:R-:W-:Y:S01]  /*1cc0*/  ULDC.64 UR14, c[0x0][0x3e0] ;  /* 0x0000f800000e7ab9 */ /* 0x000fe20000000a00 */
[----:B------:R-:W-:-:S03]  /*1cd0*/  IMAD.WIDE.U32 R8, R10, UR55, R8 ;  /* 0x000000370a087c25 */ /* 0x000fc6000f8e0008 */
[C---:B------:R-:W-:Y:S01]  /*1ce0*/  IADD3 R4, P0, R5.reuse, UR10, RZ ;  /* 0x0000000a05047c10 */ /* 0x040fe2000ff1e0ff */
[----:B------:R-:W-:Y:S01]  /*1cf0*/  ULDC.64 UR10, c[0x0][0x400] ;  /* 0x00010000000a7ab9 */ /* 0x000fe20000000a00 */
[-C--:B------:R-:W-:Y:S01]  /*1d00*/  IMAD R10, R40, R18.reuse, RZ ;  /* 0x00000012280a7224 */ /* 0x080fe200078e02ff */
[----:B------:R-:W-:Y:S01]  /*1d10*/  LEA R24, P2, R8, UR16, 0x1 ;  /* 0x0000001008187c11 */ /* 0x000fe2000f8408ff */
[----:B------:R-:W-:Y:S01]  /*1d20*/  IMAD.WIDE.U32 R6, R26, R18, R6 ;  /* 0x000000121a067225 */ /* 0x000fe200078e0006 */
[----:B------:R-:W-:Y:S02]  /*1d30*/  LEA.HI.X.SX32 R5, R5, UR5, 0x1, P0 ;  /* 0x0000000505057c11 */ /* 0x000fe400080f0eff */
[----:B------:R-:W-:Y:S01]  /*1d40*/  LEA R34, P0, R4, UR10, 0x2 ;  /* 0x0000000a04227c11 */ /* 0x000fe2000f8010ff */
[----:B------:R-:W-:Y:S01]  /*1d50*/  IMAD R10, R26, R19, R10 ;  /* 0x000000131a0a7224 */ /* 0x000fe200078e020a */
[----:B------:R-:W-:Y:S01]  /*1d60*/  LEA R22, P1, R6, UR14, 0x1 ;  /* 0x0000000e06167c11 */ /* 0x000fe2000f8208ff */
[----:B------:R-:W-:Y:S01]  /*1d70*/  VIADD R30, R9, UR9 ;  /* 0x00000009091e7c36 */ /* 0x000fe20008000000 */
[----:B------:R-:W-:Y:S01]  /*1d80*/  LEA.HI.X R35, R4, UR11, R5, 0x2, P0 ;  /* 0x0000000b04237c11 */ /* 0x000fe200080f1405 */
[----:B------:R-:W-:Y:S01]  /*1d90*/  IMAD.IADD R27, R7, 0x1, R10 ;  /* 0x00000001071b7824 */ /* 0x000fe200078e020a */
[----:B------:R-:W-:Y:S01]  /*1da0*/  PLOP3.LUT P0, PT, PT, PT, UP2, 0x80, 0x0 ;  /* 0x000000000000781c */ /* 0x000fe20003f0f028 */
[----:B------:R-:W-:Y:S01]  /*1db0*/  UIMAD.WIDE UR10, UR18, 0x4, UR40 ;  /* 0x00000004120a78a5 */ /* 0x000fe2000f8e0228 */
[----:B------:R-:W-:-:S02]  /*1dc0*/  LEA.HI.X R25, R8, UR17, R30, 0x1, P2 ;  /* 0x0000001108197c11 */ /* 0x000fc400090f0c1e */
[----:B------:R-:W-:-:S09]  /*1dd0*/  LEA.HI.X R23, R6, UR15, R27, 0x1, P1 ;  /* 0x0000000f06177c11 */ /* 0x000fd200088f0c1b */
[----:B---3--:R-:W-:Y:S05]  /*1de0*/  @!P0 BRA `(.L_x_130) ;  /* 0x0000007000008947 */ /* 0x008fea0003800000 */
[----:B------:R-:W2:Y:S01]  /*1df0*/  LDL R42, [R1+0x2c] ;  /* 0x00002c00012a7983 */ /* 0x000ea20000100800 */
[----:B------:R-:W-:Y:S01]  /*1e00*/  PLOP3.LUT P1, PT, PT, PT, UP4, 0x80, 0x0 ;  /* 0x000000000000781c */ /* 0x000fe20003f2f048 */
[----:B------:R-:W-:Y:S01]  /*1e10*/  UIMAD UR5, UR42, UR22, URZ ;  /* 0x000000162a0572a4 */ /* 0x000fe2000f8e023f */
[----:B------:R-:W-:Y:S01]  /*1e20*/  IMAD.U32 R4, RZ, RZ, UR22 ;  /* 0x00000016ff047e24 */ /* 0x000fe2000f8e00ff */
[----:B------:R-:W-:Y:S01]  /*1e30*/  UIMAD UR18, UR35, -0x40, UR8 ;  /* 0xffffffc0231278a4 */ /* 0x000fe2000f8e0208 */
[----:B------:R-:W-:Y:S01]  /*1e40*/  IADD3 R36, R26, 0x20, RZ ;  /* 0x000000201a247810 */ /* 0x000fe20007ffe0ff */
[----:B------:R-:W-:Y:S01]  /*1e50*/  UIMAD UR5, UR27, UR23, UR5 ;  /* 0x000000171b0572a4 */ /* 0x000fe2000f8e0205 */
[----:B------:R-:W-:Y:S01]  /*1e60*/  IMAD.WIDE.U32 R4, R4, UR27, R44 ;  /* 0x0000001b04047c25 */ /* 0x000fe2000f8e002c */
[----:B------:R-:W-:Y:S01]  /*1e70*/  ULDC.64 UR12, c[0x0][0x268] ;  /* 0x00009a00000c7ab9 */ /* 0x000fe20000000a00 */
[----:B------:R-:W-:Y:S01]  /*1e80*/  UMOV UR9, UR33 ;  /* 0x0000002100097c82 */ /* 0x000fe20008000000 */
[----:B------:R-:W-:Y:S01]  /*1e90*/  BSSY B0, `(.L_x_131) ;  /* 0x000003b000007945 */ /* 0x000fe20003800000 */
[----:B------:R-:W-:-:S03]  /*1ea0*/  IMAD R20, R32, UR12, RZ ;  /* 0x0000000c20147c24 */ /* 0x000fc6000f8e02ff */
[----:B------:R-:W-:Y:S01]  /*1eb0*/  @P1 BAR.SYNC.DEFER_BLOCKING 0x0 ;  /* 0x0000000000001b1d */ /* 0x000fe20000010000 */
[----:B------:R-:W-:Y:S01]  /*1ec0*/  IMAD.U32 R11, RZ, RZ, UR5 ;  /* 0x00000005ff0b7e24 */ /* 0x000fe2000f8e00ff */
[----:B------:R-:W-:Y:S01]  /*1ed0*/  IADD3 R10, P0, R4, UR32, RZ ;  /* 0x00000020040a7c10 */ /* 0x000fe2000ff1e0ff */
[----:B------:R-:W-:Y:S01]  /*1ee0*/  UIMAD UR5, UR9, -0x40, UR34 ;  /* 0xffffffc0090578a4 */ /* 0x000fe2000f8e0222 */
[----:B------:R-:W-:Y:S01]  /*1ef0*/  IMAD R20, R17, UR13, R20 ;  /* 0x0000000d11147c24 */ /* 0x000fe2000f8e0214 */
[----:B------:R-:W-:Y:S01]  /*1f00*/  ISETP.GE.AND P4, PT, R36, UR18, PT ;  /* 0x0000001224007c0c */ /* 0x000fe2000bf86270 */
[----:B------:R-:W-:Y:S01]  /*1f10*/  UMOV UR13, UR10 ;  /* 0x0000000a000d7c82 */ /* 0x000fe20008000000 */
[----:B------:R-:W-:Y:S01]  /*1f20*/  IADD3.X R11, R5, UR43, R11, P0, !PT ;  /* 0x0000002b050b7c10 */ /* 0x000fe200087fe40b */
[----:B------:R-:W-:Y:S01]  /*1f30*/  UMOV UR10, UR21 ;  /* 0x00000015000a7c82 */ /* 0x000fe20008000000 */
[C---:B------:R-:W-:Y:S02]  /*1f40*/  ISETP.GE.AND P0, PT, R26.reuse, UR18, PT ;  /* 0x000000121a007c0c */ /* 0x040fe4000bf06270 */
[----:B------:R-:W-:Y:S01]  /*1f50*/  ISETP.GE.AND P6, PT, R26, UR5, PT ;  /* 0x000000051a007c0c */ /* 0x000fe2000bfc6270 */
[----:B------:R-:W-:Y:S01]  /*1f60*/  IMAD.WIDE.U32 R10, R17, UR12, R10 ;  /* 0x0000000c110a7c25 */ /* 0x000fe2000f8e000a */
[----:B------:R-:W-:Y:S01]  /*1f70*/  UMOV UR12, UR11 ;  /* 0x0000000b000c7c82 */ /* 0x000fe20008000000 */
[----:B------:R-:W-:Y:S01]  /*1f80*/  UMOV UR11, UR20 ;  /* 0x00000014000b7c82 */ /* 0x000fe20008000000 */
[----:B------:R-:W-:Y:S01]  /*1f90*/  SHF.R.S32.HI R38, RZ, 0x1f, R21 ;  /* 0x0000001fff267819 */ /* 0x000fe20000011415 */
[----:B------:R-:W-:-:S06]  /*1fa0*/  IMAD.IADD R20, R11, 0x1, R20 ;  /* 0x000000010b147824 */ /* 0x000fcc00078e0214 */
        /* <DEDUP_REMOVED lines=41> */
.L_x_132:
[----:B------:R-:W-:Y:S05]  /*2240*/  BSYNC B0 ;  /* 0x0000000000007941 */ /* 0x000fea0003800000 */
.L_x_131:
        /* <DEDUP_REMOVED lines=44> */
.L_x_134:
[----:B------:R-:W-:Y:S05]  /*2510*/  BSYNC B0 ;  /* 0x0000000000007941 */ /* 0x000fea0003800000 */
.L_x_133:
[----:B-1----:R-:W-:Y:S01]  /*2520*/  IMAD.MOV.U32 R14, RZ, RZ, R22 ;  /* 0x000000ffff0e7224 */ /* 0x002fe200078e0016 */
[----:B------:R-:W0:Y:S01]  /*2530*/  LDGDEPBAR ;  /* 0x00000000000079af */ /* 0x000e220000000000 */
[----:B------:R-:W-:Y:S01]  /*2540*/  IMAD.MOV.U32 R15, RZ, RZ, R23 ;  /* 0x000000ffff0f7224 */ /* 0x000fe200078e0017 */
[----:B--2---:R-:W-:Y:S01]  /*2550*/  SHF.R.S32.HI R12, RZ, 0x1f, R33 ;  /* 0x0000001fff0c7819 */ /* 0x004fe20000011421 */
[----:B------:R-:W-:Y:S01]  /*2560*/  BSSY B0, `(.L_x_135) ;  /* 0x000001f000007945 */ /* 0x000fe20003800000 */
[----:B------:R1:W-:Y:S01]  /*2570*/  @P6 STS.128 [R42+0x6000], RZ ;  /* 0x006000ff2a006388 */ /* 0x0003e20000000c00 */
[----:B------:R-:W-:Y:S02]  /*2580*/  ISETP.GE.AND P5, PT, R36, UR5, PT ;  /* 0x0000000524007c0c */ /* 0x000fe4000bfa6270 */
[----:B------:R-:W-:Y:S01]  /*2590*/  LEA.HI R21, R38, R21, RZ, 0x2 ;  /* 0x0000001526157211 */ /* 0x000fe200078f10ff */
[----:B------:R1:W-:Y:S01]  /*25a0*/  @P6 STS.128 [R42+0x8000], RZ ;  /* 0x008000ff2a006388 */ /* 0x0003e20000000c00 */
[----:B------:R-:W-:-:S03]  /*25b0*/  LEA.HI R12, R12, R31, RZ, 0x2 ;  /* 0x0000001f0c0c7211 */ /* 0x000fc600078f10ff */
        /* <DEDUP_REMOVED lines=25> */
.L_x_136:
[----:B------:R-:W-:Y:S05]  /*2750*/  BSYNC B0 ;  /* 0x0000000000007941 */ /* 0x000fea0003800000 */
.L_x_135:
        /* <DEDUP_REMOVED lines=37> */
.L_x_138:
[----:B------:R-:W-:Y:S05]  /*29b0*/  BSYNC B0 ;  /* 0x0000000000007941 */ /* 0x000fea0003800000 */
.L_x_137:
[----:B-12---:R-:W-:Y:S01]  /*29c0*/  IMAD.MOV.U32 R14, RZ, RZ, R24 ;  /* 0x000000ffff0e7224 */ /* 0x006fe200078e0018 */
[----:B------:R-:W-:Y:S01]  /*29d0*/  MOV R15, R25 ;  /* 0x00000019000f7202 */ /* 0x000fe20000000f00 */
[----:B------:R1:W-:Y:S01]  /*29e0*/  @P6 STS.128 [R42], RZ ;  /* 0x000000ff2a006388 */ /* 0x0003e20000000c00 */
[----:B------:R-:W-:Y:S01]  /*29f0*/  BSSY B0, `(.L_x_139) ;  /* 0x000001d000007945 */ /* 0x000fe20003800000 */
[----:B----4-:R-:W-:Y:S01]  /*2a00*/  IMAD.U32 R10, RZ, RZ, UR24 ;  /* 0x00000018ff0a7e24 */ /* 0x010fe2000f8e00ff */
[----:B------:R-:W-:Y:S01]  /*2a10*/  LOP3.LUT R11, R12, 0xfffffffc, RZ, 0xc0, !PT ;  /* 0xfffffffc0c0b7812 */ /* 0x000fe200078ec0ff */
        /* <DEDUP_REMOVED lines=26> */
.L_x_140:
[----:B------:R-:W-:Y:S05]  /*2bc0*/  BSYNC B0 ;  /* 0x0000000000007941 */ /* 0x000fea0003800000 */
.L_x_139:
        /* <DEDUP_REMOVED lines=17> */
[C---:B------:R-:W-:Y:S02]  /*2ce0*/  @!P3 LEA R8, P1, R7.reuse, R14, 0x6 ;  /* 0x0000000e0708b211 */ /* 0x040fe400078230ff */
        /* <DEDUP_REMOVED lines=22> */
.L_x_142:
[----:B------:R-:W-:Y:S05]  /*2e50*/  BSYNC B0 ;  /* 0x0000000000007941 */ /* 0x000fea0003800000 */
.L_x_141:
[----:B------:R-:W-:Y:S01]  /*2e60*/  UIMAD UR14, UR42, UR24, URZ ;  /* 0x000000182a0e72a4 */ /* 0x000fe2000f8e023f */
[----:B------:R2:W-:Y:S01]  /*2e70*/  @P0 STS.128 [R42+0xc000], RZ ;  /* 0x00c000ff2a000388 */ /* 0x0005e20000000c00 */
[----:B-1----:R-:W-:Y:S01]  /*2e80*/  IMAD.IADD R7, R31, 0x1, -R11 ;  /* 0x000000011f077824 */ /* 0x002fe200078e0a0b */
[----:B------:R-:W-:Y:S01]  /*2e90*/  SHF.R.S32.HI R6, RZ, 0x2, R21 ;  /* 0x00000002ff067819 */ /* 0x000fe20000011415 */
[----:B------:R-:W-:Y:S01]  /*2ea0*/  UIMAD UR14, UR27, UR25, UR14 ;  /* 0x000000191b0e72a4 */ /* 0x000fe2000f8e020e */
[----:B------:R2:W-:Y:S01]  /*2eb0*/  @P0 STS.128 [R42+0xe000], RZ ;  /* 0x00e000ff2a000388 */ /* 0x0005e20000000c00 */
[----:B------:R-:W-:Y:S01]  /*2ec0*/  IMAD.WIDE.U32 R4, R10, UR27, R44 ;  /* 0x0000001b0a047c25 */ /* 0x000fe2000f8e002c */
[----:B------:R-:W-:Y:S01]  /*2ed0*/  LEA R16, R7, R6, 0x4 ;  /* 0x0000000607107211 */ /* 0x000fe200078e20ff */
[----:B------:R-:W-:Y:S01]  /*2ee0*/  BSSY B0, `(.L_x_143) ;  /* 0x0000033000007945 */ /* 0x000fe20003800000 */
[----:B------:R2:W-:Y:S01]  /*2ef0*/  @P0 STS.128 [R42+0x10000], RZ ;  /* 0x010000ff2a000388 */ /* 0x0005e20000000c00 */
[----:B------:R-:W-:Y:S01]  /*2f00*/  IMAD.U32 R7, RZ, RZ, UR14 ;  /* 0x0000000eff077e24 */ /* 0x000fe2000f8e00ff */
[----:B------:R-:W-:Y:S01]  /*2f10*/  IADD3 R6, P1, R4, UR30, RZ ;  /* 0x0000001e04067c10 */ /* 0x000fe2000ff3e0ff */
[----:B------:R-:W-:Y:S01]  /*2f20*/  ULDC.64 UR14, c[0x0][0x260] ;  /* 0x00009800000e7ab9 */ /* 0x000fe20000000a00 */
[----:B------:R-:W-:Y:S01]  /*2f30*/  IADD3 R4, R16, 0x8, RZ ;  /* 0x0000000810047810 */ /* 0x000fe20007ffe0ff */
[----:B------:R-:W-:Y:S01]  /*2f40*/  IMAD R9, R32, UR14, RZ ;  /* 0x0000000e20097c24 */ /* 0x000fe2000f8e02ff */
[----:B------:R-:W-:-:S02]  /*2f50*/  IADD3.X R7, R5, UR31, R7, P1, !PT ;  /* 0x0000001f05077c10 */ /* 0x000fc40008ffe407 */
[----:B------:R-:W-:Y:S01]  /*2f60*/  ISETP.GE.AND P5, PT, R4, UR5, PT ;  /* 0x0000000504007c0c */ /* 0x000fe2000bfa6270 */
[C---:B------:R-:W-:Y:S01]  /*2f70*/  IMAD R9, R17.reuse, UR15, R9 ;  /* 0x0000000f11097c24 */ /* 0x040fe2000f8e0209 */
[----:B------:R-:W-:Y:S01]  /*2f80*/  ISETP.GE.AND P6, PT, R16, UR5, PT ;  /* 0x0000000510007c0c */ /* 0x000fe2000bfc6270 */
[----:B------:R-:W-:-:S04]  /*2f90*/  IMAD.WIDE.U32 R6, R17, UR14, R6 ;  /* 0x0000000e11067c25 */ /* 0x000fc8000f8e0006 */
[----:B------:R-:W-:Y:S01]  /*2fa0*/  IMAD.IADD R9, R7, 0x1, R9 ;  /* 0x0000000107097824 */ /* 0x000fe200078e0209 */
[----:B------:R-:W-:Y:S07]  /*2fb0*/  @P0 BRA `(.L_x_144) ;  /* 0x0000000000940947 */ /* 0x000fee0003800000 */
[----:B------:R-:W5:Y:S01]  /*2fc0*/  LDL R8, [R1+0x6c] ;  /* 0x00006c0001087983 */ /* 0x000f620000100800 */
[----:B------:R-:W-:-:S03]  /*2fd0*/  ULDC UR5, c[0x0][0x2d0] ;  /* 0x0000b40000057ab9 */ /* 0x000fc60000000800 */
[----:B--2---:R-:W2:Y:S01]  /*2fe0*/  LDL R14, [R1+0x70] ;  /* 0x00007000010e7983 */ /* 0x004ea20000100800 */
[----:B------:R-:W-:Y:S01]  /*2ff0*/  ISETP.GE.AND P3, PT, R44, UR5, PT ;  /* 0x000000052c007c0c */ /* 0x000fe2000bf66270 */
[----:B------:R-:W-:Y:S02]  /*3000*/  IMAD.MOV.U32 R4, RZ, RZ, R6 ;  /* 0x000000ffff047224 */ /* 0x000fe400078e0006 */
[----:B------:R-:W-:Y:S02]  /*3010*/  IMAD.MOV.U32 R5, RZ, RZ, R9 ;  /* 0x000000ffff057224 */ /* 0x000fe400078e0009 */
[----:B------:R-:W-:-:S08]  /*3020*/  IMAD.WIDE.U32 R4, R26, UR24, R4 ;  /* 0x000000181a047c25 */ /* 0x000fd0000f8e0004 */
[----:B------:R-:W1:Y:S01]  /*3030*/  @!P3 LDC.64 R12, c[0x0][0x218] ;  /* 0x00008600ff0cbb82 */ /* 0x000e620000000a00 */
[----:B------:R1:W-:Y:S02]  /*3040*/  @P3 STS.128 [R42+0xc000], RZ ;  /* 0x00c000ff2a003388 */ /* 0x0003e40000000c00 */
[----:B-1----:R-:W-:Y:S02]  /*3050*/  @!P3 LEA R12, P1, R4, R12, 0x1 ;  /* 0x0000000c040cb211 */ /* 0x002fe400078208ff */
[----:B-----5:R-:W-:Y:S01]  /*3060*/  ISETP.GE.AND P2, PT, R8, UR5, PT ;  /* 0x0000000508007c0c */ /* 0x020fe2000bf46270 */
[----:B------:R-:W-:Y:S01]  /*3070*/  IMAD R8, R40, UR24, RZ ;  /* 0x0000001828087c24 */ /* 0x000fe2000f8e02ff */
[----:B--2---:R-:W-:-:S03]  /*3080*/  ISETP.GE.AND P0, PT, R14, UR5, PT ;  /* 0x000000050e007c0c */ /* 0x004fc6000bf06270 */
[----:B------:R-:W-:-:S04]  /*3090*/  IMAD R8, R26, UR25, R8 ;  /* 0x000000191a087c24 */ /* 0x000fc8000f8e0208 */
[----:B------:R-:W-:-:S04]  /*30a0*/  IMAD.IADD R8, R5, 0x1, R8 ;  /* 0x0000000105087824 */ /* 0x000fc800078e0208 */
        /* <DEDUP_REMOVED lines=22> */
.L_x_144:
[----:B------:R-:W-:Y:S05]  /*3210*/  BSYNC B0 ;  /* 0x0000000000007941 */ /* 0x000fea0003800000 */
.L_x_143:
        /* <DEDUP_REMOVED lines=11> */
[----:B--2---:R-:W2:Y:S01]  /*32d0*/  @!P3 LDC.64 R12, c[0x0][0x218] ;  /* 0x00008600ff0cbb82 */ /* 0x004ea20000000a00 */
[----:B------:R1:W-:Y:S01]  /*32e0*/  @P3 STS.128 [R42+0xd000], RZ ;  /* 0x00d000ff2a003388 */ /* 0x0003e20000000c00 */
[----:B-----5:R-:W-:Y:S01]  /*32f0*/  ISETP.GE.AND P2, PT, R4, UR5, PT ;  /* 0x0000000504007c0c */ /* 0x020fe2000bf46270 */
[----:B------:R-:W-:Y:S01]  /*3300*/  IMAD.X R4, RZ, RZ, R40, P0 ;  /* 0x000000ffff047224 */ /* 0x000fe200000e0628 */
[----:B---3--:R-:W-:-:S03]  /*3310*/  ISETP.GE.AND P0, PT, R8, UR5, PT ;  /* 0x0000000508007c0c */ /* 0x008fc6000bf06270 */
[----:B-1----:R-:W-:Y:S02]  /*3320*/  IMAD R10, R4, UR24, RZ ;  /* 0x00000018040a7c24 */ /* 0x002fe4000f8e02ff */
[----:B------:R-:W-:Y:S02]  /*3330*/  IMAD.MOV.U32 R4, RZ, RZ, R6 ;  /* 0x000000ffff047224 */ /* 0x000fe400078e0006 */
[C---:B------:R-:W-:Y:S02]  /*3340*/  IMAD R10, R7.reuse, UR25, R10 ;  /* 0x00000019070a7c24 */ /* 0x040fe4000f8e020a */
[----:B------:R-:W-:Y:S02]  /*3350*/  IMAD.WIDE.U32 R4, R7, UR24, R4 ;  /* 0x0000001807047c25 */ /* 0x000fe4000f8e0004 */
[----:B------:R-:W1:Y:S02]  /*3360*/  @!P2 LDC.64 R14, c[0x0][0x218] ;  /* 0x00008600ff0eab82 */ /* 0x000e640000000a00 */
[----:B------:R-:W-:Y:S01]  /*3370*/  IMAD.IADD R10, R5, 0x1, R10 ;  /* 0x00000001050a7824 */ /* 0x000fe200078e020a */
[----:B--2---:R-:W-:-:S04]  /*3380*/  @!P3 LEA R8, P4, R4, R12, 0x1 ;  /* 0x0000000c0408b211 */ /* 0x004fc800078808ff */
        /* <DEDUP_REMOVED lines=21> */
.L_x_146:
[----:B------:R-:W-:Y:S05]  /*34e0*/  BSYNC B0 ;  /* 0x0000000000007941 */ /* 0x000fea0003800000 */
.L_x_145:
[----:B------:R-:W-:Y:S01]  /*34f0*/  SHF.R.S32.HI R4, RZ, 0x1f, R16 ;  /* 0x0000001fff047819 */ /* 0x000fe20000011410 */
[C---:B------:R-:W-:Y:S01]  /*3500*/  IMAD.SHL.U32 R5, R16.reuse, 0x4, RZ ;  /* 0x0000000410057824 */ /* 0x040fe200078e00ff */
[----:B------:R-:W0:Y:S01]  /*3510*/  LDGDEPBAR ;  /* 0x00000000000079af */ /* 0x000e220000000000 */
[----:B-12---:R-:W-:Y:S01]  /*3520*/  IMAD.MOV.U32 R7, RZ, RZ, 0x7f800000 ;  /* 0x7f800000ff077424 */ /* 0x006fe200078e00ff */
[----:B------:R-:W-:Y:S01]  /*3530*/  SHF.L.U64.HI R6, R16, 0x2, R4 ;  /* 0x0000000210067819 */ /* 0x000fe20000010204 */
[----:B------:R-:W-:Y:S01]  /*3540*/  ULDC.64 UR16, c[0x0][0x3c8] ;  /* 0x0000f20000107ab9 */ /* 0x000fe20000000a00 */
[----:B------:R-:W-:Y:S01]  /*3550*/  IADD3 R4, P0, R5, UR11, RZ ;  /* 0x0000000b05047c10 */ /* 0x000fe2000ff1e0ff */
[----:B------:R1:W-:Y:S01]  /*3560*/  STL [R1+0x78], R5 ;  /* 0x0000780501007387 */ /* 0x0003e20000100800 */
[----:B------:R-:W-:Y:S01]  /*3570*/  UISETP.NE.U32.AND UP0, UPT, UR16, URZ, UPT ;  /* 0x0000003f1000728c */ /* 0x000fe2000bf05070 */
[----:B------:R-:W-:Y:S01]  /*3580*/  IMAD.MOV.U32 R240, RZ, RZ, 0x20 ;  /* 0x00000020fff07424 */ /* 0x000fe200078e00ff */
[----:B------:R-:W-:Y:S01]  /*3590*/  CS2R R142, SRZ ;  /* 0x00000000008e7805 */ /* 0x000fe2000001ff00 */
[----:B------:R2:W-:Y:S01]  /*35a0*/  STL [R1+0x74], R6 ;  /* 0x0000740601007387 */ /* 0x0005e20000100800 */
[----:B------:R-:W-:Y:S01]  /*35b0*/  UISETP.NE.AND.EX UP0, UPT, UR17, URZ, UPT, UP0 ;  /* 0x0000003f1100728c */ /* 0x000fe2000bf05300 */
        /* <DEDUP_REMOVED lines=9> */
[----:B------:R-:W-:Y:S01]  /*3650*/  CS2R R130, SRZ ;  /* 0x0000000000827805 */ /* 0x000fe2000001ff00 */
[----:B------:R-:W-:Y:S01]  /*3660*/  @UP0 ULDC.64 UR20, c[0x0][0x3d0] ;  /* 0x0000f40000140ab9 */ /* 0x000fe20000000a00 */
[----:B------:R-:W-:Y:S01]  /*3670*/  @UP0 UMOV UR14, UR55 ;  /* 0x00000037000e0c82 */ /* 0x000fe20008000000 */
[----:B------:R-:W-:Y:S01]  /*3680*/  @UP0 UIMAD UR5, UR56, UR20, URZ ;  /* 0x00000014380502a4 */ /* 0x000fe2000f8e023f */
[----:B------:R-:W-:-:S04]  /*3690*/  DEPBAR.LE SB0, 0x1 ;  /* 0x000080400000791a */ /* 0x000fc80000000000 */
[----:B------:R-:W-:Y:S01]  /*36a0*/  @UP0 UMOV UR15, UR61 ;  /* 0x0000003d000f0c82 */ /* 0x000fe20008000000 */
[----:B------:R-:W-:Y:S01]  /*36b0*/  @UP0 UIMAD UR5, UR45, UR21, UR5 ;  /* 0x000000152d0502a4 */ /* 0x000fe2000f8e0205 */
[----:B-1----:R-:W-:Y:S01]  /*36c0*/  IADD3.X R5, R6, UR10, RZ, P0, !PT ;  /* 0x0000000a06057c10 */ /* 0x002fe200087fe4ff */
[----:B------:R-:W-:Y:S01]  /*36d0*/  @UP0 UIMAD.WIDE.U32 UR14, UR45, UR20, UR14 ;  /* 0x000000142d0e02a5 */ /* 0x000fe2000f8e000e */
[----:B------:R-:W-:Y:S02]  /*36e0*/  PLOP3.LUT P0, PT, PT, PT, UP0, 0x80, 0x0 ;  /* 0x000000000000781c */ /* 0x000fe40003f0f008 */
[----:B------:R-:W-:Y:S01]  /*36f0*/  CS2R R128, SRZ ;  /* 0x0000000000807805 */ /* 0x000fe2000001ff00 */
[----:B--2---:R-:W-:Y:S01]  /*3700*/  IMAD.MOV.U32 R6, RZ, RZ, 0x7f800000 ;  /* 0x7f800000ff067424 */ /* 0x004fe200078e00ff */
[----:B------:R-:W2:Y:S01]  /*3710*/  @!P6 LDG.E R7, desc[UR6][R4.64] ;  /* 0x000000060407e981 */ /* 0x000ea2000c1e1900 */
[----:B------:R-:W-:Y:S02]  /*3720*/  @UP0 ULEA UR16, UP1, UR14, UR16, 0x2 ;  /* 0x000000100e100291 */ /* 0x000fe4000f82103f */
[----:B------:R-:W-:-:S02]  /*3730*/  @UP0 UIADD3 UR5, UR15, UR5, URZ ;  /* 0x000000050f050290 */ /* 0x000fc4000fffe03f */
[----:B------:R1:W5:Y:S01]  /*3740*/  @!P5 LDG.E R6, desc[UR6][R4.64+0x20] ;  /* 0x000020060406d981 */ /* 0x000362000c1e1900 */
[----:B------:R-:W-:Y:S01]  /*3750*/  CS2R R122, SRZ ;  /* 0x00000000007a7805 */ /* 0x000fe2000001ff00 */
[----:B------:R-:W-:Y:S01]  /*3760*/  @UP0 ULEA.HI.X UR17, UR14, UR17, UR5, 0x2, UP1 ;  /* 0x000000110e110291 */ /* 0x000fe200088f1405 */
[----:B------:R-:W-:Y:S06]  /*3770*/  BAR.SYNC.DEFER_BLOCKING 0x0 ;  /* 0x0000000000007b1d */ /* 0x000fec0000010000 */
[----:B------:R-:W-:Y:S01]  /*3780*/  @UP0 ULDC UR5, c[0x0][0x2e8] ;  /* 0x0000ba0000050ab9 */ /* 0x000fe20000000800 */
        /* <DEDUP_REMOVED lines=14> */
[----:B-1----:R-:W-:Y:S01]  /*3870*/  IMAD.U32 R4, RZ, RZ, UR16 ;  /* 0x00000010ff047e24 */ /* 0x002fe2000f8e00ff */
[----:B------:R-:W-:Y:S01]  /*3880*/  CS2R R64, SRZ ;  /* 0x0000000000407805 */ /* 0x000fe2000001ff00 */
[----:B------:R-:W-:Y:S01]  /*3890*/  IMAD.U32 R5, RZ, RZ, UR17 ;  /* 0x00000011ff057e24 */ /* 0x000fe2000f8e00ff */
[----:B------:R-:W1:Y:S01]  /*38a0*/  LDSM.16.M88.4 R164, [R252] ;  /* 0x00000000fca4783b */ /* 0x000e620000000200 */
[----:B------:R-:W-:Y:S02]  /*38b0*/  CS2R R58, SRZ ;  /* 0x00000000003a7805 */ /* 0x000fe4000001ff00 */
[----:B------:R-:W-:Y:S02]  /*38c0*/  CS2R R56, SRZ ;  /* 0x0000000000387805 */ /* 0x000fe4000001ff00 */
[----:B------:R-:W-:Y:S01]  /*38d0*/  CS2R R54, SRZ ;  /* 0x0000000000367805 */ /* 0x000fe2000001ff00 */
[----:B------:R2:W5:Y:S01]  /*38e0*/  @P0 LDG.E R11, desc[UR6][R4.64] ;  /* 0x00000006040b0981 */ /* 0x000562000c1e1900 */
[----:B------:R-:W-:-:S02]  /*38f0*/  CS2R R52, SRZ ;  /* 0x0000000000347805 */ /* 0x000fc4000001ff00 */
[----:B------:R-:W-:Y:S02]  /*3900*/  CS2R R46, SRZ ;  /* 0x00000000002e7805 */ /* 0x000fe4000001ff00 */
[----:B------:R-:W-:Y:S01]  /*3910*/  CS2R R44, SRZ ;  /* 0x00000000002c7805 */ /* 0x000fe2000001ff00 */
[----:B------:R-:W1:Y:S01]  /*3920*/  LDSM.16.M88.4 R168, [R252+0x800] ;  /* 0x00080000fca8783b */ /* 0x000e620000000200 */
[----:B------:R-:W-:Y:S02]  /*3930*/  CS2R R50, SRZ ;  /* 0x0000000000327805 */ /* 0x000fe4000001ff00 */
[----:B------:R-:W-:Y:S02]  /*3940*/  CS2R R48, SRZ ;  /* 0x0000000000307805 */ /* 0x000fe4000001ff00 */
[----:B---34-:R-:W-:Y:S01]  /*3950*/  CS2R R42, SRZ ;  /* 0x00000000002a7805 */ /* 0x018fe2000001ff00 */
[----:B------:R-:W3:Y:S01]  /*3960*/  LDSM.16.M88.4 R196, [R252+0x2000] ;  /* 0x00200000fcc4783b */ /* 0x000ee20000000200 */
[----:B------:R-:W-:-:S02]  /*3970*/  CS2R R30, SRZ ;  /* 0x00000000001e7805 */ /* 0x000fc4000001ff00 */
[----:B------:R-:W-:Y:S02]  /*3980*/  CS2R R28, SRZ ;  /* 0x00000000001c7805 */ /* 0x000fe4000001ff00 */
[----:B------:R-:W-:Y:S01]  /*3990*/  CS2R R32, SRZ ;  /* 0x0000000000207805 */ /* 0x000fe2000001ff00 */
[----:B------:R-:W4:Y:S01]  /*39a0*/  LDSM.16.M88.4 R200, [R252+0x2800] ;  /* 0x00280000fcc8783b */ /* 0x000f220000000200 */
[----:B------:R-:W-:Y:S02]  /*39b0*/  CS2R R26, SRZ ;  /* 0x00000000001a7805 */ /* 0x000fe4000001ff00 */
[----:B------:R-:W-:Y:S02]  /*39c0*/  CS2R R24, SRZ ;  /* 0x0000000000187805 */ /* 0x000fe4000001ff00 */
[----:B------:R-:W-:Y:S01]  /*39d0*/  CS2R R22, SRZ ;  /* 0x0000000000167805 */ /* 0x000fe2000001ff00 */
[----:B------:R-:W1:Y:S01]  /*39e0*/  LDSM.16.M88.4 R228, [R252+0x4000] ;  /* 0x00400000fce4783b */ /* 0x000e620000000200 */
[----:B------:R-:W-:Y:S01]  /*39f0*/  CS2R R20, SRZ ;  /* 0x0000000000147805 */ /* 0x000fe2000001ff00 */
[----:B------:R-:W-:-:S02]  /*3a00*/  ULDC UR18, c[0x0][0x2dc] ;  /* 0x0000b70000127ab9 */ /* 0x000fc40000000800 */
[----:B------:R-:W1:Y:S04]  /*3a10*/  LDSM.16.M88.4 R232, [R252+0x4800] ;  /* 0x00480000fce8783b */ /* 0x000e680000000200 */
[----:B--2---:R2:W-:Y:S01]  /*3a20*/  STL [R1+0x64], R7 ;  /* 0x0000640701007387 */ /* 0x0045e20000100800 */
[----:B------:R-:W-:Y:S01]  /*3a30*/  LEA.HI R5, R41, R39, RZ, 0x4 ;  /* 0x0000002729057211 */ /* 0x000fe200078f20ff */
[----:B------:R-:W3:Y:S01]  /*3a40*/  @P0 MUFU.RCP R10, UR5 ;  /* 0x00000005000a0d08 */ /* 0x000ee20008001000 */
[----:B------:R-:W-:Y:S01]  /*3a50*/  LOP3.LUT R4, R37, 0xfffffff8, RZ, 0xc0, !PT ;  /* 0xfffffff825047812 */ /* 0x000fe200078ec0ff */
[----:B------:R-:W-:Y:S01]  /*3a60*/  ULDC UR17, c[0x0][0x2d0] ;  /* 0x0000b40000117ab9 */ /* 0x000fe20000000800 */
[----:B-----5:R5:W-:Y:S03]  /*3a70*/  STL [R1+0x68], R6 ;  /* 0x0000680601007387 */ /* 0x020be60000100800 */
[----:B------:R-:W-:-:S04]  /*3a80*/  IMAD.IADD R4, R39, 0x1, -R4 ;  /* 0x0000000127047824 */ /* 0x000fc800078e0a04 */
[----:B------:R-:W-:Y:S01]  /*3a90*/  IMAD.SHL.U32 R9, R4, 0x40, RZ ;  /* 0x0000004004097824 */ /* 0x000fe200078e00ff */
[----:B--2---:R-:W-:-:S04]  /*3aa0*/  SHF.R.S32.HI R7, RZ, 0x4, R5 ;  /* 0x00000004ff077819 */ /* 0x004fc80000011405 */
[----:B------:R-:W-:Y:S02]  /*3ab0*/  LEA.HI R5, R5, R7, RZ, 0x1 ;  /* 0x0000000705057211 */ /* 0x000fe400078f08ff */
[----:B-----5:R-:W-:Y:S02]  /*3ac0*/  LEA.HI R6, R41, R39, RZ, 0x7 ;  /* 0x0000002729067211 */ /* 0x020fe400078f38ff */
[----:B------:R-:W-:Y:S02]  /*3ad0*/  LOP3.LUT R8, R5, 0xfffffffe, RZ, 0xc0, !PT ;  /* 0xfffffffe05087812 */ /* 0x000fe400078ec0ff */
[----:B------:R-:W-:Y:S02]  /*3ae0*/  SHF.R.S32.HI R5, RZ, 0x7, R6 ;  /* 0x00000007ff057819 */ /* 0x000fe40000011406 */
[----:B------:R-:W-:Y:S01]  /*3af0*/  LOP3.LUT R6, R9, 0x1c0, RZ, 0xc0, !PT ;  /* 0x000001c009067812 */ /* 0x000fe200078ec0ff */
[----:B------:R-:W-:Y:S02]  /*3b00*/  IMAD.IADD R7, R7, 0x1, -R8 ;  /* 0x0000000107077824 */ /* 0x000fe400078e0a08 */
[----:B------:R-:W-:Y:S01]  /*3b10*/  IMAD.SHL.U32 R39, R39, 0x2, RZ ;  /* 0x0000000227277824 */ /* 0x000fe200078e00ff */
[----:B------:R-:W-:Y:S01]  /*3b20*/  LOP3.LUT R8, R6, 0x8, R37, 0xf8, !PT ;  /* 0x0000000806087812 */ /* 0x000fe200078ef825 */
[----:B------:R-:W-:Y:S01]  /*3b30*/  IMAD.SHL.U32 R9, R5, 0x20, RZ ;  /* 0x0000002005097824 */ /* 0x000fe200078e00ff */
[----:B------:R-:W-:Y:S01]  /*3b40*/  SHF.R.U32.HI R6, RZ, 0x3, R6 ;  /* 0x00000003ff067819 */ /* 0x000fe20000011606 */
[----:B------:R-:W-:-:S03]  /*3b50*/  IMAD.SHL.U32 R7, R7, 0x200, RZ ;  /* 0x0000020007077824 */ /* 0x000fc600078e00ff */
[----:B------:R-:W-:Y:S01]  /*3b60*/  LOP3.LUT R8, R8, R6, RZ, 0x3c, !PT ;  /* 0x0000000608087212 */ /* 0x000fe200078e3cff */
[----:B------:R-:W-:Y:S01]  /*3b70*/  IMAD R6, R5, 0x800, R7 ;  /* 0x0000080005067824 */ /* 0x000fe200078e0207 */
[----:B------:R-:W-:Y:S01]  /*3b80*/  LOP3.LUT R9, R9, 0x6, R39, 0xf8, !PT ;  /* 0x0000000609097812 */ /* 0x000fe200078ef827 */
[----:B------:R-:W-:-:S04]  /*3b90*/  IMAD.U32 R5, RZ, RZ, UR35 ;  /* 0x00000023ff057e24 */ /* 0x000fc8000f8e00ff */
[----:B------:R-:W-:Y:S01]  /*3ba0*/  IMAD R12, R5, 0x40, R9 ;  /* 0x00000040050c7824 */ /* 0x000fe200078e0209 */
[----:B------:R-:W-:Y:S04]  /*3bb0*/  STL.64 [R1+0x30], R34 ;  /* 0x0000302201007387 */ /* 0x000fe80000100a00 */
[----:B------:R-:W-:Y:S04]  /*3bc0*/  STL [R1+0x38], R12 ;  /* 0x0000380c01007387 */ /* 0x000fe80000100800 */
[----:B------:R-:W2:Y:S01]  /*3bd0*/  LDL R5, [R1+0x4] ;  /* 0x0000040001057983 */ /* 0x000ea20000100800 */
[----:B------:R-:W-:-:S04]  /*3be0*/  LOP3.LUT P1, RZ, R4, 0x2, RZ, 0xc0, !PT ;  /* 0x0000000204ff7812 */ /* 0x000fc8000782c0ff */
[----:B------:R-:W-:-:S05]  /*3bf0*/  SEL R240, R240, 0xffffffe0, !P1 ;  /* 0xffffffe0f0f07807 */ /* 0x000fca0004800000 */
[----:B------:R-:W-:Y:S02]  /*3c00*/  IMAD.IADD R240, R240, 0x1, R252 ;  /* 0x00000001f0f07824 */ /* 0x000fe400078e02fc */
[----:B------:R-:W-:-:S03]  /*3c10*/  IMAD.IADD R4, R6, 0x1, R8 ;  /* 0x0000000106047824 */ /* 0x000fc600078e0208 */
[----:B------:R-:W1:Y:S04]  /*3c20*/  LDSM.16.M88.4 R172, [R240] ;  /* 0x00000000f0ac783b */ /* 0x000e680000000200 */
[----:B------:R-:W1:Y:S04]  /*3c30*/  LDSM.16.M88.4 R176, [R240+0x800] ;  /* 0x00080000f0b0783b */ /* 0x000e680000000200 */
[----:B------:R-:W1:Y:S04]  /*3c40*/  LDSM.16.M88.4 R204, [R240+0x2000] ;  /* 0x00200000f0cc783b */ /* 0x000e680000000200 */
[----:B------:R-:W1:Y:S04]  /*3c50*/  LDSM.16.M88.4 R208, [R240+0x2800] ;  /* 0x00280000f0d0783b */ /* 0x000e680000000200 */
[----:B------:R-:W1:Y:S04]  /*3c60*/  LDSM.16.M88.4 R236, [R240+0x4000] ;  /* 0x00400000f0ec783b */ /* 0x000e680000000200 */
[----:B------:R-:W1:Y:S01]  /*3c70*/  LDSM.16.M88.4 R240, [R240+0x4800] ;  /* 0x00480000f0f0783b */ /* 0x000e620000000200 */
[----:B------:R-:W-:-:S02]  /*3c80*/  LEA R4, R4, UR4, 0x1 ;  /* 0x0000000404047c11 */ /* 0x000fc4000f8e08ff */
[----:B------:R-:W-:-:S03]  /*3c90*/  IADD3 R16, R16, -UR34, -R12 ;  /* 0x8000002210107c10 */ /* 0x000fc6000fffe80c */
[----:B------:R-:W-:Y:S04]  /*3ca0*/  STL [R1], R4 ;  /* 0x0000000401007387 */ /* 0x000fe80000100800 */
[----:B------:R-:W1:Y:S04]  /*3cb0*/  LDSM.16.M88.4 R148, [R4+0x12000] ;  /* 0x012000000494783b */ /* 0x000e680000000200 */
[----:B------:R-:W1:Y:S04]  /*3cc0*/  LDSM.16.M88.4 R152, [R4+0x12800] ;  /* 0x012800000498783b */ /* 0x000e680000000200 */
[----:B------:R-:W1:Y:S04]  /*3cd0*/  LDSM.16.M88.4 R180, [R4+0x14000] ;  /* 0x0140000004b4783b */ /* 0x000e680000000200 */
[----:B------:R-:W1:Y:S04]  /*3ce0*/  LDSM.16.M88.4 R184, [R4+0x14800] ;  /* 0x0148000004b8783b */ /* 0x000e680000000200 */
[----:B------:R-:W1:Y:S04]  /*3cf0*/  LDSM.16.M88.4 R212, [R4+0x16000] ;  /* 0x0160000004d4783b */ /* 0x000e680000000200 */
[----:B------:R5:W1:Y:S01]  /*3d00*/  LDSM.16.M88.4 R216, [R4+0x16800] ;  /* 0x0168000004d8783b */ /* 0x000a620000000200 */
[----:B---3--:R-:W-:Y:S01]  /*3d10*/  @P0 FMUL.FTZ R7, R11, R10 ;  /* 0x0000000a0b070220 */ /* 0x008fe20000410000 */
[----:B------:R-:W-:-:S04]  /*3d20*/  USHF.L.U32 UR5, UR35, 0x6, URZ ;  /* 0x0000000623057899 */ /* 0x000fc8000800063f */
[----:B------:R-:W-:Y:S01]  /*3d30*/  @P0 R2UR UR15, R7 ;  /* 0x00000000070f02ca */ /* 0x000fe200000e0000 */
[----:B-----5:R-:W-:-:S05]  /*3d40*/  VIADD R4, R16, UR8 ;  /* 0x0000000810047c36 */ /* 0x020fca0008000000 */
[----:B------:R3:W-:Y:S01]  /*3d50*/  STL [R1+0x84], R4 ;  /* 0x0000840401007387 */ /* 0x0007e20000100800 */
[----:B------:R-:W-:Y:S01]  /*3d60*/  UIADD3 UR14, UR5, 0x40, URZ ;  /* 0x00000040050e7890 */ /* 0x000fe2000fffe03f */
[----:B------:R-:W-:Y:S02]  /*3d70*/  CS2R R40, SRZ ;  /* 0x0000000000287805 */ /* 0x000fe4000001ff00 */
[----:B------:R-:W-:Y:S02]  /*3d80*/  CS2R R38, SRZ ;  /* 0x0000000000267805 */ /* 0x000fe4000001ff00 */
[----:B------:R-:W-:Y:S02]  /*3d90*/  CS2R R36, SRZ ;  /* 0x0000000000247805 */ /* 0x000fe4000001ff00 */
[----:B------:R-:W-:Y:S01]  /*3da0*/  CS2R R34, SRZ ;  /* 0x0000000000227805 */ /* 0x000fe2000001ff00 */
[----:B------:R-:W-:Y:S01]  /*3db0*/  UMOV UR5, URZ ;  /* 0x0000003f00057c82 */ /* 0x000fe20008000000 */
[----:B------:R-:W-:Y:S01]  /*3dc0*/  UISETP.GE.AND UP1, UPT, UR14, UR8, UPT ;  /* 0x000000080e00728c */ /* 0x000fe2000bf26270 */
[----:B------:R-:W-:-:S02]  /*3dd0*/  @UP0 UMOV UR5, UR15 ;  /* 0x0000000f00050c82 */ /* 0x000fc40008000000 */
[----:B------:R-:W-:Y:S01]  /*3de0*/  ULDC UR14, c[0x0][0x2ec] ;  /* 0x0000bb00000e7ab9 */ /* 0x000fe20000000800 */
[----:B--2---:R3:W2:Y:S04]  /*3df0*/  LDSM.16.M88.4 R156, [R5] ;  /* 0x00000000059c783b */ /* 0x0046a80000000200 */
[----:B------:R3:W1:Y:S04]  /*3e00*/  LDSM.16.M88.4 R160, [R5+0x800] ;  /* 0x0008000005a0783b */ /* 0x0006680000000200 */
[----:B------:R3:W1:Y:S04]  /*3e10*/  LDSM.16.M88.4 R188, [R5+0x2000] ;  /* 0x0020000005bc783b */ /* 0x0006680000000200 */
[----:B------:R3:W1:Y:S04]  /*3e20*/  LDSM.16.M88.4 R192, [R5+0x2800] ;  /* 0x0028000005c0783b */ /* 0x0006680000000200 */
[----:B------:R3:W1:Y:S04]  /*3e30*/  LDSM.16.M88.4 R220, [R5+0x4000] ;  /* 0x0040000005dc783b */ /* 0x0006680000000200 */
[----:B----4-:R3:W1:Y:S02]  /*3e40*/  LDSM.16.M88.4 R224, [R5+0x4800] ;  /* 0x0048000005e0783b */ /* 0x0106640000000200 */
.L_x_149:
[----:B------:R-:W4:Y:S01]  /*3e50*/  LDL R98, [R1] ;  /* 0x0000000001627983 */ /* 0x000f220000100800 */
[----:B------:R-:W-:Y:S01]  /*3e60*/  PLOP3.LUT P0, PT, PT, PT, UP1, 0x80, 0x0 ;  /* 0x000000000000781c */ /* 0x000fe20003f0f018 */
[----:B------:R-:W-:Y:S01]  /*3e70*/  UISETP.GE.AND UP0, UPT, UR9, 0x1, UPT ;  /* 0x000000010900788c */ /* 0x000fe2000bf06270 */
[----:B------:R-:W-:Y:S02]  /*3e80*/  PLOP3.LUT P5, PT, PT, PT, UP1, 0x80, 0x0 ;  /* 0x000000000000781c */ /* 0x000fe40003faf018 */
[----:B------:R-:W2:Y:S01]  /*3e90*/  LDL R249, [R1+0x8] ;  /* 0x0000080001f97983 */ /* 0x000ea20000100800 */
[----:B------:R-:W-:Y:S02]  /*3ea0*/  PLOP3.LUT P2, PT, PT, PT, UP1, 0x80, 0x0 ;  /* 0x000000000000781c */ /* 0x000fe40003f4f018 */
[----:B------:R-:W-:Y:S02]  /*3eb0*/  PLOP3.LUT P4, PT, PT, PT, UP1, 0x80, 0x0 ;  /* 0x000000000000781c */ /* 0x000fe40003f8f018 */
[----:B---3--:R-:W3:Y:S01]  /*3ec0*/  LDL R97, [R1+0x4] ;  /* 0x0000040001617983 */ /* 0x008ee20000100800 */
[----:B------:R-:W-:Y:S04]  /*3ed0*/  PLOP3.LUT P3, PT, PT, PT, UP1, 0x80, 0x0 ;  /* 0x000000000000781c */ /* 0x000fe80003f6f018 */
[----:B------:R-:W3:Y:S05]  /*3ee0*/  LDL R248, [R1+0xc] ;  /* 0x00000c0001f87983 */ /* 0x000eea0000100800 */
[----:B------:R-:W3:Y:S05]  /*3ef0*/  LDL R247, [R1+0x18] ;  /* 0x0000180001f77983 */ /* 0x000eea0000100800 */
[----:B------:R-:W3:Y:S05]  /*3f00*/  LDL R96, [R1+0x10] ;  /* 0x0000100001607983 */ /* 0x000eea0000100800 */
[----:B------:R-:W3:Y:S05]  /*3f10*/  LDL R246, [R1+0x14] ;  /* 0x0000140001f67983 */ /* 0x000eea0000100800 */
[----:B------:R-:W0:Y:S05]  /*3f20*/  LDGDEPBAR ;  /* 0x00000000000079af */ /* 0x000e2a0000000000 */
[----:B------:R-:W3:Y:S05]  /*3f30*/  LDL R244, [R1+0x84] ;  /* 0x0000840001f47983 */ /* 0x000eea0000100800 */
[----:B------:R-:W3:Y:S05]  /*3f40*/  LDL R99, [R1+0x64] ;  /* 0x0000640001637983 */ /* 0x000eea0000100800 */
[----:B------:R-:W3:Y:S01]  /*3f50*/  LDL R245, [R1+0x3c] ;  /* 0x00003c0001f57983 */ /* 0x000ee20000100800 */
[----:B------:R-:W-:Y:S04]  /*3f60*/  DEPBAR.LE SB0, 0x0 ;  /* 0x000080000000791a */ /* 0x000fe80000000000 */
[----:B------:R-:W-:Y:S06]  /*3f70*/  BAR.SYNC.DEFER_BLOCKING 0x0 ;  /* 0x0000000000007b1d */ /* 0x000fec0000010000 */
[----:B------:R-:W-:Y:S05]  /*3f80*/  LDSM.16.M88.4 R88, [R252+-0x6000] ;  /* 0xffa00000fc58783b */ /* 0x000fea0000000200 */
[----:B----4-:R-:W-:Y:S05]  /*3f90*/  LDSM.16.M88.4 R8, [R98+0xc000] ;  /* 0x00c000006208783b */ /* 0x010fea0000000200 */
[----:B--2---:R-:W2:Y:S05]  /*3fa0*/  LDSM.16.M88.4 R16, [R249] ;  /* 0x00000000f910783b */ /* 0x004eaa0000000200 */
[----:B------:R-:W4:Y:S05]  /*3fb0*/  LDSM.16.M88.4 R68, [R98+0xc800] ;  /* 0x00c800006244783b */ /* 0x000f2a0000000200 */
[----:B---3--:R-:W-:Y:S05]  /*3fc0*/  LDSM.16.M88.4 R72, [R248] ;  /* 0x00000000f848783b */ /* 0x008fea0000000200 */
[----:B------:R-:W3:Y:S05]  /*3fd0*/  LDSM.16.M88.4 R76, [R97+-0x6000] ;  /* 0xffa00000614c783b */ /* 0x000eea0000000200 */
[----:B------:R-:W1:Y:S05]  /*3fe0*/  LDSM.16.M88.4 R80, [R97+-0x5800] ;  /* 0xffa800006150783b */ /* 0x000e6a0000000200 */
[----:B------:R-:W1:Y:S05]  /*3ff0*/  LDSM.16.M88.4 R84, [R247] ;  /* 0x00000000f754783b */ /* 0x000e6a0000000200 */
[----:B------:R-:W-:Y:S01]  /*4000*/  LDSM.16.M88.4 R92, [R96] ;  /* 0x00000000605c783b */ /* 0x000fe20000000200 */
[C---:B------:R-:W-:Y:S01]  /*4010*/  FSETP.NEU.FTZ.AND P6, PT, R99.reuse, -INF , PT ;  /* 0xff8000006300780b */ /* 0x040fe20003fdd000 */
[C---:B--2---:R-:W-:Y:S06]  /*4020*/  HMMA.16816.F32.BF16 R4, R16.reuse, R8, RZ ;  /* 0x000000081004723c */ /* 0x044fec00000418ff */
[C---:B------:R-:W-:Y:S06]  /*4030*/  HMMA.16816.F32.BF16 R8, R16.reuse, R10, RZ ;  /* 0x0000000a1008723c */ /* 0x040fec00000418ff */
[C---:B----4-:R-:W-:Y:S06]  /*4040*/  HMMA.16816.F32.BF16 R12, R16.reuse, R68, RZ ;  /* 0x00000044100c723c */ /* 0x050fec00000418ff */
[----:B------:R-:W-:Y:S01]  /*4050*/  HMMA.16816.F32.BF16 R16, R16, R70, RZ ;  /* 0x000000461010723c */ /* 0x000fe200000418ff */
[----:B------:R-:W2:Y:S05]  /*4060*/  LDSM.16.M88.4 R68, [R252+-0x5800] ;  /* 0xffa80000fc44783b */ /* 0x000eaa0000000200 */
[C---:B---3--:R-:W-:Y:S06]  /*4070*/  HMMA.16816.F32.BF16 R4, R72.reuse, R76, R4 ;  /* 0x0000004c4804723c */ /* 0x048fec0000041804 */
[C---:B------:R-:W-:Y:S01]  /*4080*/  HMMA.16816.F32.BF16 R8, R72.reuse, R78, R8 ;  /* 0x0000004e4808723c */ /* 0x040fe20000041808 */
[----:B------:R-:W3:Y:S05]  /*4090*/  LDSM.16.M88.4 R76, [R246] ;  /* 0x00000000f64c783b */ /* 0x000eea0000000200 */
[C---:B-1----:R-:W-:Y:S06]  /*40a0*/  HMMA.16816.F32.BF16 R12, R72.reuse, R80, R12 ;  /* 0x00000050480c723c */ /* 0x042fec000004180c */
[----:B------:R-:W-:Y:S01]  /*40b0*/  HMMA.16816.F32.BF16 R16, R72, R82, R16 ;  /* 0x000000524810723c */ /* 0x000fe20000041810 */
[----:B------:R-:W1:Y:S05]  /*40c0*/  LDSM.16.M88.4 R72, [R96+0x800] ;  /* 0x000800006048783b */ /* 0x000e6a0000000200 */
[C---:B------:R-:W-:Y:S01]  /*40d0*/  HMMA.16816.F32.BF16 R4, R84.reuse, R88, R4 ;  /* 0x000000585404723c */ /* 0x040fe20000041804 */
[----:B------:R-:W-:Y:S05]  /*40e0*/  LDSM.16.M88.4 R80, [R249+0x2000] ;  /* 0x00200000f950783b */ /* 0x000fea0000000200 */
[C---:B------:R-:W-:Y:S01]  /*40f0*/  HMMA.16816.F32.BF16 R8, R84.reuse, R90, R8 ;  /* 0x0000005a5408723c */ /* 0x040fe20000041808 */
[----:B------:R-:W4:Y:S05]  /*4100*/  LDSM.16.M88.4 R88, [R98+0xe000] ;  /* 0x00e000006258783b */ /* 0x000f2a0000000200 */
[C---:B--2---:R-:W-:Y:S06]  /*4110*/  HMMA.16816.F32.BF16 R12, R84.reuse, R68, R12 ;  /* 0x00000044540c723c */ /* 0x044fec000004180c */
[----:B------:R-:W-:Y:S01]  /*4120*/  HMMA.16816.F32.BF16 R16, R84, R70, R16 ;  /* 0x000000465410723c */ /* 0x000fe20000041810 */
[----:B------:R-:W2:Y:S05]  /*4130*/  LDSM.16.M88.4 R68, [R98+0xe800] ;  /* 0x00e800006244783b */ /* 0x000eaa0000000200 */
[C---:B---3--:R-:W-:Y:S01]  /*4140*/  HMMA.16816.F32.BF16 R4, R76.reuse, R92, R4 ;  /* 0x0000005c4c04723c */ /* 0x048fe20000041804 */
[----:B------:R-:W-:Y:S05]  /*4150*/  LDSM.16.M88.4 R84, [R248+0x2000] ;  /* 0x00200000f854783b */ /* 0x000fea0000000200 */
[C---:B------:R-:W-:Y:S01]  /*4160*/  HMMA.16816.F32.BF16 R8, R76.reuse, R94, R8 ;  /* 0x0000005e4c08723c */ /* 0x040fe20000041808 */
[----:B------:R-:W3:Y:S05]  /*4170*/  LDSM.16.M88.4 R92, [R97+-0x4000] ;  /* 0xffc00000615c783b */ /* 0x000eea0000000200 */
[C---:B-1----:R-:W-:Y:S06]  /*4180*/  HMMA.16816.F32.BF16 R12, R76.reuse, R72, R12 ;  /* 0x000000484c0c723c */ /* 0x042fec000004180c */
[----:B------:R-:W-:Y:S01]  /*4190*/  HMMA.16816.F32.BF16 R16, R76, R74, R16 ;  /* 0x0000004a4c10723c */ /* 0x000fe20000041810 */
[----:B------:R-:W1:Y:S05]  /*41a0*/  LDSM.16.M88.4 R72, [R97+-0x3800] ;  /* 0xffc800006148783b */ /* 0x000e6a0000000200 */
[C---:B----4-:R-:W-:Y:S01]  /*41b0*/  HMMA.16816.F32.BF16 R4, R80.reuse, R88, R4 ;  /* 0x000000585004723c */ /* 0x050fe20000041804 */
[----:B------:R-:W-:Y:S05]  /*41c0*/  LDSM.16.M88.4 R76, [R247+0x2000] ;  /* 0x00200000f74c783b */ /* 0x000fea0000000200 */
[C---:B------:R-:W-:Y:S01]  /*41d0*/  HMMA.16816.F32.BF16 R8, R80.reuse, R90, R8 ;  /* 0x0000005a5008723c */ /* 0x040fe20000041808 */
[----:B------:R-:W4:Y:S05]  /*41e0*/  LDSM.16.M88.4 R88, [R252+-0x4000] ;  /* 0xffc00000fc58783b */ /* 0x000f2a0000000200 */
[C---:B--2---:R-:W-:Y:S06]  /*41f0*/  HMMA.16816.F32.BF16 R12, R80.reuse, R68, R12 ;  /* 0x00000044500c723c */ /* 0x044fec000004180c */
[----:B------:R-:W-:Y:S01]  /*4200*/  HMMA.16816.F32.BF16 R16, R80, R70, R16 ;  /* 0x000000465010723c */ /* 0x000fe20000041810 */
[----:B------:R-:W2:Y:S05]  /*4210*/  LDSM.16.M88.4 R68, [R252+-0x3800] ;  /* 0xffc80000fc44783b */ /* 0x000eaa0000000200 */
[C---:B---3--:R-:W-:Y:S01]  /*4220*/  HMMA.16816.F32.BF16 R4, R84.reuse, R92, R4 ;  /* 0x0000005c5404723c */ /* 0x048fe20000041804 */
[----:B------:R-:W-:Y:S05]  /*4230*/  LDSM.16.M88.4 R80, [R246+0x2000] ;  /* 0x00200000f650783b */ /* 0x000fea0000000200 */
[C---:B------:R-:W-:Y:S01]  /*4240*/  HMMA.16816.F32.BF16 R8, R84.reuse, R94, R8 ;  /* 0x0000005e5408723c */ /* 0x040fe20000041808 */
[----:B------:R-:W3:Y:S05]  /*4250*/  LDSM.16.M88.4 R92, [R96+0x2000] ;  /* 0x00200000605c783b */ /* 0x000eea0000000200 */
[C---:B-1----:R-:W-:Y:S06]  /*4260*/  HMMA.16816.F32.BF16 R12, R84.reuse, R72, R12 ;  /* 0x00000048540c723c */ /* 0x042fec000004180c */
[----:B------:R-:W-:Y:S01]  /*4270*/  HMMA.16816.F32.BF16 R16, R84, R74, R16 ;  /* 0x0000004a5410723c */ /* 0x000fe20000041810 */
[----:B------:R-:W1:Y:S05]  /*4280*/  LDSM.16.M88.4 R72, [R96+0x2800] ;  /* 0x002800006048783b */ /* 0x000e6a0000000200 */
[C---:B----4-:R-:W-:Y:S01]  /*4290*/  HMMA.16816.F32.BF16 R4, R76.reuse, R88, R4 ;  /* 0x000000584c04723c */ /* 0x050fe20000041804 */
[----:B------:R-:W-:Y:S05]  /*42a0*/  LDSM.16.M88.4 R84, [R249+0x4000] ;  /* 0x00400000f954783b */ /* 0x000fea0000000200 */
[C---:B------:R-:W-:Y:S01]  /*42b0*/  HMMA.16816.F32.BF16 R8, R76.reuse, R90, R8 ;  /* 0x0000005a4c08723c */ /* 0x040fe20000041808 */
[----:B------:R-:W4:Y:S05]  /*42c0*/  LDSM.16.M88.4 R88, [R98+0x10000] ;  /* 0x010000006258783b */ /* 0x000f2a0000000200 */
[C---:B--2---:R-:W-:Y:S06]  /*42d0*/  HMMA.16816.F32.BF16 R12, R76.reuse, R68, R12 ;  /* 0x000000444c0c723c */ /* 0x044fec000004180c */
[----:B------:R-:W-:Y:S01]  /*42e0*/  HMMA.16816.F32.BF16 R16, R76, R70, R16 ;  /* 0x000000464c10723c */ /* 0x000fe20000041810 */
[----:B------:R2:W2:Y:S05]  /*42f0*/  LDSM.16.M88.4 R68, [R98+0x10800] ;  /* 0x010800006244783b */ /* 0x0004aa0000000200 */
[C---:B---3--:R-:W-:Y:S01]  /*4300*/  HMMA.16816.F32.BF16 R4, R80.reuse, R92, R4 ;  /* 0x0000005c5004723c */ /* 0x048fe20000041804 */
[----:B------:R-:W-:Y:S05]  /*4310*/  LDSM.16.M88.4 R76, [R248+0x4000] ;  /* 0x00400000f84c783b */ /* 0x000fea0000000200 */
[C---:B------:R-:W-:Y:S01]  /*4320*/  HMMA.16816.F32.BF16 R8, R80.reuse, R94, R8 ;  /* 0x0000005e5008723c */ /* 0x040fe20000041808 */
[----:B------:R-:W3:Y:S05]  /*4330*/  LDSM.16.M88.4 R92, [R97+-0x2000] ;  /* 0xffe00000615c783b */ /* 0x000eea0000000200 */
[C---:B-1----:R-:W-:Y:S06]  /*4340*/  HMMA.16816.F32.BF16 R12, R80.reuse, R72, R12 ;  /* 0x00000048500c723c */ /* 0x042fec000004180c */
[----:B------:R-:W-:Y:S01]  /*4350*/  HMMA.16816.F32.BF16 R16, R80, R74, R16 ;  /* 0x0000004a5010723c */ /* 0x000fe20000041810 */
[----:B------:R1:W3:Y:S05]  /*4360*/  LDSM.16.M88.4 R72, [R97+-0x1800] ;  /* 0xffe800006148783b */ /* 0x0002ea0000000200 */
[C---:B----4-:R-:W-:Y:S01]  /*4370*/  HMMA.16816.F32.BF16 R4, R84.reuse, R88, R4 ;  /* 0x000000585404723c */ /* 0x050fe20000041804 */
[----:B--2---:R-:W2:Y:S05]  /*4380*/  LDL R98, [R1+0x38] ;  /* 0x0000380001627983 */ /* 0x004eaa0000100800 */
[----:B------:R-:W-:Y:S01]  /*4390*/  LDSM.16.M88.4 R80, [R247+0x4000] ;  /* 0x00400000f750783b */ /* 0x000fe20000000200 */
[C---:B------:R-:W-:Y:S04]  /*43a0*/  HMMA.16816.F32.BF16 R8, R84.reuse, R90, R8 ;  /* 0x0000005a5408723c */ /* 0x040fe80000041808 */
[----:B------:R-:W4:Y:S02]  /*43b0*/  LDSM.16.M88.4 R88, [R252+-0x2000] ;  /* 0xffe00000fc58783b */ /* 0x000f240000000200 */
[C---:B------:R-:W-:Y:S06]  /*43c0*/  HMMA.16816.F32.BF16 R12, R84.reuse, R68, R12 ;  /* 0x00000044540c723c */ /* 0x040fec000004180c */
[----:B------:R-:W-:Y:S01]  /*43d0*/  HMMA.16816.F32.BF16 R16, R84, R70, R16 ;  /* 0x000000465410723c */ /* 0x000fe20000041810 */
[----:B-1----:R-:W2:Y:S05]  /*43e0*/  LDL R97, [R1+0x68] ;  /* 0x0000680001617983 */ /* 0x002eaa0000100800 */
[----:B------:R-:W1:Y:S01]  /*43f0*/  LDSM.16.M88.4 R68, [R252+-0x1800] ;  /* 0xffe80000fc44783b */ /* 0x000e620000000200 */
[C---:B---3--:R-:W-:Y:S04]  /*4400*/  HMMA.16816.F32.BF16 R4, R76.reuse, R92, R4 ;  /* 0x0000005c4c04723c */ /* 0x048fe80000041804 */
[----:B------:R-:W-:Y:S02]  /*4410*/  LDSM.16.M88.4 R84, [R246+0x4000] ;  /* 0x00400000f654783b */ /* 0x000fe40000000200 */
[C---:B------:R-:W-:Y:S03]  /*4420*/  HMMA.16816.F32.BF16 R8, R76.reuse, R94, R8 ;  /* 0x0000005e4c08723c */ /* 0x040fe60000041808 */
[----:B------:R-:W3:Y:S03]  /*4430*/  LDSM.16.M88.4 R92, [R96+0x4000] ;  /* 0x00400000605c783b */ /* 0x000ee60000000200 */
[C---:B------:R-:W-:Y:S06]  /*4440*/  HMMA.16816.F32.BF16 R12, R76.reuse, R72, R12 ;  /* 0x000000484c0c723c */ /* 0x040fec000004180c */
[----:B------:R-:W-:Y:S01]  /*4450*/  HMMA.16816.F32.BF16 R16, R76, R74, R16 ;  /* 0x0000004a4c10723c */ /* 0x000fe20000041810 */
[----:B------:R-:W-:Y:S04]  /*4460*/  IMAD.U32 R72, RZ, RZ, UR9 ;  /* 0x00000009ff487e24 */ /* 0x000fe8000f8e00ff */
[----:B------:R-:W-:Y:S02]  /*4470*/  IMAD R72, R72, 0x40, R244 ;  /* 0x0000004048487824 */ /* 0x000fe400078e02f4 */
[----:B------:R-:W2:Y:S01]  /*4480*/  LDL R244, [R1+0x60] ;  /* 0x0000600001f47983 */ /* 0x000ea20000100800 */
[C---:B----4-:R-:W-:Y:S05]  /*4490*/  HMMA.16816.F32.BF16 R4, R80.reuse, R88, R4 ;  /* 0x000000585004723c */ /* 0x050fea0000041804 */
[C---:B------:R-:W-:Y:S01]  /*44a0*/  VIADD R76, R72.reuse, 0xffffffff ;  /* 0xffffffff484c7836 */ /* 0x040fe20000000000 */
[C---:B------:R-:W-:Y:S05]  /*44b0*/  HMMA.16816.F32.BF16 R8, R80.reuse, R90, R8 ;  /* 0x0000005a5008723c */ /* 0x040fea0000041808 */
[----:B------:R-:W-:Y:S01]  /*44c0*/  FMUL.FTZ R74, R99, 1.4426950216293334961 ;  /* 0x3fb8aa3b634a7820 */ /* 0x000fe20000410000 */
[C---:B------:R-:W-:Y:S01]  /*44d0*/  VIADD R75, R72.reuse, 0x7 ;  /* 0x00000007484b7836 */ /* 0x040fe20000000000 */
[C---:B-1----:R-:W-:Y:S01]  /*44e0*/  HMMA.16816.F32.BF16 R12, R80.reuse, R68, R12 ;  /* 0x00000044500c723c */ /* 0x042fe2000004180c */
[----:B------:R-:W4:Y:S03]  /*44f0*/  LDL R99, [R1+0x58] ;  /* 0x0000580001637983 */ /* 0x000f260000100800 */
[----:B------:R-:W-:Y:S01]  /*4500*/  VIADD R77, R72, 0xfffffff8 ;  /* 0xfffffff8484d7836 */ /* 0x000fe20000000000 */
[----:B------:R-:W-:Y:S01]  /*4510*/  FSEL R74, R74, RZ, P6 ;  /* 0x000000ff4a4a7208 */ /* 0x000fe20003000000 */
[----:B------:R-:W-:Y:S01]  /*4520*/  HMMA.16816.F32.BF16 R16, R80, R70, R16 ;  /* 0x000000465010723c */ /* 0x000fe20000041810 */
[----:B------:R-:W-:Y:S04]  /*4530*/  PLOP3.LUT P6, PT, PT, PT, UP1, 0x80, 0x0 ;  /* 0x000000000000781c */ /* 0x000fe80003fcf018 */
[----:B------:R-:W-:Y:S01]  /*4540*/  VIADD R68, R72, 0x8 ;  /* 0x0000000848447836 */ /* 0x000fe20000000000 */
[C---:B---3--:R-:W-:Y:S05]  /*4550*/  HMMA.16816.F32.BF16 R4, R84.reuse, R92, R4 ;  /* 0x0000005c5404723c */ /* 0x048fea0000041804 */
[----:B------:R-:W-:Y:S01]  /*4560*/  ISETP.GE.AND P1, PT, R68, RZ, PT ;  /* 0x000000ff4400720c */ /* 0x000fe20003f26270 */
[C---:B------:R-:W-:Y:S11]  /*4570*/  HMMA.16816.F32.BF16 R8, R84.reuse, R94, R8 ;  /* 0x0000005e5408723c */ /* 0x040ff60000041808 */
[----:B------:R-:W-:Y:S01]  /*4580*/  @!UPT UIADD3 URZ, URZ, URZ, URZ ;  /* 0x0000003f3f3ff290 */ /* 0x000fe2000fffe03f */
[----:B------:R-:W-:Y:S04]  /*4590*/  @!P1 IADD3 R68, -R72, -0x8, RZ ;  /* 0xfffffff848449810 */ /* 0x000fe80007ffe1ff */
[----:B------:R-:W-:Y:S05]  /*45a0*/  I2FP.F32.S32 R68, R68 ;  /* 0x0000004400447245 */ /* 0x000fea0000201400 */
[----:B------:R-:W-:Y:S01]  /*45b0*/  FFMA.FTZ R6, R68, -UR5, R6 ;  /* 0x8000000544067c23 */ /* 0x000fe20008010006 */
[----:B------:R-:W-:Y:S04]  /*45c0*/  IABS R68, R72 ;  /* 0x0000004800447213 */ /* 0x000fe80000000000 */
[----:B------:R-:W-:Y:S05]  /*45d0*/  I2FP.F32.S32 R79, R68 ;  /* 0x00000044004f7245 */ /* 0x000fea0000201400 */
[C---:B------:R-:W-:Y:S01]  /*45e0*/  FFMA.FTZ R4, R79.reuse, -UR5, R4 ;  /* 0x800000054f047c23 */ /* 0x040fe20008010004 */
[----:B------:R-:W-:Y:S01]  /*45f0*/  FFMA.FTZ R10, R79, -UR5, R10 ;  /* 0x800000054f0a7c23 */ /* 0x000fe2000801000a */
[C---:B--2---:R-:W-:Y:S01]  /*4600*/  @P0 VIADD R69, R98.reuse, 0x1 ;  /* 0x0000000162450836 */ /* 0x044fe20000000000 */
[----:B------:R-:W-:Y:S01]  /*4610*/  PLOP3.LUT P0, PT, PT, PT, UP1, 0x80, 0x0 ;  /* 0x000000000000781c */ /* 0x000fe20003f0f018 */
[C---:B------:R-:W-:Y:S01]  /*4620*/  @P3 VIADD R80, R98.reuse, 0x8 ;  /* 0x0000000862503836 */ /* 0x040fe20000000000 */
[C---:B------:R-:W-:Y:S01]  /*4630*/  @P5 ISETP.GE.AND P5, PT, R98.reuse, UR8, PT ;  /* 0x0000000862005c0c */ /* 0x040fe2000bfa6270 */
[----:B------:R-:W-:Y:S01]  /*4640*/  @P6 VIADD R81, R98, 0x9 ;  /* 0x0000000962516836 */ /* 0x000fe20000000000 */
[----:B------:R-:W-:Y:S02]  /*4650*/  @P2 ISETP.GE.AND P2, PT, R69, UR8, PT ;  /* 0x0000000845002c0c */ /* 0x000fe4000bf46270 */
[----:B------:R-:W-:Y:S01]  /*4660*/  @P4 FSEL R4, R4, -INF , !P5 ;  /* 0xff80000004044808 */ /* 0x000fe20006800000 */
[----:B------:R-:W1:Y:S01]  /*4670*/  LDSM.16.M88.4 R68, [R96+0x4800] ;  /* 0x004800006044783b */ /* 0x000e620000000200 */
[----:B------:R-:W-:Y:S02]  /*4680*/  PLOP3.LUT P3, PT, PT, PT, UP1, 0x80, 0x0 ;  /* 0x000000000000781c */ /* 0x000fe40003f6f018 */
[----:B------:R-:W-:Y:S01]  /*4690*/  ISETP.GE.AND P6, PT, R77, RZ, PT ;  /* 0x000000ff4d00720c */ /* 0x000fe20003fc6270 */
[----:B------:R-:W-:Y:S01]  /*46a0*/  FFMA.FTZ R4, R4, UR14, -R74 ;  /* 0x0000000e04047c23 */ /* 0x000fe2000801084a */
[----:B------:R-:W-:Y:S02]  /*46b0*/  PLOP3.LUT P4, PT, PT, PT, UP1, 0x80, 0x0 ;  /* 0x000000000000781c */ /* 0x000fe40003f8f018 */
[----:B------:R-:W-:Y:S01]  /*46c0*/  @P0 FSEL R6, R6, -INF , !P5 ;  /* 0xff80000006060808 */ /* 0x000fe20006800000 */
[----:B------:R-:W-:Y:S01]  /*46d0*/  MUFU.EX2 R95, R4 ;  /* 0x00000004005f7308 */ /* 0x000fe20000000800 */
[----:B------:R-:W-:Y:S01]  /*46e0*/  ISETP.GE.AND P5, PT, R75, RZ, PT ;  /* 0x000000ff4b00720c */ /* 0x000fe20003fa6270 */
[C---:B------:R-:W-:Y:S01]  /*46f0*/  FMUL.FTZ R73, R97.reuse, 1.4426950216293334961 ;  /* 0x3fb8aa3b61497820 */ /* 0x040fe20000410000 */
[----:B------:R-:W-:Y:S02]  /*4700*/  FSETP.NEU.FTZ.AND P1, PT, R97, -INF , PT ;  /* 0xff8000006100780b */ /* 0x000fe40003f3d000 */
[----:B------:R-:W-:Y:S01]  /*4710*/  PLOP3.LUT P0, PT, PT, PT, UP1, 0x80, 0x0 ;  /* 0x000000000000781c */ /* 0x000fe20003f0f018 */
[----:B------:R-:W-:Y:S01]  /*4720*/  @P3 VIADD R82, R98, 0x10 ;  /* 0x0000001062523836 */ /* 0x000fe20000000000 */
[----:B------:R-:W-:Y:S02]  /*4730*/  FSEL R73, R73, RZ, P1 ;  /* 0x000000ff49497208 */ /* 0x000fe40000800000 */
[----:B------:R-:W-:Y:S01]  /*4740*/  ISETP.GE.AND P1, PT, R76, RZ, PT ;  /* 0x000000ff4c00720c */ /* 0x000fe20003f26270 */
[----:B------:R-:W-:Y:S01]  /*4750*/  @P4 VIADD R83, R98, 0x11 ;  /* 0x0000001162534836 */ /* 0x000fe20000000000 */
[----:B------:R-:W-:Y:S01]  /*4760*/  @!P6 IADD3 R77, -R72, 0x8, RZ ;  /* 0x00000008484de810 */ /* 0x000fe20007ffe1ff */
[----:B------:R-:W-:Y:S01]  /*4770*/  FFMA.FTZ R6, R6, UR14, -R73 ;  /* 0x0000000e06067c23 */ /* 0x000fe20008010849 */
[----:B------:R-:W-:Y:S02]  /*4780*/  PLOP3.LUT P3, PT, PT, PT, UP1, 0x80, 0x0 ;  /* 0x000000000000781c */ /* 0x000fe40003f6f018 */
[C---:B------:R-:W-:Y:S01]  /*4790*/  @!P5 IADD3 R75, -R72.reuse, -0x7, RZ ;  /* 0xfffffff9484bd810 */ /* 0x040fe20007ffe1ff */
[----:B------:R2:W-:Y:S01]  /*47a0*/  MUFU.EX2 R97, R6 ;  /* 0x0000000600617308 */ /* 0x0005e20000000800 */
[----:B------:R-:W-:Y:S02]  /*47b0*/  I2FP.F32.S32 R77, R77 ;  /* 0x0000004d004d7245 */ /* 0x000fe40000201400 */
[----:B------:R-:W-:Y:S02]  /*47c0*/  I2FP.F32.S32 R75, R75 ;  /* 0x0000004b004b7245 */ /* 0x000fe40000201400 */
[----:B------:R-:W-:Y:S01]  /*47d0*/  PLOP3.LUT P4, PT, PT, PT, UP1, 0x80, 0x0 ;  /* 0x000000000000781c */ /* 0x000fe20003f8f018 */
[----:B------:R-:W-:Y:S01]  /*47e0*/  FFMA.FTZ R8, R77, -UR5, R8 ;  /* 0x800000054d087c23 */ /* 0x000fe20008010008 */
[C---:B------:R-:W-:Y:S01]  /*47f0*/  @!P1 IADD3 R76, -R72.reuse, 0x1, RZ ;  /* 0x00000001484c9810 */ /* 0x040fe20007ffe1ff */
[----:B------:R-:W-:Y:S01]  /*4800*/  FFMA.FTZ R7, R75, -UR5, R7 ;  /* 0x800000054b077c23 */ /* 0x000fe20008010007 */
[----:B------:R-:W-:Y:S02]  /*4810*/  PLOP3.LUT P1, PT, PT, PT, UP1, 0x80, 0x0 ;  /* 0x000000000000781c */ /* 0x000fe40003f2f018 */
[----:B------:R-:W-:Y:S01]  /*4820*/  I2FP.F32.S32 R78, R76 ;  /* 0x0000004c004e7245 */ /* 0x000fe20000201400 */
[----:B------:R-:W-:Y:S01]  /*4830*/  VIADD R76, R72, 0xfffffff7 ;  /* 0xfffffff7484c7836 */ /* 0x000fe20000000000 */
[----:B------:R-:W-:Y:S02]  /*4840*/  @P3 ISETP.GE.AND P3, PT, R81, UR8, PT ;  /* 0x0000000851003c0c */ /* 0x000fe4000bf66270 */
[----:B------:R-:W-:Y:S01]  /*4850*/  PLOP3.LUT P6, PT, PT, PT, UP1, 0x80, 0x0 ;  /* 0x000000000000781c */ /* 0x000fe20003fcf018 */
[C---:B-1----:R-:W-:Y:S03]  /*4860*/  HMMA.16816.F32.BF16 R12, R84.reuse, R68, R12 ;  /* 0x00000044540c723c */ /* 0x042fe6000004180c */
[----:B------:R-:W-:Y:S01]  /*4870*/  FFMA.FTZ R5, R78, -UR5, R5 ;  /* 0x800000054e057c23 */ /* 0x000fe20008010005 */
[----:B------:R-:W-:Y:S01]  /*4880*/  ISETP.GE.AND P5, PT, R76, RZ, PT ;  /* 0x000000ff4c00720c */ /* 0x000fe20003fa6270 */
[----:B--2---:R-:W-:Y:S01]  /*4890*/  VIADD R6, R72, 0xffffffe8 ;  /* 0xffffffe848067836 */ /* 0x004fe20000000000 */
[----:B------:R-:W-:Y:S03]  /*48a0*/  HMMA.16816.F32.BF16 R16, R84, R70, R16 ;  /* 0x000000465410723c */ /* 0x000fe60000041810 */
[----:B------:R-:W-:Y:S02]  /*48b0*/  @P1 ISETP.GE.AND P1, PT, R80, UR8, PT ;  /* 0x0000000850001c0c */ /* 0x000fe4000bf26270 */
[----:B------:R-:W-:Y:S01]  /*48c0*/  @P0 FSEL R5, R5, -INF , !P2 ;  /* 0xff80000005050808 */ /* 0x000fe20005000000 */
[----:B------:R-:W-:Y:S01]  /*48d0*/  FFMA.FTZ R11, R78, -UR5, R11 ;  /* 0x800000054e0b7c23 */ /* 0x000fe2000801000b */
[----:B------:R-:W-:Y:S02]  /*48e0*/  PLOP3.LUT P0, PT, PT, PT, UP1, 0x80, 0x0 ;  /* 0x000000000000781c */ /* 0x000fe40003f0f018 */
[----:B------:R-:W-:Y:S02]  /*48f0*/  @P4 ISETP.GE.AND P4, PT, R82, UR8, PT ;  /* 0x0000000852004c0c */ /* 0x000fe4000bf86270 */
[----:B------:R-:W-:Y:S01]  /*4900*/  @!P5 IADD3 R76, -R72, 0x9, RZ ;  /* 0x00000009484cd810 */ /* 0x000fe20007ffe1ff */
[----:B------:R-:W-:Y:S01]  /*4910*/  FFMA.FTZ R5, R5, UR14, -R74 ;  /* 0x0000000e05057c23 */ /* 0x000fe2000801084a */
[----:B------:R-:W-:Y:S02]  /*4920*/  PLOP3.LUT P5, PT, PT, PT, UP1, 0x80, 0x0 ;  /* 0x000000000000781c */ /* 0x000fe40003faf018 */
[----:B------:R-:W-:Y:S01]  /*4930*/  I2FP.F32.S32 R76, R76 ;  /* 0x0000004c004c7245 */ /* 0x000fe20000201400 */
[----:B------:R1:W-:Y:S01]  /*4940*/  MUFU.EX2 R94, R5 ;  /* 0x00000005005e7308 */ /* 0x0003e20000000800 */
[----:B------:R-:W-:Y:S01]  /*4950*/  @P6 ISETP.GE.AND P6, PT, R83, UR8, PT ;  /* 0x0000000853006c0c */ /* 0x000fe2000bfc6270 */
[----:B------:R-:W-:Y:S02]  /*4960*/  FFMA.FTZ R14, R77, -UR5, R14 ;  /* 0x800000054d0e7c23 */ /* 0x000fe4000801000e */
[----:B------:R-:W-:Y:S01]  /*4970*/  @P0 FSEL R7, R7, -INF , !P2 ;  /* 0xff80000007070808 */ /* 0x000fe20005000000 */
[C---:B------:R-:W-:Y:S01]  /*4980*/  FFMA.FTZ R9, R76.reuse, -UR5, R9 ;  /* 0x800000054c097c23 */ /* 0x040fe20008010009 */
[----:B------:R-:W-:Y:S01]  /*4990*/  PLOP3.LUT P2, PT, PT, PT, UP1, 0x80, 0x0 ;  /* 0x000000000000781c */ /* 0x000fe20003f4f018 */
[----:B------:R-:W-:Y:S01]  /*49a0*/  FFMA.FTZ R15, R76, -UR5, R15 ;  /* 0x800000054c0f7c23 */ /* 0x000fe2000801000f */
[----:B------:R-:W-:Y:S01]  /*49b0*/  PLOP3.LUT P0, PT, PT, PT, UP1, 0x80, 0x0 ;  /* 0x000000000000781c */ /* 0x000fe20003f0f018 */
[--C-:B------:R-:W-:Y:S01]  /*49c0*/  FFMA.FTZ R4, R7, UR14, -R73.reuse ;  /* 0x0000000e07047c23 */ /* 0x100fe20008010849 */
[----:B------:R-:W-:Y:S01]  /*49d0*/  VIADD R7, R72, 0xfffffff0 ;  /* 0xfffffff048077836 */ /* 0x000fe20000000000 */
[----:B------:R-:W-:Y:S02]  /*49e0*/  @P5 FSEL R8, R8, -INF , !P1 ;  /* 0xff80000008085808 */ /* 0x000fe40004800000 */
[----:B------:R2:W-:Y:S02]  /*49f0*/  MUFU.EX2 R96, R4 ;  /* 0x0000000400607308 */ /* 0x0005e40000000800 */
[----:B------:R-:W-:Y:S01]  /*4a00*/  ISETP.GE.AND P5, PT, R7, RZ, PT ;  /* 0x000000ff0700720c */ /* 0x000fe20003fa6270 */
[--C-:B------:R-:W-:Y:S01]  /*4a10*/  FFMA.FTZ R8, R8, UR14, -R74.reuse ;  /* 0x0000000e08087c23 */ /* 0x100fe2000801084a */
[----:B-1----:R-:W-:Y:S02]  /*4a20*/  VIADD R5, R72, 0xffffffe7 ;  /* 0xffffffe748057836 */ /* 0x002fe40000000000 */
[----:B------:R-:W-:Y:S02]  /*4a30*/  @P2 FSEL R9, R9, -INF , !P3 ;  /* 0xff80000009092808 */ /* 0x000fe40005800000 */
[----:B------:R-:W-:Y:S02]  /*4a40*/  PLOP3.LUT P2, PT, PT, PT, UP1, 0x80, 0x0 ;  /* 0x000000000000781c */ /* 0x000fe40003f4f018 */
[----:B------:R-:W-:Y:S01]  /*4a50*/  MUFU.EX2 R92, R8 ;  /* 0x00000008005c7308 */ /* 0x000fe20000000800 */
[----:B------:R-:W-:Y:S01]  /*4a60*/  @P0 FSEL R10, R10, -INF , !P1 ;  /* 0xff8000000a0a0808 */ /* 0x000fe20004800000 */
[----:B------:R-:W-:Y:S01]  /*4a70*/  FFMA.FTZ R9, R9, UR14, -R74 ;  /* 0x0000000e09097c23 */ /* 0x000fe2000801084a */
[----:B------:R-:W-:Y:S02]  /*4a80*/  PLOP3.LUT P0, PT, PT, PT, UP1, 0x80, 0x0 ;  /* 0x000000000000781c */ /* 0x000fe40003f0f018 */
[----:B------:R-:W-:Y:S01]  /*4a90*/  @!P5 IADD3 R7, -R72, 0x10, RZ ;  /* 0x000000104807d810 */ /* 0x000fe20007ffe1ff */
[--C-:B------:R-:W-:Y:S01]  /*4aa0*/  FFMA.FTZ R10, R10, UR14, -R73.reuse ;  /* 0x0000000e0a0a7c23 */ /* 0x100fe20008010849 */
[----:B------:R-:W-:Y:S03]  /*4ab0*/  ISETP.GE.AND P5, PT, R6, RZ, PT ;  /* 0x000000ff0600720c */ /* 0x000fe60003fa6270 */
[----:B------:R1:W3:Y:S01]  /*4ac0*/  MUFU.EX2 R90, R9 ;  /* 0x00000009005a7308 */ /* 0x0002e20000000800 */
[----:B------:R-:W-:Y:S01]  /*4ad0*/  I2FP.F32.S32 R7, R7 ;  /* 0x0000000700077245 */ /* 0x000fe20000201400 */
[----:B--2---:R-:W-:Y:S01]  /*4ae0*/  VIADD R4, R72, 0xffffffef ;  /* 0xffffffef48047836 */ /* 0x004fe20000000000 */
[----:B------:R-:W-:Y:S02]  /*4af0*/  @P2 FSEL R11, R11, -INF , !P3 ;  /* 0xff8000000b0b2808 */ /* 0x000fe40005800000 */
[----:B------:R-:W-:Y:S01]  /*4b00*/  ISETP.GE.AND P3, PT, R5, RZ, PT ;  /* 0x000000ff0500720c */ /* 0x000fe20003f66270 */
[----:B------:R-:W-:Y:S01]  /*4b10*/  FFMA.FTZ R12, R7, -UR5, R12 ;  /* 0x80000005070c7c23 */ /* 0x000fe2000801000c */
[----:B------:R-:W-:Y:S03]  /*4b20*/  ISETP.GE.AND P1, PT, R4, RZ, PT ;  /* 0x000000ff0400720c */ /* 0x000fe60003f26270 */
[----:B------:R2:W-:Y:S01]  /*4b30*/  MUFU.EX2 R93, R10 ;  /* 0x0000000a005d7308 */ /* 0x0005e20000000800 */
[----:B------:R-:W-:Y:S01]  /*4b40*/  PLOP3.LUT P2, PT, PT, PT, UP1, 0x80, 0x0 ;  /* 0x000000000000781c */ /* 0x000fe20003f4f018 */
[----:B------:R-:W-:Y:S01]  /*4b50*/  FFMA.FTZ R11, R11, UR14, -R73 ;  /* 0x0000000e0b0b7c23 */ /* 0x000fe20008010849 */
[----:B------:R-:W-:Y:S01]  /*4b60*/  @P0 FSEL R12, R12, -INF , !P4 ;  /* 0xff8000000c0c0808 */ /* 0x000fe20006000000 */
[----:B------:R-:W-:Y:S01]  /*4b70*/  FFMA.FTZ R18, R7, -UR5, R18 ;  /* 0x8000000507127c23 */ /* 0x000fe20008010012 */
[C---:B------:R-:W-:Y:S02]  /*4b80*/  @!P5 IADD3 R6, -R72.reuse, 0x18, RZ ;  /* 0x000000184806d810 */ /* 0x040fe40007ffe1ff */
[----:B------:R-:W-:Y:S03]  /*4b90*/  PLOP3.LUT P0, PT, PT, PT, UP1, 0x80, 0x0 ;  /* 0x000000000000781c */ /* 0x000fe60003f0f018 */
[----:B------:R-:W4:Y:S01]  /*4ba0*/  MUFU.EX2 R91, R11 ;  /* 0x0000000b005b7308 */ /* 0x000f220000000800 */
[----:B------:R-:W-:Y:S01]  /*4bb0*/  PLOP3.LUT P5, PT, PT, PT, UP1, 0x80, 0x0 ;  /* 0x000000000000781c */ /* 0x000fe20003faf018 */
[----:B-1----:R-:W4:Y:S01]  /*4bc0*/  LDL R9, [R1+0x74] ;  /* 0x0000740001097983 */ /* 0x002f220000100800 */
[----:B------:R-:W-:Y:S01]  /*4bd0*/  @!P3 IADD3 R5, -R72, 0x19, RZ ;  /* 0x000000194805b810 */ /* 0x000fe20007ffe1ff */
[----:B------:R-:W-:Y:S01]  /*4be0*/  FFMA.FTZ R12, R12, UR14, -R74 ;  /* 0x0000000e0c0c7c23 */ /* 0x000fe2000801084a */
[----:B------:R-:W-:Y:S02]  /*4bf0*/  @!P1 IADD3 R4, -R72, 0x11, RZ ;  /* 0x0000001148049810 */ /* 0x000fe40007ffe1ff */
[----:B------:R-:W-:Y:S03]  /*4c00*/  I2FP.F32.S32 R5, R5 ;  /* 0x0000000500057245 */ /* 0x000fe60000201400 */
[----:B------:R-:W-:Y:S01]  /*4c10*/  MUFU.EX2 R87, R12 ;  /* 0x0000000c00577308 */ /* 0x000fe20000000800 */
[----:B--2---:R-:W2:Y:S01]  /*4c20*/  LDL R10, [R1+0x78] ;  /* 0x00007800010a7983 */ /* 0x004ea20000100800 */
[----:B------:R-:W-:Y:S01]  /*4c30*/  PLOP3.LUT P1, PT, PT, PT, UP1, 0x80, 0x0 ;  /* 0x000000000000781c */ /* 0x000fe20003f2f018 */
[----:B------:R-:W-:Y:S01]  /*4c40*/  FFMA.FTZ R17, R5, -UR5, R17 ;  /* 0x8000000505117c23 */ /* 0x000fe20008010011 */
[C---:B------:R-:W-:Y:S01]  /*4c50*/  @P0 VIADD R8, R98.reuse, 0x18 ;  /* 0x0000001862080836 */ /* 0x040fe20000000000 */
[----:B------:R-:W-:Y:S01]  /*4c60*/  I2FP.F32.S32 R4, R4 ;  /* 0x0000000400047245 */ /* 0x000fe20000201400 */
[----:B------:R-:W-:Y:S01]  /*4c70*/  @P5 VIADD R5, R98, 0x19 ;  /* 0x0000001962055836 */ /* 0x000fe20000000000 */
[----:B------:R-:W-:Y:S01]  /*4c80*/  PLOP3.LUT P3, PT, PT, PT, UP1, 0x80, 0x0 ;  /* 0x000000000000781c */ /* 0x000fe20003f6f018 */
[----:B------:R-:W2:Y:S01]  /*4c90*/  LDL R98, [R1+0x5c] ;  /* 0x00005c0001627983 */ /* 0x000ea20000100800 */
[----:B------:R-:W-:Y:S01]  /*4ca0*/  I2FP.F32.S32 R6, R6 ;  /* 0x0000000600067245 */ /* 0x000fe20000201400 */
[C---:B------:R-:W-:Y:S01]  /*4cb0*/  FFMA.FTZ R13, R4.reuse, -UR5, R13 ;  /* 0x80000005040d7c23 */ /* 0x040fe2000801000d */
[----:B------:R-:W-:Y:S01]  /*4cc0*/  PLOP3.LUT P0, PT, PT, PT, UP1, 0x80, 0x0 ;  /* 0x000000000000781c */ /* 0x000fe20003f0f018 */
[----:B------:R-:W-:Y:S01]  /*4cd0*/  FFMA.FTZ R19, R4, -UR5, R19 ;  /* 0x8000000504137c23 */ /* 0x000fe20008010013 */
[----:B---3--:R-:W-:Y:S01]  /*4ce0*/  F2FP.BF16.F32.PACK_AB R4, R90, R92 ;  /* 0x0000005c5a04723e */ /* 0x008fe200000010ff */
[----:B------:R-:W-:Y:S01]  /*4cf0*/  FFMA.FTZ R16, R6, -UR5, R16 ;  /* 0x8000000506107c23 */ /* 0x000fe20008010010 */
[----:B------:R-:W-:Y:S02]  /*4d00*/  @P2 FSEL R13, R13, -INF , !P6 ;  /* 0xff8000000d0d2808 */ /* 0x000fe40007000000 */
[----:B------:R-:W-:Y:S02]  /*4d10*/  @P1 FSEL R14, R14, -INF , !P4 ;  /* 0xff8000000e0e1808 */ /* 0x000fe40006000000 */
[----:B------:R-:W-:Y:S01]  /*4d20*/  PLOP3.LUT P2, PT, PT, PT, UP1, 0x80, 0x0 ;  /* 0x000000000000781c */ /* 0x000fe20003f4f018 */
[--C-:B------:R-:W-:Y:S01]  /*4d30*/  FFMA.FTZ R13, R13, UR14, -R74.reuse ;  /* 0x0000000e0d0d7c23 */ /* 0x100fe2000801084a */
[----:B------:R-:W-:Y:S01]  /*4d40*/  PLOP3.LUT P1, PT, PT, PT, UP1, 0x80, 0x0 ;  /* 0x000000000000781c */ /* 0x000fe20003f2f018 */
[--C-:B------:R-:W-:Y:S01]  /*4d50*/  FFMA.FTZ R14, R14, UR14, -R73.reuse ;  /* 0x0000000e0e0e7c23 */ /* 0x100fe20008010849 */
[----:B------:R-:W-:Y:S01]  /*4d60*/  PLOP3.LUT P4, PT, PT, PT, UP1, 0x80, 0x0 ;  /* 0x000000000000781c */ /* 0x000fe20003f8f018 */
[----:B------:R-:W1:Y:S01]  /*4d70*/  MUFU.EX2 R86, R13 ;  /* 0x0000000d00567308 */ /* 0x000e620000000800 */
[----:B------:R-:W-:Y:S02]  /*4d80*/  @P3 ISETP.GE.AND P3, PT, R8, UR8, PT ;  /* 0x0000000808003c0c */ /* 0x000fe4000bf66270 */
[----:B------:R-:W-:Y:S02]  /*4d90*/  F2FP.BF16.F32.PACK_AB R6, R94, R95 ;  /* 0x0000005f5e06723e */ /* 0x000fe400000010ff */
[----:B----4-:R-:W-:Y:S03]  /*4da0*/  F2FP.BF16.F32.PACK_AB R8, R91, R93 ;  /* 0x0000005d5b08723e */ /* 0x010fe600000010ff */
[----:B------:R-:W-:Y:S01]  /*4db0*/  @P2 FSEL R15, R15, -INF , !P6 ;  /* 0xff8000000f0f2808 */ /* 0x000fe20007000000 */
[----:B------:R3:W-:Y:S01]  /*4dc0*/  STS [R245+0x14000], R6 ;  /* 0x01400006f5007388 */ /* 0x0007e20000000800 */
[----:B------:R-:W-:Y:S01]  /*4dd0*/  @P1 FSEL R16, R16, -INF , !P3 ;  /* 0xff80000010101808 */ /* 0x000fe20005800000 */
[----:B------:R-:W-:Y:S01]  /*4de0*/  MUFU.EX2 R89, R14 ;  /* 0x0000000e00597308 */ /* 0x000fe20000000800 */
[----:B------:R-:W-:Y:S01]  /*4df0*/  PLOP3.LUT P2, PT, PT, PT, UP1, 0x80, 0x0 ;  /* 0x000000000000781c */ /* 0x000fe20003f4f018 */
[--C-:B------:R-:W-:Y:S01]  /*4e00*/  FFMA.FTZ R15, R15, UR14, -R73.reuse ;  /* 0x0000000e0f0f7c23 */ /* 0x100fe20008010849 */
[----:B------:R-:W-:Y:S01]  /*4e10*/  PLOP3.LUT P1, PT, PT, PT, UP1, 0x80, 0x0 ;  /* 0x000000000000781c */ /* 0x000fe20003f2f018 */
[--C-:B------:R-:W-:Y:S01]  /*4e20*/  FFMA.FTZ R16, R16, UR14, -R74.reuse ;  /* 0x0000000e10107c23 */ /* 0x100fe2000801084a */
[----:B------:R-:W-:Y:S02]  /*4e30*/  @P4 ISETP.GE.AND P4, PT, R5, UR8, PT ;  /* 0x0000000805004c0c */ /* 0x000fe4000bf86270 */
[----:B------:R-:W-:Y:S03]  /*4e40*/  F2FP.BF16.F32.PACK_AB R5, R96, R97 ;  /* 0x000000616005723e */ /* 0x000fe600000010ff */
[----:B------:R-:W3:Y:S01]  /*4e50*/  MUFU.EX2 R88, R15 ;  /* 0x0000000f00587308 */ /* 0x000ee20000000800 */
[----:B------:R-:W-:Y:S02]  /*4e60*/  @P0 FSEL R17, R17, -INF , !P4 ;  /* 0xff80000011110808 */ /* 0x000fe40006000000 */
[----:B-1----:R-:W-:Y:S01]  /*4e70*/  F2FP.BF16.F32.PACK_AB R7, R86, R87 ;  /* 0x000000575607723e */ /* 0x002fe200000010ff */
[----:B------:R1:W-:Y:S01]  /*4e80*/  STS [R245+0x14400], R5 ;  /* 0x01440005f5007388 */ /* 0x0003e20000000800 */
[----:B------:R-:W-:Y:S01]  /*4e90*/  @P2 FSEL R18, R18, -INF , !P3 ;  /* 0xff80000012122808 */ /* 0x000fe20005800000 */
[----:B------:R-:W-:Y:S01]  /*4ea0*/  FFMA.FTZ R74, R17, UR14, -R74 ;  /* 0x0000000e114a7c23 */ /* 0x000fe2000801084a */
[----:B------:R-:W-:Y:S02]  /*4eb0*/  @P1 FSEL R19, R19, -INF , !P4 ;  /* 0xff80000013131808 */ /* 0x000fe40006000000 */
[----:B------:R4:W-:Y:S01]  /*4ec0*/  STS [R244+0x14000], R4 ;  /* 0x01400004f4007388 */ /* 0x0009e20000000800 */
[----:B------:R-:W-:Y:S01]  /*4ed0*/  MUFU.EX2 R83, R16 ;  /* 0x0000001000537308 */ /* 0x000fe20000000800 */
[--C-:B------:R-:W-:Y:S01]  /*4ee0*/  FFMA.FTZ R18, R18, UR14, -R73.reuse ;  /* 0x0000000e12127c23 */ /* 0x100fe20008010849 */
[----:B------:R-:W-:Y:S02]  /*4ef0*/  FFMA.FTZ R73, R19, UR14, -R73 ;  /* 0x0000000e13497c23 */ /* 0x000fe40008010849 */
[----:B------:R-:W-:Y:S01]  /*4f00*/  STS [R244+0x14400], R8 ;  /* 0x01440008f4007388 */ /* 0x000fe20000000800 */
[----:B---3--:R-:W-:Y:S05]  /*4f10*/  F2FP.BF16.F32.PACK_AB R6, R88, R89 ;  /* 0x000000595806723e */ /* 0x008fea00000010ff */
[----:B------:R-:W1:Y:S01]  /*4f20*/  MUFU.EX2 R82, R74 ;  /* 0x0000004a00527308 */ /* 0x000e620000000800 */
[----:B------:R-:W-:Y:S05]  /*4f30*/  STS [R99+0x14000], R7 ;  /* 0x0140000763007388 */ /* 0x000fea0000000800 */
[----:B------:R-:W-:Y:S04]  /*4f40*/  STS [R99+0x14400], R6 ;  /* 0x0144000663007388 */ /* 0x000fe80000000800 */
[----:B------:R-:W-:Y:S10]  /*4f50*/  MUFU.EX2 R85, R18 ;  /* 0x0000001200557308 */ /* 0x000ff40000000800 */
[----:B------:R-:W4:Y:S01]  /*4f60*/  MUFU.EX2 R84, R73 ;  /* 0x0000004900547308 */ /* 0x000f220000000800 */
[----:B-1----:R-:W-:Y:S02]  /*4f70*/  F2FP.BF16.F32.PACK_AB R5, R82, R83 ;  /* 0x000000535205723e */ /* 0x002fe400000010ff */
[----:B----4-:R-:W-:Y:S02]  /*4f80*/  F2FP.BF16.F32.PACK_AB R4, R84, R85 ;  /* 0x000000555404723e */ /* 0x010fe400000010ff */
[----:B--2---:R-:W-:Y:S04]  /*4f90*/  IADD3 R12, P0, R10, UR13, RZ ;  /* 0x0000000d0a0c7c10 */ /* 0x004fe8000ff1e0ff */
[----:B------:R-:W-:Y:S02]  /*4fa0*/  IADD3.X R13, R9, UR12, RZ, P0, !PT ;  /* 0x0000000c090d7c10 */ /* 0x000fe400087fe4ff */
[----:B------:R-:W-:Y:S01]  /*4fb0*/  PLOP3.LUT P0, PT, PT, PT, UP0, 0x80, 0x0 ;  /* 0x000000000000781c */ /* 0x000fe20003f0f008 */
[----:B------:R-:W-:Y:S05]  /*4fc0*/  STS [R98+0x14000], R5 ;  /* 0x0140000562007388 */ /* 0x000fea0000000800 */
[----:B------:R-:W-:Y:S05]  /*4fd0*/  STS [R98+0x14400], R4 ;  /* 0x0144000462007388 */ /* 0x000fea0000000800 */
[----:B------:R-:W1:Y:S05]  /*4fe0*/  LDSM.16.M88.4 R16, [R249+0x6000] ;  /* 0x00600000f910783b */ /* 0x000e6a0000000200 */
[----:B------:R-:W2:Y:S05]  /*4ff0*/  LDSM.16.M88.4 R68, [R248+0x6000] ;  /* 0x00600000f844783b */ /* 0x000eaa0000000200 */
[----:B------:R-:W3:Y:S05]  /*5000*/  LDG.E R81, desc[UR6][R12.64] ;  /* 0x000000060c517981 */ /* 0x000eea000c1e1900 */
[----:B------:R4:W3:Y:S05]  /*5010*/  LDG.E R80, desc[UR6][R12.64+0x20] ;  /* 0x000020060c507981 */ /* 0x0008ea000c1e1900 */
[----:B------:R-:W2:Y:S05]  /*5020*/  LDSM.16.M88.4 R72, [R247+0x6000] ;  /* 0x00600000f748783b */ /* 0x000eaa0000000200 */
[----:B------:R-:W2:Y:S01]  /*5030*/  LDSM.16.M88.4 R76, [R246+0x6000] ;  /* 0x00600000f64c783b */ /* 0x000ea20000000200 */
[C---:B-1----:R-:W-:Y:S06]  /*5040*/  HMMA.16816.F32.BF16 R4, R16.reuse, R148, RZ ;  /* 0x000000941004723c */ /* 0x042fec00000418ff */
[C---:B------:R-:W-:Y:S06]  /*5050*/  HMMA.16816.F32.BF16 R8, R16.reuse, R150, RZ ;  /* 0x000000961008723c */ /* 0x040fec00000418ff */
[C---:B----4-:R-:W-:Y:S06]  /*5060*/  HMMA.16816.F32.BF16 R12, R16.reuse, R152, RZ ;  /* 0x00000098100c723c */ /* 0x050fec00000418ff */
[----:B------:R-:W-:Y:S06]  /*5070*/  HMMA.16816.F32.BF16 R16, R16, R154, RZ ;  /* 0x0000009a1010723c */ /* 0x000fec00000418ff */
[C---:B--2---:R-:W-:Y:S06]  /*5080*/  HMMA.16816.F32.BF16 R4, R68.reuse, R156, R4 ;  /* 0x0000009c4404723c */ /* 0x044fec0000041804 */
        /* <DEDUP_REMOVED lines=8> */
[----:B------:R-:W2:Y:S05]  /*5110*/  LDSM.16.M88.4 R72, [R248+0x8000] ;  /* 0x00800000f848783b */ /* 0x000eaa0000000200 */
[C---:B------:R-:W-:Y:S06]  /*5120*/  HMMA.16816.F32.BF16 R4, R76.reuse, R172, R4 ;  /* 0x000000ac4c04723c */ /* 0x040fec0000041804 */
[C---:B------:R-:W-:Y:S06]  /*5130*/  HMMA.16816.F32.BF16 R8, R76.reuse, R174, R8 ;  /* 0x000000ae4c08723c */ /* 0x040fec0000041808 */
[C---:B------:R-:W-:Y:S06]  /*5140*/  HMMA.16816.F32.BF16 R12, R76.reuse, R176, R12 ;  /* 0x000000b04c0c723c */ /* 0x040fec000004180c */
[----:B------:R-:W-:Y:S01]  /*5150*/  HMMA.16816.F32.BF16 R16, R76, R178, R16 ;  /* 0x000000b24c10723c */ /* 0x000fe20000041810 */
[----:B------:R-:W4:Y:S05]  /*5160*/  LDSM.16.M88.4 R76, [R247+0x8000] ;  /* 0x00800000f74c783b */ /* 0x000f2a0000000200 */
        /* <DEDUP_REMOVED lines=37> */
[C---:B---3--:R-:W-:Y:S01]  /*53c0*/  FADD.FTZ R68, -R81.reuse, R4 ;  /* 0x0000000451447221 */ /* 0x048fe20000010100 */
        /* <DEDUP_REMOVED lines=40> */
[----:B------:R-:W-:Y:S04]  /*5650*/  FMUL.FTZ R12, R85, R12 ;  /* 0x0000000c550c7220 */ /* 0x000fe80000410000 */
[----:B------:R-:W-:Y:S05]  /*5660*/  STS [R244+0x12000], R9 ;  /* 0x01200009f4007388 */ /* 0x000fea0000000800 */
[----:B------:R-:W-:Y:S05]  /*5670*/  STS [R244+0x12400], R6 ;  /* 0x01240006f4007388 */ /* 0x000fea0000000800 */
[----:B------:R-:W-:Y:S05]  /*5680*/  STS [R99+0x12000], R8 ;  /* 0x0120000863007388 */ /* 0x000fea0000000800 */
[----:B------:R-:W-:Y:S05]  /*5690*/  STS [R99+0x12400], R5 ;  /* 0x0124000563007388 */ /* 0x000fea0000000800 */
[----:B------:R-:W-:Y:S01]  /*56a0*/  STS [R98+0x12000], R7 ;  /* 0x0120000762007388 */ /* 0x000fe20000000800 */
[----:B-1----:R-:W-:Y:S05]  /*56b0*/  F2FP.BF16.F32.PACK_AB R4, R11, R12 ;  /* 0x0000000c0b04723e */ /* 0x002fea00000010ff */
[----:B------:R-:W-:Y:S01]  /*56c0*/  STS [R98+0x12400], R4 ;  /* 0x0124000462007388 */ /* 0x000fe20000000800 */
[----:B------:R-:W-:Y:S06]  /*56d0*/  BAR.SYNC.DEFER_BLOCKING 0x0 ;  /* 0x0000000000007b1d */ /* 0x000fec0000010000 */
[----:B------:R-:W-:Y:S05]  /*56e0*/  LDSM.16.MT88.4 R4, [R3+0x14000] ;  /* 0x014000000304783b */ /* 0x000fea0000004200 */
[----:B------:R-:W1:Y:S05]  /*56f0*/  LDSM.16.MT88.4 R8, [R0+0x6000] ;  /* 0x006000000008783b */ /* 0x000e6a0000004200 */
[----:B------:R-:W3:Y:S05]  /*5700*/  LDSM.16.MT88.4 R12, [R2+0x14000] ;  /* 0x01400000020c783b */ /* 0x000eea0000004200 */
[----:B------:R-:W4:Y:S05]  /*5710*/  LDSM.16.MT88.4 R16, [R0+0x8000] ;  /* 0x008000000010783b */ /* 0x000f2a0000004200 */
[----:B------:R-:W2:Y:S05]  /*5720*/  LDSM.16.MT88.4 R68, [R0+0xa000] ;  /* 0x00a000000044783b */ /* 0x000eaa0000004200 */
[----:B------:R-:W-:Y:S05]  /*5730*/  LDSM.16.MT88.4 R72, [R3+0x14800] ;  /* 0x014800000348783b */ /* 0x000fea0000004200 */
[----:B------:R-:W2:Y:S05]  /*5740*/  LDSM.16.MT88.4 R76, [R0+0x6800] ;  /* 0x00680000004c783b */ /* 0x000eaa0000004200 */
[----:B------:R-:W2:Y:S05]  /*5750*/  LDSM.16.MT88.4 R80, [R2+0x14800] ;  /* 0x014800000250783b */ /* 0x000eaa0000004200 */
[----:B------:R-:W2:Y:S01]  /*5760*/  LDSM.16.MT88.4 R84, [R0+0x8800] ;  /* 0x008800000054783b */ /* 0x000ea20000004200 */
[-C--:B-1----:R-:W-:Y:S04]  /*5770*/  HMMA.16816.F32.BF16 R20, R4, R8.reuse, R20 ;  /* 0x000000080414723c */ /* 0x082fe80000041814 */
[----:B------:R-:W-:Y:S02]  /*5780*/  LDSM.16.MT88.4 R88, [R0+0x7800] ;  /* 0x007800000058783b */ /* 0x000fe40000004200 */
[C---:B---3--:R-:W-:Y:S03]  /*5790*/  HMMA.16816.F32.BF16 R24, R12.reuse, R8, R24 ;  /* 0x000000080c18723c */ /* 0x048fe60000041818 */
[----:B------:R-:W-:Y:S03]  /*57a0*/  LDSM.16.MT88.4 R92, [R2+0x15800] ;  /* 0x01580000025c783b */ /* 0x000fe60000004200 */
        /* <DEDUP_REMOVED lines=13> */
[----:B------:R-:W2:Y:S05]  /*5880*/  LDSM.16.MT88.4 R4, [R3+0x15000] ;  /* 0x015000000304783b */ /* 0x000eaa0000004200 */
[-C--:B------:R-:W-:Y:S01]  /*5890*/  HMMA.16816.F32.BF16 R20, R72, R76.reuse, R20 ;  /* 0x0000004c4814723c */ /* 0x080fe20000041814 */
[----:B------:R-:W3:Y:S05]  /*58a0*/  LDSM.16.MT88.4 R68, [R0+0x9000] ;  /* 0x009000000044783b */ /* 0x000eea0000004200 */
        /* <DEDUP_REMOVED lines=14> */
[----:B------:R-:W1:Y:S05]  /*5990*/  LDSM.16.MT88.4 R8, [R0+0xb800] ;  /* 0x00b800000008783b */ /* 0x000e6a0000004200 */
[-C--:B--2---:R-:W-:Y:S01]  /*59a0*/  HMMA.16816.F32.BF16 R20, R4, R12.reuse, R20 ;  /* 0x0000000c0414723c */ /* 0x084fe20000041814 */
[----:B------:R-:W-:Y:S05]  /*59b0*/  BAR.SYNC.DEFER_BLOCKING 0x0 ;  /* 0x0000000000007b1d */ /* 0x000fea0000010000 */
        /* <DEDUP_REMOVED lines=79> */
.L_x_147:
        /* <DEDUP_REMOVED lines=430> */
.L_x_148:
        /* <DEDUP_REMOVED lines=173> */
[----:B------:R-:W-:Y:S01]  /*8460*/  UIADD3 UR21, UR11, UR5, URZ ;  /* 0x000000050b157290 */ /* 0x000fe2000fffe03f */
[----:B------:R-:W-:-:S11]  /*8470*/  UMOV UR20, UR10 ;  /* 0x0000000a00147c82 */ /* 0x000fd60008000000 */
.L_x_150:
        /* <DEDUP_REMOVED lines=19> */
.L_x_151:
        /* <DEDUP_REMOVED lines=53> */
.L_x_153:
[----:B------:R-:W-:Y:S05]  /*8900*/  BSYNC B0 ;  /* 0x0000000000007941 */ /* 0x000fea0003800000 */
.L_x_152:
        /* <DEDUP_REMOVED lines=20> */
.L_x_155:
[----:B------:R-:W-:Y:S05]  /*8a50*/  BSYNC B0 ;  /* 0x0000000000007941 */ /* 0x000fea0003800000 */
.L_x_154:
        /* <DEDUP_REMOVED lines=35> */
.L_x_157:
[----:B------:R-:W-:Y:S05]  /*8c90*/  BSYNC B0 ;  /* 0x0000000000007941 */ /* 0x000fea0003800000 */
.L_x_156:
        /* <DEDUP_REMOVED lines=21> */
.L_x_130:
        /* <DEDUP_REMOVED lines=24> */
.L_x_159:
        /* <DEDUP_REMOVED lines=22> */
.L_x_160:
        /* <DEDUP_REMOVED lines=10> */
[----:B------:R-:W-:Y:S01]  /*9170*/  USHF.R.S32.HI UR19, URZ, 0x1f, UR55 ;  /* 0x0000001f3f137899 */ /* 0x000fe20008011437 */
[----:B------:R-:W-:-:S02]  /*9180*/  ULDC.64 UR14, c[0x0][0x468] ;  /* 0x00011a00000e7ab9 */ /* 0x000fc40000000a00 */
[----:B------:R-:W-:Y:S01]  /*9190*/  ISETP.GE.AND P4, PT, R4, UR8, PT ;  /* 0x0000000804007c0c */ /* 0x000fe2000bf86270 */
[----:B------:R-:W-:Y:S01]  /*91a0*/  IMAD.U32 R5, RZ, RZ, UR5 ;  /* 0x00000005ff057e24 */ /* 0x000fe2000f8e00ff */
[----:B------:R-:W-:Y:S01]  /*91b0*/  UIMAD UR5, UR19, UR14, URZ ;  /* 0x0000000e130572a4 */ /* 0x000fe2000f8e023f */
[----:B------:R-:W-:-:S03]  /*91c0*/  SHF.R.S32.HI R13, RZ, 0x1f, R4 ;  /* 0x0000001fff0d7819 */ /* 0x000fc60000011404 */
        /* <DEDUP_REMOVED lines=26> */
.L_x_162:
[----:B------:R-:W-:Y:S05]  /*9370*/  BSYNC B0 ;  /* 0x0000000000007941 */ /* 0x000fea0003800000 */
.L_x_161:
        /* <DEDUP_REMOVED lines=19> */
.L_x_164:
[----:B------:R-:W-:Y:S05]  /*94b0*/  BSYNC B0 ;  /* 0x0000000000007941 */ /* 0x000fea0003800000 */
.L_x_163:
        /* <DEDUP_REMOVED lines=32> */
.L_x_166:
[----:B------:R-:W-:Y:S05]  /*96c0*/  BSYNC B0 ;  /* 0x0000000000007941 */ /* 0x000fea0003800000 */
.L_x_165:
        /* <DEDUP_REMOVED lines=19> */
.L_x_158:
[----:B------:R-:W-:Y:S05]  /*9800*/  BSYNC B1 ;  /* 0x0000000000017941 */ /* 0x000fea0003800000 */
.L_x_125:
[----:B------:R-:W-:Y:S02]  /*9810*/  ULDC UR5, c[0x0][0xc] ;  /* 0x0000030000057ab9 */ /* 0x000fe40000000800 */
[----:B------:R-:W-:-:S04]  /*9820*/  UIADD3 UR35, UR5, UR35, URZ ;  /* 0x0000002305237290 */ /* 0x000fc8000fffe03f */
[----:B------:R-:W-:-:S06]  /*9830*/  UISETP.GE.AND UP0, UPT, UR35, UR60, UPT ;  /* 0x0000003c2300728c */ /* 0x000fcc000bf06270 */
[----:B------:R-:W-:-:S13]  /*9840*/  PLOP3.LUT P0, PT, PT, PT, UP0, 0x80, 0x0 ;  /* 0x000000000000781c */ /* 0x000fda0003f0f008 */
[----:B------:R-:W-:Y:S05]  /*9850*/  @P0 BRA `(.L_x_167) ;  /* 0x0000000000040947 */ /* 0x000fea0003800000 */
[----:B------:R-:W-:Y:S05]  /*9860*/  BRA `(.L_x_168) ;  /* 0xffffff7000b07947 */ /* 0x000fea000383ffff */
.L_x_167:
[----:B------:R-:W-:Y:S05]  /*9870*/  EXIT ;  /* 0x000000000000794d */ /* 0x000fea0003800000 */
.L_x_169:
        /* <DEDUP_REMOVED lines=16> */
.L_x_1585:


//--------------------- .text._ZN5flash44flash_bwd_dq_dk_dv_loop_seqk_parallel_kernelI23Flash_bwd_kernel_traitsILi192ELi64ELi64ELi8ELi4ELi2ELi2ELb1ELb1EN7cutlass10bfloat16_tE19Flash_kernel_traitsILi192ELi64ELi64ELi8ES3_EELb0ELb0ELb1ELb0ELb0ELb1ELb0EEEvNS_16Flash_bwd_paramsE --------------------------
	.section	.text._ZN5flash44flash_bwd_dq_dk_dv_loop_seqk_parallel_kernelI23Flash_bwd_kernel_traitsILi192ELi64ELi64ELi8ELi4ELi2ELi2ELb1ELb1EN7cutlass10bfloat16_tE19Flash_kernel_traitsILi192ELi64ELi64ELi8ES3_EELb0ELb0ELb1ELb0ELb0ELb1ELb0EEEvNS_16Flash_bwd_paramsE,"ax",@progbits
	.align	128
        .global         _ZN5flash44flash_bwd_dq_dk_dv_loop_seqk_parallel_kernelI23Flash_bwd_kernel_traitsILi192ELi64ELi64ELi8ELi4ELi2ELi2ELb1ELb1EN7cutlass10bfloat16_tE19Flash_kernel_traitsILi192ELi64ELi64ELi8ES3_EELb0ELb0ELb1ELb0ELb0ELb1ELb0EEEvNS_16Flash_bwd_paramsE
        .type           _ZN5flash44flash_bwd_dq_dk_dv_loop_seqk_parallel_kernelI23Flash_bwd_kernel_traitsILi192ELi64ELi64ELi8ELi4ELi2ELi2ELb1ELb1EN7cutlass10bfloat16_tE19Flash_kernel_traitsILi192ELi64ELi64ELi8ES3_EELb0ELb0ELb1ELb0ELb0ELb1ELb0EEEvNS_16Flash_bwd_paramsE,@function
        .size           _ZN5flash44flash_bwd_dq_dk_dv_loop_seqk_parallel_kernelI23Flash_bwd_kernel_traitsILi192ELi64ELi64ELi8ELi4ELi2ELi2ELb1ELb1EN7cutlass10bfloat16_tE19Flash_kernel_traitsILi192ELi64ELi64ELi8ES3_EELb0ELb0ELb1ELb0ELb0ELb1ELb0EEEvNS_16Flash_bwd_paramsE,(.L_x_1586 - _ZN5flash44flash_bwd_dq_dk_dv_loop_seqk_parallel_kernelI23Flash_bwd_kernel_traitsILi192ELi64ELi64ELi8ELi4ELi2ELi2ELb1ELb1EN7cutlass10bfloat16_tE19Flash_kernel_traitsILi192ELi64ELi64ELi8ES3_EELb0ELb0ELb1ELb0ELb0ELb1ELb0EEEvNS_16Flash_bwd_paramsE)
        .other          _ZN5flash44flash_bwd_dq_dk_dv_loop_seqk_parallel_kernelI23Flash_bwd_kernel_traitsILi192ELi64ELi64ELi8ELi4ELi2ELi2ELb1ELb1EN7cutlass10bfloat16_tE19Flash_kernel_traitsILi192ELi64ELi64ELi8ES3_EELb0ELb0ELb1ELb0ELb0ELb1ELb0EEEvNS_16Flash_bwd_paramsE,@"STO_CUDA_ENTRY STV_DEFAULT"
_ZN5flash44flash_bwd_dq_dk_dv_loop_seqk_parallel_kernelI23Flash_bwd_kernel_traitsILi192ELi64ELi64ELi8ELi4ELi2ELi2ELb1ELb1EN7cutlass10bfloat16_tE19Flash_kernel_traitsILi192ELi64ELi64ELi8ES3_EELb0ELb0ELb1ELb0ELb0ELb1ELb0EEEvNS_16Flash_bwd_paramsE:
.text._ZN5flash44flash_bwd_dq_dk_dv_loop_seqk_parallel_kernelI23Flash_bwd_kernel_traitsILi192ELi64ELi64ELi8ELi4ELi2ELi2ELb1ELb1EN7cutlass10bfloat16_tE19Flash_kernel_traitsILi192ELi64ELi64ELi8ES3_EELb0ELb0ELb1ELb0ELb0ELb1ELb0EEEvNS_16Flash_bwd_paramsE:
        /* <DEDUP_REMOVED lines=16> */
[----:B------:R-:W-:-:S06]  /*0100*/  UMOV UR6, 0x400 ;  /* 0x0000040000067882 */ /* 0x000fcc0000000000 */
[----:B------:R-:W4:Y:S08]  /*0110*/  S2UR UR61, SR_CTAID.Z ;  /* 0x00000000003d79c3 */ /* 0x000f300000002700 */
[----:B------:R-:W5:Y:S08]  /*0120*/  S2UR UR50, SR_CTAID.Y ;  /* 0x00000000003279c3 */ /* 0x000f700000002600 */
[----:B------:R-:W5:Y:S01]  /*0130*/  S2UR UR7, SR_CgaCtaId ;  /* 0x00000000000779c3 */ /* 0x000f620000008800 */
[----:B---3--:R-:W-:Y:S01]  /*0140*/  ULEA UR5, UR4, UR5, 0x18 ;  /* 0x0000000504057291 */ /* 0x008fe2000f8ec03f */
[----:B--2---:R-:W-:Y:S01]  /*0150*/  SHF.R.S32.HI R11, RZ, 0x1f, R14 ;  /* 0x0000001fff0b7819 */ /* 0x004fe2000001140e */
[----:B----4-:R-:W-:-:S03]  /*0160*/  USHF.R.S32.HI UR4, URZ, 0x1f, UR61 ;  /* 0x0000001f3f047899 */ /* 0x010fc6000801143d */
[CC--:B------:R-:W-:Y:S02]  /*0170*/  LEA.HI R5, R11.reuse, R14.reuse, RZ, 0x5 ;  /* 0x0000000e0b057211 */ /* 0x0c0fe400078f28ff */
[----:B------:R-:W-:Y:S02]  /*0180*/  LEA.HI R19, R11, R14, RZ, 0x2 ;  /* 0x0000000e0b137211 */ /* 0x000fe400078f10ff */
[--C-:B------:R-:W-:Y:S02]  /*0190*/  SHF.R.S32.HI R6, RZ, 0x5, R5.reuse ;  /* 0x00000005ff067819 */ /* 0x100fe40000011405 */
[----:B-1----:R-:W-:Y:S02]  /*01a0*/  SHF.R.S32.HI R0, RZ, 0x1f, R5 ;  /* 0x0000001fff007819 */ /* 0x002fe40000011405 */
[-C--:B------:R-:W-:Y:S02]  /*01b0*/  LEA.HI R2, R5, R6.reuse, RZ, 0x1 ;  /* 0x0000000605027211 */ /* 0x080fe400078f08ff */
[----:B------:R-:W-:-:S02]  /*01c0*/  LEA.HI R0, R0, R6, RZ, 0x2 ;  /* 0x0000000600007211 */ /* 0x000fc400078f10ff */
[----:B------:R-:W-:Y:S02]  /*01d0*/  LEA.HI R9, R11, R14, RZ, 0x4 ;  /* 0x0000000e0b097211 */ /* 0x000fe400078f20ff */
[--C-:B------:R-:W-:Y:S02]  /*01e0*/  SHF.R.S32.HI R10, RZ, 0x2, R19.reuse ;  /* 0x00000002ff0a7819 */ /* 0x100fe40000011413 */
[----:B------:R-:W-:Y:S02]  /*01f0*/  SHF.R.S32.HI R4, RZ, 0x1f, R19 ;  /* 0x0000001fff047819 */ /* 0x000fe40000011413 */
[----:B------:R-:W-:Y:S02]  /*0200*/  LOP3.LUT R3, R0, 0xfffffffc, RZ, 0xc0, !PT ;  /* 0xfffffffc00037812 */ /* 0x000fe400078ec0ff */
[----:B------:R-:W-:Y:S02]  /*0210*/  LOP3.LUT R0, R2, 0xfffffffe, RZ, 0xc0, !PT ;  /* 0xfffffffe02007812 */ /* 0x000fe400078ec0ff */
[----:B------:R-:W-:Y:S01]  /*0220*/  SHF.R.S32.HI R7, RZ, 0x4, R9 ;  /* 0x00000004ff077819 */ /* 0x000fe20000011409 */
[----:B------:R-:W-:Y:S01]  /*0230*/  IMAD.IADD R16, R6, 0x1, -R3 ;  /* 0x0000000106107824 */ /* 0x000fe200078e0a03 */
[----:B------:R-:W-:Y:S01]  /*0240*/  LEA.HI R2, R4, R10, RZ, 0x3 ;  /* 0x0000000a04027211 */ /* 0x000fe200078f18ff */
[----:B------:R-:W-:Y:S01]  /*0250*/  IMAD.IADD R15, R6, 0x1, -R0 ;  /* 0x00000001060f7824 */ /* 0x000fe200078e0a00 */
[----:B------:R-:W-:-:S02]  /*0260*/  LEA.HI R8, R9, R7, RZ, 0x1 ;  /* 0x0000000709087211 */ /* 0x000fc400078f08ff */
[----:B------:R-:W-:Y:S02]  /*0270*/  LOP3.LUT R0, R2, 0xfffffff8, RZ, 0xc0, !PT ;  /* 0xfffffff802007812 */ /* 0x000fe400078ec0ff */
[-C--:B------:R-:W-:Y:S02]  /*0280*/  LEA.HI R17, R11, R14.reuse, RZ, 0x3 ;  /* 0x0000000e0b117211 */ /* 0x080fe400078f18ff */
[----:B------:R-:W-:Y:S02]  /*0290*/  LOP3.LUT R2, R5, 0xffffffe0, RZ, 0xc0, !PT ;  /* 0xffffffe005027812 */ /* 0x000fe400078ec0ff */
[----:B------:R-:W-:Y:S01]  /*02a0*/  LOP3.LUT R4, R8, 0xfffffffe, RZ, 0xc0, !PT ;  /* 0xfffffffe08047812 */ /* 0x000fe200078ec0ff */
[----:B------:R-:W-:Y:S01]  /*02b0*/  IMAD.IADD R8, R10, 0x1, -R0 ;  /* 0x000000010a087824 */ /* 0x000fe200078e0a00 */
[----:B------:R-:W-:Y:S01]  /*02c0*/  SHF.R.S32.HI R5, RZ, 0x3, R17 ;  /* 0x00000003ff057819 */ /* 0x000fe20000011411 */
[C---:B------:R-:W-:Y:S01]  /*02d0*/  IMAD.IADD R2, R14.reuse, 0x1, -R2 ;  /* 0x000000010e027824 */ /* 0x040fe200078e0a02 */
[----:B------:R-:W-:Y:S01]  /*02e0*/  LOP3.LUT R0, R17, 0xfffffff8, RZ, 0xc0, !PT ;  /* 0xfffffff811007812 */ /* 0x000fe200078ec0ff */
[----:B------:R-:W-:Y:S01]  /*02f0*/  IMAD.IADD R12, R7, 0x1, -R4 ;  /* 0x00000001070c7824 */ /* 0x000fe200078e0a04 */
[----:B------:R-:W-:Y:S01]  /*0300*/  LOP3.LUT R3, R9, 0xfffffff0, RZ, 0xc0, !PT ;  /* 0xfffffff009037812 */ /* 0x000fe200078ec0ff */
[----:B------:R-:W-:Y:S01]  /*0310*/  IMAD.SHL.U32 R5, R5, 0x40, RZ ;  /* 0x0000004005057824 */ /* 0x000fe200078e00ff */
[----:B------:R-:W-:Y:S01]  /*0320*/  SHF.R.S32.HI R6, RZ, 0x1f, R2 ;  /* 0x0000001fff067819 */ /* 0x000fe20000011402 */
[C---:B------:R-:W-:Y:S01]  /*0330*/  IMAD.IADD R0, R14.reuse, 0x1, -R0 ;  /* 0x000000010e007824 */ /* 0x040fe200078e0a00 */
[----:B------:R-:W-:Y:S01]  /*0340*/  LEA.HI R7, R11, R14, RZ, 0x7 ;  /* 0x0000000e0b077211 */ /* 0x000fe200078f38ff */
[----:B------:R-:W-:Y:S01]  /*0350*/  IMAD.IADD R4, R14, 0x1, -R3 ;  /* 0x000000010e047824 */ /* 0x000fe200078e0a03 */
[----:B------:R-:W-:Y:S01]  /*0360*/  LOP3.LUT R3, R5, 0x1c0, RZ, 0xc0, !PT ;  /* 0x000001c005037812 */ /* 0x000fe200078ec0ff */
[----:B------:R-:W-:Y:S01]  /*0370*/  IMAD.SHL.U32 R5, R0, 0x8, RZ ;  /* 0x0000000800057824 */ /* 0x000fe200078e00ff */
[----:B------:R-:W-:-:S02]  /*0380*/  LEA.HI R18, R6, R2, RZ, 0x2 ;  /* 0x0000000206127211 */ /* 0x000fc400078f10ff */
[----:B------:R-:W-:Y:S02]  /*0390*/  SHF.R.S32.HI R6, RZ, 0x1f, R4 ;  /* 0x0000001fff067819 */ /* 0x000fe40000011404 */
[----:B------:R-:W-:Y:S02]  /*03a0*/  LOP3.LUT R2, R3, 0x38, R5, 0xf8, !PT ;  /* 0x0000003803027812 */ /* 0x000fe400078ef805 */
[C---:B------:R-:W-:Y:S02]  /*03b0*/  LOP3.LUT P4, RZ, R0.reuse, 0x2, RZ, 0xc0, !PT ;  /* 0x0000000200ff7812 */ /* 0x040fe4000788c0ff */
[----:B------:R-:W-:Y:S02]  /*03c0*/  SHF.R.U32.HI R3, RZ, 0x3, R3 ;  /* 0x00000003ff037819 */ /* 0x000fe40000011603 */
[C---:B------:R-:W-:Y:S01]  /*03d0*/  LOP3.LUT P3, RZ, R0.reuse, 0x4, RZ, 0xc0, !PT ;  /* 0x0000000400ff7812 */ /* 0x040fe2000786c0ff */
[----:B------:R-:W-:Y:S01]  /*03e0*/  IMAD.SHL.U32 R0, R0, 0x40, RZ ;  /* 0x0000004000007824 */ /* 0x000fe200078e00ff */
[----:B------:R-:W-:-:S02]  /*03f0*/  LEA.HI R13, R6, R4, RZ, 0x3 ;  /* 0x00000004060d7211 */ /* 0x000fc400078f18ff */
[----:B------:R-:W-:Y:S01]  /*0400*/  LOP3.LUT R10, R2, R3, RZ, 0x3c, !PT ;  /* 0x00000003020a7212 */ /* 0x000fe200078e3cff */
[----:B------:R-:W-:Y:S01]  /*0410*/  IMAD.SHL.U32 R2, R15, 0x10, RZ ;  /* 0x000000100f027824 */ /* 0x000fe200078e00ff */
[----:B------:R-:W-:Y:S02]  /*0420*/  LOP3.LUT R0, R0, 0x1c0, RZ, 0xc0, !PT ;  /* 0x000001c000007812 */ /* 0x000fe400078ec0ff */
[----:B------:R-:W-:Y:S02]  /*0430*/  LOP3.LUT R3, R13, 0xfffffff8, RZ, 0xc0, !PT ;  /* 0xfffffff80d037812 */ /* 0x000fe400078ec0ff */
[----:B------:R-:W-:Y:S02]  /*0440*/  LOP3.LUT R2, R0, 0x10, R2, 0xf8, !PT ;  /* 0x0000001000027812 */ /* 0x000fe400078ef802 */
[----:B------:R-:W-:Y:S01]  /*0450*/  SHF.R.S32.HI R7, RZ, 0x7, R7 ;  /* 0x00000007ff077819 */ /* 0x000fe20000011407 */
[----:B------:R-:W-:Y:S01]  /*0460*/  IMAD.IADD R9, R4, 0x1, -R3 ;  /* 0x0000000104097824 */ /* 0x000fe200078e0a03 */
[----:B------:R-:W-:Y:S01]  /*0470*/  LOP3.LUT R5, R0, 0x8, R17, 0xf8, !PT ;  /* 0x0000000800057812 */ /* 0x000fe200078ef811 */
[----:B------:R-:W-:Y:S01]  /*0480*/  IMAD.SHL.U32 R3, R12, 0x200, RZ ;  /* 0x000002000c037824 */ /* 0x000fe200078e00ff */
[----:B------:R-:W-:-:S02]  /*0490*/  SHF.R.U32.HI R0, RZ, 0x3, R0 ;  /* 0x00000003ff007819 */ /* 0x000fc40000011600 */
[----:B------:R-:W-:Y:S01]  /*04a0*/  LOP3.LUT R4, R8, 0x1, RZ, 0xc0, !PT ;  /* 0x0000000108047812 */ /* 0x000fe200078ec0ff */
[----:B------:R-:W-:Y:S01]  /*04b0*/  IMAD R6, R7, 0x800, R3 ;  /* 0x0000080007067824 */ /* 0x000fe200078e0203 */
[----:B------:R-:W-:Y:S02]  /*04c0*/  LEA.HI R11, R11, R14, RZ, 0x6 ;  /* 0x0000000e0b0b7211 */ /* 0x000fe400078f30ff */
[----:B------:R-:W-:Y:S02]  /*04d0*/  LOP3.LUT R2, R2, 0x8, R17, 0xf8, !PT ;  /* 0x0000000802027812 */ /* 0x000fe400078ef811 */
[----:B------:R-:W-:Y:S02]  /*04e0*/  LOP3.LUT R5, R5, R0, RZ, 0x3c, !PT ;  /* 0x0000000005057212 */ /* 0x000fe400078e3cff */
[----:B------:R-:W-:Y:S02]  /*04f0*/  ISETP.NE.U32.AND P0, PT, R4, 0x1, PT ;  /* 0x000000010400780c */ /* 0x000fe40003f05070 */
[----:B------:R-:W-:Y:S01]  /*0500*/  SHF.R.S32.HI R4, RZ, 0x6, R11 ;  /* 0x00000006ff047819 */ /* 0x000fe2000001140b */
[----:B------:R-:W-:Y:S01]  /*0510*/  IMAD.IADD R17, R6, 0x1, R5 ;  /* 0x0000000106117824 */ /* 0x000fe200078e0205 */
[----:B------:R-:W-:Y:S01]  /*0520*/  LOP3.LUT R3, R3, R2, R0, 0xf6, !PT ;  /* 0x0000000203037212 */ /* 0x000fe200078ef600 */
[----:B------:R-:W-:Y:S01]  /*0530*/  IMAD.SHL.U32 R2, R8, 0x40, RZ ;  /* 0x0000004008027824 */ /* 0x000fe200078e00ff */
[----:B------:R-:W-:Y:S01]  /*0540*/  LOP3.LUT R0, R19, 0x7ffffffc, RZ, 0xc0, !PT ;  /* 0x7ffffffc13007812 */ /* 0x000fe200078ec0ff */
[----:B------:R-:W-:Y:S01]  /*0550*/  IMAD.SHL.U32 R5, R4, 0x8, RZ ;  /* 0x0000000804057824 */ /* 0x000fe200078e00ff */
[----:B------:R-:W-:Y:S01]  /*0560*/  R2P PR, R8, 0x6 ;  /* 0x0000000608007804 */ /* 0x000fe20000000000 */
[----:B------:R-:W-:Y:S01]  /*0570*/  IMAD R10, R4, 0x200, R10 ;  /* 0x00000200040a7824 */ /* 0x000fe200078e020a */
[----:B------:R-:W-:Y:S01]  /*0580*/  LOP3.LUT P6, RZ, R9, 0x2, RZ, 0xc0, !PT ;  /* 0x0000000209ff7812 */ /* 0x000fe200078cc0ff */
[----:B------:R-:W-:Y:S01]  /*0590*/  IMAD.IADD R8, R14, 0x1, -R0 ;  /* 0x000000010e087824 */ /* 0x000fe200078e0a00 */
[----:B------:R-:W-:Y:S01]  /*05a0*/  LOP3.LUT R0, R2, 0x1c0, RZ, 0xc0, !PT ;  /* 0x000001c002007812 */ /* 0x000fe200078ec0ff */
[----:B------:R-:W-:Y:S01]  /*05b0*/  IMAD.SHL.U32 R14, R14, 0x2, RZ ;  /* 0x000000020e0e7824 */ /* 0x000fe200078e00ff */
[----:B------:R-:W-:Y:S01]  /*05c0*/  LOP3.LUT R2, R5, 0x18, RZ, 0xc0, !PT ;  /* 0x0000001805027812 */ /* 0x000fe200078ec0ff */
[----:B------:R-:W-:Y:S01]  /*05d0*/  IMAD.SHL.U32 R4, R7, 0x20, RZ ;  /* 0x0000002007047824 */ /* 0x000fe200078e00ff */
[----:B------:R-:W-:Y:S01]  /*05e0*/  SHF.R.U32.HI R5, RZ, 0x3, R0 ;  /* 0x00000003ff057819 */ /* 0x000fe20000011600 */
[----:B------:R-:W-:Y:S01]  /*05f0*/  IMAD.SHL.U32 R6, R12, 0x20, RZ ;  /* 0x000000200c067824 */ /* 0x000fe200078e00ff */
[----:B------:R-:W-:-:S02]  /*0600*/  LOP3.LUT P5, RZ, R9, 0x4, RZ, 0xc0, !PT ;  /* 0x0000000409ff7812 */ /* 0x000fc400078ac0ff */
[----:B------:R-:W-:Y:S02]  /*0610*/  LOP3.LUT R11, R4, 0x6, R14, 0xf8, !PT ;  /* 0x00000006040b7812 */ /* 0x000fe400078ef80e */
[----:B------:R-:W-:Y:S02]  /*0620*/  LOP3.LUT R7, R2, 0x20, R6, 0xf8, !PT ;  /* 0x0000002002077812 */ /* 0x000fe400078ef806 */
[----:B------:R-:W-:Y:S01]  /*0630*/  LOP3.LUT R4, R0, 0x20, R4, 0xf8, !PT ;  /* 0x0000002000047812 */ /* 0x000fe200078ef804 */
[----:B------:R1:W-:Y:S01]  /*0640*/  STL [R1+0x74], R11 ;  /* 0x0000740b01007387 */ /* 0x0003e20000100800 */
[----:B------:R-:W-:Y:S01]  /*0650*/  LOP3.LUT R6, R5, R0, R2, 0x1e, !PT ;  /* 0x0000000005067212 */ /* 0x000fe200078e1e02 */
[----:B------:R-:W-:Y:S01]  /*0660*/  IMAD.SHL.U32 R0, R8, 0x2, RZ ;  /* 0x0000000208007824 */ /* 0x000fe200078e00ff */
[----:B------:R-:W-:Y:S01]  /*0670*/  LOP3.LUT R5, R4, R5, RZ, 0x3c, !PT ;  /* 0x0000000504057212 */ /* 0x000fe200078e3cff */
[----:B------:R-:W-:Y:S01]  /*0680*/  IMAD.SHL.U32 R2, R9, 0x40, RZ ;  /* 0x0000004009027824 */ /* 0x000fe200078e00ff */
[----:B------:R-:W-:Y:S01]  /*0690*/  LEA R3, R3, UR5, 0x1 ;  /* 0x0000000503037c11 */ /* 0x000fe2000f8e08ff */
[----:B------:R-:W-:-:S02]  /*06a0*/  IMAD R4, R16, 0x400, R0 ;  /* 0x0000040010047824 */ /* 0x000fc400078e0200 */
[----:B------:R-:W-:Y:S02]  /*06b0*/  IMAD R0, R15, 0x400, R0 ;  /* 0x000004000f007824 */ /* 0x000fe400078e0200 */
[----:B------:R-:W-:Y:S02]  /*06c0*/  IMAD.IADD R14, R4, 0x1, R5 ;  /* 0x00000001040e7824 */ /* 0x000fe400078e0205 */
[----:B------:R-:W-:Y:S01]  /*06d0*/  IMAD.SHL.U32 R4, R12, 0x8, RZ ;  /* 0x000000080c047824 */ /* 0x000fe200078e00ff */
[----:B------:R-:W-:Y:S01]  /*06e0*/  LEA R12, R10, UR5, 0x1 ;  /* 0x000000050a0c7c11 */ /* 0x000fe2000f8e08ff */
[----:B------:R-:W-:Y:S01]  /*06f0*/  IMAD.SHL.U32 R9, R13, 0x40, RZ ;  /* 0x000000400d097824 */ /* 0x000fe200078e00ff */
[----:B------:R-:W-:-:S04]  /*0700*/  LEA R14, R14, UR5, 0x1 ;  /* 0x000000050e0e7c11 */ /* 0x000fc8000f8e08ff */
[----:B------:R-:W-:-:S05]  /*0710*/  LOP3.LUT R9, R9, 0xfffffe00, RZ, 0xc0, !PT ;  /* 0xfffffe0009097812 */ /* 0x000fca00078ec0ff */
[----:B------:R-:W-:Y:S02]  /*0720*/  IMAD R8, R15, 0x400, R9 ;  /* 0x000004000f087824 */ /* 0x000fe400078e0209 */
[----:B-1----:R-:W-:Y:S01]  /*0730*/  IMAD.IADD R11, R0, 0x1, R6 ;  /* 0x00000001000b7824 */ /* 0x002fe200078e0206 */
[----:B------:R-:W-:Y:S01]  /*0740*/  LOP3.LUT R0, R2, 0x1c0, RZ, 0xc0, !PT ;  /* 0x000001c002007812 */ /* 0x000fe200078ec0ff */
[----:B------:R-:W-:-:S03]  /*0750*/  IMAD.MOV.U32 R6, RZ, RZ, 0x20 ;  /* 0x00000020ff067424 */ /* 0x000fc600078e00ff */
[----:B------:R-:W-:Y:S02]  /*0760*/  SHF.R.U32.HI R2, RZ, 0x3, R0 ;  /* 0x00000003ff027819 */ /* 0x000fe40000011600 */
[----:B------:R-:W-:Y:S02]  /*0770*/  LOP3.LUT R4, R0, 0x8, R4, 0xf8, !PT ;  /* 0x0000000800047812 */ /* 0x000fe400078ef804 */
[----:B------:R-:W-:Y:S01]  /*0780*/  LOP3.LUT R5, R2, R7, R0, 0x1e, !PT ;  /* 0x0000000702057212 */ /* 0x000fe200078e1e00 */
[----:B------:R-:W-:Y:S01]  /*0790*/  IMAD R7, R16, 0x400, R9 ;  /* 0x0000040010077824 */ /* 0x000fe200078e0209 */
[----:B------:R-:W-:Y:S02]  /*07a0*/  SHF.R.S32.HI R0, RZ, 0x2, R18 ;  /* 0x00000002ff007819 */ /* 0x000fe40000011412 */
[----:B------:R-:W-:Y:S02]  /*07b0*/  LOP3.LUT R2, R4, R2, RZ, 0x3c, !PT ;  /* 0x0000000204027212 */ /* 0x000fe400078e3cff */
[----:B------:R-:W-:Y:S01]  /*07c0*/  LOP3.LUT R9, R5, R9, RZ, 0xfc, !PT ;  /* 0x0000000905097212 */ /* 0x000fe200078efcff */
[----:B------:R-:W-:-:S02]  /*07d0*/  IMAD R4, R16, 0x10, R0 ;  /* 0x0000001010047824 */ /* 0x000fc400078e0200 */
        /* <DEDUP_REMOVED lines=8> */
[----:B------:R-:W-:Y:S02]  /*0860*/  ULEA UR4, UR7, UR6, 0x18 ;  /* 0x0000000607047291 */ /* 0x000fe4000f8ec03f */
[----:B------:R-:W-:-:S02]  /*0870*/  USHF.R.S32.HI UR6, URZ, 0x1f, UR50 ;  /* 0x0000001f3f067899 */ /* 0x000fc40008011432 */
[----:B------:R-:W-:-:S04]  /*0880*/  USHF.R.S32.HI UR7, URZ, 0x1f, UR61 ;  /* 0x0000001f3f077899 */ /* 0x000fc8000801143d */
[----:B------:R-:W-:Y:S01]  /*0890*/  IMAD.U32 R0, RZ, RZ, UR6 ;  /* 0x00000006ff007e24 */ /* 0x000fe2000f8e00ff */
[----:B------:R-:W-:Y:S01]  /*08a0*/  UIADD3 UR6, UR5, 0x12000, URZ ;  /* 0x0001200005067890 */ /* 0x000fe2000fffe03f */
[----:B------:R-:W-:Y:S02]  /*08b0*/  IMAD.MOV.U32 R0, RZ, RZ, -0x10 ;  /* 0xfffffff0ff007424 */ /* 0x000fe400078e00ff */
[----:B------:R-:W-:Y:S01]  /*08c0*/  IMAD.U32 R2, RZ, RZ, UR7 ;  /* 0x00000007ff027e24 */ /* 0x000fe2000f8e00ff */
[----:B------:R-:W-:Y:S01]  /*08d0*/  SEL R2, R6, 0xffffffe0, !P4 ;  /* 0xffffffe006027807 */ /* 0x000fe20006000000 */
[----:B------:R-:W-:Y:S01]  /*08e0*/  UIADD3 UR7, UR5, 0xc000, URZ ;  /* 0x0000c00005077890 */ /* 0x000fe2000fffe03f */
[----:B------:R-:W-:Y:S02]  /*08f0*/  SEL R10, R0, 0x10, !P0 ;  /* 0x00000010000a7807 */ /* 0x000fe40004000000 */
[----:B------:R-:W-:Y:S02]  /*0900*/  LEA R0, R17, UR6, 0x1 ;  /* 0x0000000611007c11 */ /* 0x000fe4000f8e08ff */
[----:B-1----:R-:W-:-:S02]  /*0910*/  SEL R4, R5, 0xffffffc0, !P3 ;  /* 0xffffffc005047807 */ /* 0x002fc40005800000 */
[----:B------:R-:W-:Y:S01]  /*0920*/  LEA R13, R11, UR7, 0x1 ;  /* 0x000000070b0d7c11 */ /* 0x000fe2000f8e08ff */
[----:B--2---:R-:W-:Y:S01]  /*0930*/  IMAD.IADD R12, R0, 0x1, R2 ;  /* 0x00000001000c7824 */ /* 0x004fe200078e0202 */
[----:B------:R-:W-:Y:S01]  /*0940*/  IADD3 R2, R2, -0x6000, R0 ;  /* 0xffffa00002027810 */ /* 0x000fe20007ffe000 */
[----:B------:R-:W-:Y:S01]  /*0950*/  IMAD.IADD R252, R0, 0x1, R4 ;  /* 0x0000000100fc7824 */ /* 0x000fe200078e0204 */
[----:B------:R-:W-:Y:S02]  /*0960*/  LEA R11, R7, UR5, 0x1 ;  /* 0x00000005070b7c11 */ /* 0x000fe4000f8e08ff */
[----:B------:R1:W-:Y:S01]  /*0970*/  STL [R1+0x4], R12 ;  /* 0x0000040c01007387 */ /* 0x0003e20000100800 */
[----:B------:R-:W-:Y:S01]  /*0980*/  IMAD.IADD R0, R4, 0x1, R2 ;  /* 0x0000000104007824 */ /* 0x000fe200078e0202 */
[----:B------:R-:W-:Y:S01]  /*0990*/  LEA R8, R8, UR6, 0x1 ;  /* 0x0000000608087c11 */ /* 0x000fe2000f8e08ff */
[----:B------:R-:W-:Y:S01]  /*09a0*/  IMAD.IADD R2, R4, 0x1, R3 ;  /* 0x0000000104027824 */ /* 0x000fe200078e0203 */
[----:B------:R-:W-:Y:S01]  /*09b0*/  STL [R1+0x48], R14 ;  /* 0x0000480e01007387 */ /* 0x000fe20000100800 */
[C---:B------:R-:W-:Y:S01]  /*09c0*/  VIADD R4, R13.reuse, 0x40 ;  /* 0x000000400d047836 */ /* 0x040fe20000000000 */
[----:B------:R-:W-:Y:S01]  /*09d0*/  SEL R6, R6, 0xffffffe0, !P6 ;  /* 0xffffffe006067807 */ /* 0x000fe20007000000 */
[----:B------:R-:W-:Y:S01]  /*09e0*/  @P2 VIADD R4, R13, 0xffffffc0 ;  /* 0xffffffc00d042836 */ /* 0x000fe20000000000 */
[----:B------:R2:W-:Y:S01]  /*09f0*/  STL [R1+0x10], R0 ;  /* 0x0000100001007387 */ /* 0x0005e20000100800 */
[----:B------:R-:W-:Y:S01]  /*0a00*/  SEL R5, R5, 0xffffffc0, !P5 ;  /* 0xffffffc005057807 */ /* 0x000fe20006800000 */
[----:B------:R-:W-:Y:S01]  /*0a10*/  ULDC.64 UR6, c[0x0][0x208] ;  /* 0x0000820000067ab9 */ /* 0x000fe20000000a00 */
[----:B------:R-:W-:Y:S01]  /*0a20*/  IMAD.IADD R7, R11, 0x1, R6 ;  /* 0x000000010b077824 */ /* 0x000fe200078e0206 */
        /* <DEDUP_REMOVED lines=23> */
.L_x_200:
        /* <DEDUP_REMOVED lines=67> */
.L_x_170:
        /* <DEDUP_REMOVED lines=9> */
[----:B------:R-:W-:Y:S01]  /*1060*/  USHF.R.S32.HI UR37, URZ, 0x1f, UR50 ;  /* 0x0000001f3f257899 */ /* 0x000fe20008011432 */
[----:B------:R-:W-:Y:S01]  /*1070*/  ULDC.64 UR10, c[0x0][0x228] ;  /* 0x00008a00000a7ab9 */ /* 0x000fe20000000a00 */
[----:B------:R-:W-:Y:S01]  /*1080*/  ULDC.64 UR16, c[0x0][0x488] ;  /* 0x0001220000107ab9 */ /* 0x000fe20000000a00 */
[----:B------:R-:W-:Y:S02]  /*1090*/  UIMAD.WIDE.U32 UR18, UR50, UR10, URZ ;  /* 0x0000000a321272a5 */ /* 0x000fe4000f8e003f */
[----:B------:R-:W2:Y:S01]  /*10a0*/  S2UR UR9, SR_CTAID.X ;  /* 0x00000000000979c3 */ /* 0x000ea20000002500 */
[----:B------:R-:W-:Y:S02]  /*10b0*/  UIMAD UR10, UR37, UR10, URZ ;  /* 0x0000000a250a72a4 */ /* 0x000fe4000f8e023f */
[----:B------:R-:W-:-:S02]  /*10c0*/  USHF.L.U32 UR21, UR50, 0x7, URZ ;  /* 0x0000000732157899 */ /* 0x000fc4000800063f */
[----:B------:R-:W-:Y:S02]  /*10d0*/  UIMAD UR22, UR50, UR11, UR10 ;  /* 0x0000000b321672a4 */ /* 0x000fe4000f8e020a */
[----:B------:R-:W-:Y:S01]  /*10e0*/  UIADD3 UR12, UR13, 0x3f, URZ ;  /* 0x0000003f0d0c7890 */ /* 0x000fe2000fffe03f */
[----:B------:R-:W-:Y:S01]  /*10f0*/  @!UP2 ULDC.64 UR10, c[0x0][0x418] ;  /* 0x00010600000aaab9 */ /* 0x000fe20000000a00 */
[----:B------:R-:W-:Y:S02]  /*1100*/  USEL UR33, UR21, URZ, UP0 ;  /* 0x0000003f15217287 */ /* 0x000fe40008000000 */
[----:B------:R-:W-:Y:S02]  /*1110*/  @!UP2 UIMAD.WIDE.U32 UR40, UR50, UR10, URZ ;  /* 0x0000000a3228a2a5 */ /* 0x000fe4000f8e003f */
[----:B------:R-:W-:Y:S01]  /*1120*/  USHF.R.S32.HI UR21, URZ, 0x1f, UR12 ;  /* 0x0000001f3f157899 */ /* 0x000fe2000801140c */
[----:B-1----:R-:W-:Y:S01]  /*1130*/  IABS R8, R9 ;  /* 0x0000000900087213 */ /* 0x002fe20000000000 */
[----:B------:R-:W-:-:S02]  /*1140*/  ULDC.64 UR42, c[0x0][0x240] ;  /* 0x00009000002a7ab9 */ /* 0x000fc40000000a00 */
[----:B------:R-:W-:Y:S01]  /*1150*/  ULEA.HI UR21, UR21, UR12, URZ, 0x6 ;  /* 0x0000000c15157291 */ /* 0x000fe2000f8f303f */
[----:B------:R-:W-:Y:S01]  /*1160*/  ISETP.NE.AND P3, PT, R9, RZ, PT ;  /* 0x000000ff0900720c */ /* 0x000fe20003f65270 */
[----:B------:R-:W1:Y:S01]  /*1170*/  I2F.RP R4, R8 ;  /* 0x0000000800047306 */ /* 0x000e620000209400 */
[----:B------:R-:W-:Y:S01]  /*1180*/  ULDC UR38, c[0x0][0x2d4] ;  /* 0x0000b50000267ab9 */ /* 0x000fe20000000800 */
[----:B------:R-:W-:Y:S01]  /*1190*/  @UP2 ULDC.64 UR14, c[0x0][0x420] ;  /* 0x00010800000e2ab9 */ /* 0x000fe20000000a00 */
[----:B------:R-:W-:Y:S02]  /*11a0*/  USHF.R.S32.HI UR36, URZ, 0x1f, UR38 ;  /* 0x0000001f3f247899 */ /* 0x000fe40008011426 */
[----:B--2---:R-:W-:Y:S02]  /*11b0*/  UIMAD.WIDE.U32 UR34, UR9, UR16, URZ ;  /* 0x00000010092272a5 */ /* 0x004fe4000f8e003f */
[----:B------:R-:W-:Y:S02]  /*11c0*/  @UP2 UIMAD.WIDE.U32 UR46, UR8, UR14, URZ ;  /* 0x0000000e082e22a5 */ /* 0x000fe4000f8e003f */
[----:B------:R-:W-:-:S02]  /*11d0*/  UIMAD UR39, UR9, UR17, UR35 ;  /* 0x00000011092772a4 */ /* 0x000fc4000f8e0223 */
[----:B------:R-:W-:Y:S02]  /*11e0*/  @!UP2 UIMAD UR9, UR37, UR10, URZ ;  /* 0x0000000a2509a2a4 */ /* 0x000fe4000f8e023f */
[----:B------:R-:W-:Y:S01]  /*11f0*/  UIMAD.WIDE.U32 UR16, UR8, UR42, URZ ;  /* 0x0000002a081072a5 */ /* 0x000fe2000f8e003f */
[----:B-1----:R-:W1:Y:S01]  /*1200*/  MUFU.RCP R4, R4 ;  /* 0x0000000400047308 */ /* 0x002e620000001000 */
[----:B------:R-:W-:Y:S02]  /*1210*/  @!UP2 UIMAD UR35, UR50, UR11, UR9 ;  /* 0x0000000b3223a2a4 */ /* 0x000fe4000f8e0209 */
[----:B------:R-:W-:Y:S01]  /*1220*/  UIADD3 UR9, UR13, 0x40, UR27 ;  /* 0x000000400d097890 */ /* 0x000fe2000fffe01b */
[----:B------:R-:W-:Y:S01]  /*1230*/  ULDC UR10, c[0x0][0x394] ;  /* 0x0000e500000a7ab9 */ /* 0x000fe20000000800 */
[----:B------:R-:W-:Y:S02]  /*1240*/  USEL UR59, UR18, UR16, !UP2 ;  /* 0x00000010123b7287 */ /* 0x000fe4000d000000 */
[----:B------:R-:W-:-:S02]  /*1250*/  UIADD3 UR9, UR9, UR10, -UR5 ;  /* 0x0000000a09097290 */ /* 0x000fc4000fffe805 */
[----:B------:R-:W-:Y:S02]  /*1260*/  USHF.L.U64.HI UR20, UR50, 0x7, UR37 ;  /* 0x0000000732147899 */ /* 0x000fe40008010225 */
[----:B------:R-:W-:Y:S02]  /*1270*/  UIADD3 UR9, UR9, 0x3f, URZ ;  /* 0x0000003f09097890 */ /* 0x000fe4000fffe03f */
[----:B------:R-:W-:Y:S02]  /*1280*/  UIMAD UR18, UR36, UR50, URZ ;  /* 0x00000032241272a4 */ /* 0x000fe4000f8e023f */
[----:B------:R-:W-:Y:S01]  /*1290*/  USHF.R.S32.HI UR12, URZ, 0x1f, UR9 ;  /* 0x0000001f3f0c7899 */ /* 0x000fe20008011409 */
[----:B-1----:R-:W-:Y:S01]  /*12a0*/  VIADD R4, R4, 0xffffffe ;  /* 0x0ffffffe04047836 */ /* 0x002fe20000000000 */
[----:B------:R-:W-:Y:S01]  /*12b0*/  ULDC UR29, c[0x0][0x2dc] ;  /* 0x0000b700001d7ab9 */ /* 0x000fe20000000800 */
[----:B------:R-:W-:Y:S01]  /*12c0*/  ULDC UR48, c[0x0][0x270] ;  /* 0x00009c0000307ab9 */ /* 0x000fe20000000800 */
[----:B------:R-:W-:Y:S01]  /*12d0*/  ULEA.HI UR9, UR12, UR9, URZ, 0x6 ;  /* 0x000000090c097291 */ /* 0x000fe2000f8f303f */
[----:B------:R-:W1:Y:S01]  /*12e0*/  F2I.FTZ.U32.TRUNC.NTZ R5, R4 ;  /* 0x0000000400057305 */ /* 0x000e62000021f000 */
[----:B------:R-:W-:-:S02]  /*12f0*/  USHF.R.S32.HI UR12, URZ, 0x6, UR21 ;  /* 0x000000063f0c7899 */ /* 0x000fc40008011415 */
[----:B------:R-:W-:Y:S02]  /*1300*/  USHF.R.S32.HI UR9, URZ, 0x6, UR9 ;  /* 0x000000063f097899 */ /* 0x000fe40008011409 */
[----:B------:R-:W-:Y:S02]  /*1310*/  @UP2 UIMAD UR53, UR8, UR15, UR47 ;  /* 0x0000000f083522a4 */ /* 0x000fe4000f8e022f */
[----:B------:R-:W-:Y:S02]  /*1320*/  UIMAD.WIDE UR10, UR29, UR48, URZ ;  /* 0x000000301d0a72a5 */ /* 0x000fe4000f8e023f */
[----:B------:R-:W-:Y:S02]  /*1330*/  UIMAD.WIDE.U32 UR14, UR50, UR38, URZ ;  /* 0x00000026320e72a5 */ /* 0x000fe4000f8e003f */
[----:B------:R-:W-:Y:S02]  /*1340*/  USEL UR20, UR20, URZ, UP0 ;  /* 0x0000003f14147287 */ /* 0x000fe40008000000 */
[----:B------:R-:W-:Y:S01]  /*1350*/  UIMAD UR18, UR37, UR38, UR18 ;  /* 0x00000026251272a4 */ /* 0x000fe2000f8e0212 */
[----:B-1----:R-:W-:Y:S01]  /*1360*/  IMAD.MOV R4, RZ, RZ, -R5 ;  /* 0x000000ffff047224 */ /* 0x002fe200078e0a05 */
[----:B------:R-:W-:-:S02]  /*1370*/  UISETP.LT.AND UP0, UPT, UR12, UR9, UPT ;  /* 0x000000090c00728c */ /* 0x000fc4000bf01270 */
[----:B------:R-:W-:Y:S01]  /*1380*/  UIMAD UR26, UR8, UR43, URZ ;  /* 0x0000002b081a72a4 */ /* 0x000fe2000f8e023f */
[----:B------:R-:W-:Y:S01]  /*1390*/  IMAD R6, R4, R8, RZ ;  /* 0x0000000804067224 */ /* 0x000fe200078e02ff */
[----:B------:R-:W-:Y:S01]  /*13a0*/  UIADD3 UR51, UR19, UR22, URZ ;  /* 0x0000001613337290 */ /* 0x000fe2000fffe03f */
[----:B------:R-:W-:Y:S01]  /*13b0*/  IMAD.MOV.U32 R4, RZ, RZ, RZ ;  /* 0x000000ffff047224 */ /* 0x000fe200078e00ff */
[----:B------:R-:W-:Y:S02]  /*13c0*/  UIMAD UR19, UR11, UR14, URZ ;  /* 0x0000000e0b1372a4 */ /* 0x000fe4000f8e023f */
[----:B------:R-:W-:Y:S01]  /*13d0*/  UIADD3 UR18, UR15, UR18, URZ ;  /* 0x000000120f127290 */ /* 0x000fe2000fffe03f */
[----:B------:R-:W-:Y:S01]  /*13e0*/  IMAD.HI.U32 R4, R5, R6, R4 ;  /* 0x0000000605047227 */ /* 0x000fe200078e0004 */
[----:B------:R-:W-:Y:S01]  /*13f0*/  MOV R5, R7 ;  /* 0x0000000700057202 */ /* 0x000fe20000000f00 */
[----:B------:R-:W-:Y:S01]  /*1400*/  ULDC.U8 UR23, c[0x0][0x3d8] ;  /* 0x0000f60000177ab9 */ /* 0x000fe20000000000 */
[----:B------:R-:W-:-:S02]  /*1410*/  USEL UR38, UR12, UR9, UP0 ;  /* 0x000000090c267287 */ /* 0x000fc40008000000 */
[----:B------:R-:W-:Y:S01]  /*1420*/  UISETP.NE.AND UP3, UPT, UR23, URZ, UPT ;  /* 0x0000003f1700728c */ /* 0x000fe2000bf65270 */
[----:B------:R-:W-:Y:S01]  /*1430*/  IMAD.HI.U32 R4, R4, R5, RZ ;  /* 0x0000000504047227 */ /* 0x000fe200078e00ff */
[----:B------:R-:W-:Y:S02]  /*1440*/  @UP2 UIADD3 UR51, UR17, UR26, URZ ;  /* 0x0000001a11332290 */ /* 0x000fe4000fffe03f */
[----:B------:R-:W-:Y:S01]  /*1450*/  UIMAD.WIDE.U32 UR16, UR10, UR14, URZ ;  /* 0x0000000e0a1072a5 */ /* 0x000fe2000f8e003f */
[----:B------:R-:W-:Y:S01]  /*1460*/  IMAD.MOV R6, RZ, RZ, -R4 ;  /* 0x000000ffff067224 */ /* 0x000fe200078e0a04 */
[----:B------:R-:W-:Y:S02]  /*1470*/  UIMAD UR9, UR10, UR18, UR19 ;  /* 0x000000120a0972a4 */ /* 0x000fe4000f8e0213 */
[----:B------:R-:W-:Y:S01]  /*1480*/  ULEA UR18, UR38, 0xffffffc0, 0x6 ;  /* 0xffffffc026127891 */ /* 0x000fe2000f8e303f */
[----:B------:R-:W-:Y:S01]  /*1490*/  IMAD R5, R8, R6, R5 ;  /* 0x0000000608057224 */ /* 0x000fe200078e0205 */
[----:B------:R-:W-:-:S02]  /*14a0*/  UISETP.NE.AND UP1, UPT, UR30, -0x1, UPT ;  /* 0xffffffff1e00788c */ /* 0x000fc4000bf25270 */
[----:B------:R-:W-:Y:S02]  /*14b0*/  UIADD3 UR52, UR17, UR9, URZ ;  /* 0x0000000911347290 */ /* 0x000fe4000fffe03f */
[----:B------:R-:W-:Y:S01]  /*14c0*/  ISETP.GT.U32.AND P1, PT, R8, R5, PT ;  /* 0x000000050800720c */ /* 0x000fe20003f24070 */
[----:B------:R-:W-:Y:S02]  /*14d0*/  UIMAD.WIDE.U32 UR14, UR10, UR8, URZ ;  /* 0x000000080a0e72a5 */ /* 0x000fe4000f8e003f */
[----:B------:R-:W-:Y:S02]  /*14e0*/  UIMAD UR12, UR11, UR8, URZ ;  /* 0x000000080b0c72a4 */ /* 0x000fe4000f8e023f */
[----:B------:R-:W-:Y:S02]  /*14f0*/  UIADD3 UR9, UP0, UR18, UR33, URZ ;  /* 0x0000002112097290 */ /* 0x000fe4000ff1e03f */
[----:B------:R-:W-:Y:S01]  /*1500*/  USHF.R.S32.HI UR21, URZ, 0x1f, UR18 ;  /* 0x0000001f3f157899 */ /* 0x000fe20008011412 */
[----:B------:R-:W-:Y:S01]  /*1510*/  ULDC UR45, c[0x0][0x2c4] ;  /* 0x0000b100002d7ab9 */ /* 0x000fe20000000800 */
[----:B------:R-:W-:-:S02]  /*1520*/  @UP2 UIADD3 UR52, UR15, UR12, URZ ;  /* 0x0000000c0f342290 */ /* 0x000fc4000fffe03f */
[----:B------:R-:W-:Y:S02]  /*1530*/  UIMAD UR11, UR11, UR9, URZ ;  /* 0x000000090b0b72a4 */ /* 0x000fe4000f8e023f */
[----:B------:R-:W-:Y:S01]  /*1540*/  @!P1 IMAD.IADD R5, R5, 0x1, -R8 ;  /* 0x0000000105059824 */ /* 0x000fe200078e0a08 */
[----:B------:R-:W-:Y:S01]  /*1550*/  @!P1 IADD3 R4, R4, 0x1, RZ ;  /* 0x0000000104049810 */ /* 0x000fe20007ffe0ff */
[----:B------:R-:W-:Y:S01]  /*1560*/  UIMAD.WIDE.U32 UR36, UR10, UR9, URZ ;  /* 0x000000090a2472a5 */ /* 0x000fe2000f8e003f */
[----:B------:R-:W-:Y:S01]  /*1570*/  PLOP3.LUT P1, PT, PT, PT, UP3, 0x80, 0x0 ;  /* 0x000000000000781c */ /* 0x000fe20003f2f038 */
[----:B------:R-:W-:Y:S01]  /*1580*/  UIADD3.X UR12, UR21, UR20, URZ, UP0, !UPT ;  /* 0x00000014150c7290 */ /* 0x000fe200087fe43f */
[----:B------:R-:W-:Y:S01]  /*1590*/  ISETP.GE.U32.AND P0, PT, R5, R8, PT ;  /* 0x000000080500720c */ /* 0x000fe20003f06070 */
[----:B------:R-:W-:Y:S01]  /*15a0*/  @UP3 UIMAD UR9, UR50, UR45, URZ ;  /* 0x0000002d320932a4 */ /* 0x000fe2000f8e023f */
[----:B------:R-:W-:Y:S01]  /*15b0*/  LOP3.LUT R5, R9, UR61, RZ, 0x3c, !PT ;  /* 0x0000003d09057c12 */ /* 0x000fe2000f8e3cff */
[----:B------:R-:W-:Y:S01]  /*15c0*/  ULDC.U8 UR28, c[0x0][0x480] ;  /* 0x00012000001c7ab9 */ /* 0x000fe20000000000 */
[----:B------:R-:W-:-:S02]  /*15d0*/  @UP1 UIADD3 UR31, UR24, UR30, URZ ;  /* 0x0000001e181f1290 */ /* 0x000fc4000fffe03f */
[----:B------:R-:W-:Y:S01]  /*15e0*/  @UP1 UIADD3 UR32, UR24, UR30, URZ ;  /* 0x0000001e18201290 */ /* 0x000fe2000fffe03f */
[----:B------:R-:W-:Y:S01]  /*15f0*/  ISETP.GE.AND P2, PT, R5, RZ, PT ;  /* 0x000000ff0500720c */ /* 0x000fe20003f46270 */
[----:B------:R-:W-:Y:S02]  /*1600*/  UIMAD UR11, UR10, UR12, UR11 ;  /* 0x0000000c0a0b72a4 */ /* 0x000fe4000f8e020b */
[----:B------:R-:W-:Y:S02]  /*1610*/  UIMAD UR54, UR61, UR29, URZ ;  /* 0x0000001d3d3672a4 */ /* 0x000fe4000f8e023f */
[----:B------:R-:W-:Y:S01]  /*1620*/  UISETP.NE.AND UP4, UPT, UR28, URZ, UPT ;  /* 0x0000003f1c00728c */ /* 0x000fe2000bf85270 */
[----:B------:R-:W-:Y:S01]  /*1630*/  @P0 VIADD R4, R4, 0x1 ;  /* 0x0000000104040836 */ /* 0x000fe20000000000 */
[----:B------:R-:W-:Y:S01]  /*1640*/  PLOP3.LUT P0, PT, PT, PT, UP1, 0x80, 0x0 ;  /* 0x000000000000781c */ /* 0x000fe20003f0f018 */
[----:B------:R-:W-:Y:S01]  /*1650*/  @UP3 USEL UR10, UR9, UR8, !UP2 ;  /* 0x00000008090a3287 */ /* 0x000fe2000d000000 */
[----:B------:R-:W-:Y:S01]  /*1660*/  @UP1 ULDC.64 UR28, c[0x0][0x248] ;  /* 0x00009200001c1ab9 */ /* 0x000fe20000000a00 */
[----:B------:R-:W-:Y:S01]  /*1670*/  @UP1 ULDC.64 UR22, c[0x0][0x250] ;  /* 0x0000940000161ab9 */ /* 0x000fe20000000a00 */
[----:B------:R-:W-:Y:S01]  /*1680*/  USEL UR60, UR16, UR14, !UP2 ;  /* 0x0000000e103c7287 */ /* 0x000fe2000d000000 */
[----:B------:R-:W-:Y:S01]  /*1690*/  IMAD.MOV.U32 R5, RZ, RZ, R4 ;  /* 0x000000ffff057224 */ /* 0x000fe200078e0004 */
[----:B------:R-:W-:Y:S01]  /*16a0*/  @UP3 ULDC UR9, c[0x0][0x2e4] ;  /* 0x0000b90000093ab9 */ /* 0x000fe20000000800 */
[----:B------:R-:W-:-:S02]  /*16b0*/  @UP1 UIMAD.WIDE.U32 UR16, UR31, UR28, URZ ;  /* 0x0000001c1f1012a5 */ /* 0x000fc4000f8e003f */
[----:B------:R-:W-:Y:S01]  /*16c0*/  @UP1 UIMAD.WIDE.U32 UR14, UR32, UR22, URZ ;  /* 0x00000016200e12a5 */ /* 0x000fe2000f8e003f */
[----:B------:R-:W-:Y:S01]  /*16d0*/  @!P2 IADD3 R5, -R5, RZ, RZ ;  /* 0x000000ff0505a210 */ /* 0x000fe20007ffe1ff */
[----:B------:R-:W-:Y:S01]  /*16e0*/  @UP3 UIMAD UR20, UR61, UR9, UR10 ;  /* 0x000000093d1432a4 */ /* 0x000fe2000f8e020a */
[----:B------:R-:W-:Y:S01]  /*16f0*/  @!P3 LOP3.LUT R5, RZ, R9, RZ, 0x33, !PT ;  /* 0x00000009ff05b212 */ /* 0x000fe200078e33ff */
[----:B------:R-:W-:Y:S02]  /*1700*/  @!UP3 UIMAD UR9, UR50, UR48, UR61 ;  /* 0x000000303209b2a4 */ /* 0x000fe4000f8e023d */
[----:B------:R-:W-:Y:S02]  /*1710*/  @UP1 UIMAD UR19, UR31, UR29, URZ ;  /* 0x0000001d1f1312a4 */ /* 0x000fe4000f8e023f */
[----:B------:R-:W-:Y:S02]  /*1720*/  @UP1 UIMAD UR12, UR32, UR23, URZ ;  /* 0x00000017200c12a4 */ /* 0x000fe4000f8e023f */
[----:B------:R-:W-:-:S02]  /*1730*/  USEL UR56, UR39, URZ, UP4 ;  /* 0x0000003f27387287 */ /* 0x000fc4000a000000 */
[----:B------:R-:W-:Y:S02]  /*1740*/  @!UP3 UIMAD UR20, UR9, UR45, URZ ;  /* 0x0000002d0914b2a4 */ /* 0x000fe4000f8e023f */
[----:B------:R-:W-:Y:S02]  /*1750*/  USHF.R.S32.HI UR44, URZ, 0x1f, UR27 ;  /* 0x0000001f3f2c7899 */ /* 0x000fe4000801141b */
[----:B------:R-:W-:Y:S02]  /*1760*/  @!UP2 UIADD3 UR53, UR41, UR35, URZ ;  /* 0x000000232935a290 */ /* 0x000fe4000fffe03f */
[----:B------:R-:W-:Y:S02]  /*1770*/  USHF.R.S32.HI UR58, URZ, 0x1f, UR54 ;  /* 0x0000001f3f3a7899 */ /* 0x000fe40008011436 */
[----:B------:R-:W-:Y:S02]  /*1780*/  USEL UR57, UR34, URZ, UP4 ;  /* 0x0000003f22397287 */ /* 0x000fe4000a000000 */
        /* <DEDUP_REMOVED lines=19> */
.L_x_172:
        /* <DEDUP_REMOVED lines=14> */
.L_x_173:
[----:B------:R-:W-:Y:S01]  /*19a0*/  @UP2 UMOV UR11, UR46 ;  /* 0x0000002e000b2c82 */ /* 0x000fe20008000000 */
[----:B------:R-:W-:Y:S01]  /*19b0*/  @!UP2 UMOV UR11, UR40 ;  /* 0x00000028000bac82 */ /* 0x000fe20008000000 */
[----:B------:R-:W-:Y:S01]  /*19c0*/  SHF.R.S32.HI R17, RZ, 0x1f, R5 ;  /* 0x0000001fff117819 */ /* 0x000fe20000011405 */
[----:B------:R-:W-:Y:S06]  /*19d0*/  @!P1 BRA `(.L_x_174) ;  /* 0x0000000000209947 */ /* 0x000fec0003800000 */
[----:B------:R-:W-:Y:S01]  /*19e0*/  ULDC UR9, c[0x0][0x2d4] ;  /* 0x0000b50000097ab9 */ /* 0x000fe20000000800 */
[----:B------:R-:W-:Y:S01]  /*19f0*/  ULDC UR10, c[0x0][0x2c0] ;  /* 0x0000b000000a7ab9 */ /* 0x000fe20000000800 */
[----:B------:R-:W-:-:S03]  /*1a00*/  @!UP2 UIMAD UR8, UR50, UR9, URZ ;  /* 0x000000093208a2a4 */ /* 0x000fc6000f8e023f */
[----:B------:R-:W-:Y:S01]  /*1a10*/  ULDC UR9, c[0x0][0x2e4] ;  /* 0x0000b90000097ab9 */ /* 0x000fe20000000800 */
[----:B------:R-:W-:Y:S02]  /*1a20*/  ULEA UR8, UR50, UR8, 0x7 ;  /* 0x0000000832087291 */ /* 0x000fe4000f8e383f */
[----:B------:R-:W-:-:S04]  /*1a30*/  ULEA UR9, UR10, UR9, 0x7 ;  /* 0x000000090a097291 */ /* 0x000fc8000f8e383f */
[----:B------:R-:W-:Y:S01]  /*1a40*/  UIMAD UR8, UR9, UR61, UR8 ;  /* 0x0000003d090872a4 */ /* 0x000fe2000f8e0208 */
[----:B------:R-:W-:Y:S11]  /*1a50*/  BRA `(.L_x_175) ;  /* 0x0000000000107947 */ /* 0x000ff60003800000 */
.L_x_174:
[----:B------:R-:W-:Y:S01]  /*1a60*/  ULDC UR8, c[0x0][0x270] ;  /* 0x00009c0000087ab9 */ /* 0x000fe20000000800 */
[----:B------:R-:W-:Y:S01]  /*1a70*/  ULDC UR9, c[0x0][0x2d4] ;  /* 0x0000b50000097ab9 */ /* 0x000fe20000000800 */
[----:B------:R-:W-:-:S04]  /*1a80*/  UIMAD UR8, UR50, UR8, UR61 ;  /* 0x00000008320872a4 */ /* 0x000fc8000f8e023d */
[----:B------:R-:W-:-:S12]  /*1a90*/  UIMAD UR8, UR8, UR9, URZ ;  /* 0x00000009080872a4 */ /* 0x000fd8000f8e023f */
.L_x_175:
[----:B------:R-:W1:Y:S01]  /*1aa0*/  S2R R26, SR_TID.X ;  /* 0x00000000001a7919 */ /* 0x000e620000002100 */
[----:B------:R-:W2:Y:S01]  /*1ab0*/  LDC.64 R12, c[0x0][0x420] ;  /* 0x00010800ff0c7b82 */ /* 0x000ea20000000a00 */
[----:B------:R-:W-:Y:S01]  /*1ac0*/  USHF.R.S32.HI UR19, URZ, 0x1f, UR61 ;  /* 0x0000001f3f137899 */ /* 0x000fe2000801143d */
[----:B------:R-:W-:Y:S01]  /*1ad0*/  BSSY B1, `(.L_x_171) ;  /* 0x000066f000017945 */ /* 0x000fe20003800000 */
[----:B------:R-:W-:Y:S01]  /*1ae0*/  UIADD3 UR31, UR18, UR8, URZ ;  /* 0x00000008121f7290 */ /* 0x000fe2000fffe03f */
[----:B------:R-:W-:Y:S02]  /*1af0*/  ULDC UR12, c[0x0][0x2dc] ;  /* 0x0000b700000c7ab9 */ /* 0x000fe40000000800 */
[----:B------:R-:W-:Y:S01]  /*1b00*/  ULDC.64 UR8, c[0x0][0x428] ;  /* 0x00010a0000087ab9 */ /* 0x000fe20000000a00 */
[----:B------:R-:W-:Y:S01]  /*1b10*/  ULDC UR14, c[0x0][0x270] ;  /* 0x00009c00000e7ab9 */ /* 0x000fe20000000800 */
[----:B------:R-:W-:Y:S01]  /*1b20*/  UIMAD UR10, UR19, UR8, URZ ;  /* 0x00000008130a72a4 */ /* 0x000fe2000f8e023f */
[----:B------:R-:W-:Y:S01]  /*1b30*/  IMAD.U32 R16, RZ, RZ, UR8 ;  /* 0x00000008ff107e24 */ /* 0x000fe2000f8e00ff */
[----:B------:R-:W-:Y:S01]  /*1b40*/  UIADD3 UR8, -UR5, UR13, UR27 ;  /* 0x0000000d05087290 */ /* 0x000fe2000fffe11b */
[----:B------:R-:W-:Y:S01]  /*1b50*/  ULDC UR37, c[0x0][0x398] ;  /* 0x0000e60000257ab9 */ /* 0x000fe20000000800 */
[----:B------:R-:W-:-:S02]  /*1b60*/  UIMAD UR12, UR12, UR14, URZ ;  /* 0x0000000e0c0c72a4 */ /* 0x000fc4000f8e023f */
[----:B------:R-:W-:Y:S02]  /*1b70*/  UIADD3 UR8, UR8, -UR37, URZ ;  /* 0x8000002508087290 */ /* 0x000fe4000fffe03f */
[----:B------:R-:W-:Y:S02]  /*1b80*/  UIADD3 UR26, UR18, UR20, URZ ;  /* 0x00000014121a7290 */ /* 0x000fe4000fffe03f */
[----:B------:R-:W-:Y:S02]  /*1b90*/  UIMAD UR20, UR61, UR9, UR10 ;  /* 0x000000093d1472a4 */ /* 0x000fe4000f8e020a */
[----:B------:R-:W-:Y:S02]  /*1ba0*/  USHF.L.U32 UR9, UR12, 0x6, URZ ;  /* 0x000000060c097899 */ /* 0x000fe4000800063f */
[----:B------:R-:W-:Y:S01]  /*1bb0*/  USHF.R.S32.HI UR10, URZ, 0x1f, UR8 ;  /* 0x0000001f3f0a7899 */ /* 0x000fe20008011408 */
[----:B--2---:R-:W-:Y:S01]  /*1bc0*/  IMAD R14, R12, UR21, RZ ;  /* 0x000000150c0e7c24 */ /* 0x004fe2000f8e02ff */
[----:B------:R-:W-:Y:S01]  /*1bd0*/  ULDC.64 UR14, c[0x0][0x258] ;  /* 0x00009600000e7ab9 */ /* 0x000fe20000000a00 */
[----:B------:R-:W-:Y:S01]  /*1be0*/  ULDC.64 UR16, c[0x0][0x400] ;  /* 0x0001000000107ab9 */ /* 0x000fe20000000a00 */
[----:B------:R-:W-:Y:S01]  /*1bf0*/  ULEA.HI UR10, UR10, UR8, URZ, 0x6 ;  /* 0x000000080a0a7291 */ /* 0x000fe2000f8f303f */
[----:B------:R-:W-:Y:S01]  /*1c00*/  IMAD R14, R13, UR18, R14 ;  /* 0x000000120d0e7c24 */ /* 0x000fe2000f8e020e */
[----:B------:R-:W-:Y:S01]  /*1c10*/  UIMAD UR8, UR19, UR14, URZ ;  /* 0x0000000e130872a4 */ /* 0x000fe2000f8e023f */
[----:B-1----:R-:W-:Y:S01]  /*1c20*/  SHF.R.S32.HI R27, RZ, 0x1f, R26 ;  /* 0x0000001fff1b7819 */ /* 0x002fe2000001141a */
[----:B------:R-:W-:-:S02]  /*1c30*/  USHF.R.S32.HI UR19, URZ, 0x6, UR10 ;  /* 0x000000063f137899 */ /* 0x000fc4000801140a */
[----:B------:R-:W-:Y:S01]  /*1c40*/  UIMAD UR15, UR61, UR15, UR8 ;  /* 0x0000000f3d0f72a4 */ /* 0x000fe2000f8e0208 */
[CC--:B------:R-:W-:Y:S01]  /*1c50*/  LEA.HI R25, R27.reuse, R26.reuse, RZ, 0x3 ;  /* 0x0000001a1b197211 */ /* 0x0c0fe200078f18ff */
[----:B------:R-:W-:Y:S01]  /*1c60*/  ULDC.64 UR34, c[0x0][0x210] ;  /* 0x0000840000227ab9 */ /* 0x000fe20000000a00 */
[----:B------:R-:W-:Y:S01]  /*1c70*/  LEA.HI R15, R27, R26, RZ, 0x5 ;  /* 0x0000001a1b0f7211 */ /* 0x000fe200078f28ff */
[----:B------:R-:W-:Y:S01]  /*1c80*/  ULDC.64 UR32, c[0x0][0x3e0] ;  /* 0x0000f80000207ab9 */ /* 0x000fe20000000a00 */
[----:B------:R-:W-:Y:S01]  /*1c90*/  SHF.R.S32.HI R4, RZ, 0x3, R25 ;  /* 0x00000003ff047819 */ /* 0x000fe20000011419 */
[----:B------:R-:W-:Y:S01]  /*1ca0*/  ULDC.64 UR40, c[0x0][0x2b0] ;  /* 0x0000ac0000287ab9 */ /* 0x000fe20000000a00 */
[----:B------:R-:W-:Y:S01]  /*1cb0*/  LOP3.LUT R6, R25, 0xfffffff8, RZ, 0xc0, !PT ;  /* 0xfffffff819067812 */ /* 0x000fe200078ec0ff */
[----:B------:R-:W-:Y:S01]  /*1cc0*/  ULDC.64 UR46, c[0x0][0x478] ;  /* 0x00011e00002e7ab9 */ /* 0x000fe20000000a00 */
[----:B------:R-:W-:Y:S02]  /*1cd0*/  SHF.R.S32.HI R19, RZ, 0x1f, R4 ;  /* 0x0000001fff137819 */ /* 0x000fe40000011404 */
[----:B------:R-:W-:Y:S01]  /*1ce0*/  IADD3 R8, P1, R4, UR18, RZ ;  /* 0x0000001204087c10 */ /* 0x000fe2000ff3e0ff */
[----:B------:R-:W-:-:S03]  /*1cf0*/  IMAD.IADD R24, R26, 0x1, -R6 ;  /* 0x000000011a187824 */ /* 0x000fc600078e0a06 */
[----:B------:R-:W-:Y:S01]  /*1d00*/  IADD3.X R7, R19, UR21, RZ, P1, !PT ;  /* 0x0000001513077c10 */ /* 0x000fe20008ffe4ff */
[----:B------:R-:W-:-:S04]  /*1d10*/  IMAD.SHL.U32 R6, R24, 0x8, RZ ;  /* 0x0000000818067824 */ /* 0x000fc800078e00ff */
[----:B------:R-:W-:Y:S01]  /*1d20*/  IMAD R9, R7, UR42, RZ ;  /* 0x0000002a07097c24 */ /* 0x000fe2000f8e02ff */
[----:B------:R-:W-:-:S03]  /*1d30*/  SHF.R.S32.HI R7, RZ, 0x1f, R6 ;  /* 0x0000001fff077819 */ /* 0x000fc60000011406 */
[C---:B------:R-:W-:Y:S02]  /*1d40*/  IMAD R11, R8.reuse, UR43, R9 ;  /* 0x0000002b080b7c24 */ /* 0x040fe4000f8e0209 */
[----:B------:R-:W-:-:S03]  /*1d50*/  IMAD.WIDE.U32 R8, R8, UR42, R6 ;  /* 0x0000002a08087c25 */ /* 0x000fc6000f8e0006 */
[----:B------:R-:W-:-:S04]  /*1d60*/  IADD3 R10, P1, R8, UR59, RZ ;  /* 0x0000003b080a7c10 */ /* 0x000fc8000ff3e0ff */
[----:B------:R-:W-:Y:S02]  /*1d70*/  IADD3.X R11, R9, UR51, R11, P1, !PT ;  /* 0x00000033090b7c10 */ /* 0x000fe40008ffe40b */
[----:B------:R-:W-:Y:S01]  /*1d80*/  IADD3 R8, P1, R6, UR11, RZ ;  /* 0x0000000b06087c10 */ /* 0x000fe2000ff3e0ff */
[----:B------:R-:W-:Y:S02]  /*1d90*/  UIADD3 UR11, UP2, UP0, UR36, UR9, UR54 ;  /* 0x00000009240b7290 */ /* 0x000fe4000f85e036 */
[----:B------:R-:W-:Y:S01]  /*1da0*/  USHF.R.S32.HI UR9, URZ, 0x1f, UR9 ;  /* 0x0000001f3f097899 */ /* 0x000fe20008011409 */
[----:B------:R-:W-:-:S03]  /*1db0*/  IADD3.X R9, R7, UR53, RZ, P1, !PT ;  /* 0x0000003507097c10 */ /* 0x000fc60008ffe4ff */
[----:B------:R-:W-:Y:S01]  /*1dc0*/  UIADD3.X UR9, UR55, UR9, UR58, UP2, UP0 ;  /* 0x0000000937097290 */ /* 0x000fe200097e043a */
[----:B------:R-:W-:Y:S01]  /*1dd0*/  IMAD.WIDE.U32 R8, R12, UR18, R8 ;  /* 0x000000120c087c25 */ /* 0x000fe2000f8e0008 */
[----:B------:R-:W-:Y:S02]  /*1de0*/  UIADD3 UR8, UP3, UP2, UR57, UR11, UR60 ;  /* 0x0000000b39087290 */ /* 0x000fe4000fa7e03c */
[----:B------:R-:W-:Y:S01]  /*1df0*/  UISETP.LT.AND UP0, UPT, URZ, UR19, UPT ;  /* 0x000000133f00728c */ /* 0x000fe2000bf01270 */
[----:B------:R-:W-:Y:S01]  /*1e00*/  IMAD.IADD R9, R9, 0x1, R14 ;  /* 0x0000000109097824 */ /* 0x000fe200078e020e */
[----:B------:R-:W-:Y:S01]  /*1e10*/  LOP3.LUT R14, R15, 0xffffffe0, RZ, 0xc0, !PT ;  /* 0xffffffe00f0e7812 */ /* 0x000fe200078ec0ff */
[----:B------:R-:W-:Y:S01]  /*1e20*/  UIADD3.X UR9, UR56, UR9, UR52, UP3, UP2 ;  /* 0x0000000938097290 */ /* 0x000fe20009fe4434 */
[----:B------:R-:W-:Y:S01]  /*1e30*/  SHF.R.S32.HI R15, RZ, 0x5, R15 ;  /* 0x00000005ff0f7819 */ /* 0x000fe2000001140f */
[----:B------:R-:W-:Y:S01]  /*1e40*/  IMAD.WIDE.U32 R8, R16, UR61, R8 ;  /* 0x0000003d10087c25 */ /* 0x000fe2000f8e0008 */
[----:B------:R-:W-:-:S02]  /*1e50*/  USEL UR19, URZ, UR19, !UP0 ;  /* 0x000000133f137287 */ /* 0x000fc4000c000000 */
[----:B------:R-:W-:Y:S01]  /*1e60*/  UIMAD.WIDE UR10, UR26, 0x4, UR40 ;  /* 0x000000041a0a78a5 */ /* 0x000fe2000f8e0228 */
[----:B------:R-:W-:Y:S01]  /*1e70*/  IMAD.IADD R14, R26, 0x1, -R14 ;  /* 0x000000011a0e7824 */ /* 0x000fe200078e0a0e */
[----:B------:R-:W-:Y:S01]  /*1e80*/  UISETP.GT.AND UP0, UPT, UR38, UR19, UPT ;  /* 0x000000132600728c */ /* 0x000fe2000bf04270 */
[----:B------:R-:W-:Y:S02]  /*1e90*/  IMAD.U32 R16, RZ, RZ, UR14 ;  /* 0x0000000eff107e24 */ /* 0x000fe4000f8e00ff */
[----:B------:R-:W-:Y:S02]  /*1ea0*/  IMAD R15, R15, UR12, R14 ;  /* 0x0000000c0f0f7c24 */ /* 0x000fe4000f8e020e */
[----:B------:R-:W-:Y:S01]  /*1eb0*/  IMAD.WIDE.U32 R10, R16, UR61, R10 ;  /* 0x0000003d100a7c25 */ /* 0x000fe2000f8e000a */
[----:B------:R-:W-:Y:S02]  /*1ec0*/  UMOV UR14, UR11 ;  /* 0x0000000b000e7c82 */ /* 0x000fe40008000000 */
[----:B------:R-:W-:Y:S01]  /*1ed0*/  IADD3 R14, P1, R15, UR8, RZ ;  /* 0x000000080f0e7c10 */ /* 0x000fe2000ff3e0ff */
[----:B------:R-:W-:Y:S01]  /*1ee0*/  VIADD R9, R9, UR20 ;  /* 0x0000001409097c36 */ /* 0x000fe20008000000 */
[----:B------:R-:W-:Y:S01]  /*1ef0*/  LEA R30, P3, R10, UR34, 0x1 ;  /* 0x000000220a1e7c11 */ /* 0x000fe2000f8608ff */
[-C--:B------:R-:W-:Y:S01]  /*1f00*/  IMAD R16, R19, R12.reuse, RZ ;  /* 0x0000000c13107224 */ /* 0x080fe200078e02ff */
[----:B------:R-:W-:Y:S01]  /*1f10*/  LEA.HI.X.SX32 R15, R15, UR9, 0x1, P1 ;  /* 0x000000090f0f7c11 */ /* 0x000fe200088f0eff */
[----:B------:R-:W-:Y:S01]  /*1f20*/  IMAD.WIDE.U32 R8, R4, R12, R8 ;  /* 0x0000000c04087225 */ /* 0x000fe200078e0008 */
[----:B------:R-:W-:Y:S01]  /*1f30*/  LEA R20, P1, R14, UR16, 0x2 ;  /* 0x000000100e147c11 */ /* 0x000fe2000f8210ff */
[----:B------:R-:W-:-:S02]  /*1f40*/  UIMAD.WIDE UR20, UR31, 0x4, UR46 ;  /* 0x000000041f1478a5 */ /* 0x000fc4000f8e022e */
[----:B------:R-:W-:Y:S01]  /*1f50*/  IMAD R16, R4, R13, R16 ;  /* 0x0000000d04107224 */ /* 0x000fe200078e0210 */
[----:B------:R-:W-:Y:S01]  /*1f60*/  LEA R32, P2, R8, UR32, 0x1 ;  /* 0x0000002008207c11 */ /* 0x000fe2000f8408ff */
[----:B------:R-:W-:Y:S01]  /*1f70*/  VIADD R11, R11, UR15 ;  /* 0x0000000f0b0b7c36 */ /* 0x000fe20008000000 */
[----:B------:R-:W-:Y:S01]  /*1f80*/  LEA.HI.X R21, R14, UR17, R15, 0x2, P1 ;  /* 0x000000110e157c11 */ /* 0x000fe200088f140f */
[----:B------:R-:W-:Y:S01]  /*1f90*/  IMAD.IADD R9, R9, 0x1, R16 ;  /* 0x0000000109097824 */ /* 0x000fe200078e0210 */
[----:B------:R-:W-:Y:S01]  /*1fa0*/  PLOP3.LUT P1, PT, PT, PT, UP0, 0x80, 0x0 ;  /* 0x000000000000781c */ /* 0x000fe20003f2f008 */
[----:B------:R-:W-:Y:S01]  /*1fb0*/  UIADD3 UR8, UR38, -0x1, URZ ;  /* 0xffffffff26087890 */ /* 0x000fe2000fffe03f */
[----:B------:R-:W-:Y:S01]  /*1fc0*/  LEA.HI.X R31, R10, UR35, R11, 0x1, P3 ;  /* 0x000000230a1f7c11 */ /* 0x000fe200098f0c0b */
[----:B------:R1:W-:Y:S01]  /*1fd0*/  STL.64 [R1+0x30], R20 ;  /* 0x0000301401007387 */ /* 0x0003e20000100a00 */
[----:B------:R-:W-:Y:S01]  /*1fe0*/  LEA.HI.X R33, R8, UR33, R9, 0x1, P2 ;  /* 0x0000002108217c11 */ /* 0x000fe200090f0c09 */
[----:B------:R-:W-:Y:S01]  /*1ff0*/  UMOV UR15, UR10 ;  /* 0x0000000a000f7c82 */ /* 0x000fe20008000000 */
[----:B------:R-:W-:Y:S01]  /*2000*/  UMOV UR17, UR20 ;  /* 0x0000001400117c82 */ /* 0x000fe20008000000 */
[----:B------:R1:W-:Y:S01]  /*2010*/  STL.64 [R1+0x40], R30 ;  /* 0x0000401e01007387 */ /* 0x0003e20000100a00 */
[----:B------:R-:W-:-:S03]  /*2020*/  UMOV UR16, UR21 ;  /* 0x0000001500107c82 */ /* 0x000fc60008000000 */
        /* <DEDUP_REMOVED lines=22> */
.L_x_177:
        /* <DEDUP_REMOVED lines=20> */
.L_x_178:
[----:B------:R-:W-:Y:S01]  /*22d0*/  UIMAD UR12, UR44, UR8, URZ ;  /* 0x000000082c0c72a4 */ /* 0x000fe2000f8e023f */
[----:B------:R-:W-:Y:S01]  /*22e0*/  IMAD.U32 R8, RZ, RZ, UR8 ;  /* 0x00000008ff087e24 */ /* 0x000fe2000f8e00ff */
[----:B------:R-:W-:Y:S01]  /*22f0*/  UIMAD UR5, UR25, -0x40, UR5 ;  /* 0xffffffc0190578a4 */ /* 0x000fe2000f8e0205 */
[----:B------:R-:W-:Y:S01]  /*2300*/  BSSY B0, `(.L_x_179) ;  /* 0x000001d000007945 */ /* 0x000fe20003800000 */
[----:B------:R-:W-:Y:S01]  /*2310*/  UIMAD UR12, UR27, UR9, UR12 ;  /* 0x000000091b0c72a4 */ /* 0x000fe2000f8e020c */
[----:B------:R-:W-:Y:S01]  /*2320*/  IMAD.WIDE.U32 R8, R8, UR27, R6 ;  /* 0x0000001b08087c25 */ /* 0x000fe2000f8e0006 */
[----:B------:R-:W-:Y:S02]  /*2330*/  USHF.R.S32.HI UR14, URZ, 0x1f, UR61 ;  /* 0x0000001f3f0e7899 */ /* 0x000fe4000801143d */
[----:B------:R-:W-:Y:S02]  /*2340*/  ISETP.GE.AND P1, PT, R4, UR5, PT ;  /* 0x0000000504007c0c */ /* 0x000fe4000bf26270 */
[----:B------:R-:W-:Y:S01]  /*2350*/  MOV R5, UR12 ;  /* 0x0000000c00057c02 */ /* 0x000fe20008000f00 */
[----:B------:R-:W-:Y:S01]  /*2360*/  ULDC.64 UR12, c[0x0][0x468] ;  /* 0x00011a00000c7ab9 */ /* 0x000fe20000000a00 */
[----:B------:R-:W-:Y:S01]  /*2370*/  IADD3 R10, P0, R8, UR17, RZ ;  /* 0x00000011080a7c10 */ /* 0x000fe2000ff1e0ff */
[----:B------:R-:W-:Y:S01]  /*2380*/  UIMAD UR14, UR14, UR12, URZ ;  /* 0x0000000c0e0e72a4 */ /* 0x000fe2000f8e023f */
[----:B------:R-:W-:-:S02]  /*2390*/  VIADD R8, R4, 0x20 ;  /* 0x0000002004087836 */ /* 0x000fc40000000000 */
[----:B------:R-:W-:Y:S01]  /*23a0*/  IADD3.X R11, R9, UR18, R5, P0, !PT ;  /* 0x00000012090b7c10 */ /* 0x000fe200087fe405 */
[----:B------:R-:W-:Y:S01]  /*23b0*/  UIMAD UR13, UR61, UR13, UR14 ;  /* 0x0000000d3d0d72a4 */ /* 0x000fe2000f8e020e */
[----:B------:R-:W-:Y:S02]  /*23c0*/  MOV R5, UR12 ;  /* 0x0000000c00057c02 */ /* 0x000fe40008000f00 */
[----:B------:R-:W-:-:S03]  /*23d0*/  ISETP.GE.AND P0, PT, R8, UR5, PT ;  /* 0x0000000508007c0c */ /* 0x000fc6000bf06270 */
[----:B------:R-:W-:-:S04]  /*23e0*/  IMAD.WIDE.U32 R10, R5, UR61, R10 ;  /* 0x0000003d050a7c25 */ /* 0x000fc8000f8e000a */
[----:B------:R-:W-:Y:S01]  /*23f0*/  VIADD R14, R11, UR13 ;  /* 0x0000000d0b0e7c36 */ /* 0x000fe20008000000 */
[----:B------:R-:W-:Y:S06]  /*2400*/  @P1 BRA `(.L_x_180) ;  /* 0x0000000000301947 */ /* 0x000fec0003800000 */
[----:B------:R-:W-:Y:S01]  /*2410*/  MOV R8, R10 ;  /* 0x0000000a00087202 */ /* 0x000fe20000000f00 */
[----:B------:R-:W-:Y:S01]  /*2420*/  IMAD R5, R19, UR8, RZ ;  /* 0x0000000813057c24 */ /* 0x000fe2000f8e02ff */
[----:B------:R-:W-:Y:S01]  /*2430*/  MOV R9, R14 ;  /* 0x0000000e00097202 */ /* 0x000fe20000000f00 */
[----:B------:R-:W-:Y:S02]  /*2440*/  ULDC.64 UR12, c[0x0][0x3f0] ;  /* 0x0000fc00000c7ab9 */ /* 0x000fe40000000a00 */
[C---:B------:R-:W-:Y:S02]  /*2450*/  IMAD R5, R4.reuse, UR9, R5 ;  /* 0x0000000904057c24 */ /* 0x040fe4000f8e0205 */
[----:B------:R-:W-:-:S05]  /*2460*/  IMAD.WIDE.U32 R12, R4, UR8, R8 ;  /* 0x00000008040c7c25 */ /* 0x000fca000f8e0008 */
[----:B------:R-:W-:Y:S02]  /*2470*/  IADD3 R5, R13, R5, RZ ;  /* 0x000000050d057210 */ /* 0x000fe40007ffe0ff */
[----:B------:R-:W-:-:S04]  /*2480*/  LEA R8, P2, R12, UR12, 0x1 ;  /* 0x0000000c0c087c11 */ /* 0x000fc8000f8408ff */
[----:B------:R-:W-:-:S05]  /*2490*/  LEA.HI.X R9, R12, UR13, R5, 0x1, P2 ;  /* 0x0000000d0c097c11 */ /* 0x000fca00090f0c05 */
[----:B------:R2:W-:Y:S04]  /*24a0*/  STG.E.128 desc[UR6][R8.64], RZ ;  /* 0x000000ff08007986 */ /* 0x0005e8000c101d06 */
[----:B------:R2:W-:Y:S04]  /*24b0*/  STG.E.128 desc[UR6][R8.64+0x80], RZ ;  /* 0x000080ff08007986 */ /* 0x0005e8000c101d06 */
[----:B------:R2:W-:Y:S02]  /*24c0*/  STG.E.128 desc[UR6][R8.64+0x100], RZ ;  /* 0x000100ff08007986 */ /* 0x0005e4000c101d06 */
.L_x_180:
[----:B------:R-:W-:Y:S05]  /*24d0*/  BSYNC B0 ;  /* 0x0000000000007941 */ /* 0x000fea0003800000 */
.L_x_179:
[----:B------:R-:W-:Y:S04]  /*24e0*/  BSSY B0, `(.L_x_181) ;  /* 0x000000f000007945 */ /* 0x000fe80003800000 */
[----:B------:R-:W-:Y:S05]  /*24f0*/  @P0 BRA `(.L_x_182) ;  /* 0x0000000000340947 */ /* 0x000fea0003800000 */
[----:B------:R-:W-:Y:S01]  /*2500*/  IADD3 R5, P2, R4, 0x20, RZ ;  /* 0x0000002004057810 */ /* 0x000fe20007f5e0ff */
[----:B------:R-:W-:Y:S01]  /*2510*/  ULDC.64 UR12, c[0x0][0x3f0] ;  /* 0x0000fc00000c7ab9 */ /* 0x000fe20000000a00 */
[----:B------:R-:W-:Y:S02]  /*2520*/  MOV R11, R14 ;  /* 0x0000000e000b7202 */ /* 0x000fe40000000f00 */
[----:B--2---:R-:W-:Y:S01]  /*2530*/  IADD3.X R8, RZ, R19, RZ, P2, !PT ;  /* 0x00000013ff087210 */ /* 0x004fe200017fe4ff */
        /* <DEDUP_REMOVED lines=9> */
.L_x_182:
[----:B------:R-:W-:Y:S05]  /*25d0*/  BSYNC B0 ;  /* 0x0000000000007941 */ /* 0x000fea0003800000 */
.L_x_181:
[----:B------:R-:W-:Y:S01]  /*25e0*/  UIMAD UR5, UR44, UR10, URZ ;  /* 0x0000000a2c0572a4 */ /* 0x000fe2000f8e023f */
[----:B------:R-:W-:Y:S01]  /*25f0*/  IMAD.U32 R5, RZ, RZ, UR10 ;  /* 0x0000000aff057e24 */ /* 0x000fe2000f8e00ff */
[----:B------:R-:W-:Y:S01]  /*2600*/  USHF.R.S32.HI UR12, URZ, 0x1f, UR61 ;  /* 0x0000001f3f0c7899 */ /* 0x000fe2000801143d */
[----:B------:R-:W-:Y:S01]  /*2610*/  BSSY B0, `(.L_x_183) ;  /* 0x0000019000007945 */ /* 0x000fe20003800000 */
[----:B------:R-:W-:Y:S01]  /*2620*/  UIMAD UR5, UR27, UR11, UR5 ;  /* 0x0000000b1b0572a4 */ /* 0x000fe2000f8e0205 */
[----:B------:R-:W-:Y:S01]  /*2630*/  IMAD.WIDE.U32 R6, R5, UR27, R6 ;  /* 0x0000001b05067c25 */ /* 0x000fe2000f8e0006 */
[----:B------:R-:W-:-:S04]  /*2640*/  ULDC.64 UR8, c[0x0][0x470] ;  /* 0x00011c0000087ab9 */ /* 0x000fc80000000a00 */
[----:B------:R-:W-:Y:S01]  /*2650*/  IMAD.U32 R5, RZ, RZ, UR5 ;  /* 0x00000005ff057e24 */ /* 0x000fe2000f8e00ff */
[----:B--23--:R-:W-:Y:S01]  /*2660*/  IADD3 R8, P2, R6, UR15, RZ ;  /* 0x0000000f06087c10 */ /* 0x00cfe2000ff5e0ff */
        /* <DEDUP_REMOVED lines=19> */
.L_x_184:
[----:B------:R-:W-:Y:S05]  /*27a0*/  BSYNC B0 ;  /* 0x0000000000007941 */ /* 0x000fea0003800000 */
.L_x_183:
[----:B------:R-:W-:Y:S05]  /*27b0*/  @P0 BRA `(.L_x_185) ;  /* 0x0000005800800947 */ /* 0x000fea0003800000 */
[----:B------:R-:W-:Y:S01]  /*27c0*/  IADD3 R4, P0, R4, 0x20, RZ ;  /* 0x0000002004047810 */ /* 0x000fe20007f1e0ff */
[----:B------:R-:W-:Y:S01]  /*27d0*/  ULDC.64 UR8, c[0x0][0x3f8] ;  /* 0x0000fe0000087ab9 */ /* 0x000fe20000000a00 */
[----:B--2---:R-:W-:-:S03]  /*27e0*/  MOV R7, R5 ;  /* 0x0000000500077202 */ /* 0x004fc60000000f00 */
[----:B------:R-:W-:-:S04]  /*27f0*/  IMAD.X R6, RZ, RZ, R19, P0 ;  /* 0x000000ffff067224 */ /* 0x000fc800000e0613 */
[----:B------:R-:W-:Y:S02]  /*2800*/  IMAD R9, R6, UR10, RZ ;  /* 0x0000000a06097c24 */ /* 0x000fe4000f8e02ff */
[----:B------:R-:W-:Y:S02]  /*2810*/  IMAD.MOV.U32 R6, RZ, RZ, R8 ;  /* 0x000000ffff067224 */ /* 0x000fe400078e0008 */
[C---:B------:R-:W-:Y:S02]  /*2820*/  IMAD R5, R4.reuse, UR11, R9 ;  /* 0x0000000b04057c24 */ /* 0x040fe4000f8e0209 */
[----:B------:R-:W-:-:S03]  /*2830*/  IMAD.WIDE.U32 R6, R4, UR10, R6 ;  /* 0x0000000a04067c25 */ /* 0x000fc6000f8e0006 */
[----:B------:R-:W-:Y:S02]  /*2840*/  LEA R4, P0, R6, UR8, 0x1 ;  /* 0x0000000806047c11 */ /* 0x000fe4000f8008ff */
[----:B------:R-:W-:-:S04]  /*2850*/  IADD3 R5, R7, R5, RZ ;  /* 0x0000000507057210 */ /* 0x000fc80007ffe0ff */
[----:B------:R-:W-:-:S05]  /*2860*/  LEA.HI.X R5, R6, UR9, R5, 0x1, P0 ;  /* 0x0000000906057c11 */ /* 0x000fca00080f0c05 */
[----:B------:R2:W-:Y:S04]  /*2870*/  STG.E.128 desc[UR6][R4.64], RZ ;  /* 0x000000ff04007986 */ /* 0x0005e8000c101d06 */
[----:B------:R2:W-:Y:S04]  /*2880*/  STG.E.128 desc[UR6][R4.64+0x80], RZ ;  /* 0x000080ff04007986 */ /* 0x0005e8000c101d06 */
[----:B------:R2:W-:Y:S01]  /*2890*/  STG.E.128 desc[UR6][R4.64+0x100], RZ ;  /* 0x000100ff04007986 */ /* 0x0005e2000c101d06 */
[----:B------:R-:W-:Y:S05]  /*28a0*/  BRA `(.L_x_185) ;  /* 0x0000005800447947 */ /* 0x000fea0003800000 */
.L_x_176:
[----:B------:R-:W2:Y:S04]  /*28b0*/  LDL R29, [R1+0x70] ;  /* 0x00007000011d7983 */ /* 0x000ea80000100800 */
[----:B------:R-:W3:Y:S01]  /*28c0*/  LDL R28, [R1+0x2c] ;  /* 0x00002c00011c7983 */ /* 0x000ee20000100800 */
[----:B------:R-:W-:Y:S01]  /*28d0*/  UIMAD UR10, UR25, -0x40, UR5 ;  /* 0xffffffc0190a78a4 */ /* 0x000fe2000f8e0205 */
[C---:B------:R-:W-:Y:S01]  /*28e0*/  VIADD R9, R4.reuse, 0x20 ;  /* 0x0000002004097836 */ /* 0x040fe20000000000 */
[----:B------:R-:W-:Y:S01]  /*28f0*/  UIMAD UR9, UR8, -0x40, UR13 ;  /* 0xffffffc0080978a4 */ /* 0x000fe2000f8e020d */
[----:B------:R-:W-:Y:S01]  /*2900*/  IMAD.U32 R8, RZ, RZ, UR22 ;  /* 0x00000016ff087e24 */ /* 0x000fe2000f8e00ff */
[----:B------:R-:W-:Y:S01]  /*2910*/  UIMAD UR11, UR44, UR22, URZ ;  /* 0x000000162c0b72a4 */ /* 0x000fe2000f8e023f */
[----:B------:R-:W-:Y:S01]  /*2920*/  IMAD.U32 R10, RZ, RZ, UR28 ;  /* 0x0000001cff0a7e24 */ /* 0x000fe2000f8e00ff */
[----:B------:R-:W-:Y:S01]  /*2930*/  ISETP.GE.AND P4, PT, R4, UR10, PT ;  /* 0x0000000a04007c0c */ /* 0x000fe2000bf86270 */
[----:B------:R-:W-:Y:S01]  /*2940*/  UIMAD UR12, UR44, UR28, URZ ;  /* 0x0000001c2c0c72a4 */ /* 0x000fe2000f8e023f */
[C---:B------:R-:W-:Y:S01]  /*2950*/  ISETP.GE.AND P2, PT, R9.reuse, UR9, PT ;  /* 0x0000000909007c0c */ /* 0x040fe2000bf46270 */
[----:B------:R-:W-:Y:S01]  /*2960*/  UIMAD UR11, UR27, UR23, UR11 ;  /* 0x000000171b0b72a4 */ /* 0x000fe2000f8e020b */
[----:B------:R-:W-:Y:S01]  /*2970*/  ISETP.GE.AND P3, PT, R9, UR10, PT ;  /* 0x0000000a09007c0c */ /* 0x000fe2000bf66270 */
[----:B------:R-:W-:Y:S01]  /*2980*/  IMAD.WIDE.U32 R8, R8, UR27, R6 ;  /* 0x0000001b08087c25 */ /* 0x000fe2000f8e0006 */
[----:B------:R-:W-:Y:S01]  /*2990*/  UIMAD UR12, UR27, UR29, UR12 ;  /* 0x0000001d1b0c72a4 */ /* 0x000fe2000f8e020c */
[----:B------:R-:W-:-:S02]  /*29a0*/  ULDC.64 UR20, c[0x0][0x260] ;  /* 0x0000980000147ab9 */ /* 0x000fc40000000a00 */
[----:B------:R-:W-:Y:S01]  /*29b0*/  IMAD.U32 R14, RZ, RZ, UR11 ;  /* 0x0000000bff0e7e24 */ /* 0x000fe2000f8e00ff */
[----:B------:R-:W-:Y:S01]  /*29c0*/  IADD3 R8, P0, R8, UR39, RZ ;  /* 0x0000002708087c10 */ /* 0x000fe2000ff1e0ff */
[----:B------:R-:W-:Y:S01]  /*29d0*/  ULDC.64 UR10, c[0x0][0x268] ;  /* 0x00009a00000a7ab9 */ /* 0x000fe20000000a00 */
[----:B------:R-:W-:Y:S01]  /*29e0*/  IMAD.SHL.U32 R13, R13, 0x40, RZ ;  /* 0x000000400d0d7824 */ /* 0x000fe200078e00ff */
[----:B-1----:R-:W1:Y:S01]  /*29f0*/  @!P4 LDC.64 R20, c[0x0][0x220] ;  /* 0x00008800ff14cb82 */ /* 0x002e620000000a00 */
[----:B------:R-:W-:Y:S01]  /*2a00*/  IADD3.X R9, R9, UR48, R14, P0, !PT ;  /* 0x0000003009097c10 */ /* 0x000fe200087fe40e */
[----:B------:R-:W-:Y:S01]  /*2a10*/  IMAD.MOV.U32 R240, RZ, RZ, 0x20 ;  /* 0x00000020fff07424 */ /* 0x000fe200078e00ff */
[----:B------:R-:W-:Y:S01]  /*2a20*/  ULDC UR18, c[0x0][0x394] ;  /* 0x0000e50000127ab9 */ /* 0x000fe20000000800 */
[----:B------:R-:W-:Y:S02]  /*2a30*/  CS2R R142, SRZ ;  /* 0x00000000008e7805 */ /* 0x000fe4000001ff00 */
[----:B------:R-:W-:-:S02]  /*2a40*/  CS2R R140, SRZ ;  /* 0x00000000008c7805 */ /* 0x000fc4000001ff00 */
[----:B------:R-:W-:Y:S02]  /*2a50*/  CS2R R146, SRZ ;  /* 0x0000000000927805 */ /* 0x000fe4000001ff00 */
[----:B------:R-:W-:Y:S01]  /*2a60*/  CS2R R144, SRZ ;  /* 0x0000000000907805 */ /* 0x000fe2000001ff00 */
[----:B------:R-:W4:Y:S01]  /*2a70*/  @!P3 LDC.64 R22, c[0x0][0x220] ;  /* 0x00008800ff16bb82 */ /* 0x000f220000000a00 */
        /* <DEDUP_REMOVED lines=37> */
[----:B------:R-:W-:Y:S01]  /*2cd0*/  ULDC UR26, c[0x0][0x2dc] ;  /* 0x0000b700001a7ab9 */ /* 0x000fe20000000800 */
[----:B--2---:R-:W-:-:S05]  /*2ce0*/  VIADD R11, R29, 0x8 ;  /* 0x000000081d0b7836 */ /* 0x004fca0000000000 */
[----:B------:R-:W-:Y:S01]  /*2cf0*/  ISETP.GE.AND P5, PT, R11, UR9, PT ;  /* 0x000000090b007c0c */ /* 0x000fe2000bfa6270 */
[----:B------:R-:W-:-:S04]  /*2d00*/  IMAD.WIDE.U32 R10, R10, UR27, R6 ;  /* 0x0000001b0a0a7c25 */ /* 0x000fc8000f8e0006 */
[----:B------:R-:W-:Y:S01]  /*2d10*/  IMAD.WIDE.U32 R6, R12, 0x40, RZ ;  /* 0x000000400c067825 */ /* 0x000fe200078e00ff */
[----:B------:R-:W-:-:S03]  /*2d20*/  IADD3 R16, P1, R10, UR45, RZ ;  /* 0x0000002d0a107c10 */ /* 0x000fc6000ff3e0ff */
[----:B------:R-:W-:Y:S01]  /*2d30*/  IMAD.U32 R10, RZ, RZ, UR12 ;  /* 0x0000000cff0a7e24 */ /* 0x000fe2000f8e00ff */
[----:B------:R-:W-:Y:S01]  /*2d40*/  @!P2 IADD3 R12, P0, R32, R6, RZ ;  /* 0x00000006200ca210 */ /* 0x000fe20007f1e0ff */
[----:B------:R-:W-:Y:S01]  /*2d50*/  IMAD R6, R17, UR10, RZ ;  /* 0x0000000a11067c24 */ /* 0x000fe2000f8e02ff */
[----:B------:R-:W-:Y:S02]  /*2d60*/  USHF.L.U32 UR12, UR43, 0x6, URZ ;  /* 0x000000062b0c7899 */ /* 0x000fe4000800063f */
[----:B------:R-:W-:Y:S01]  /*2d70*/  @!P2 IADD3.X R13, R33, R7, R13, P0, !PT ;  /* 0x00000007210da210 */ /* 0x000fe200007fe40d */
[C---:B------:R-:W-:Y:S01]  /*2d80*/  IMAD R15, R5.reuse, UR11, R6 ;  /* 0x0000000b050f7c24 */ /* 0x040fe2000f8e0206 */
[----:B------:R-:W-:Y:S01]  /*2d90*/  @!P3 IADD3 R14, P0, R4, 0x20, RZ ;  /* 0x00000020040eb810 */ /* 0x000fe20007f1e0ff */
[----:B------:R-:W-:Y:S01]  /*2da0*/  IMAD.WIDE.U32 R6, R5, UR10, R8 ;  /* 0x0000000a05067c25 */ /* 0x000fe2000f8e0008 */
[----:B------:R-:W-:-:S03]  /*2db0*/  UIMAD.WIDE.U32 UR10, UR42, 0x40, URZ ;  /* 0x000000402a0a78a5 */ /* 0x000fc6000f8e003f */
[----:B------:R-:W-:Y:S01]  /*2dc0*/  IMAD R8, R17, UR20, RZ ;  /* 0x0000001411087c24 */ /* 0x000fe2000f8e02ff */
[----:B------:R-:W-:Y:S01]  /*2dd0*/  IADD3.X R17, R11, UR49, R10, P1, !PT ;  /* 0x000000310b117c10 */ /* 0x000fe20008ffe40a */
[----:B------:R-:W-:Y:S02]  /*2de0*/  @!P4 IMAD R9, R19, UR22, RZ ;  /* 0x000000161309cc24 */ /* 0x000fe4000f8e02ff */
[----:B------:R-:W-:Y:S02]  /*2df0*/  IMAD.IADD R7, R7, 0x1, R15 ;  /* 0x0000000107077824 */ /* 0x000fe400078e020f */
[----:B------:R-:W-:Y:S02]  /*2e00*/  IMAD R18, R5, UR21, R8 ;  /* 0x0000001505127c24 */ /* 0x000fe4000f8e0208 */
[----:B------:R-:W-:Y:S02]  /*2e10*/  @!P4 IMAD R9, R4, UR23, R9 ;  /* 0x000000170409cc24 */ /* 0x000fe4000f8e0209 */
[----:B------:R-:W-:-:S02]  /*2e20*/  @!P3 IMAD.X R8, RZ, RZ, R19, P0 ;  /* 0x000000ffff08b224 */ /* 0x000fc400000e0613 */
[----:B------:R-:W-:-:S04]  /*2e30*/  @!P4 IMAD.WIDE.U32 R10, R4, UR22, R6 ;  /* 0x00000016040acc25 */ /* 0x000fc8000f8e0006 */
[----:B------:R-:W-:-:S04]  /*2e40*/  IMAD.WIDE.U32 R16, R5, UR20, R16 ;  /* 0x0000001405107c25 */ /* 0x000fc8000f8e0010 */
[----:B------:R-:W-:Y:S01]  /*2e50*/  @!P3 IMAD R5, R8, UR22, RZ ;  /* 0x000000160805bc24 */ /* 0x000fe2000f8e02ff */
[----:B-1----:R-:W-:Y:S01]  /*2e60*/  @!P4 LEA R8, P0, R10, R20, 0x1 ;  /* 0x000000140a08c211 */ /* 0x002fe200078008ff */
[----:B------:R-:W-:Y:S02]  /*2e70*/  @!P4 IMAD.IADD R9, R11, 0x1, R9 ;  /* 0x000000010b09c824 */ /* 0x000fe400078e0209 */
[----:B------:R-:W-:Y:S01]  /*2e80*/  @!P3 IMAD R11, R14, UR23, R5 ;  /* 0x000000170e0bbc24 */ /* 0x000fe2000f8e0205 */
[----:B------:R-:W-:Y:S01]  /*2e90*/  @!P3 IADD3 R5, P1, R4, 0x20, RZ ;  /* 0x000000200405b810 */ /* 0x000fe20007f3e0ff */
[----:B------:R-:W-:Y:S01]  /*2ea0*/  @!P3 IMAD.WIDE.U32 R14, R14, UR22, R6 ;  /* 0x000000160e0ebc25 */ /* 0x000fe2000f8e0006 */
[----:B------:R-:W-:Y:S01]  /*2eb0*/  @!P4 LEA.HI.X R9, R10, R21, R9, 0x1, P0 ;  /* 0x000000150a09c211 */ /* 0x000fe200000f0c09 */
[----:B------:R-:W-:Y:S01]  /*2ec0*/  UIADD3 UR20, UR27, UR13, URZ ;  /* 0x0000000d1b147290 */ /* 0x000fe2000fffe03f */
[----:B------:R-:W-:Y:S01]  /*2ed0*/  PLOP3.LUT P0, PT, PT, PT, UP4, 0x80, 0x0 ;  /* 0x000000000000781c */ /* 0x000fe20003f0f048 */
[----:B------:R-:W-:Y:S01]  /*2ee0*/  IMAD.IADD R7, R17, 0x1, R18 ;  /* 0x0000000111077824 */ /* 0x000fe200078e0212 */
[----:B------:R-:W-:Y:S01]  /*2ef0*/  ULDC UR23, c[0x0][0x398] ;  /* 0x0000e60000177ab9 */ /* 0x000fe20000000800 */
[----:B------:R-:W-:Y:S01]  /*2f00*/  @!P3 IMAD.X R18, RZ, RZ, R19, P1 ;  /* 0x000000ffff12b224 */ /* 0x000fe200008e0613 */
[----:B----4-:R-:W-:Y:S01]  /*2f10*/  @!P3 LEA R10, P1, R14, R22, 0x1 ;  /* 0x000000160e0ab211 */ /* 0x010fe200078208ff */
[----:B------:R-:W-:-:S02]  /*2f20*/  @!P3 IMAD.IADD R11, R15, 0x1, R11 ;  /* 0x000000010f0bb824 */ /* 0x000fc400078e020b */
[----:B------:R-:W-:Y:S02]  /*2f30*/  @!P3 IMAD.MOV.U32 R17, RZ, RZ, R7 ;  /* 0x000000ffff11b224 */ /* 0x000fe400078e0007 */
[----:B------:R-:W-:Y:S01]  /*2f40*/  @!P4 IMAD R15, R19, UR28, RZ ;  /* 0x0000001c130fcc24 */ /* 0x000fe2000f8e02ff */
[----:B------:R-:W-:Y:S01]  /*2f50*/  @!P3 LEA.HI.X R11, R14, R23, R11, 0x1, P1 ;  /* 0x000000170e0bb211 */ /* 0x000fe200008f0c0b */
[----:B------:R-:W-:Y:S01]  /*2f60*/  @!P3 IMAD R18, R18, UR28, RZ ;  /* 0x0000001c1212bc24 */ /* 0x000fe2000f8e02ff */
[C---:B------:R-:W-:Y:S01]  /*2f70*/  ISETP.GE.AND P1, PT, R4.reuse, UR9, PT ;  /* 0x0000000904007c0c */ /* 0x040fe2000bf26270 */
[----:B------:R-:W-:Y:S01]  /*2f80*/  @P0 BAR.SYNC.DEFER_BLOCKING 0x0 ;  /* 0x0000000000000b1d */ /* 0x000fe20000010000 */
[----:B------:R-:W-:Y:S02]  /*2f90*/  @!P4 IMAD.MOV.U32 R6, RZ, RZ, R16 ;  /* 0x000000ffff06c224 */ /* 0x000fe400078e0010 */
[----:B------:R-:W-:Y:S02]  /*2fa0*/  @!P4 IMAD R19, R4, UR29, R15 ;  /* 0x0000001d0413cc24 */ /* 0x000fe4000f8e020f */
[----:B------:R-:W-:-:S02]  /*2fb0*/  @!P3 IMAD R18, R5, UR29, R18 ;  /* 0x0000001d0512bc24 */ /* 0x000fc4000f8e0212 */
[----:B------:R-:W-:-:S04]  /*2fc0*/  @!P3 IMAD.WIDE.U32 R16, R5, UR28, R16 ;  /* 0x0000001c0510bc25 */ /* 0x000fc8000f8e0010 */
[----:B------:R-:W-:Y:S01]  /*2fd0*/  @!P4 IMAD.WIDE.U32 R14, R4, UR28, R6 ;  /* 0x0000001c040ecc25 */ /* 0x000fe2000f8e0006 */
[----:B------:R-:W-:-:S03]  /*2fe0*/  @!P2 IADD3 R4, P0, R30, UR10, RZ ;  /* 0x0000000a1e04ac10 */ /* 0x000fc6000ff1e0ff */
[----:B------:R-:W-:Y:S02]  /*2ff0*/  IMAD.U32 R5, RZ, RZ, UR12 ;  /* 0x0000000cff057e24 */ /* 0x000fe4000f8e00ff */
[----:B------:R-:W-:-:S03]  /*3000*/  @!P4 IMAD.IADD R7, R15, 0x1, R19 ;  /* 0x000000010f07c824 */ /* 0x000fc600078e0213 */
[----:B------:R-:W-:Y:S01]  /*3010*/  @!P2 IADD3.X R5, R31, UR11, R5, P0, !PT ;  /* 0x0000000b1f05ac10 */ /* 0x000fe200087fe405 */
[----:B---3--:R-:W-:Y:S04]  /*3020*/  @P4 STS.128 [R28+0x12000], RZ ;  /* 0x012000ff1c004388 */ /* 0x008fe80000000c00 */
        /* <DEDUP_REMOVED lines=17> */
[----:B-1----:R-:W1:Y:S03]  /*3140*/  @!P4 LDC.64 R8, c[0x0][0x218] ;  /* 0x00008600ff08cb82 */ /* 0x002e660000000a00 */
        /* <DEDUP_REMOVED lines=9> */
[----:B--2---:R-:W2:Y:S03]  /*31e0*/  @!P3 LDC.64 R10, c[0x0][0x218] ;  /* 0x00008600ff0abb82 */ /* 0x004ea60000000a00 */
[----:B------:R-:W-:Y:S01]  /*31f0*/  @!P1 LDGSTS.E.BYPASS.LTC128B.128 [R28+0xa000], desc[UR6][R32.64+0x100] ;  /* 0x0a000100201c9fae */ /* 0x000fe2000b901d46 */
[----:B-1----:R-:W-:-:S02]  /*3200*/  @!P4 LEA R6, P0, R14, R8, 0x1 ;  /* 0x000000080e06c211 */ /* 0x002fc400078008ff */
[----:B------:R-:W-:Y:S01]  /*3210*/  SHF.R.S32.HI R8, RZ, 0x1f, R29 ;  /* 0x0000001fff087819 */ /* 0x000fe2000001141d */
[----:B------:R-:W-:Y:S01]  /*3220*/  @P2 STS.128 [R28+0x7000], RZ ;  /* 0x007000ff1c002388 */ /* 0x000fe20000000c00 */
[----:B------:R-:W-:Y:S01]  /*3230*/  @!P4 LEA.HI.X R7, R14, R9, R7, 0x1, P0 ;  /* 0x000000090e07c211 */ /* 0x000fe200000f0c07 */
[----:B------:R-:W-:Y:S02]  /*3240*/  IMAD.MOV.U32 R9, RZ, RZ, 0x7f800000 ;  /* 0x7f800000ff097424 */ /* 0x000fe400078e00ff */
        /* <DEDUP_REMOVED lines=17> */
[C---:B------:R-:W-:Y:S01]  /*3360*/  ISETP.GE.AND P1, PT, R29.reuse, UR9, PT ;  /* 0x000000091d007c0c */ /* 0x040fe2000bf26270 */
[----:B-1----:R-:W-:-:S02]  /*3370*/  IMAD.SHL.U32 R13, R29, 0x4, RZ ;  /* 0x000000041d0d7824 */ /* 0x002fc400078e00ff */
[----:B------:R-:W-:Y:S01]  /*3380*/  @P2 STS.128 [R28+0x1000], RZ ;  /* 0x001000ff1c002388 */ /* 0x000fe20000000c00 */
[----:B------:R-:W-:Y:S01]  /*3390*/  SHF.L.U64.HI R12, R29, 0x2, R8 ;  /* 0x000000021d0c7819 */ /* 0x000fe20000010208 */
        /* <DEDUP_REMOVED lines=18> */
[----:B-1----:R-:W-:Y:S01]  /*34c0*/  @!P3 IMAD.IADD R5, R17, 0x1, R18 ;  /* 0x000000011105b824 */ /* 0x002fe200078e0212 */
[----:B--2---:R-:W-:-:S02]  /*34d0*/  @!P3 LEA R4, P0, R16, R10, 0x1 ;  /* 0x0000000a1004b211 */ /* 0x004fc400078008ff */
[----:B------:R-:W-:Y:S02]  /*34e0*/  STL [R1+0x64], R13 ;  /* 0x0000640d01007387 */ /* 0x000fe40000100800 */
[----:B------:R-:W-:Y:S02]  /*34f0*/  @!P3 LEA.HI.X R5, R16, R11, R5, 0x1, P0 ;  /* 0x0000000b1005b211 */ /* 0x000fe400000f0c05 */
[----:B------:R-:W-:Y:S04]  /*3500*/  STL [R1+0x60], R12 ;  /* 0x0000600c01007387 */ /* 0x000fe80000100800 */
[----:B------:R-:W-:Y:S04]  /*3510*/  @P3 STS.128 [R28+0xd000], RZ ;  /* 0x00d000ff1c003388 */ /* 0x000fe80000000c00 */
[----:B------:R-:W-:Y:S04]  /*3520*/  @P3 STS.128 [R28+0xf000], RZ ;  /* 0x00f000ff1c003388 */ /* 0x000fe80000000c00 */
[----:B------:R-:W-:Y:S04]  /*3530*/  @P3 STS.128 [R28+0x11000], RZ ;  /* 0x011000ff1c003388 */ /* 0x000fe80000000c00 */
[----:B------:R-:W-:Y:S01]  /*3540*/  @!PT LDS RZ, [RZ] ;  /* 0x00000000fffff984 */ /* 0x000fe20000000800 */
[----:B------:R-:W-:Y:S01]  /*3550*/  @!PT LDS RZ, [RZ] ;  /* 0x00000000fffff984 */ /* 0x000fe20000000800 */
[----:B------:R-:W-:Y:S01]  /*3560*/  @!PT LDS RZ, [RZ] ;  /* 0x00000000fffff984 */ /* 0x000fe20000000800 */
[----:B------:R-:W-:Y:S01]  /*3570*/  @!P3 LDGSTS.E.BYPASS.LTC128B.128 [R28+0xd000], desc[UR6][R4.64] ;  /* 0x0d000000041cbfae */ /* 0x000fe2000b901d46 */
[----:B---3--:R-:W-:-:S03]  /*3580*/  IADD3 R6, P0, R13, UR15, RZ ;  /* 0x0000000f0d067c10 */ /* 0x008fc6000ff1e0ff */
[----:B------:R-:W-:Y:S01]  /*3590*/  @!P3 LDGSTS.E.BYPASS.LTC128B.128 [R28+0xf000], desc[UR6][R4.64+0x80] ;  /* 0x0f000080041cbfae */ /* 0x000fe2000b901d46 */
[----:B------:R-:W-:-:S03]  /*35a0*/  IADD3.X R7, R12, UR14, RZ, P0, !PT ;  /* 0x0000000e0c077c10 */ /* 0x000fc600087fe4ff */
[----:B------:R1:W-:Y:S04]  /*35b0*/  @!P3 LDGSTS.E.BYPASS.LTC128B.128 [R28+0x11000], desc[UR6][R4.64+0x100] ;  /* 0x11000100041cbfae */ /* 0x0003e8000b901d46 */
[----:B------:R-:W0:Y:S04]  /*35c0*/  LDGDEPBAR ;  /* 0x00000000000079af */ /* 0x000e280000000000 */
[----:B------:R-:W2:Y:S04]  /*35d0*/  @!P1 LDG.E R9, desc[UR6][R6.64] ;  /* 0x0000000606099981 */ /* 0x000ea8000c1e1900 */
[----:B------:R3:W4:Y:S01]  /*35e0*/  @!P5 LDG.E R8, desc[UR6][R6.64+0x20] ;  /* 0x000020060608d981 */ /* 0x000722000c1e1900 */
[----:B-1----:R-:W-:Y:S01]  /*35f0*/  LEA.HI R4, R27, R26, RZ, 0x4 ;  /* 0x0000001a1b047211 */ /* 0x002fe200078f20ff */
[----:B------:R-:W-:-:S04]  /*3600*/  DEPBAR.LE SB0, 0x1 ;  /* 0x000080400000791a */ /* 0x000fc80000000000 */
[----:B------:R-:W-:Y:S01]  /*3610*/  SHF.R.S32.HI R5, RZ, 0x4, R4 ;  /* 0x00000004ff057819 */ /* 0x000fe20000011404 */
[----:B------:R-:W-:Y:S03]  /*3620*/  BAR.SYNC.DEFER_BLOCKING 0x0 ;  /* 0x0000000000007b1d */ /* 0x000fe60000010000 */
[----:B------:R-:W-:-:S03]  /*3630*/  LEA.HI R4, R4, R5, RZ, 0x1 ;  /* 0x0000000504047211 */ /* 0x000fc600078f08ff */
[----:B--2---:R1:W-:Y:S01]  /*3640*/  STL [R1+0x58], R9 ;  /* 0x0000580901007387 */ /* 0x0043e20000100800 */
[C---:B---3--:R-:W-:Y:S01]  /*3650*/  IMAD.SHL.U32 R7, R24.reuse, 0x40, RZ ;  /* 0x0000004018077824 */ /* 0x048fe200078e00ff */
[----:B------:R-:W-:Y:S02]  /*3660*/  LOP3.LUT P0, RZ, R24, 0x2, RZ, 0xc0, !PT ;  /* 0x0000000218ff7812 */ /* 0x000fe4000780c0ff */
[----:B------:R-:W2:Y:S04]  /*3670*/  LDSM.16.M88.4 R164, [R252] ;  /* 0x00000000fca4783b */ /* 0x000ea80000000200 */
[----:B------:R-:W3:Y:S04]  /*3680*/  LDSM.16.M88.4 R168, [R252+0x800] ;  /* 0x00080000fca8783b */ /* 0x000ee80000000200 */
[----:B------:R-:W2:Y:S04]  /*3690*/  LDSM.16.M88.4 R196, [R252+0x2000] ;  /* 0x00200000fcc4783b */ /* 0x000ea80000000200 */
[----:B------:R-:W2:Y:S04]  /*36a0*/  LDSM.16.M88.4 R200, [R252+0x2800] ;  /* 0x00280000fcc8783b */ /* 0x000ea80000000200 */
[----:B------:R-:W2:Y:S04]  /*36b0*/  LDSM.16.M88.4 R228, [R252+0x4000] ;  /* 0x00400000fce4783b */ /* 0x000ea80000000200 */
[----:B------:R-:W2:Y:S04]  /*36c0*/  LDSM.16.M88.4 R232, [R252+0x4800] ;  /* 0x00480000fce8783b */ /* 0x000ea80000000200 */
[----:B-1----:R-:W5:Y:S01]  /*36d0*/  LDL R9, [R1+0x4] ;  /* 0x0000040001097983 */ /* 0x002f620000100800 */
[----:B------:R-:W-:Y:S01]  /*36e0*/  LOP3.LUT R6, R4, 0xfffffffe, RZ, 0xc0, !PT ;  /* 0xfffffffe04067812 */ /* 0x000fe200078ec0ff */
[----:B------:R-:W-:Y:S01]  /*36f0*/  UIADD3 UR21, -UR5, 0x40, UR20 ;  /* 0x0000004005157890 */ /* 0x000fe2000fffe114 */
[----:B------:R-:W-:Y:S01]  /*3700*/  LOP3.LUT R4, R7, 0x1c0, RZ, 0xc0, !PT ;  /* 0x000001c007047812 */ /* 0x000fe200078ec0ff */
[----:B----4-:R1:W-:Y:S01]  /*3710*/  STL [R1+0x5c], R8 ;  /* 0x00005c0801007387 */ /* 0x0103e20000100800 */
[----:B------:R-:W-:Y:S01]  /*3720*/  SEL R240, R240, 0xffffffe0, !P0 ;  /* 0xffffffe0f0f07807 */ /* 0x000fe20004000000 */
[----:B------:R-:W-:Y:S01]  /*3730*/  IMAD.IADD R5, R5, 0x1, -R6 ;  /* 0x0000000105057824 */ /* 0x000fe200078e0a06 */
[----:B------:R-:W-:-:S02]  /*3740*/  LOP3.LUT R6, R4, 0x8, R25, 0xf8, !PT ;  /* 0x0000000804067812 */ /* 0x000fc400078ef819 */
[----:B------:R-:W-:Y:S02]  /*3750*/  CS2R R30, SRZ ;  /* 0x00000000001e7805 */ /* 0x000fe4000001ff00 */
[----:B------:R-:W-:Y:S01]  /*3760*/  SHF.R.U32.HI R4, RZ, 0x3, R4 ;  /* 0x00000003ff047819 */ /* 0x000fe20000011604 */
[----:B------:R-:W-:Y:S01]  /*3770*/  IMAD.SHL.U32 R5, R5, 0x200, RZ ;  /* 0x0000020005057824 */ /* 0x000fe200078e00ff */
[----:B------:R-:W-:Y:S01]  /*3780*/  CS2R R28, SRZ ;  /* 0x00000000001c7805 */ /* 0x000fe2000001ff00 */
[----:B------:R-:W-:Y:S01]  /*3790*/  IMAD.IADD R240, R240, 0x1, R252 ;  /* 0x00000001f0f07824 */ /* 0x000fe200078e02fc */
[----:B------:R-:W-:Y:S02]  /*37a0*/  LOP3.LUT R4, R6, R4, RZ, 0x3c, !PT ;  /* 0x0000000406047212 */ /* 0x000fe400078e3cff */
[----:B------:R-:W-:Y:S02]  /*37b0*/  CS2R R32, SRZ ;  /* 0x0000000000207805 */ /* 0x000fe4000001ff00 */
[----:B------:R-:W-:-:S02]  /*37c0*/  CS2R R24, SRZ ;  /* 0x0000000000187805 */ /* 0x000fc4000001ff00 */
[----:B------:R-:W-:Y:S01]  /*37d0*/  CS2R R22, SRZ ;  /* 0x0000000000167805 */ /* 0x000fe2000001ff00 */
[----:B------:R4:W2:Y:S01]  /*37e0*/  LDSM.16.M88.4 R172, [R240] ;  /* 0x00000000f0ac783b */ /* 0x0008a20000000200 */
[----:B------:R-:W-:Y:S01]  /*37f0*/  CS2R R20, SRZ ;  /* 0x0000000000147805 */ /* 0x000fe2000001ff00 */
[----:B------:R-:W-:Y:S01]  /*3800*/  UMOV UR11, UR18 ;  /* 0x00000012000b7c82 */ /* 0x000fe20008000000 */
[----:B------:R-:W-:Y:S01]  /*3810*/  UIADD3 UR22, UR27, 0x40, URZ ;  /* 0x000000401b167890 */ /* 0x000fe2000fffe03f */
[----:B------:R4:W2:Y:S01]  /*3820*/  LDSM.16.M88.4 R176, [R240+0x800] ;  /* 0x00080000f0b0783b */ /* 0x0008a20000000200 */
[----:B------:R-:W-:Y:S01]  /*3830*/  UIADD3 UR21, UR21, -UR37, URZ ;  /* 0x8000002515157290 */ /* 0x000fe2000fffe03f */
[----:B------:R-:W-:Y:S02]  /*3840*/  ULDC UR18, c[0x0][0x2ec] ;  /* 0x0000bb0000127ab9 */ /* 0x000fe40000000800 */
[----:B------:R4:W2:Y:S01]  /*3850*/  LDSM.16.M88.4 R204, [R240+0x2000] ;  /* 0x00200000f0cc783b */ /* 0x0008a20000000200 */
[----:B-1----:R-:W-:-:S03]  /*3860*/  LEA.HI R8, R27, R26, RZ, 0x7 ;  /* 0x0000001a1b087211 */ /* 0x002fc600078f38ff */
[----:B------:R4:W1:Y:S01]  /*3870*/  LDSM.16.M88.4 R208, [R240+0x2800] ;  /* 0x00280000f0d0783b */ /* 0x0008620000000200 */
[----:B------:R-:W-:Y:S02]  /*3880*/  CS2R R26, SRZ ;  /* 0x00000000001a7805 */ /* 0x000fe4000001ff00 */
[----:B------:R-:W-:Y:S01]  /*3890*/  SHF.R.S32.HI R7, RZ, 0x7, R8 ;  /* 0x00000007ff077819 */ /* 0x000fe20000011408 */
[----:B------:R4:W1:Y:S04]  /*38a0*/  LDSM.16.M88.4 R236, [R240+0x4000] ;  /* 0x00400000f0ec783b */ /* 0x0008680000000200 */
[----:B------:R-:W-:Y:S01]  /*38b0*/  IMAD R5, R7, 0x800, R5 ;  /* 0x0000080007057824 */ /* 0x000fe200078e0205 */
[----:B------:R-:W1:Y:S03]  /*38c0*/  LDSM.16.M88.4 R240, [R240+0x4800] ;  /* 0x00480000f0f0783b */ /* 0x000e660000000200 */
[----:B------:R-:W-:-:S05]  /*38d0*/  IMAD.IADD R4, R5, 0x1, R4 ;  /* 0x0000000105047824 */ /* 0x000fca00078e0204 */
[----:B------:R-:W-:-:S05]  /*38e0*/  LEA R10, R4, UR4, 0x1 ;  /* 0x00000004040a7c11 */ /* 0x000fca000f8e08ff */
[----:B------:R4:W1:Y:S04]  /*38f0*/  LDSM.16.M88.4 R148, [R10+0x12000] ;  /* 0x012000000a94783b */ /* 0x0008680000000200 */
[----:B------:R4:W1:Y:S04]  /*3900*/  LDSM.16.M88.4 R152, [R10+0x12800] ;  /* 0x012800000a98783b */ /* 0x0008680000000200 */
[----:B------:R4:W1:Y:S04]  /*3910*/  LDSM.16.M88.4 R180, [R10+0x14000] ;  /* 0x014000000ab4783b */ /* 0x0008680000000200 */
[----:B------:R4:W1:Y:S04]  /*3920*/  LDSM.16.M88.4 R184, [R10+0x14800] ;  /* 0x014800000ab8783b */ /* 0x0008680000000200 */
[----:B------:R4:W1:Y:S04]  /*3930*/  LDSM.16.M88.4 R212, [R10+0x16000] ;  /* 0x016000000ad4783b */ /* 0x0008680000000200 */
[----:B------:R4:W1:Y:S04]  /*3940*/  LDSM.16.M88.4 R216, [R10+0x16800] ;  /* 0x016800000ad8783b */ /* 0x0008680000000200 */
[----:B------:R4:W-:Y:S04]  /*3950*/  STL [R1], R10 ;  /* 0x0000000a01007387 */ /* 0x0009e80000100800 */
[----:B-----5:R4:W1:Y:S04]  /*3960*/  LDSM.16.M88.4 R156, [R9] ;  /* 0x00000000099c783b */ /* 0x0208680000000200 */
[----:B------:R4:W1:Y:S04]  /*3970*/  LDSM.16.M88.4 R160, [R9+0x800] ;  /* 0x0008000009a0783b */ /* 0x0008680000000200 */
[----:B------:R4:W1:Y:S04]  /*3980*/  LDSM.16.M88.4 R188, [R9+0x2000] ;  /* 0x0020000009bc783b */ /* 0x0008680000000200 */
[----:B------:R4:W1:Y:S04]  /*3990*/  LDSM.16.M88.4 R192, [R9+0x2800] ;  /* 0x0028000009c0783b */ /* 0x0008680000000200 */
[----:B------:R4:W1:Y:S04]  /*39a0*/  LDSM.16.M88.4 R220, [R9+0x4000] ;  /* 0x0040000009dc783b */ /* 0x0008680000000200 */
[----:B--23--:R4:W1:Y:S02]  /*39b0*/  LDSM.16.M88.4 R224, [R9+0x4800] ;  /* 0x0048000009e0783b */ /* 0x00c8640000000200 */
.L_x_190:
[----:B------:R-:W4:Y:S01]  /*39c0*/  LDL R80, [R1] ;  /* 0x0000000001507983 */ /* 0x000f220000100800 */
[----:B------:R-:W-:Y:S01]  /*39d0*/  USHF.L.U32 UR10, UR8, 0x6, URZ ;  /* 0x00000006080a7899 */ /* 0x000fe2000800063f */
[----:B------:R-:W-:Y:S02]  /*39e0*/  ULDC UR9, c[0x0][0x394] ;  /* 0x0000e50000097ab9 */ /* 0x000fe40000000800 */
[----:B------:R-:W2:Y:S01]  /*39f0*/  LDL R249, [R1+0x8] ;  /* 0x0000080001f97983 */ /* 0x000ea20000100800 */
[----:B------:R-:W-:Y:S03]  /*3a00*/  UISETP.GE.AND UP0, UPT, UR10, UR21, UPT ;  /* 0x000000150a00728c */ /* 0x000fe6000bf06270 */
[----:B------:R-:W3:Y:S04]  /*3a10*/  LDL R79, [R1+0x4] ;  /* 0x00000400014f7983 */ /* 0x000ee80000100800 */
[----:B------:R-:W3:Y:S04]  /*3a20*/  LDL R248, [R1+0xc] ;  /* 0x00000c0001f87983 */ /* 0x000ee80000100800 */
[----:B-1----:R-:W3:Y:S04]  /*3a30*/  LDL R247, [R1+0x18] ;  /* 0x0000180001f77983 */ /* 0x002ee80000100800 */
[----:B------:R-:W3:Y:S04]  /*3a40*/  LDL R78, [R1+0x10] ;  /* 0x00001000014e7983 */ /* 0x000ee80000100800 */
[----:B------:R-:W3:Y:S04]  /*3a50*/  LDL R246, [R1+0x14] ;  /* 0x0000140001f67983 */ /* 0x000ee80000100800 */
[----:B------:R-:W0:Y:S04]  /*3a60*/  LDGDEPBAR ;  /* 0x00000000000079af */ /* 0x000e280000000000 */
[----:B------:R-:W3:Y:S04]  /*3a70*/  LDL R77, [R1+0x64] ;  /* 0x00006400014d7983 */ /* 0x000ee80000100800 */
[----:B------:R-:W3:Y:S01]  /*3a80*/  LDL R76, [R1+0x60] ;  /* 0x00006000014c7983 */ /* 0x000ee20000100800 */
[----:B------:R-:W-:Y:S04]  /*3a90*/  DEPBAR.LE SB0, 0x0 ;  /* 0x000080000000791a */ /* 0x000fe80000000000 */
[----:B------:R-:W-:Y:S06]  /*3aa0*/  BAR.SYNC.DEFER_BLOCKING 0x0 ;  /* 0x0000000000007b1d */ /* 0x000fec0000010000 */
[----:B----4-:R-:W-:Y:S04]  /*3ab0*/  LDSM.16.M88.4 R8, [R80+0xc000] ;  /* 0x00c000005008783b */ /* 0x010fe80000000200 */
[----:B--2---:R-:W2:Y:S04]  /*3ac0*/  LDSM.16.M88.4 R16, [R249] ;  /* 0x00000000f910783b */ /* 0x004ea80000000200 */
[----:B------:R-:W4:Y:S04]  /*3ad0*/  LDSM.16.M88.4 R68, [R80+0xc800] ;  /* 0x00c800005044783b */ /* 0x000f280000000200 */
[----:B---3--:R-:W-:Y:S01]  /*3ae0*/  LDSM.16.M88.4 R72, [R248] ;  /* 0x00000000f848783b */ /* 0x008fe20000000200 */
[C---:B--2---:R-:W-:Y:S06]  /*3af0*/  HMMA.16816.F32.BF16 R4, R16.reuse, R8, RZ ;  /* 0x000000081004723c */ /* 0x044fec00000418ff */
[C---:B------:R-:W-:Y:S06]  /*3b00*/  HMMA.16816.F32.BF16 R8, R16.reuse, R10, RZ ;  /* 0x0000000a1008723c */ /* 0x040fec00000418ff */
[C---:B----4-:R-:W-:Y:S06]  /*3b10*/  HMMA.16816.F32.BF16 R12, R16.reuse, R68, RZ ;  /* 0x00000044100c723c */ /* 0x050fec00000418ff */
[----:B------:R-:W-:Y:S01]  /*3b20*/  HMMA.16816.F32.BF16 R16, R16, R70, RZ ;  /* 0x000000461010723c */ /* 0x000fe200000418ff */
[----:B------:R-:W2:Y:S05]  /*3b30*/  LDSM.16.M88.4 R68, [R79+-0x6000] ;  /* 0xffa000004f44783b */ /* 0x000eaa0000000200 */
[C---:B--2---:R-:W-:Y:S06]  /*3b40*/  HMMA.16816.F32.BF16 R4, R72.reuse, R68, R4 ;  /* 0x000000444804723c */ /* 0x044fec0000041804 */
[C---:B------:R-:W-:Y:S01]  /*3b50*/  HMMA.16816.F32.BF16 R8, R72.reuse, R70, R8 ;  /* 0x000000464808723c */ /* 0x040fe20000041808 */
[----:B------:R-:W2:Y:S05]  /*3b60*/  LDSM.16.M88.4 R68, [R79+-0x5800] ;  /* 0xffa800004f44783b */ /* 0x000eaa0000000200 */
[C---:B--2---:R-:W-:Y:S06]  /*3b70*/  HMMA.16816.F32.BF16 R12, R72.reuse, R68, R12 ;  /* 0x00000044480c723c */ /* 0x044fec000004180c */
[----:B------:R-:W-:Y:S01]  /*3b80*/  HMMA.16816.F32.BF16 R16, R72, R70, R16 ;  /* 0x000000464810723c */ /* 0x000fe20000041810 */
[----:B------:R-:W-:Y:S04]  /*3b90*/  LDSM.16.M88.4 R68, [R247] ;  /* 0x00000000f744783b */ /* 0x000fe80000000200 */
[----:B------:R-:W2:Y:S02]  /*3ba0*/  LDSM.16.M88.4 R72, [R252+-0x6000] ;  /* 0xffa00000fc48783b */ /* 0x000ea40000000200 */
[C---:B--2---:R-:W-:Y:S06]  /*3bb0*/  HMMA.16816.F32.BF16 R4, R68.reuse, R72, R4 ;  /* 0x000000484404723c */ /* 0x044fec0000041804 */
[C---:B------:R-:W-:Y:S01]  /*3bc0*/  HMMA.16816.F32.BF16 R8, R68.reuse, R74, R8 ;  /* 0x0000004a4408723c */ /* 0x040fe20000041808 */
[----:B------:R-:W2:Y:S05]  /*3bd0*/  LDSM.16.M88.4 R72, [R252+-0x5800] ;  /* 0xffa80000fc48783b */ /* 0x000eaa0000000200 */
[C---:B--2---:R-:W-:Y:S06]  /*3be0*/  HMMA.16816.F32.BF16 R12, R68.reuse, R72, R12 ;  /* 0x00000048440c723c */ /* 0x044fec000004180c */
[----:B------:R-:W-:Y:S01]  /*3bf0*/  HMMA.16816.F32.BF16 R16, R68, R74, R16 ;  /* 0x0000004a4410723c */ /* 0x000fe20000041810 */
[----:B------:R-:W-:Y:S04]  /*3c00*/  LDSM.16.M88.4 R68, [R246] ;  /* 0x00000000f644783b */ /* 0x000fe80000000200 */
[----:B------:R-:W2:Y:S02]  /*3c10*/  LDSM.16.M88.4 R72, [R78] ;  /* 0x000000004e48783b */ /* 0x000ea40000000200 */
[C---:B--2---:R-:W-:Y:S06]  /*3c20*/  HMMA.16816.F32.BF16 R4, R68.reuse, R72, R4 ;  /* 0x000000484404723c */ /* 0x044fec0000041804 */
[C---:B------:R-:W-:Y:S01]  /*3c30*/  HMMA.16816.F32.BF16 R8, R68.reuse, R74, R8 ;  /* 0x0000004a4408723c */ /* 0x040fe20000041808 */
[----:B------:R-:W2:Y:S05]  /*3c40*/  LDSM.16.M88.4 R72, [R78+0x800] ;  /* 0x000800004e48783b */ /* 0x000eaa0000000200 */
[C---:B--2---:R-:W-:Y:S06]  /*3c50*/  HMMA.16816.F32.BF16 R12, R68.reuse, R72, R12 ;  /* 0x00000048440c723c */ /* 0x044fec000004180c */
[----:B------:R-:W-:Y:S01]  /*3c60*/  HMMA.16816.F32.BF16 R16, R68, R74, R16 ;  /* 0x0000004a4410723c */ /* 0x000fe20000041810 */
[----:B------:R-:W-:Y:S04]  /*3c70*/  LDSM.16.M88.4 R68, [R249+0x2000] ;  /* 0x00200000f944783b */ /* 0x000fe80000000200 */
[----:B------:R-:W2:Y:S02]  /*3c80*/  LDSM.16.M88.4 R72, [R80+0xe000] ;  /* 0x00e000005048783b */ /* 0x000ea40000000200 */
[C---:B--2---:R-:W-:Y:S06]  /*3c90*/  HMMA.16816.F32.BF16 R4, R68.reuse, R72, R4 ;  /* 0x000000484404723c */ /* 0x044fec0000041804 */
[C---:B------:R-:W-:Y:S01]  /*3ca0*/  HMMA.16816.F32.BF16 R8, R68.reuse, R74, R8 ;  /* 0x0000004a4408723c */ /* 0x040fe20000041808 */
[----:B------:R-:W2:Y:S05]  /*3cb0*/  LDSM.16.M88.4 R72, [R80+0xe800] ;  /* 0x00e800005048783b */ /* 0x000eaa0000000200 */
[C---:B--2---:R-:W-:Y:S06]  /*3cc0*/  HMMA.16816.F32.BF16 R12, R68.reuse, R72, R12 ;  /* 0x00000048440c723c */ /* 0x044fec000004180c */
[----:B------:R-:W-:Y:S01]  /*3cd0*/  HMMA.16816.F32.BF16 R16, R68, R74, R16 ;  /* 0x0000004a4410723c */ /* 0x000fe20000041810 */
[----:B------:R-:W-:Y:S04]  /*3ce0*/  LDSM.16.M88.4 R68, [R248+0x2000] ;  /* 0x00200000f844783b */ /* 0x000fe80000000200 */
[----:B------:R-:W2:Y:S02]  /*3cf0*/  LDSM.16.M88.4 R72, [R79+-0x4000] ;  /* 0xffc000004f48783b */ /* 0x000ea40000000200 */
[C---:B--2---:R-:W-:Y:S06]  /*3d00*/  HMMA.16816.F32.BF16 R4, R68.reuse, R72, R4 ;  /* 0x000000484404723c */ /* 0x044fec0000041804 */
[C---:B------:R-:W-:Y:S01]  /*3d10*/  HMMA.16816.F32.BF16 R8, R68.reuse, R74, R8 ;  /* 0x0000004a4408723c */ /* 0x040fe20000041808 */
[----:B------:R-:W2:Y:S05]  /*3d20*/  LDSM.16.M88.4 R72, [R79+-0x3800] ;  /* 0xffc800004f48783b */ /* 0x000eaa0000000200 */
        /* <DEDUP_REMOVED lines=59> */
.L_x_186:
[----:B------:R-:W3:Y:S01]  /*40e0*/  LDL R70, [R1+0x70] ;  /* 0x0000700001467983 */ /* 0x000ee20000100800 */
[----:B------:R-:W-:Y:S01]  /*40f0*/  UIADD3 UR12, UR5, 0x1, -UR13 ;  /* 0x00000001050c7890 */ /* 0x000fe2000fffe80d */
[----:B------:R-:W-:Y:S01]  /*4100*/  IMAD.U32 R68, RZ, RZ, UR25 ;  /* 0x00000019ff447e24 */ /* 0x000fe2000f8e00ff */
[----:B------:R-:W-:Y:S01]  /*4110*/  UIADD3 UR11, -UR9, UR5, -UR13 ;  /* 0x00000005090b7290 */ /* 0x000fe2000fffe90d */
[----:B------:R-:W4:Y:S02]  /*4120*/  LDL R69, [R1+0x74] ;  /* 0x0000740001457983 */ /* 0x000f240000100800 */
[----:B----4-:R-:W-:Y:S02]  /*4130*/  IMAD R68, R68, 0x40, R69 ;  /* 0x0000004044447824 */ /* 0x010fe400078e0245 */
[----:B---3--:R-:W-:Y:S01]  /*4140*/  VIADD R78, R70, UR10 ;  /* 0x0000000a464e7c36 */ /* 0x008fe20008000000 */
        /* <DEDUP_REMOVED lines=9> */
[----:B--2---:R-:W-:Y:S01]  /*41e0*/  VIADD R73, R68, 0x11 ;  /* 0x0000001144497836 */ /* 0x004fe20000000000 */
        /* <DEDUP_REMOVED lines=55> */
.L_x_187:
[----:B------:R-:W3:Y:S01]  /*4560*/  LDL R69, [R1+0x58] ;  /* 0x0000580001457983 */ /* 0x000ee20000100800 */
[----:B------:R-:W-:Y:S04]  /*4570*/  UISETP.GT.AND UP2, UPT, UR8, UR19, UPT ;  /* 0x000000130800728c */ /* 0x000fe8000bf44270 */
[----:B------:R-:W4:Y:S02]  /*4580*/  LDL R70, [R1+0x5c] ;  /* 0x00005c0001467983 */ /* 0x000f240000100800 */
[----:B------:R-:W-:Y:S03]  /*4590*/  PLOP3.LUT P3, PT, PT, PT, UP2, 0x80, 0x0 ;  /* 0x000000000000781c */ /* 0x000fe60003f6f028 */
[----:B------:R-:W2:Y:S05]  /*45a0*/  LDL R245, [R1+0x48] ;  /* 0x0000480001f57983 */ /* 0x000eaa0000100800 */
[----:B------:R-:W2:Y:S05]  /*45b0*/  LDL R244, [R1+0x54] ;  /* 0x0000540001f47983 */ /* 0x000eaa0000100800 */
[----:B------:R-:W2:Y:S05]  /*45c0*/  LDL R99, [R1+0x4c] ;  /* 0x00004c0001637983 */ /* 0x000eaa0000100800 */
[----:B------:R-:W2:Y:S01]  /*45d0*/  LDL R98, [R1+0x50] ;  /* 0x0000500001627983 */ /* 0x000ea20000100800 */
[C---:B---3--:R-:W-:Y:S01]  /*45e0*/  FMUL.FTZ R68, R69.reuse, 1.4426950216293334961 ;  /* 0x3fb8aa3b45447820 */ /* 0x048fe20000410000 */
[----:B------:R-:W-:Y:S01]  /*45f0*/  FSETP.NEU.FTZ.AND P0, PT, R69, -INF , PT ;  /* 0xff8000004500780b */ /* 0x000fe20003f1d000 */
[----:B----4-:R-:W-:Y:S03]  /*4600*/  FMUL.FTZ R69, R70, 1.4426950216293334961 ;  /* 0x3fb8aa3b46457820 */ /* 0x010fe60000410000 */
        /* <DEDUP_REMOVED lines=11> */
[----:B------:R-:W4:Y:S10]  /*46c0*/  MUFU.EX2 R88, R5 ;  /* 0x0000000500587308 */ /* 0x000f340000000800 */
[----:B------:R-:W-:Y:S01]  /*46d0*/  MUFU.EX2 R89, R8 ;  /* 0x0000000800597308 */ /* 0x000fe20000000800 */
[----:B---3--:R-:W-:Y:S05]  /*46e0*/  FSEL R4, R69, RZ, P0 ;  /* 0x000000ff45047208 */ /* 0x008fea0000000000 */
        /* <DEDUP_REMOVED lines=10> */
[----:B------:R-:W1:Y:S01]  /*4790*/  MUFU.EX2 R87, R9 ;  /* 0x0000000900577308 */ /* 0x000e620000000800 */
[----:B----4-:R-:W-:Y:S05]  /*47a0*/  F2FP.BF16.F32.PACK_AB R6, R88, R91 ;  /* 0x0000005b5806723e */ /* 0x010fea00000010ff */
[----:B--2---:R2:W-:Y:S04]  /*47b0*/  STS [R245+0x14000], R6 ;  /* 0x01400006f5007388 */ /* 0x0045e80000000800 */
[----:B------:R1:W-:Y:S01]  /*47c0*/  MUFU.EX2 R86, R4 ;  /* 0x0000000400567308 */ /* 0x0003e20000000800 */
[----:B---3--:R-:W-:Y:S05]  /*47d0*/  F2FP.BF16.F32.PACK_AB R5, R83, R85 ;  /* 0x000000555305723e */ /* 0x008fea00000010ff */
[----:B------:R3:W-:Y:S04]  /*47e0*/  STS [R245+0x14400], R5 ;  /* 0x01440005f5007388 */ /* 0x0007e80000000800 */
[----:B------:R-:W-:Y:S10]  /*47f0*/  MUFU.EX2 R84, R10 ;  /* 0x0000000a00547308 */ /* 0x000ff40000000800 */
[----:B------:R-:W4:Y:S01]  /*4800*/  MUFU.EX2 R82, R11 ;  /* 0x0000000b00527308 */ /* 0x000f220000000800 */
[----:B-1----:R-:W-:Y:S05]  /*4810*/  F2FP.BF16.F32.PACK_AB R4, R87, R89 ;  /* 0x000000595704723e */ /* 0x002fea00000010ff */
[----:B------:R1:W-:Y:S04]  /*4820*/  STS [R244+0x14000], R4 ;  /* 0x01400004f4007388 */ /* 0x0003e80000000800 */
[----:B------:R-:W-:Y:S10]  /*4830*/  MUFU.EX2 R97, R12 ;  /* 0x0000000c00617308 */ /* 0x000ff40000000800 */
[----:B------:R-:W2:Y:S01]  /*4840*/  MUFU.EX2 R96, R13 ;  /* 0x0000000d00607308 */ /* 0x000ea20000000800 */
[----:B----4-:R-:W-:Y:S05]  /*4850*/  F2FP.BF16.F32.PACK_AB R8, R82, R84 ;  /* 0x000000545208723e */ /* 0x010fea00000010ff */
[----:B------:R-:W-:Y:S04]  /*4860*/  STS [R244+0x14400], R8 ;  /* 0x01440008f4007388 */ /* 0x000fe80000000800 */
[----:B------:R-:W-:Y:S10]  /*4870*/  MUFU.EX2 R94, R14 ;  /* 0x0000000e005e7308 */ /* 0x000ff40000000800 */
[----:B------:R-:W4:Y:S01]  /*4880*/  MUFU.EX2 R93, R15 ;  /* 0x0000000f005d7308 */ /* 0x000f220000000800 */
[----:B--2---:R-:W-:Y:S05]  /*4890*/  F2FP.BF16.F32.PACK_AB R7, R96, R97 ;  /* 0x000000616007723e */ /* 0x004fea00000010ff */
[----:B------:R-:W-:Y:S04]  /*48a0*/  STS [R99+0x14000], R7 ;  /* 0x0140000763007388 */ /* 0x000fe80000000800 */
[----:B------:R-:W-:Y:S10]  /*48b0*/  MUFU.EX2 R95, R16 ;  /* 0x00000010005f7308 */ /* 0x000ff40000000800 */
[----:B------:R-:W3:Y:S01]  /*48c0*/  MUFU.EX2 R92, R68 ;  /* 0x00000044005c7308 */ /* 0x000ee20000000800 */
[----:B----4-:R-:W-:Y:S05]  /*48d0*/  F2FP.BF16.F32.PACK_AB R6, R93, R94 ;  /* 0x0000005e5d06723e */ /* 0x010fea00000010ff */
[----:B------:R-:W-:Y:S04]  /*48e0*/  STS [R99+0x14400], R6 ;  /* 0x0144000663007388 */ /* 0x000fe80000000800 */
[----:B------:R-:W1:Y:S01]  /*48f0*/  MUFU.EX2 R90, R18 ;  /* 0x00000012005a7308 */ /* 0x000e620000000800 */
[----:B---3--:R-:W-:Y:S05]  /*4900*/  F2FP.BF16.F32.PACK_AB R5, R92, R95 ;  /* 0x0000005f5c05723e */ /* 0x008fea00000010ff */
        /* <DEDUP_REMOVED lines=206> */
.L_x_188:
        /* <DEDUP_REMOVED lines=18> */
[----:B------:R4:W-:Y:S04]  /*5710*/  STL.64 [R1+0xa0], R28 ;  /* 0x0000a01c01007387 */ /* 0x0009e80000100a00 */
[----:B------:R4:W-:Y:S04]  /*5720*/  STL.64 [R1+0x98], R22 ;  /* 0x0000981601007387 */ /* 0x0009e80000100a00 */
[----:B------:R-:W-:Y:S04]  /*5730*/  STL.64 [R1+0x90], R26 ;  /* 0x0000901a01007387 */ /* 0x000fe80000100a00 */
[----:B------:R-:W-:Y:S04]  /*5740*/  STL.64 [R1+0x88], R24 ;  /* 0x0000881801007387 */ /* 0x000fe80000100a00 */
[----:B------:R4:W-:Y:S04]  /*5750*/  STL.64 [R1+0x80], R20 ;  /* 0x0000801401007387 */ /* 0x0009e80000100a00 */
[----:B------:R-:W-:Y:S01]  /*5760*/  LDSM.16.MT88.4 R244, [R0+0x10000] ;  /* 0x0100000000f4783b */ /* 0x000fe20000004200 */
[----:B-1----:R-:W-:Y:S03]  /*5770*/  IMAD.MOV.U32 R30, RZ, RZ, R43 ;  /* 0x000000ffff1e7224 */ /* 0x002fe600078e002b */
        /* <DEDUP_REMOVED lines=65> */
[-C--:B-1----:R-:W-:Y:S05]  /*5b90*/  HMMA.16816.F32.BF16 R4, R244, R40.reuse, R4 ;  /* 0x00000028f404723c */ /* 0x082fea0000041804 */
[----:B--2---:R-:W-:Y:S01]  /*5ba0*/  @P3 IADD3.X R29, R22, UR14, RZ, P1, !PT ;  /* 0x0000000e161d3c10 */ /* 0x004fe20008ffe4ff */
[C---:B------:R-:W-:Y:S01]  /*5bb0*/  HMMA.16816.F32.BF16 R8, R36.reuse, R40, R8 ;  /* 0x000000282408723c */ /* 0x040fe20000041808 */
[----:B------:R-:W-:Y:S03]  /*5bc0*/  @UP2 UMOV UR14, UR9 ;  /* 0x00000009000e2c82 */ /* 0x000fe60008000000 */
[----:B---3--:R-:W2:Y:S01]  /*5bd0*/  @P3 LDG.E R33, desc[UR6][R28.64+-0xe0] ;  /* 0xffff20061c213981 */ /* 0x008ea2000c1e1900 */
[C---:B------:R-:W-:Y:S01]  /*5be0*/  IMAD R22, R23.reuse, 0x28, RZ ;  /* 0x0000002817167824 */ /* 0x040fe200078e02ff */
[-C--:B------:R-:W-:Y:S02]  /*5bf0*/  HMMA.16816.F32.BF16 R12, R36, R42.reuse, R12 ;  /* 0x0000002a240c723c */ /* 0x080fe4000004180c */
[----:B------:R1:W3:Y:S04]  /*5c00*/  @P3 LDG.E R32, desc[UR6][R28.64+-0x100] ;  /* 0xffff00061c203981 */ /* 0x0002e8000c1e1900 */
[C---:B------:R-:W-:Y:S01]  /*5c10*/  HMMA.16816.F32.BF16 R16, R244.reuse, R42, R16 ;  /* 0x0000002af410723c */ /* 0x040fe20000041810 */
[----:B------:R1:W5:Y:S04]  /*5c20*/  LDL.LU.64 R42, [R1+0xd0] ;  /* 0x0000d000012a7983 */ /* 0x0003680000300a00 */
[----:B------:R1:W5:Y:S01]  /*5c30*/  LDL.LU.64 R40, [R1+0xc8] ;  /* 0x0000c80001287983 */ /* 0x0003620000300a00 */
        /* <DEDUP_REMOVED lines=9> */
[----:B------:R-:W1:Y:S04]  /*5cd0*/  LDC R24, c[0x0][0x270] ;  /* 0x00009c00ff187b82 */ /* 0x000e680000000800 */
[C---:B-1----:R-:W-:Y:S01]  /*5ce0*/  IMAD.SHL.U32 R28, R23.reuse, 0x20, RZ ;  /* 0x00000020171c7824 */ /* 0x042fe200078e00ff */
[-C--:B------:R-:W-:Y:S05]  /*5cf0*/  HMMA.16816.F32.BF16 R92, R36, R26.reuse, R92 ;  /* 0x0000001a245c723c */ /* 0x080fea000004185c */
[----:B------:R-:W-:Y:S01]  /*5d00*/  IMAD.MOV.U32 R25, RZ, RZ, R30 ;  /* 0x000000ffff197224 */ /* 0x000fe200078e001e */
[----:B------:R-:W-:Y:S05]  /*5d10*/  HMMA.16816.F32.BF16 R96, R244, R26, R96 ;  /* 0x0000001af460723c */ /* 0x000fea0000041860 */
[C---:B------:R-:W-:Y:S02]  /*5d20*/  IMAD R30, R23.reuse, 0x18, RZ ;  /* 0x00000018171e7824 */ /* 0x040fe400078e02ff */
[----:B------:R-:W-:Y:S04]  /*5d30*/  IMAD R29, R24, UR26, RZ ;  /* 0x0000001a181d7c24 */ /* 0x000fe8000f8e02ff */
[----:B------:R-:W-:Y:S02]  /*5d40*/  IMAD R24, R23, 0x38, RZ ;  /* 0x0000003817187824 */ /* 0x000fe400078e02ff */
[----:B------:R-:W-:Y:S01]  /*5d50*/  IMAD.SHL.U32 R29, R29, 0x20, RZ ;  /* 0x000000201d1d7824 */ /* 0x000fe200078e00ff */
[C---:B----4-:R-:W-:Y:S04]  /*5d60*/  LEA R251, P0, R250.reuse, R20, 0x2 ;  /* 0x00000014fafb7211 */ /* 0x050fe800078010ff */
        /* <DEDUP_REMOVED lines=8> */
[----:B------:R4:W-:Y:S04]  /*5df0*/  REDG.E.ADD.F32.FTZ.RN.STRONG.GPU desc[UR6][R250.64], R5 ;  /* 0x00000005fa0079a6 */ /* 0x0009e8000c10f386 */
[----:B--2---:R-:W-:Y:S04]  /*5e00*/  @P3 STL [R1+0x5c], R33 ;  /* 0x00005c2101003387 */ /* 0x004fe80000100800 */
[----:B---3--:R2:W-:Y:S04]  /*5e10*/  @P3 STL [R1+0x58], R32 ;  /* 0x0000582001003387 */ /* 0x0085e80000100800 */
[----:B------:R3:W5:Y:S04]  /*5e20*/  LDL.LU.64 R38, [R1+0xc0] ;  /* 0x0000c00001267983 */ /* 0x0007680000300a00 */
[----:B------:R3:W5:Y:S01]  /*5e30*/  LDL.LU.64 R36, [R1+0xb8] ;  /* 0x0000b80001247983 */ /* 0x0007620000300a00 */
[CC--:B-1----:R-:W-:Y:S04]  /*5e40*/  LEA R4, P1, R30.reuse, R20.reuse, 0x2 ;  /* 0x000000141e047211 */ /* 0x0c2fe800078210ff */
[-C--:B----4-:R-:W-:Y:S02]  /*5e50*/  LEA.HI.X.SX32 R5, R30, R21.reuse, 0x2, P1 ;  /* 0x000000151e057211 */ /* 0x090fe400008f16ff */
[CC--:B--2---:R-:W-:Y:S04]  /*5e60*/  LEA R32, P0, R249.reuse, R20.reuse, 0x2 ;  /* 0x00000014f9207211 */ /* 0x0c4fe800078010ff */
        /* <DEDUP_REMOVED lines=8> */
[----:B--2---:R-:W1:Y:S01]  /*5ef0*/  LDC R5, c[0x0][0x270] ;  /* 0x00009c00ff057b82 */ /* 0x004e620000000800 */
        /* <DEDUP_REMOVED lines=18> */
[C---:B--2---:R-:W-:Y:S03]  /*6020*/  IMAD.IADD R7, R248.reuse, 0x1, R8 ;  /* 0x00000001f8077824 */ /* 0x044fe600078e0208 */
        /* <DEDUP_REMOVED lines=11> */
[CC--:B---3--:R-:W-:Y:S03]  /*60e0*/  LEA R16, P0, R4.reuse, R20.reuse, 0x2 ;  /* 0x0000001404107211 */ /* 0x0c8fe600078010ff */
        /* <DEDUP_REMOVED lines=213> */
.L_x_189:
[----:B------:R-:W-:Y:S02]  /*6e40*/  UISETP.GT.AND UP0, UPT, UR8, UR19, UPT ;  /* 0x000000130800728c */ /* 0x000fe4000bf04270 */
[----:B------:R-:W-:Y:S04]  /*6e50*/  UIADD3 UR8, UR8, -0x1, URZ ;  /* 0xffffffff08087890 */ /* 0x000fe8000fffe03f */
[----:B------:R-:W-:Y:S11]  /*6e60*/  PLOP3.LUT P0, PT, PT, PT, UP0, 0x80, 0x0 ;  /* 0x000000000000781c */ /* 0x000ff60003f0f008 */
[----:B------:R-:W-:Y:S02]  /*6e70*/  @!UPT UIADD3 URZ, URZ, URZ, URZ ;  /* 0x0000003f3f3ff290 */ /* 0x000fe4000fffe03f */
        /* <DEDUP_REMOVED lines=144> */
[----:B-1----:R-:W2:Y:S03]  /*7780*/  S2R R6, SR_TID.X ;  /* 0x0000000000067919 */ /* 0x002ea60000002100 */
        /* <DEDUP_REMOVED lines=8> */
[----:B--2---:R-:W-:-:S03]  /*7810*/  SHF.R.S32.HI R5, RZ, 0x1f, R6 ;  /* 0x0000001fff057819 */ /* 0x004fc60000011406 */
        /* <DEDUP_REMOVED lines=19> */
.L_x_191:
[----:B------:R-:W-:Y:S01]  /*7950*/  @UP0 UIADD3 UR14, UR24, UR30, URZ ;  /* 0x0000001e180e0290 */ /* 0x000fe2000fffe03f */
[----:B------:R-:W-:Y:S01]  /*7960*/  LEA.HI R5, R5, R6, RZ, 0x3 ;  /* 0x0000000605057211 */ /* 0x000fe200078f18ff */
[----:B------:R-:W-:Y:S02]  /*7970*/  @UP0 ULDC.64 UR10, c[0x0][0x458] ;  /* 0x00011600000a0ab9 */ /* 0x000fe40000000a00 */
[----:B------:R-:W-:Y:S01]  /*7980*/  @UP0 UIMAD.WIDE.U32 UR12, UR14, UR10, URZ ;  /* 0x0000000a0e0c02a5 */ /* 0x000fe2000f8e003f */
[----:B---3--:R-:W-:Y:S01]  /*7990*/  LOP3.LUT R4, R5, 0xfffffff8, RZ, 0xc0, !PT ;  /* 0xfffffff805047812 */ /* 0x008fe200078ec0ff */
        /* <DEDUP_REMOVED lines=18> */
.L_x_192:
[----:B------:R-:W-:Y:S01]  /*7ac0*/  BAR.SYNC.DEFER_BLOCKING 0x0 ;  /* 0x0000000000007b1d */ /* 0x000fe20000010000 */
[----:B------:R-:W-:Y:S01]  /*7ad0*/  IMAD.SHL.U32 R8, R4, 0x8, RZ ;  /* 0x0000000804087824 */ /* 0x000fe200078e00ff */
[----:B------:R-:W-:Y:S01]  /*7ae0*/  USHF.R.S32.HI UR12, URZ, 0x1f, UR27 ;  /* 0x0000001f3f0c7899 */ /* 0x000fe2000801141b */
[----:B------:R-:W-:Y:S01]  /*7af0*/  IMAD.U32 R6, RZ, RZ, UR8 ;  /* 0x00000008ff067e24 */ /* 0x000fe2000f8e00ff */
[----:B------:R-:W-:Y:S01]  /*7b00*/  UIMAD UR5, UR25, -0x40, UR5 ;  /* 0xffffffc0190578a4 */ /* 0x000fe2000f8e0205 */
[----:B------:R-:W-:Y:S01]  /*7b10*/  SHF.R.S32.HI R4, RZ, 0x3, R5 ;  /* 0x00000003ff047819 */ /* 0x000fe20000011405 */
[----:B------:R-:W-:Y:S01]  /*7b20*/  UIMAD UR13, UR12, UR8, URZ ;  /* 0x000000080c0d72a4 */ /* 0x000fe2000f8e023f */
[--C-:B------:R-:W-:Y:S01]  /*7b30*/  SHF.R.S32.HI R9, RZ, 0x1f, R8.reuse ;  /* 0x0000001fff097819 */ /* 0x100fe20000011408 */
[----:B------:R-:W-:Y:S01]  /*7b40*/  USHF.R.S32.HI UR20, URZ, 0x1f, UR61 ;  /* 0x0000001f3f147899 */ /* 0x000fe2000801143d */
[C---:B------:R-:W-:Y:S01]  /*7b50*/  IADD3 R10, R4.reuse, 0x20, RZ ;  /* 0x00000020040a7810 */ /* 0x040fe20007ffe0ff */
[----:B------:R-:W-:Y:S01]  /*7b60*/  UIMAD UR13, UR27, UR9, UR13 ;  /* 0x000000091b0d72a4 */ /* 0x000fe2000f8e020d */
[----:B------:R-:W-:Y:S01]  /*7b70*/  ISETP.GE.AND P2, PT, R4, UR5, PT ;  /* 0x0000000504007c0c */ /* 0x000fe2000bf46270 */
[----:B------:R-:W-:Y:S01]  /*7b80*/  IMAD.WIDE.U32 R6, R6, UR27, R8 ;  /* 0x0000001b06067c25 */ /* 0x000fe2000f8e0008 */
[----:B------:R-:W-:Y:S01]  /*7b90*/  ULDC.64 UR14, c[0x0][0x468] ;  /* 0x00011a00000e7ab9 */ /* 0x000fe20000000a00 */
[----:B------:R-:W-:Y:S01]  /*7ba0*/  ISETP.GE.AND P1, PT, R10, UR5, PT ;  /* 0x000000050a007c0c */ /* 0x000fe2000bf26270 */
[----:B------:R-:W-:Y:S01]  /*7bb0*/  BSSY B0, `(.L_x_193) ;  /* 0x0000020000007945 */ /* 0x000fe20003800000 */
[----:B------:R-:W-:Y:S01]  /*7bc0*/  IMAD.U32 R5, RZ, RZ, UR13 ;  /* 0x0000000dff057e24 */ /* 0x000fe2000f8e00ff */
[----:B------:R-:W-:Y:S01]  /*7bd0*/  IADD3 R6, P0, R6, UR18, RZ ;  /* 0x0000001206067c10 */ /* 0x000fe2000ff1e0ff */
[----:B------:R-:W-:Y:S01]  /*7be0*/  UIMAD UR13, UR20, UR14, URZ ;  /* 0x0000000e140d72a4 */ /* 0x000fe2000f8e023f */
[----:B------:R-:W-:-:S02]  /*7bf0*/  SHF.R.S32.HI R52, RZ, 0x1f, R4 ;  /* 0x0000001fff347819 */ /* 0x000fc40000011404 */
[----:B------:R-:W-:Y:S01]  /*7c00*/  IADD3.X R7, R7, UR19, R5, P0, !PT ;  /* 0x0000001307077c10 */ /* 0x000fe200087fe405 */
[----:B------:R-:W-:Y:S01]  /*7c10*/  IMAD.U32 R5, RZ, RZ, UR14 ;  /* 0x0000000eff057e24 */ /* 0x000fe2000f8e00ff */
[----:B------:R-:W-:Y:S01]  /*7c20*/  UIMAD UR15, UR61, UR15, UR13 ;  /* 0x0000000f3d0f72a4 */ /* 0x000fe2000f8e020d */
[----:B------:R1:W2:Y:S02]  /*7c30*/  LDS.128 R36, [R247+0xd000] ;  /* 0x00d00000f7247984 */ /* 0x0002a40000000c00 */
[----:B------:R-:W-:Y:S02]  /*7c40*/  IMAD.WIDE.U32 R10, R5, UR61, R6 ;  /* 0x0000003d050a7c25 */ /* 0x000fe4000f8e0006 */
[----:B------:R1:W3:Y:S03]  /*7c50*/  LDS.128 R32, [R247+0xf000] ;  /* 0x00f00000f7207984 */ /* 0x0002e60000000c00 */
[----:B------:R-:W-:Y:S01]  /*7c60*/  IADD3 R14, R11, UR15, RZ ;  /* 0x0000000f0b0e7c10 */ /* 0x000fe2000fffe0ff */
[----:B------:R1:W4:Y:S04]  /*7c70*/  LDS.128 R28, [R247+0x11000] ;  /* 0x01100000f71c7984 */ /* 0x0003280000000c00 */
[----:B------:R1:W1:Y:S04]  /*7c80*/  LDS.128 R48, [R247+0x13000] ;  /* 0x01300000f7307984 */ /* 0x0002680000000c00 */
[----:B------:R1:W1:Y:S04]  /*7c90*/  LDS.128 R44, [R247+0x15000] ;  /* 0x01500000f72c7984 */ /* 0x0002680000000c00 */
[----:B------:R1:W1:Y:S01]  /*7ca0*/  LDS.128 R40, [R247+0x17000] ;  /* 0x01700000f7287984 */ /* 0x0002620000000c00 */
[----:B------:R-:W-:Y:S05]  /*7cb0*/  @P2 BRA `(.L_x_194) ;  /* 0x00000000003c2947 */ /* 0x000fea0003800000 */
[----:B------:R-:W5:Y:S01]  /*7cc0*/  LDS.128 R20, [R247+0xe000] ;  /* 0x00e00000f7147984 */ /* 0x000f620000000c00 */
[----:B------:R-:W-:Y:S01]  /*7cd0*/  MOV R6, R10 ;  /* 0x0000000a00067202 */ /* 0x000fe20000000f00 */
[----:B------:R-:W-:Y:S01]  /*7ce0*/  IMAD R5, R52, UR8, RZ ;  /* 0x0000000834057c24 */ /* 0x000fe2000f8e02ff */
[----:B------:R-:W-:Y:S01]  /*7cf0*/  MOV R7, R14 ;  /* 0x0000000e00077202 */ /* 0x000fe20000000f00 */
[----:B------:R-:W2:Y:S01]  /*7d00*/  LDS.128 R16, [R247+0xc000] ;  /* 0x00c00000f7107984 */ /* 0x000ea20000000c00 */
[----:B------:R-:W-:Y:S01]  /*7d10*/  ULDC.64 UR14, c[0x0][0x3f0] ;  /* 0x0000fc00000e7ab9 */ /* 0x000fe20000000a00 */
[C---:B------:R-:W-:Y:S02]  /*7d20*/  IMAD R5, R4.reuse, UR9, R5 ;  /* 0x0000000904057c24 */ /* 0x040fe4000f8e0205 */
[----:B------:R-:W3:Y:S01]  /*7d30*/  LDS.128 R24, [R247+0x10000] ;  /* 0x01000000f7187984 */ /* 0x000ee20000000c00 */
[----:B------:R-:W-:-:S05]  /*7d40*/  IMAD.WIDE.U32 R12, R4, UR8, R6 ;  /* 0x00000008040c7c25 */ /* 0x000fca000f8e0006 */
[----:B------:R-:W-:Y:S02]  /*7d50*/  IADD3 R5, R5, R13, RZ ;  /* 0x0000000d05057210 */ /* 0x000fe40007ffe0ff */
[----:B------:R-:W-:-:S04]  /*7d60*/  LEA R6, P0, R12, UR14, 0x1 ;  /* 0x0000000e0c067c11 */ /* 0x000fc8000f8008ff */
[----:B------:R-:W-:-:S05]  /*7d70*/  LEA.HI.X R7, R12, UR15, R5, 0x1, P0 ;  /* 0x0000000f0c077c11 */ /* 0x000fca00080f0c05 */
[----:B-----5:R1:W-:Y:S04]  /*7d80*/  STG.E.128 desc[UR6][R6.64+0x80], R20 ;  /* 0x0000801406007986 */ /* 0x0203e8000c101d06 */
[----:B--2---:R2:W-:Y:S04]  /*7d90*/  STG.E.128 desc[UR6][R6.64], R16 ;  /* 0x0000001006007986 */ /* 0x0045e8000c101d06 */
[----:B---3--:R2:W-:Y:S02]  /*7da0*/  STG.E.128 desc[UR6][R6.64+0x100], R24 ;  /* 0x0001001806007986 */ /* 0x0085e4000c101d06 */
.L_x_194:
[----:B------:R-:W-:Y:S05]  /*7db0*/  BSYNC B0 ;  /* 0x0000000000007941 */ /* 0x000fea0003800000 */
.L_x_193:
[----:B------:R-:W-:Y:S04]  /*7dc0*/  BSSY B0, `(.L_x_195) ;  /* 0x0000010000007945 */ /* 0x000fe80003800000 */
[----:B------:R-:W-:Y:S05]  /*7dd0*/  @P1 BRA `(.L_x_196) ;  /* 0x0000000000381947 */ /* 0x000fea0003800000 */
[----:B------:R-:W-:Y:S01]  /*7de0*/  IADD3 R5, P0, R4, 0x20, RZ ;  /* 0x0000002004057810 */ /* 0x000fe20007f1e0ff */
[----:B------:R-:W-:Y:S01]  /*7df0*/  ULDC.64 UR14, c[0x0][0x3f0] ;  /* 0x0000fc00000e7ab9 */ /* 0x000fe20000000a00 */
[----:B-12---:R-:W-:-:S03]  /*7e00*/  MOV R7, R14 ;  /* 0x0000000e00077202 */ /* 0x006fc60000000f00 */
[----:B------:R-:W-:-:S04]  /*7e10*/  IMAD.X R6, RZ, RZ, R52, P0 ;  /* 0x000000ffff067224 */ /* 0x000fc800000e0634 */
[----:B------:R-:W-:Y:S02]  /*7e20*/  IMAD R12, R6, UR8, RZ ;  /* 0x00000008060c7c24 */ /* 0x000fe4000f8e02ff */
[----:B------:R-:W-:-:S04]  /*7e30*/  IMAD.MOV.U32 R6, RZ, RZ, R10 ;  /* 0x000000ffff067224 */ /* 0x000fc800078e000a */
[----:B------:R-:W-:-:S04]  /*7e40*/  IMAD.WIDE.U32 R10, R5, UR8, R6 ;  /* 0x00000008050a7c25 */ /* 0x000fc8000f8e0006 */
[----:B------:R-:W-:Y:S01]  /*7e50*/  IMAD R5, R5, UR9, R12 ;  /* 0x0000000905057c24 */ /* 0x000fe2000f8e020c */
[----:B------:R-:W-:-:S04]  /*7e60*/  LEA R6, P0, R10, UR14, 0x1 ;  /* 0x0000000e0a067c11 */ /* 0x000fc8000f8008ff */
[----:B------:R-:W-:-:S04]  /*7e70*/  IADD3 R5, R5, R11, RZ ;  /* 0x0000000b05057210 */ /* 0x000fc80007ffe0ff */
[----:B------:R-:W-:-:S05]  /*7e80*/  LEA.HI.X R7, R10, UR15, R5, 0x1, P0 ;  /* 0x0000000f0a077c11 */ /* 0x000fca00080f0c05 */
[----:B------:R1:W-:Y:S04]  /*7e90*/  STG.E.128 desc[UR6][R6.64], R36 ;  /* 0x0000002406007986 */ /* 0x0003e8000c101d06 */
[----:B---3--:R1:W-:Y:S04]  /*7ea0*/  STG.E.128 desc[UR6][R6.64+0x80], R32 ;  /* 0x0000802006007986 */ /* 0x0083e8000c101d06 */
[----:B----4-:R1:W-:Y:S02]  /*7eb0*/  STG.E.128 desc[UR6][R6.64+0x100], R28 ;  /* 0x0001001c06007986 */ /* 0x0103e4000c101d06 */
.L_x_196:
[----:B------:R-:W-:Y:S05]  /*7ec0*/  BSYNC B0 ;  /* 0x0000000000007941 */ /* 0x000fea0003800000 */
.L_x_195:
[----:B-1----:R1:W1:Y:S01]  /*7ed0*/  LDS.128 R20, [R247+0x12000] ;  /* 0x01200000f7147984 */ /* 0x0022620000000c00 */
[----:B------:R-:W-:Y:S01]  /*7ee0*/  UIMAD UR5, UR12, UR10, URZ ;  /* 0x0000000a0c0572a4 */ /* 0x000fe2000f8e023f */
[----:B--2---:R-:W-:Y:S01]  /*7ef0*/  IMAD.U32 R6, RZ, RZ, UR10 ;  /* 0x0000000aff067e24 */ /* 0x004fe2000f8e00ff */
        /* <DEDUP_REMOVED lines=26> */
[----:B------:R1:W-:Y:S04]  /*80a0*/  STG.E.128 desc[UR6][R6.64+0x80], R16 ;  /* 0x0000801006007986 */ /* 0x0003e8000c101d06 */
[----:B------:R1:W-:Y:S02]  /*80b0*/  STG.E.128 desc[UR6][R6.64+0x100], R12 ;  /* 0x0001000c06007986 */ /* 0x0003e4000c101d06 */
.L_x_198:
[----:B------:R-:W-:Y:S05]  /*80c0*/  BSYNC B0 ;  /* 0x0000000000007941 */ /* 0x000fea0003800000 */
.L_x_197:
[----:B------:R-:W-:Y:S05]  /*80d0*/  @P1 BRA `(.L_x_185) ;  /* 0x0000000000381947 */ /* 0x000fea0003800000 */
[----:B------:R-:W-:Y:S01]  /*80e0*/  IADD3 R4, P0, R4, 0x20, RZ ;  /* 0x0000002004047810 */ /* 0x000fe20007f1e0ff */
[----:B------:R-:W-:Y:S01]  /*80f0*/  ULDC.64 UR8, c[0x0][0x3f8] ;  /* 0x0000fe0000087ab9 */ /* 0x000fe20000000a00 */
[----:B-1----:R-:W-:-:S03]  /*8100*/  MOV R7, R5 ;  /* 0x0000000500077202 */ /* 0x002fc60000000f00 */
        /* <DEDUP_REMOVED lines=8> */
[----:B------:R1:W-:Y:S04]  /*8190*/  STG.E.128 desc[UR6][R4.64], R48 ;  /* 0x0000003004007986 */ /* 0x0003e8000c101d06 */
[----:B------:R1:W-:Y:S04]  /*81a0*/  STG.E.128 desc[UR6][R4.64+0x80], R44 ;  /* 0x0000802c04007986 */ /* 0x0003e8000c101d06 */
[----:B------:R1:W-:Y:S02]  /*81b0*/  STG.E.128 desc[UR6][R4.64+0x100], R40 ;  /* 0x0001002804007986 */ /* 0x0003e4000c101d06 */
.L_x_185:
[----:B------:R-:W-:Y:S05]  /*81c0*/  BSYNC B1 ;  /* 0x0000000000017941 */ /* 0x000fea0003800000 */
.L_x_171:
        /* <DEDUP_REMOVED lines=8> */
.L_x_199:
[----:B------:R-:W-:Y:S05]  /*8250*/  EXIT ;  /* 0x000000000000794d */ /* 0x000fea0003800000 */
.L_x_201:
        /* <DEDUP_REMOVED lines=10> */
.L_x_1586:


//--------------------- .text._ZN5flash44flash_bwd_dq_dk_dv_loop_seqk_parallel_kernelI23Flash_bwd_kernel_traitsILi192ELi64ELi64ELi8ELi4ELi2ELi2ELb1ELb1EN7cutlass10bfloat16_tE19Flash_kernel_traitsILi192ELi64ELi64ELi8ES3_EELb0ELb0ELb1ELb1ELb0ELb0ELb0EEEvNS_16Flash_bwd_paramsE --------------------------
	.section	.text._ZN5flash44flash_bwd_dq_dk_dv_loop_seqk_parallel_kernelI23Flash_bwd_kernel_traitsILi192ELi64ELi64ELi8ELi4ELi2ELi2ELb1ELb1EN7cutlass10bfloat16_tE19Flash_kernel_traitsILi192ELi64ELi64ELi8ES3_EELb0ELb0ELb1ELb1ELb0ELb0ELb0EEEvNS_16Flash_bwd_paramsE,"ax",@progbits
	.align	128
        .global         _ZN5flash44flash_bwd_dq_dk_dv_loop_seqk_parallel_kernelI23Flash_bwd_kernel_traitsILi192ELi64ELi64ELi8ELi4ELi2ELi2ELb1ELb1EN7cutlass10bfloat16_tE19Flash_kernel_traitsILi192ELi64ELi64ELi8ES3_EELb0ELb0ELb1ELb1ELb0ELb0ELb0EEEvNS_16Flash_bwd_paramsE
        .type           _ZN5flash44flash_bwd_dq_dk_dv_loop_seqk_parallel_kernelI23Flash_bwd_kernel_traitsILi192ELi64ELi64ELi8ELi4ELi2ELi2ELb1ELb1EN7cutlass10bfloat16_tE19Flash_kernel_traitsILi192ELi64ELi64ELi8ES3_EELb0ELb0ELb1ELb1ELb0ELb0ELb0EEEvNS_16Flash_bwd_paramsE,@function
        .size           _ZN5flash44flash_bwd_dq_dk_dv_loop_seqk_parallel_kernelI23Flash_bwd_kernel_traitsILi192ELi64ELi64ELi8ELi4ELi2ELi2ELb1ELb1EN7cutlass10bfloat16_tE19Flash_kernel_traitsILi192ELi64ELi64ELi8ES3_EELb0ELb0ELb1ELb1ELb0ELb0ELb0EEEvNS_16Flash_bwd_paramsE,(.L_x_1587 - _ZN5flash44flash_bwd_dq_dk_dv_loop_seqk_parallel_kernelI23Flash_bwd_kernel_traitsILi192ELi64ELi64ELi8ELi4ELi2ELi2ELb1ELb1EN7cutlass10bfloat16_tE19Flash_kernel_traitsILi192ELi64ELi64ELi8ES3_EELb0ELb0ELb1ELb1ELb0ELb0ELb0EEEvNS_16Flash_bwd_paramsE)
        .other          _ZN5flash44flash_bwd_dq_dk_dv_loop_seqk_parallel_kernelI23Flash_bwd_kernel_traitsILi192ELi64ELi64ELi8ELi4ELi2ELi2ELb1ELb1EN7cutlass10bfloat16_tE19Flash_kernel_traitsILi192ELi64ELi64ELi8ES3_EELb0ELb0ELb1ELb1ELb0ELb0ELb0EEEvNS_16Flash_bwd_paramsE,@"STO_CUDA_ENTRY STV_DEFAULT"
_ZN5flash44flash_bwd_dq_dk_dv_loop_seqk_parallel_kernelI23Flash_bwd_kernel_traitsILi192ELi64ELi64ELi8ELi4ELi2ELi2ELb1ELb1EN7cutlass10bfloat16_tE19Flash_kernel_traitsILi192ELi64ELi64ELi8ES3_EELb0ELb0ELb1ELb1ELb0ELb0ELb0EEEvNS_16Flash_bwd_paramsE:
.text._ZN5flash44flash_bwd_dq_dk_dv_loop_seqk_parallel_kernelI23Flash_bwd_kernel_traitsILi192ELi64ELi64ELi8ELi4ELi2ELi2ELb1ELb1EN7cutlass10bfloat16_tE19Flash_kernel_traitsILi192ELi64ELi64ELi8ES3_EELb0ELb0ELb1ELb1ELb0ELb0ELb0EEEvNS_16Flash_bwd_paramsE:
        /* <DEDUP_REMOVED lines=24> */
[CC--:B-1----:R-:W-:Y:S02]  /*0180*/  LEA.HI R0, R2.reuse, R7.reuse, RZ, 0x5 ;  /* 0x0000000702007211 */ /* 0x0c2fe400078f28ff */
[CC--:B------:R-:W-:Y:S02]  /*0190*/  LEA.HI R11, R2.reuse, R7.reuse, RZ, 0x3 ;  /* 0x00000007020b7211 */ /* 0x0c0fe400078f18ff */
[CC--:B------:R-:W-:Y:S02]  /*01a0*/  LEA.HI R3, R2.reuse, R7.reuse, RZ, 0x4 ;  /* 0x0000000702037211 */ /* 0x0c0fe400078f20ff */
[CC--:B------:R-:W-:Y:S02]  /*01b0*/  LEA.HI R16, R2.reuse, R7.reuse, RZ, 0x7 ;  /* 0x0000000702107211 */ /* 0x0c0fe400078f38ff */
[CC--:B------:R-:W-:Y:S02]  /*01c0*/  LEA.HI R17, R2.reuse, R7.reuse, RZ, 0x6 ;  /* 0x0000000702117211 */ /* 0x0c0fe400078f30ff */
[----:B------:R-:W-:-:S02]  /*01d0*/  LEA.HI R2, R2, R7, RZ, 0x2 ;  /* 0x0000000702027211 */ /* 0x000fc400078f10ff */
[----:B------:R-:W-:Y:S02]  /*01e0*/  LOP3.LUT R4, R0, 0xffffffe0, RZ, 0xc0, !PT ;  /* 0xffffffe000047812 */ /* 0x000fe400078ec0ff */
[----:B------:R-:W-:Y:S02]  /*01f0*/  LOP3.LUT R5, R11, 0xfffffff8, RZ, 0xc0, !PT ;  /* 0xfffffff80b057812 */ /* 0x000fe400078ec0ff */
[----:B------:R-:W-:Y:S01]  /*0200*/  LOP3.LUT R9, R3, 0xfffffff0, RZ, 0xc0, !PT ;  /* 0xfffffff003097812 */ /* 0x000fe200078ec0ff */
[C---:B------:R-:W-:Y:S01]  /*0210*/  IMAD.IADD R10, R7.reuse, 0x1, -R4 ;  /* 0x00000001070a7824 */ /* 0x040fe200078e0a04 */
[----:B------:R-:W-:Y:S01]  /*0220*/  LOP3.LUT R6, R2, 0x7ffffffc, RZ, 0xc0, !PT ;  /* 0x7ffffffc02067812 */ /* 0x000fe200078ec0ff */
[C---:B------:R-:W-:Y:S01]  /*0230*/  IMAD.IADD R5, R7.reuse, 0x1, -R5 ;  /* 0x0000000107057824 */ /* 0x040fe200078e0a05 */
[----:B------:R-:W-:Y:S01]  /*0240*/  SHF.R.S32.HI R4, RZ, 0x5, R0 ;  /* 0x00000005ff047819 */ /* 0x000fe20000011400 */
[C---:B------:R-:W-:Y:S01]  /*0250*/  IMAD.IADD R9, R7.reuse, 0x1, -R9 ;  /* 0x0000000107097824 */ /* 0x040fe200078e0a09 */
[----:B------:R-:W-:Y:S01]  /*0260*/  SHF.R.S32.HI R8, RZ, 0x2, R2 ;  /* 0x00000002ff087819 */ /* 0x000fe20000011402 */
[----:B------:R-:W-:Y:S01]  /*0270*/  IMAD.IADD R19, R7, 0x1, -R6 ;  /* 0x0000000107137824 */ /* 0x000fe200078e0a06 */
[----:B------:R-:W-:Y:S01]  /*0280*/  SHF.R.S32.HI R7, RZ, 0x1f, R0 ;  /* 0x0000001fff077819 */ /* 0x000fe20000011400 */
[----:B------:R-:W-:Y:S01]  /*0290*/  IMAD.SHL.U32 R20, R5, 0x8, RZ ;  /* 0x0000000805147824 */ /* 0x000fe200078e00ff */
[----:B------:R-:W-:-:S02]  /*02a0*/  SHF.R.S32.HI R6, RZ, 0x4, R3 ;  /* 0x00000004ff067819 */ /* 0x000fc40000011403 */
[-C--:B------:R-:W-:Y:S02]  /*02b0*/  LEA.HI R0, R0, R4.reuse, RZ, 0x1 ;  /* 0x0000000400007211 */ /* 0x080fe400078f08ff */
[----:B------:R-:W-:Y:S01]  /*02c0*/  SHF.R.S32.HI R2, RZ, 0x1f, R2 ;  /* 0x0000001fff027819 */ /* 0x000fe20000011402 */
[----:B------:R-:W-:Y:S01]  /*02d0*/  STL [R1+0x50], R20 ;  /* 0x0000501401007387 */ /* 0x000fe20000100800 */
[----:B------:R-:W-:Y:S02]  /*02e0*/  LEA.HI R7, R7, R4, RZ, 0x2 ;  /* 0x0000000407077211 */ /* 0x000fe400078f10ff */
[----:B------:R-:W-:Y:S02]  /*02f0*/  LEA.HI R3, R3, R6, RZ, 0x1 ;  /* 0x0000000603037211 */ /* 0x000fe400078f08ff */
[----:B------:R-:W-:Y:S02]  /*0300*/  LOP3.LUT R0, R0, 0xfffffffe, RZ, 0xc0, !PT ;  /* 0xfffffffe00007812 */ /* 0x000fe400078ec0ff */
[----:B------:R-:W-:-:S02]  /*0310*/  SHF.R.S32.HI R12, RZ, 0x3, R11 ;  /* 0x00000003ff0c7819 */ /* 0x000fc4000001140b */
[----:B------:R-:W-:Y:S01]  /*0320*/  LEA.HI R2, R2, R8, RZ, 0x3 ;  /* 0x0000000802027211 */ /* 0x000fe200078f18ff */
[----:B------:R-:W-:Y:S01]  /*0330*/  IMAD.IADD R14, R4, 0x1, -R0 ;  /* 0x00000001040e7824 */ /* 0x000fe200078e0a00 */
[----:B------:R-:W-:Y:S01]  /*0340*/  LOP3.LUT R7, R7, 0xfffffffc, RZ, 0xc0, !PT ;  /* 0xfffffffc07077812 */ /* 0x000fe200078ec0ff */
[----:B------:R-:W-:Y:S01]  /*0350*/  IMAD.SHL.U32 R0, R12, 0x40, RZ ;  /* 0x000000400c007824 */ /* 0x000fe200078e00ff */
[----:B------:R-:W-:Y:S02]  /*0360*/  LOP3.LUT R3, R3, 0xfffffffe, RZ, 0xc0, !PT ;  /* 0xfffffffe03037812 */ /* 0x000fe400078ec0ff */
[----:B------:R-:W-:Y:S01]  /*0370*/  LOP3.LUT R2, R2, 0xfffffff8, RZ, 0xc0, !PT ;  /* 0xfffffff802027812 */ /* 0x000fe200078ec0ff */
[----:B------:R-:W-:Y:S01]  /*0380*/  IMAD.IADD R15, R4, 0x1, -R7 ;  /* 0x00000001040f7824 */ /* 0x000fe200078e0a07 */
[C---:B------:R-:W-:Y:S01]  /*0390*/  LOP3.LUT P4, RZ, R5.reuse, 0x4, RZ, 0xc0, !PT ;  /* 0x0000000405ff7812 */ /* 0x040fe2000788c0ff */
[----:B------:R-:W-:Y:S01]  /*03a0*/  IMAD.IADD R12, R6, 0x1, -R3 ;  /* 0x00000001060c7824 */ /* 0x000fe200078e0a03 */
[----:B------:R-:W-:Y:S01]  /*03b0*/  SHF.R.S32.HI R3, RZ, 0x1f, R10 ;  /* 0x0000001fff037819 */ /* 0x000fe2000001140a */
[----:B------:R-:W-:Y:S01]  /*03c0*/  IMAD.IADD R4, R8, 0x1, -R2 ;  /* 0x0000000108047824 */ /* 0x000fe200078e0a02 */
[----:B------:R-:W-:Y:S01]  /*03d0*/  LOP3.LUT R2, R0, 0x1c0, RZ, 0xc0, !PT ;  /* 0x000001c000027812 */ /* 0x000fe200078ec0ff */
[----:B------:R-:W-:Y:S01]  /*03e0*/  IMAD.SHL.U32 R0, R5, 0x40, RZ ;  /* 0x0000004005007824 */ /* 0x000fe200078e00ff */
[----:B------:R-:W-:-:S02]  /*03f0*/  SHF.R.S32.HI R6, RZ, 0x1f, R9 ;  /* 0x0000001fff067819 */ /* 0x000fc40000011409 */
[----:B------:R-:W-:Y:S02]  /*0400*/  LEA.HI R18, R3, R10, RZ, 0x2 ;  /* 0x0000000a03127211 */ /* 0x000fe400078f10ff */
[----:B------:R-:W-:Y:S02]  /*0410*/  LEA.HI R13, R6, R9, RZ, 0x3 ;  /* 0x00000009060d7211 */ /* 0x000fe400078f18ff */
[----:B------:R-:W-:Y:S02]  /*0420*/  LOP3.LUT R7, R2, 0x38, R20, 0xf8, !PT ;  /* 0x0000003802077812 */ /* 0x000fe400078ef814 */
[----:B------:R-:W-:Y:S01]  /*0430*/  SHF.R.U32.HI R3, RZ, 0x3, R2 ;  /* 0x00000003ff037819 */ /* 0x000fe20000011602 */
[----:B------:R-:W-:Y:S01]  /*0440*/  IMAD.SHL.U32 R2, R14, 0x10, RZ ;  /* 0x000000100e027824 */ /* 0x000fe200078e00ff */
[----:B------:R-:W-:Y:S02]  /*0450*/  LOP3.LUT R0, R0, 0x1c0, RZ, 0xc0, !PT ;  /* 0x000001c000007812 */ /* 0x000fe400078ec0ff */
[----:B------:R-:W-:-:S02]  /*0460*/  LOP3.LUT P3, RZ, R5, 0x2, RZ, 0xc0, !PT ;  /* 0x0000000205ff7812 */ /* 0x000fc4000786c0ff */
[----:B------:R-:W-:Y:S02]  /*0470*/  LOP3.LUT R6, R13, 0xfffffff8, RZ, 0xc0, !PT ;  /* 0xfffffff80d067812 */ /* 0x000fe400078ec0ff */
[----:B------:R-:W-:Y:S02]  /*0480*/  LOP3.LUT R5, R4, 0x1, RZ, 0xc0, !PT ;  /* 0x0000000104057812 */ /* 0x000fe400078ec0ff */
[----:B------:R-:W-:Y:S01]  /*0490*/  LOP3.LUT R2, R0, 0x10, R2, 0xf8, !PT ;  /* 0x0000001000027812 */ /* 0x000fe200078ef802 */
[----:B------:R-:W-:Y:S01]  /*04a0*/  IMAD.IADD R8, R9, 0x1, -R6 ;  /* 0x0000000109087824 */ /* 0x000fe200078e0a06 */
[----:B------:R-:W-:Y:S02]  /*04b0*/  ISETP.NE.U32.AND P0, PT, R5, 0x1, PT ;  /* 0x000000010500780c */ /* 0x000fe40003f05070 */
[----:B------:R-:W-:Y:S01]  /*04c0*/  LOP3.LUT R10, R7, R3, RZ, 0x3c, !PT ;  /* 0x00000003070a7212 */ /* 0x000fe200078e3cff */
[----:B------:R-:W-:Y:S01]  /*04d0*/  IMAD.SHL.U32 R3, R12, 0x200, RZ ;  /* 0x000002000c037824 */ /* 0x000fe200078e00ff */
[----:B------:R-:W-:-:S02]  /*04e0*/  LOP3.LUT R9, R2, 0x8, R11, 0xf8, !PT ;  /* 0x0000000802097812 */ /* 0x000fc400078ef80b */
[----:B------:R-:W-:Y:S02]  /*04f0*/  LOP3.LUT R5, R0, 0x8, R11, 0xf8, !PT ;  /* 0x0000000800057812 */ /* 0x000fe400078ef80b */
[----:B------:R-:W-:Y:S02]  /*0500*/  SHF.R.S32.HI R7, RZ, 0x7, R16 ;  /* 0x00000007ff077819 */ /* 0x000fe40000011410 */
[----:B------:R-:W-:Y:S02]  /*0510*/  SHF.R.U32.HI R0, RZ, 0x3, R0 ;  /* 0x00000003ff007819 */ /* 0x000fe40000011600 */
[----:B------:R-:W-:Y:S01]  /*0520*/  SHF.R.S32.HI R2, RZ, 0x6, R17 ;  /* 0x00000006ff027819 */ /* 0x000fe20000011411 */
[----:B------:R-:W-:Y:S01]  /*0530*/  IMAD R6, R7, 0x800, R3 ;  /* 0x0000080007067824 */ /* 0x000fe200078e0203 */
[C---:B------:R-:W-:Y:S01]  /*0540*/  R2P PR, R4.reuse, 0x6 ;  /* 0x0000000604007804 */ /* 0x040fe20000000000 */
[----:B------:R-:W-:Y:S01]  /*0550*/  IMAD.SHL.U32 R4, R4, 0x40, RZ ;  /* 0x0000004004047824 */ /* 0x000fe200078e00ff */
[----:B------:R-:W-:Y:S01]  /*0560*/  LOP3.LUT R5, R5, R0, RZ, 0x3c, !PT ;  /* 0x0000000005057212 */ /* 0x000fe200078e3cff */
[C---:B------:R-:W-:Y:S01]  /*0570*/  IMAD R10, R2.reuse, 0x200, R10 ;  /* 0x00000200020a7824 */ /* 0x040fe200078e020a */
[----:B------:R-:W-:Y:S01]  /*0580*/  LOP3.LUT R3, R3, R9, R0, 0xf6, !PT ;  /* 0x0000000903037212 */ /* 0x000fe200078ef600 */
[----:B------:R-:W-:Y:S01]  /*0590*/  IMAD.SHL.U32 R2, R2, 0x8, RZ ;  /* 0x0000000802027824 */ /* 0x000fe200078e00ff */
[----:B------:R-:W-:Y:S01]  /*05a0*/  LOP3.LUT R0, R4, 0x1c0, RZ, 0xc0, !PT ;  /* 0x000001c004007812 */ /* 0x000fe200078ec0ff */
[----:B------:R-:W-:Y:S01]  /*05b0*/  IMAD.IADD R17, R6, 0x1, R5 ;  /* 0x0000000106117824 */ /* 0x000fe200078e0205 */
[----:B------:R-:W-:Y:S01]  /*05c0*/  LOP3.LUT P6, RZ, R8, 0x4, RZ, 0xc0, !PT ;  /* 0x0000000408ff7812 */ /* 0x000fe200078cc0ff */
[----:B------:R-:W-:Y:S01]  /*05d0*/  IMAD.SHL.U32 R5, R12, 0x20, RZ ;  /* 0x000000200c057824 */ /* 0x000fe200078e00ff */
[----:B------:R-:W-:Y:S01]  /*05e0*/  LOP3.LUT R2, R2, 0x18, RZ, 0xc0, !PT ;  /* 0x0000001802027812 */ /* 0x000fe200078ec0ff */
[----:B------:R-:W-:Y:S01]  /*05f0*/  IMAD.SHL.U32 R6, R7, 0x20, RZ ;  /* 0x0000002007067824 */ /* 0x000fe200078e00ff */
[----:B------:R-:W-:-:S02]  /*0600*/  SHF.R.U32.HI R4, RZ, 0x3, R0 ;  /* 0x00000003ff047819 */ /* 0x000fc40000011600 */
[----:B------:R-:W-:Y:S02]  /*0610*/  LOP3.LUT R7, R2, 0x20, R5, 0xf8, !PT ;  /* 0x0000002002077812 */ /* 0x000fe400078ef805 */
[----:B------:R-:W-:Y:S02]  /*0620*/  LOP3.LUT R5, R0, 0x20, R6, 0xf8, !PT ;  /* 0x0000002000057812 */ /* 0x000fe400078ef806 */
[----:B------:R-:W-:Y:S01]  /*0630*/  LOP3.LUT R6, R4, R0, R2, 0x1e, !PT ;  /* 0x0000000004067212 */ /* 0x000fe200078e1e02 */
[----:B------:R-:W-:Y:S01]  /*0640*/  IMAD.SHL.U32 R0, R19, 0x2, RZ ;  /* 0x0000000213007824 */ /* 0x000fe200078e00ff */
[----:B------:R-:W-:Y:S01]  /*0650*/  LOP3.LUT R4, R5, R4, RZ, 0x3c, !PT ;  /* 0x0000000405047212 */ /* 0x000fe200078e3cff */
[C---:B------:R-:W-:Y:S01]  /*0660*/  IMAD.SHL.U32 R2, R8.reuse, 0x40, RZ ;  /* 0x0000004008027824 */ /* 0x040fe200078e00ff */
[----:B------:R-:W-:Y:S01]  /*0670*/  LOP3.LUT P5, RZ, R8, 0x2, RZ, 0xc0, !PT ;  /* 0x0000000208ff7812 */ /* 0x000fe200078ac0ff */
[--C-:B------:R-:W-:Y:S01]  /*0680*/  IMAD R5, R15, 0x400, R0.reuse ;  /* 0x000004000f057824 */ /* 0x100fe200078e0200 */
[----:B------:R-:W-:Y:S01]  /*0690*/  LEA R3, R3, UR5, 0x1 ;  /* 0x0000000503037c11 */ /* 0x000fe2000f8e08ff */
        /* <DEDUP_REMOVED lines=8> */
[----:B------:R-:W-:Y:S01]  /*0720*/  IMAD.MOV.U32 R6, RZ, RZ, 0x20 ;  /* 0x00000020ff067424 */ /* 0x000fe200078e00ff */
[----:B------:R-:W-:Y:S01]  /*0730*/  LOP3.LUT R4, R0, 0x8, R4, 0xf8, !PT ;  /* 0x0000000800047812 */ /* 0x000fe200078ef804 */
[----:B------:R-:W-:Y:S01]  /*0740*/  VIADD R13, R20, 0x80 ;  /* 0x00000080140d7836 */ /* 0x000fe20000000000 */
[----:B------:R-:W-:-:S02]  /*0750*/  LOP3.LUT R5, R2, R7, R0, 0x1e, !PT ;  /* 0x0000000702057212 */ /* 0x000fc400078e1e00 */
[----:B------:R-:W-:Y:S02]  /*0760*/  SHF.R.S32.HI R0, RZ, 0x2, R18 ;  /* 0x00000002ff007819 */ /* 0x000fe40000011412 */
[----:B------:R-:W-:Y:S02]  /*0770*/  LOP3.LUT R2, R4, R2, RZ, 0x3c, !PT ;  /* 0x0000000204027212 */ /* 0x000fe400078e3cff */
[----:B------:R-:W-:Y:S01]  /*0780*/  LOP3.LUT R8, R8, 0xfffffe00, RZ, 0xc0, !PT ;  /* 0xfffffe0008087812 */ /* 0x000fe200078ec0ff */
[C---:B------:R-:W-:Y:S02]  /*0790*/  IMAD R4, R15.reuse, 0x10, R0 ;  /* 0x000000100f047824 */ /* 0x040fe400078e0200 */
[----:B------:R-:W-:Y:S01]  /*07a0*/  IMAD.U32 R0, RZ, RZ, UR4 ;  /* 0x00000004ff007e24 */ /* 0x000fe2000f8e00ff */
[----:B-----5:R-:W-:Y:S01]  /*07b0*/  USHF.L.U32 UR4, UR47, 0x7, URZ ;  /* 0x000000072f047899 */ /* 0x020fe2000800063f */
[--C-:B------:R-:W-:Y:S01]  /*07c0*/  IMAD R7, R15, 0x400, R8.reuse ;  /* 0x000004000f077824 */ /* 0x100fe200078e0208 */
[----:B------:R1:W-:Y:S01]  /*07d0*/  STL [R1+0x84], R4 ;  /* 0x0000840401007387 */ /* 0x0003e20000100800 */
[----:B------:R-:W-:Y:S01]  /*07e0*/  IMAD R9, R14, 0x400, R8 ;  /* 0x000004000e097824 */ /* 0x000fe200078e0208 */
[----:B------:R-:W-:Y:S01]  /*07f0*/  LOP3.LUT R8, R5, R8, RZ, 0xfc, !PT ;  /* 0x0000000805087212 */ /* 0x000fe200078efcff */
[----:B------:R-:W-:-:S02]  /*0800*/  VIADD R14, R20, 0x40 ;  /* 0x00000040140e7836 */ /* 0x000fc40000000000 */
[----:B------:R-:W-:Y:S01]  /*0810*/  IMAD.U32 R0, RZ, RZ, UR4 ;  /* 0x00000004ff007e24 */ /* 0x000fe2000f8e00ff */
[----:B------:R-:W-:Y:S01]  /*0820*/  ULEA UR4, UR7, UR6, 0x18 ;  /* 0x0000000607047291 */ /* 0x000fe2000f8ec03f */
[----:B------:R-:W-:Y:S01]  /*0830*/  IMAD.IADD R7, R7, 0x1, R2 ;  /* 0x0000000107077824 */ /* 0x000fe200078e0202 */
[----:B------:R-:W-:Y:S01]  /*0840*/  USHF.R.S32.HI UR6, URZ, 0x1f, UR47 ;  /* 0x0000001f3f067899 */ /* 0x000fe2000801142f */
[----:B------:R-:W-:Y:S01]  /*0850*/  IMAD.IADD R9, R2, 0x1, R9 ;  /* 0x0000000102097824 */ /* 0x000fe200078e0209 */
[----:B------:R-:W-:Y:S01]  /*0860*/  USHF.R.S32.HI UR7, URZ, 0x1f, UR56 ;  /* 0x0000001f3f077899 */ /* 0x000fe20008011438 */
[----:B------:R-:W-:Y:S01]  /*0870*/  IMAD.MOV.U32 R5, RZ, RZ, 0x40 ;  /* 0x00000040ff057424 */ /* 0x000fe200078e00ff */
[----:B------:R2:W-:Y:S02]  /*0880*/  STL [R1+0x6c], R14 ;  /* 0x00006c0e01007387 */ /* 0x0005e40000100800 */
[----:B------:R-:W-:Y:S01]  /*0890*/  IMAD.U32 R0, RZ, RZ, UR6 ;  /* 0x00000006ff007e24 */ /* 0x000fe2000f8e00ff */
[----:B------:R-:W-:Y:S01]  /*08a0*/  UIADD3 UR6, UR5, 0x12000, URZ ;  /* 0x0001200005067890 */ /* 0x000fe2000fffe03f */
[----:B------:R-:W-:Y:S01]  /*08b0*/  IMAD.MOV.U32 R0, RZ, RZ, -0x10 ;  /* 0xfffffff0ff007424 */ /* 0x000fe200078e00ff */
[----:B------:R3:W-:Y:S01]  /*08c0*/  STL [R1+0x70], R13 ;  /* 0x0000700d01007387 */ /* 0x0007e20000100800 */
[----:B------:R-:W-:Y:S01]  /*08d0*/  IMAD.U32 R2, RZ, RZ, UR7 ;  /* 0x00000007ff027e24 */ /* 0x000fe2000f8e00ff */
[----:B------:R-:W-:Y:S01]  /*08e0*/  SEL R2, R6, 0xffffffe0, !P3 ;  /* 0xffffffe006027807 */ /* 0x000fe20005800000 */
[----:B------:R-:W-:Y:S01]  /*08f0*/  UIADD3 UR7, UR5, 0xc000, URZ ;  /* 0x0000c00005077890 */ /* 0x000fe2000fffe03f */
[----:B------:R-:W-:Y:S01]  /*0900*/  SEL R10, R0, 0x10, !P0 ;  /* 0x00000010000a7807 */ /* 0x000fe20004000000 */
[----:B------:R4:W-:Y:S01]  /*0910*/  STL [R1+0x2c], R12 ;  /* 0x00002c0c01007387 */ /* 0x0009e20000100800 */
[----:B------:R-:W-:-:S02]  /*0920*/  LEA R0, R17, UR6, 0x1 ;  /* 0x0000000611007c11 */ /* 0x000fc4000f8e08ff */
[C---:B-1----:R-:W-:Y:S02]  /*0930*/  SEL R4, R5.reuse, 0xffffffc0, !P4 ;  /* 0xffffffc005047807 */ /* 0x042fe40006000000 */
[----:B------:R-:W-:Y:S02]  /*0940*/  SEL R6, R6, 0xffffffe0, !P5 ;  /* 0xffffffe006067807 */ /* 0x000fe40006800000 */
[----:B------:R-:W-:Y:S01]  /*0950*/  SEL R5, R5, 0xffffffc0, !P6 ;  /* 0xffffffc005057807 */ /* 0x000fe20007000000 */
[----:B------:R-:W-:Y:S01]  /*0960*/  IMAD.IADD R252, R0, 0x1, R4 ;  /* 0x0000000100fc7824 */ /* 0x000fe200078e0204 */
[----:B------:R-:W-:Y:S02]  /*0970*/  LEA R9, R9, UR6, 0x1 ;  /* 0x0000000609097c11 */ /* 0x000fe4000f8e08ff */
[----:B--2---:R-:W-:Y:S02]  /*0980*/  LEA R14, R16, UR5, 0x1 ;  /* 0x00000005100e7c11 */ /* 0x004fe4000f8e08ff */
[----:B---3--:R-:W-:Y:S01]  /*0990*/  LEA R13, R11, UR7, 0x1 ;  /* 0x000000070b0d7c11 */ /* 0x008fe2000f8e08ff */
[----:B------:R-:W-:Y:S01]  /*09a0*/  ULDC.64 UR6, c[0x0][0x208] ;  /* 0x0000820000067ab9 */ /* 0x000fe20000000a00 */
[----:B------:R-:W-:Y:S01]  /*09b0*/  LEA R11, R7, UR5, 0x1 ;  /* 0x00000005070b7c11 */ /* 0x000fe2000f8e08ff */
[----:B----4-:R-:W-:Y:S01]  /*09c0*/  IMAD.IADD R12, R0, 0x1, R2 ;  /* 0x00000001000c7824 */ /* 0x010fe200078e0202 */
[----:B------:R-:W-:-:S03]  /*09d0*/  IADD3 R2, R2, -0x6000, R0 ;  /* 0xffffa00002027810 */ /* 0x000fc60007ffe000 */
[----:B------:R-:W-:Y:S01]  /*09e0*/  IMAD.IADD R7, R11, 0x1, R6 ;  /* 0x000000010b077824 */ /* 0x000fe200078e0206 */
        /* <DEDUP_REMOVED lines=30> */
.L_x_248:
        /* <DEDUP_REMOVED lines=42> */
[----:B------:R-:W-:-:S04]  /*0e70*/  @!UP3 ULDC.64 UR8, c[0x0][0x318] ;  /* 0x0000c6000008bab9 */ /* 0x000fc80000000a00 */
[----:B------:R-:W5:Y:S01]  /*0e80*/  @!P2 LDG.E R7, desc[UR6][R4.64] ;  /* 0x000000060407a981 */ /* 0x000f62000c1e1900 */
[----:B------:R-:W-:-:S03]  /*0e90*/  @!UP3 UISETP.NE.U32.AND UP1, UPT, UR8, URZ, UPT ;  /* 0x0000003f0800b28c */ /* 0x000fc6000bf25070 */
[----:B------:R-:W-:Y:S01]  /*0ea0*/  @!UP3 ULDC UR8, c[0x0][0x2cc] ;  /* 0x0000b3000008bab9 */ /* 0x000fe20000000800 */
        /* <DEDUP_REMOVED lines=21> */
.L_x_202:
        /* <DEDUP_REMOVED lines=56> */
[----:B------:R-:W-:Y:S02]  /*1380*/  UISETP.NE.AND UP1, UPT, UR33, -0x1, UPT ;  /* 0xffffffff2100788c */ /* 0x000fe4000bf25270 */
[----:B------:R-:W-:Y:S01]  /*1390*/  UISETP.LT.AND UP0, UPT, UR13, UR9, UPT ;  /* 0x000000090d00728c */ /* 0x000fe2000bf01270 */
[----:B-1----:R-:W-:Y:S01]  /*13a0*/  IMAD.MOV R4, RZ, RZ, -R5 ;  /* 0x000000ffff047224 */ /* 0x002fe200078e0a05 */
[----:B------:R-:W-:Y:S02]  /*13b0*/  UIMAD UR22, UR5, UR35, URZ ;  /* 0x00000023051672a4 */ /* 0x000fe4000f8e023f */
[----:B------:R-:W-:Y:S01]  /*13c0*/  UIADD3 UR52, UR19, UR24, URZ ;  /* 0x0000001813347290 */ /* 0x000fe2000fffe03f */
[----:B------:R-:W-:Y:S01]  /*13d0*/  IMAD R6, R4, R8, RZ ;  /* 0x0000000804067224 */ /* 0x000fe200078e02ff */
[----:B------:R-:W-:Y:S01]  /*13e0*/  UIMAD UR19, UR11, UR14, URZ ;  /* 0x0000000e0b1372a4 */ /* 0x000fe2000f8e023f */
[----:B------:R-:W-:Y:S01]  /*13f0*/  IMAD.MOV.U32 R4, RZ, RZ, RZ ;  /* 0x000000ffff047224 */ /* 0x000fe200078e00ff */
[----:B------:R-:W-:Y:S01]  /*1400*/  UIADD3 UR18, UR15, UR18, URZ ;  /* 0x000000120f127290 */ /* 0x000fe2000fffe03f */
[----:B------:R-:W-:-:S02]  /*1410*/  ULDC.U8 UR25, c[0x0][0x3d8] ;  /* 0x0000f60000197ab9 */ /* 0x000fc40000000000 */
[----:B------:R-:W-:Y:S01]  /*1420*/  IMAD.HI.U32 R4, R5, R6, R4 ;  /* 0x0000000605047227 */ /* 0x000fe200078e0004 */
[----:B------:R-:W-:Y:S01]  /*1430*/  MOV R5, R7 ;  /* 0x0000000700057202 */ /* 0x000fe20000000f00 */
[----:B------:R-:W-:Y:S02]  /*1440*/  USEL UR41, UR13, UR9, UP0 ;  /* 0x000000090d297287 */ /* 0x000fe40008000000 */
[----:B------:R-:W-:Y:S02]  /*1450*/  UISETP.NE.AND UP3, UPT, UR25, URZ, UPT ;  /* 0x0000003f1900728c */ /* 0x000fe4000bf65270 */
[----:B------:R-:W-:Y:S01]  /*1460*/  IMAD.HI.U32 R4, R4, R5, RZ ;  /* 0x0000000504047227 */ /* 0x000fe200078e00ff */
[----:B------:R-:W-:Y:S02]  /*1470*/  @UP2 UIADD3 UR52, UR17, UR22, URZ ;  /* 0x0000001611342290 */ /* 0x000fe4000fffe03f */
[----:B------:R-:W-:Y:S01]  /*1480*/  UIMAD.WIDE.U32 UR16, UR10, UR14, URZ ;  /* 0x0000000e0a1072a5 */ /* 0x000fe2000f8e003f */
[----:B------:R-:W-:Y:S01]  /*1490*/  IMAD.MOV R6, RZ, RZ, -R4 ;  /* 0x000000ffff067224 */ /* 0x000fe200078e0a04 */
[----:B------:R-:W-:-:S02]  /*14a0*/  UIMAD UR9, UR10, UR18, UR19 ;  /* 0x000000120a0972a4 */ /* 0x000fc4000f8e0213 */
[----:B------:R-:W-:Y:S01]  /*14b0*/  ULEA UR18, UR41, 0xffffffc0, 0x6 ;  /* 0xffffffc029127891 */ /* 0x000fe2000f8e303f */
[C---:B------:R-:W-:Y:S01]  /*14c0*/  IMAD R5, R8.reuse, R6, R5 ;  /* 0x0000000608057224 */ /* 0x040fe200078e0205 */
[----:B------:R-:W-:Y:S01]  /*14d0*/  ULDC.U8 UR30, c[0x0][0x480] ;  /* 0x00012000001e7ab9 */ /* 0x000fe20000000000 */
[----:B------:R-:W-:Y:S02]  /*14e0*/  UIMAD.WIDE.U32 UR14, UR10, UR5, URZ ;  /* 0x000000050a0e72a5 */ /* 0x000fe4000f8e003f */
[----:B------:R-:W-:Y:S01]  /*14f0*/  @UP1 UIADD3 UR23, UR26, UR33, URZ ;  /* 0x000000211a171290 */ /* 0x000fe2000fffe03f */
[----:B------:R-:W-:Y:S01]  /*1500*/  ISETP.GT.U32.AND P1, PT, R8, R5, PT ;  /* 0x000000050800720c */ /* 0x000fe20003f24070 */
[----:B------:R-:W-:Y:S02]  /*1510*/  UIADD3 UR48, UR17, UR9, URZ ;  /* 0x0000000911307290 */ /* 0x000fe4000fffe03f */
[----:B------:R-:W-:Y:S02]  /*1520*/  UIMAD UR50, UR56, UR31, URZ ;  /* 0x0000001f383272a4 */ /* 0x000fe4000f8e023f */
[----:B------:R-:W-:-:S02]  /*1530*/  UISETP.NE.AND UP4, UPT, UR30, URZ, UPT ;  /* 0x0000003f1e00728c */ /* 0x000fc4000bf85270 */
[----:B------:R-:W-:Y:S02]  /*1540*/  UIMAD UR13, UR11, UR5, URZ ;  /* 0x000000050b0d72a4 */ /* 0x000fe4000f8e023f */
[----:B------:R-:W-:Y:S01]  /*1550*/  UIADD3 UR9, UP0, UR18, UR29, URZ ;  /* 0x0000001d12097290 */ /* 0x000fe2000ff1e03f */
[----:B------:R-:W-:Y:S01]  /*1560*/  @UP1 ULDC.64 UR30, c[0x0][0x248] ;  /* 0x00009200001e1ab9 */ /* 0x000fe20000000a00 */
[----:B------:R-:W-:Y:S02]  /*1570*/  USHF.R.S32.HI UR36, URZ, 0x1f, UR18 ;  /* 0x0000001f3f247899 */ /* 0x000fe40008011412 */
[----:B------:R-:W-:Y:S01]  /*1580*/  @!P1 IMAD.IADD R5, R5, 0x1, -R8 ;  /* 0x0000000105059824 */ /* 0x000fe200078e0a08 */
[----:B------:R-:W-:Y:S01]  /*1590*/  USEL UR55, UR16, UR14, !UP2 ;  /* 0x0000000e10377287 */ /* 0x000fe2000d000000 */
[----:B------:R-:W-:Y:S01]  /*15a0*/  @!P1 IADD3 R4, R4, 0x1, RZ ;  /* 0x0000000104049810 */ /* 0x000fe20007ffe0ff */
[----:B------:R-:W-:Y:S01]  /*15b0*/  ULDC UR40, c[0x0][0x2c4] ;  /* 0x0000b10000287ab9 */ /* 0x000fe20000000800 */
[----:B------:R-:W-:Y:S01]  /*15c0*/  @UP1 UIMAD.WIDE.U32 UR16, UR23, UR30, URZ ;  /* 0x0000001e171012a5 */ /* 0x000fe2000f8e003f */
[----:B------:R-:W-:Y:S01]  /*15d0*/  ISETP.GE.U32.AND P0, PT, R5, R8, PT ;  /* 0x000000080500720c */ /* 0x000fe20003f06070 */
[----:B------:R-:W-:Y:S01]  /*15e0*/  @UP1 UIMAD UR19, UR23, UR31, URZ ;  /* 0x0000001f171312a4 */ /* 0x000fe2000f8e023f */
[----:B------:R-:W-:Y:S01]  /*15f0*/  LOP3.LUT R5, R9, UR56, RZ, 0x3c, !PT ;  /* 0x0000003809057c12 */ /* 0x000fe2000f8e3cff */
[----:B------:R-:W-:Y:S01]  /*1600*/  @UP2 UIADD3 UR48, UR15, UR13, URZ ;  /* 0x0000000d0f302290 */ /* 0x000fe2000fffe03f */
[----:B------:R-:W-:Y:S01]  /*1610*/  PLOP3.LUT P1, PT, PT, PT, UP1, 0x80, 0x0 ;  /* 0x000000000000781c */ /* 0x000fe20003f2f018 */
[----:B------:R-:W-:Y:S01]  /*1620*/  UIMAD UR11, UR11, UR9, URZ ;  /* 0x000000090b0b72a4 */ /* 0x000fe2000f8e023f */
[----:B------:R-:W-:Y:S01]  /*1630*/  ISETP.GE.AND P2, PT, R5, RZ, PT ;  /* 0x000000ff0500720c */ /* 0x000fe20003f46270 */
[----:B------:R-:W-:-:S02]  /*1640*/  UIMAD.WIDE.U32 UR22, UR10, UR9, URZ ;  /* 0x000000090a1672a5 */ /* 0x000fc4000f8e003f */
[----:B------:R-:W-:Y:S02]  /*1650*/  UIADD3.X UR13, UR36, UR20, URZ, UP0, !UPT ;  /* 0x00000014240d7290 */ /* 0x000fe400087fe43f */
[----:B------:R-:W-:Y:S02]  /*1660*/  @UP3 UIMAD UR9, UR47, UR40, URZ ;  /* 0x000000282f0932a4 */ /* 0x000fe4000f8e023f */
[----:B------:R-:W-:Y:S01]  /*1670*/  @UP1 UIADD3 UR27, UR26, UR33, URZ ;  /* 0x000000211a1b1290 */ /* 0x000fe2000fffe03f */
[----:B------:R-:W-:Y:S01]  /*1680*/  @P0 VIADD R4, R4, 0x1 ;  /* 0x0000000104040836 */ /* 0x000fe20000000000 */
[----:B------:R-:W-:Y:S01]  /*1690*/  UIMAD UR11, UR10, UR13, UR11 ;  /* 0x0000000d0a0b72a4 */ /* 0x000fe2000f8e020b */
[----:B------:R-:W-:Y:S01]  /*16a0*/  PLOP3.LUT P0, PT, PT, PT, UP3, 0x80, 0x0 ;  /* 0x000000000000781c */ /* 0x000fe20003f0f038 */
[----:B------:R-:W-:Y:S01]  /*16b0*/  @UP3 USEL UR10, UR9, UR5, !UP2 ;  /* 0x00000005090a3287 */ /* 0x000fe2000d000000 */
[----:B------:R-:W-:Y:S01]  /*16c0*/  IMAD.MOV.U32 R18, RZ, RZ, R4 ;  /* 0x000000ffff127224 */ /* 0x000fe200078e0004 */
[----:B------:R-:W-:Y:S01]  /*16d0*/  @UP1 ULDC.64 UR24, c[0x0][0x250] ;  /* 0x0000940000181ab9 */ /* 0x000fe20000000a00 */
[----:B------:R-:W-:Y:S01]  /*16e0*/  @UP3 ULDC UR9, c[0x0][0x2e4] ;  /* 0x0000b90000093ab9 */ /* 0x000fe20000000800 */
[----:B------:R-:W-:-:S02]  /*16f0*/  @UP1 UIMAD.WIDE.U32 UR14, UR27, UR24, URZ ;  /* 0x000000181b0e12a5 */ /* 0x000fc4000f8e003f */
[----:B------:R-:W-:Y:S01]  /*1700*/  USEL UR54, UR28, URZ, UP4 ;  /* 0x0000003f1c367287 */ /* 0x000fe2000a000000 */
[----:B------:R-:W-:Y:S01]  /*1710*/  @!P2 IADD3 R18, -R18, RZ, RZ ;  /* 0x000000ff1212a210 */ /* 0x000fe20007ffe1ff */
[----:B------:R-:W-:Y:S01]  /*1720*/  @UP3 UIMAD UR28, UR56, UR9, UR10 ;  /* 0x00000009381c32a4 */ /* 0x000fe2000f8e020a */
[----:B------:R-:W-:Y:S01]  /*1730*/  @!P3 LOP3.LUT R18, RZ, R9, RZ, 0x33, !PT ;  /* 0x00000009ff12b212 */ /* 0x000fe200078e33ff */
[----:B------:R-:W-:Y:S02]  /*1740*/  @UP1 UIMAD UR13, UR27, UR25, URZ ;  /* 0x000000191b0d12a4 */ /* 0x000fe4000f8e023f */
[----:B------:R-:W-:Y:S02]  /*1750*/  @!UP3 UIMAD UR9, UR47, UR61, UR56 ;  /* 0x0000003d2f09b2a4 */ /* 0x000fe4000f8e0238 */
[----:B------:R-:W-:Y:S02]  /*1760*/  @!UP2 UIADD3 UR51, UR43, UR37, URZ ;  /* 0x000000252b33a290 */ /* 0x000fe4000fffe03f */
[----:B------:R-:W-:-:S02]  /*1770*/  @UP1 UIADD3 UR46, UR15, UR13, URZ ;  /* 0x0000000d0f2e1290 */ /* 0x000fc4000fffe03f */
        /* <DEDUP_REMOVED lines=21> */
.L_x_204:
        /* <DEDUP_REMOVED lines=13> */
.L_x_205:
        /* <DEDUP_REMOVED lines=11> */
.L_x_206:
[----:B------:R-:W-:-:S04]  /*1a50*/  UIMAD UR5, UR47, UR61, UR56 ;  /* 0x0000003d2f0572a4 */ /* 0x000fc8000f8e0238 */
[----:B------:R-:W-:-:S12]  /*1a60*/  UIMAD UR5, UR5, UR59, URZ ;  /* 0x0000003b050572a4 */ /* 0x000fd8000f8e023f */
.L_x_207:
[----:B------:R-:W2:Y:S01]  /*1a70*/  LDL.64 R6, [R1+0x50] ;  /* 0x0000500001067983 */ /* 0x000ea20000100a00 */
[----:B------:R-:W1:Y:S01]  /*1a80*/  LDC.64 R20, c[0x0][0x420] ;  /* 0x00010800ff147b82 */ /* 0x000e620000000a00 */
[----:B------:R-:W-:Y:S02]  /*1a90*/  ULDC UR9, c[0x0][0x2dc] ;  /* 0x0000b70000097ab9 */ /* 0x000fe40000000800 */
[----:B------:R3:W2:Y:S01]  /*1aa0*/  LDL.64 R32, [R1+0x50] ;  /* 0x0000500001207983 */ /* 0x0006a20000100a00 */
[----:B------:R-:W-:Y:S01]  /*1ab0*/  UIADD3 UR10, UR18, UR5, URZ ;  /* 0x00000005120a7290 */ /* 0x000fe2000fffe03f */
[----:B------:R-:W-:Y:S01]  /*1ac0*/  BSSY B1, `(.L_x_203) ;  /* 0x00007f0000017945 */ /* 0x000fe20003800000 */
[----:B------:R-:W-:Y:S01]  /*1ad0*/  UIMAD UR5, UR9, UR61, URZ ;  /* 0x0000003d090572a4 */ /* 0x000fe2000f8e023f */
[----:B------:R-:W4:Y:S01]  /*1ae0*/  S2R R29, SR_TID.X ;  /* 0x00000000001d7919 */ /* 0x000f220000002100 */
[----:B------:R-:W-:Y:S02]  /*1af0*/  USHF.R.S32.HI UR43, URZ, 0x1f, UR56 ;  /* 0x0000001f3f2b7899 */ /* 0x000fe40008011438 */
        /* <DEDUP_REMOVED lines=70> */
[----:B------:R-:W-:Y:S02]  /*1f60*/  UMOV UR18, UR16 ;  /* 0x0000001000127c82 */ /* 0x000fe40008000000 */
[----:B------:R-:W-:Y:S01]  /*1f70*/  IMAD.IADD R22, R9, 0x1, R5 ;  /* 0x0000000109167824 */ /* 0x000fe200078e0205 */
[----:B------:R-:W-:Y:S01]  /*1f80*/  LEA R34, P3, R10, UR22, 0x1 ;  /* 0x000000160a227c11 */ /* 0x000fe2000f8608ff */
[----:B------:R-:W-:Y:S01]  /*1f90*/  VIADD R23, R11, UR5 ;  /* 0x000000050b177c36 */ /* 0x000fe20008000000 */
[----:B------:R-:W-:Y:S01]  /*1fa0*/  PLOP3.LUT P0, PT, PT, PT, UP0, 0x80, 0x0 ;  /* 0x000000000000781c */ /* 0x000fe20003f0f008 */
[----:B------:R-:W-:Y:S01]  /*1fb0*/  UMOV UR16, UR14 ;  /* 0x0000000e00107c82 */ /* 0x000fe20008000000 */
[----:B------:R-:W-:-:S02]  /*1fc0*/  LEA.HI.X R37, R8, UR11, R22, 0x1, P2 ;  /* 0x0000000b08257c11 */ /* 0x000fc400090f0c16 */
        /* <DEDUP_REMOVED lines=23> */
.L_x_209:
        /* <DEDUP_REMOVED lines=19> */
.L_x_210:
        /* <DEDUP_REMOVED lines=8> */
[----:B------:R-:W-:Y:S01]  /*22f0*/  USHF.R.S32.HI UR19, URZ, 0x1f, UR56 ;  /* 0x0000001f3f137899 */ /* 0x000fe20008011438 */
[----:B------:R-:W-:Y:S01]  /*2300*/  ULDC.64 UR14, c[0x0][0x468] ;  /* 0x00011a00000e7ab9 */ /* 0x000fe20000000a00 */
[----:B------:R-:W-:-:S02]  /*2310*/  ISETP.GE.AND P4, PT, R4, UR8, PT ;  /* 0x0000000804007c0c */ /* 0x000fc4000bf86270 */
[----:B------:R-:W-:Y:S01]  /*2320*/  MOV R5, UR5 ;  /* 0x0000000500057c02 */ /* 0x000fe20008000f00 */
[----:B------:R-:W-:Y:S01]  /*2330*/  UIMAD UR5, UR19, UR14, URZ ;  /* 0x0000000e130572a4 */ /* 0x000fe2000f8e023f */
[----:B------:R-:W-:Y:S01]  /*2340*/  IADD3 R8, P0, R6, UR9, RZ ;  /* 0x0000000906087c10 */ /* 0x000fe2000ff1e0ff */
[----:B------:R-:W-:Y:S02]  /*2350*/  VIADD R6, R4, 0x20 ;  /* 0x0000002004067836 */ /* 0x000fe40000000000 */
[----:B------:R-:W-:Y:S01]  /*2360*/  UIMAD UR15, UR56, UR15, UR5 ;  /* 0x0000000f380f72a4 */ /* 0x000fe2000f8e0205 */
[----:B------:R-:W-:Y:S02]  /*2370*/  IADD3.X R9, R7, UR18, R5, P0, !PT ;  /* 0x0000001207097c10 */ /* 0x000fe400087fe405 */
[----:B------:R-:W-:Y:S02]  /*2380*/  MOV R5, UR14 ;  /* 0x0000000e00057c02 */ /* 0x000fe40008000f00 */
        /* <DEDUP_REMOVED lines=20> */
.L_x_212:
[----:B------:R-:W-:Y:S05]  /*24d0*/  BSYNC B0 ;  /* 0x0000000000007941 */ /* 0x000fea0003800000 */
.L_x_211:
        /* <DEDUP_REMOVED lines=19> */
.L_x_214:
[----:B------:R-:W-:Y:S05]  /*2610*/  BSYNC B0 ;  /* 0x0000000000007941 */ /* 0x000fea0003800000 */
.L_x_213:
        /* <DEDUP_REMOVED lines=32> */
.L_x_216:
[----:B------:R-:W-:Y:S05]  /*2820*/  BSYNC B0 ;  /* 0x0000000000007941 */ /* 0x000fea0003800000 */
.L_x_215:
        /* <DEDUP_REMOVED lines=21> */
.L_x_208:
        /* <DEDUP_REMOVED lines=63> */
.L_x_219:
[----:B------:R-:W-:Y:S05]  /*2d70*/  BSYNC B0 ;  /* 0x0000000000007941 */ /* 0x000fea0003800000 */
.L_x_218:
        /* <DEDUP_REMOVED lines=44> */
.L_x_221:
[----:B------:R-:W-:Y:S05]  /*3040*/  BSYNC B0 ;  /* 0x0000000000007941 */ /* 0x000fea0003800000 */
.L_x_220:
        /* <DEDUP_REMOVED lines=30> */
.L_x_223:
[----:B------:R-:W-:Y:S05]  /*3230*/  BSYNC B0 ;  /* 0x0000000000007941 */ /* 0x000fea0003800000 */
.L_x_222:
        /* <DEDUP_REMOVED lines=37> */
.L_x_225:
[----:B------:R-:W-:Y:S05]  /*3490*/  BSYNC B0 ;  /* 0x0000000000007941 */ /* 0x000fea0003800000 */
.L_x_224:
        /* <DEDUP_REMOVED lines=27> */
.L_x_227:
[----:B------:R-:W-:Y:S05]  /*3650*/  BSYNC B0 ;  /* 0x0000000000007941 */ /* 0x000fea0003800000 */
.L_x_226:
        /* <DEDUP_REMOVED lines=40> */
.L_x_229:
[----:B------:R-:W-:Y:S05]  /*38e0*/  BSYNC B0 ;  /* 0x0000000000007941 */ /* 0x000fea0003800000 */
.L_x_228:
[----:B---3--:R-:W3:Y:S01]  /*38f0*/  LDL R15, [R1+0x84] ;  /* 0x00008400010f7983 */ /* 0x008ee20000100800 */
[----:B------:R-:W-:Y:S01]  /*3900*/  UIMAD UR10, UR38, UR30, URZ ;  /* 0x0000001e260a72a4 */ /* 0x000fe2000f8e023f */
[----:B-1----:R-:W-:Y:S01]  /*3910*/  IMAD.WIDE.U32 R6, R13, UR32, R32 ;  /* 0x000000200d067c25 */ /* 0x002fe2000f8e0020 */
[----:B------:R-:W-:Y:S01]  /*3920*/  BSSY B0, `(.L_x_230) ;  /* 0x0000036000007945 */ /* 0x000fe20003800000 */
[----:B------:R1:W-:Y:S01]  /*3930*/  @P0 STS.128 [R30+0xc000], RZ ;  /* 0x00c000ff1e000388 */ /* 0x0003e20000000c00 */
[----:B------:R-:W-:Y:S01]  /*3940*/  UIMAD UR10, UR32, UR31, UR10 ;  /* 0x0000001f200a72a4 */ /* 0x000fe2000f8e020a */
[----:B------:R-:W-:Y:S02]  /*3950*/  IADD3 R8, P1, R6, UR21, RZ ;  /* 0x0000001506087c10 */ /* 0x000fe4000ff3e0ff */
[----:B------:R1:W-:Y:S03]  /*3960*/  @P0 STS.128 [R30+0xe000], RZ ;  /* 0x00e000ff1e000388 */ /* 0x0003e60000000c00 */
[----:B------:R-:W-:Y:S01]  /*3970*/  MOV R6, UR10 ;  /* 0x0000000a00067c02 */ /* 0x000fe20008000f00 */
[----:B------:R1:W-:Y:S01]  /*3980*/  @P0 STS.128 [R30+0x10000], RZ ;  /* 0x010000ff1e000388 */ /* 0x0003e20000000c00 */
[----:B------:R-:W-:-:S02]  /*3990*/  ULDC.64 UR10, c[0x0][0x260] ;  /* 0x00009800000a7ab9 */ /* 0x000fc40000000a00 */
[----:B------:R-:W-:Y:S01]  /*39a0*/  IADD3.X R9, R7, UR27, R6, P1, !PT ;  /* 0x0000001b07097c10 */ /* 0x000fe20008ffe406 */
[----:B------:R-:W-:-:S04]  /*39b0*/  IMAD R14, R24, UR10, RZ ;  /* 0x0000000a180e7c24 */ /* 0x000fc8000f8e02ff */
[C---:B------:R-:W-:Y:S02]  /*39c0*/  IMAD R14, R18.reuse, UR11, R14 ;  /* 0x0000000b120e7c24 */ /* 0x040fe4000f8e020e */
[----:B------:R-:W-:-:S05]  /*39d0*/  IMAD.WIDE.U32 R8, R18, UR10, R8 ;  /* 0x0000000a12087c25 */ /* 0x000fca000f8e0008 */
[----:B------:R-:W-:Y:S02]  /*39e0*/  IADD3 R14, R9, R14, RZ ;  /* 0x0000000e090e7210 */ /* 0x000fe40007ffe0ff */
[C---:B---3--:R-:W-:Y:S02]  /*39f0*/  IADD3 R5, R15.reuse, 0x8, RZ ;  /* 0x000000080f057810 */ /* 0x048fe40007ffe0ff */
[----:B------:R-:W-:Y:S02]  /*3a00*/  ISETP.GE.AND P6, PT, R15, UR5, PT ;  /* 0x000000050f007c0c */ /* 0x000fe4000bfc6270 */
[----:B------:R-:W-:Y:S01]  /*3a10*/  ISETP.GE.AND P5, PT, R5, UR5, PT ;  /* 0x0000000505007c0c */ /* 0x000fe2000bfa6270 */
[----:B-1----:R-:W-:-:S12]  /*3a20*/  @P0 BRA `(.L_x_231) ;  /* 0x0000000000940947 */ /* 0x002fd80003800000 */
[----:B------:R-:W3:Y:S01]  /*3a30*/  LDL R10, [R1+0x6c] ;  /* 0x00006c00010a7983 */ /* 0x000ee20000100800 */
        /* <DEDUP_REMOVED lines=36> */
.L_x_231:
[----:B------:R-:W-:Y:S05]  /*3c80*/  BSYNC B0 ;  /* 0x0000000000007941 */ /* 0x000fea0003800000 */
.L_x_230:
        /* <DEDUP_REMOVED lines=44> */
.L_x_233:
[----:B------:R-:W-:Y:S05]  /*3f50*/  BSYNC B0 ;  /* 0x0000000000007941 */ /* 0x000fea0003800000 */
.L_x_232:
[----:B------:R-:W-:Y:S01]  /*3f60*/  SHF.R.S32.HI R4, RZ, 0x1f, R15 ;  /* 0x0000001fff047819 */ /* 0x000fe2000001140f */
[C---:B------:R-:W-:Y:S01]  /*3f70*/  IMAD.SHL.U32 R5, R15.reuse, 0x4, RZ ;  /* 0x000000040f057824 */ /* 0x040fe200078e00ff */
[----:B------:R-:W0:Y:S01]  /*3f80*/  LDGDEPBAR ;  /* 0x00000000000079af */ /* 0x000e220000000000 */
[----:B-1-3--:R-:W-:Y:S01]  /*3f90*/  IMAD.MOV.U32 R7, RZ, RZ, 0x7f800000 ;  /* 0x7f800000ff077424 */ /* 0x00afe200078e00ff */
[----:B------:R-:W-:Y:S01]  /*3fa0*/  SHF.L.U64.HI R6, R15, 0x2, R4 ;  /* 0x000000020f067819 */ /* 0x000fe20000010204 */
[----:B------:R-:W-:Y:S01]  /*3fb0*/  ULDC.64 UR22, c[0x0][0x3c8] ;  /* 0x0000f20000167ab9 */ /* 0x000fe20000000a00 */
[----:B------:R-:W-:Y:S01]  /*3fc0*/  IADD3 R4, P0, R5, UR16, RZ ;  /* 0x0000001005047c10 */ /* 0x000fe2000ff1e0ff */
[----:B------:R1:W-:Y:S01]  /*3fd0*/  STL [R1+0x78], R5 ;  /* 0x0000780501007387 */ /* 0x0003e20000100800 */
[----:B------:R-:W-:Y:S02]  /*3fe0*/  UISETP.NE.U32.AND UP1, UPT, UR22, URZ, UPT ;  /* 0x0000003f1600728c */ /* 0x000fe4000bf25070 */
[----:B------:R-:W-:Y:S01]  /*3ff0*/  USHF.R.S32.HI UR10, URZ, 0x1f, UR56 ;  /* 0x0000001f3f0a7899 */ /* 0x000fe20008011438 */
[----:B------:R3:W-:Y:S01]  /*4000*/  STL [R1+0x74], R6 ;  /* 0x0000740601007387 */ /* 0x0007e20000100800 */
[----:B------:R-:W-:Y:S01]  /*4010*/  UISETP.NE.AND.EX UP1, UPT, UR23, URZ, UPT, UP1 ;  /* 0x0000003f1700728c */ /* 0x000fe2000bf25310 */
[----:B------:R-:W-:-:S02]  /*4020*/  ULDC UR27, c[0x0][0x2dc] ;  /* 0x0000b700001b7ab9 */ /* 0x000fc40000000800 */
[----:B------:R-:W5:Y:S01]  /*4030*/  LDL R13, [R1+0x4] ;  /* 0x00000400010d7983 */ /* 0x000f620000100800 */
[----:B------:R-:W-:-:S07]  /*4040*/  ULDC UR19, c[0x0][0x2ec] ;  /* 0x0000bb0000137ab9 */ /* 0x000fce0000000800 */
        /* <DEDUP_REMOVED lines=8> */
[----:B------:R-:W-:Y:S01]  /*40d0*/  PLOP3.LUT P0, PT, PT, PT, UP1, 0x80, 0x0 ;  /* 0x000000000000781c */ /* 0x000fe20003f0f018 */
[----:B------:R-:W-:Y:S01]  /*40e0*/  IMAD.MOV.U32 R240, RZ, RZ, 0x20 ;  /* 0x00000020fff07424 */ /* 0x000fe200078e00ff */
[----:B------:R-:W-:Y:S01]  /*40f0*/  UIADD3 UR21, UR32, UR12, URZ ;  /* 0x0000000c20157290 */ /* 0x000fe2000fffe03f */
[----:B---3--:R-:W-:Y:S01]  /*4100*/  IMAD.MOV.U32 R6, RZ, RZ, 0x7f800000 ;  /* 0x7f800000ff067424 */ /* 0x008fe200078e00ff */
[----:B------:R-:W3:Y:S01]  /*4110*/  @!P6 LDG.E R7, desc[UR6][R4.64] ;  /* 0x000000060407e981 */ /* 0x000ee2000c1e1900 */
[----:B------:R-:W-:Y:S02]  /*4120*/  @UP1 ULEA UR22, UP0, UR10, UR22, 0x2 ;  /* 0x000000160a161291 */ /* 0x000fe4000f80103f */
[----:B------:R-:W-:-:S02]  /*4130*/  @UP1 UIADD3 UR5, UR11, UR5, URZ ;  /* 0x000000050b051290 */ /* 0x000fc4000fffe03f */
[----:B------:R1:W3:Y:S01]  /*4140*/  @!P5 LDG.E R6, desc[UR6][R4.64+0x20] ;  /* 0x000020060406d981 */ /* 0x0002e2000c1e1900 */
        /* <DEDUP_REMOVED lines=25> */
[----:B------:R2:W3:Y:S01]  /*42e0*/  @P0 LDG.E R11, desc[UR6][R4.64] ;  /* 0x00000006040b0981 */ /* 0x0004e2000c1e1900 */
[----:B------:R-:W-:-:S02]  /*42f0*/  CS2R R112, SRZ ;  /* 0x0000000000707805 */ /* 0x000fc4000001ff00 */
[----:B------:R-:W-:Y:S02]  /*4300*/  CS2R R106, SRZ ;  /* 0x00000000006a7805 */ /* 0x000fe4000001ff00 */
[----:B------:R-:W-:Y:S01]  /*4310*/  CS2R R104, SRZ ;  /* 0x0000000000687805 */ /* 0x000fe2000001ff00 */
[----:B------:R-:W1:Y:S01]  /*4320*/  LDSM.16.M88.4 R168, [R252+0x800] ;  /* 0x00080000fca8783b */ /* 0x000e620000000200 */
[----:B------:R-:W-:Y:S02]  /*4330*/  CS2R R102, SRZ ;  /* 0x0000000000667805 */ /* 0x000fe4000001ff00 */
[----:B------:R-:W-:Y:S02]  /*4340*/  CS2R R100, SRZ ;  /* 0x0000000000647805 */ /* 0x000fe4000001ff00 */
[----:B------:R-:W-:Y:S01]  /*4350*/  CS2R R62, SRZ ;  /* 0x00000000003e7805 */ /* 0x000fe2000001ff00 */
[----:B------:R-:W1:Y:S01]  /*4360*/  LDSM.16.M88.4 R196, [R252+0x2000] ;  /* 0x00200000fcc4783b */ /* 0x000e620000000200 */
        /* <DEDUP_REMOVED lines=14> */
[----:B------:R-:W-:Y:S02]  /*4450*/  CS2R R42, SRZ ;  /* 0x00000000002a7805 */ /* 0x000fe4000001ff00 */
[----:B------:R-:W-:-:S02]  /*4460*/  CS2R R40, SRZ ;  /* 0x0000000000287805 */ /* 0x000fc4000001ff00 */
[----:B--2---:R-:W-:Y:S02]  /*4470*/  LEA.HI R5, R28, R29, RZ, 0x4 ;  /* 0x0000001d1c057211 */ /* 0x004fe400078f20ff */
[----:B------:R-:W-:Y:S02]  /*4480*/  CS2R R38, SRZ ;  /* 0x0000000000267805 */ /* 0x000fe4000001ff00 */
[----:B------:R-:W-:Y:S02]  /*4490*/  LOP3.LUT R4, R25, 0xfffffff8, RZ, 0xc0, !PT ;  /* 0xfffffff819047812 */ /* 0x000fe400078ec0ff */
[----:B------:R-:W-:Y:S02]  /*44a0*/  CS2R R36, SRZ ;  /* 0x0000000000247805 */ /* 0x000fe4000001ff00 */
[----:B----4-:R-:W-:Y:S02]  /*44b0*/  CS2R R30, SRZ ;  /* 0x00000000001e7805 */ /* 0x010fe4000001ff00 */
[----:B------:R-:W-:-:S02]  /*44c0*/  CS2R R34, SRZ ;  /* 0x0000000000227805 */ /* 0x000fc4000001ff00 */
[----:B------:R-:W-:Y:S01]  /*44d0*/  CS2R R32, SRZ ;  /* 0x0000000000207805 */ /* 0x000fe2000001ff00 */
[----:B------:R-:W-:Y:S01]  /*44e0*/  IMAD.IADD R4, R29, 0x1, -R4 ;  /* 0x000000011d047824 */ /* 0x000fe200078e0a04 */
[----:B------:R-:W-:Y:S02]  /*44f0*/  CS2R R26, SRZ ;  /* 0x00000000001a7805 */ /* 0x000fe4000001ff00 */
[----:B------:R-:W-:Y:S02]  /*4500*/  CS2R R22, SRZ ;  /* 0x0000000000167805 */ /* 0x000fe4000001ff00 */
[----:B------:R-:W-:Y:S01]  /*4510*/  CS2R R20, SRZ ;  /* 0x0000000000147805 */ /* 0x000fe2000001ff00 */
[C---:B------:R-:W-:Y:S01]  /*4520*/  IMAD.SHL.U32 R9, R4.reuse, 0x40, RZ ;  /* 0x0000004004097824 */ /* 0x040fe200078e00ff */
[----:B------:R-:W-:Y:S01]  /*4530*/  LOP3.LUT P1, RZ, R4, 0x2, RZ, 0xc0, !PT ;  /* 0x0000000204ff7812 */ /* 0x000fe2000782c0ff */
[----:B------:R-:W-:Y:S01]  /*4540*/  ULDC UR24, c[0x0][0x2d0] ;  /* 0x0000b40000187ab9 */ /* 0x000fe20000000800 */
[----:B------:R-:W-:-:S02]  /*4550*/  ULDC UR25, c[0x0][0x398] ;  /* 0x0000e60000197ab9 */ /* 0x000fc40000000800 */
[----:B------:R-:W-:-:S05]  /*4560*/  SEL R240, R240, 0xffffffe0, !P1 ;  /* 0xffffffe0f0f07807 */ /* 0x000fca0004800000 */
[----:B------:R-:W-:-:S05]  /*4570*/  IMAD.IADD R240, R240, 0x1, R252 ;  /* 0x00000001f0f07824 */ /* 0x000fca00078e02fc */
[----:B------:R-:W2:Y:S04]  /*4580*/  LDSM.16.M88.4 R172, [R240] ;  /* 0x00000000f0ac783b */ /* 0x000ea80000000200 */
[----:B------:R-:W4:Y:S04]  /*4590*/  LDSM.16.M88.4 R176, [R240+0x800] ;  /* 0x00080000f0b0783b */ /* 0x000f280000000200 */
[----:B------:R-:W1:Y:S04]  /*45a0*/  LDSM.16.M88.4 R204, [R240+0x2000] ;  /* 0x00200000f0cc783b */ /* 0x000e680000000200 */
[----:B------:R-:W1:Y:S04]  /*45b0*/  LDSM.16.M88.4 R208, [R240+0x2800] ;  /* 0x00280000f0d0783b */ /* 0x000e680000000200 */
[----:B------:R-:W1:Y:S04]  /*45c0*/  LDSM.16.M88.4 R236, [R240+0x4000] ;  /* 0x00400000f0ec783b */ /* 0x000e680000000200 */
[----:B------:R-:W1:Y:S01]  /*45d0*/  LDSM.16.M88.4 R240, [R240+0x4800] ;  /* 0x00480000f0f0783b */ /* 0x000e620000000200 */
[----:B------:R-:W2:Y:S01]  /*45e0*/  @P0 MUFU.RCP R10, UR5 ;  /* 0x00000005000a0d08 */ /* 0x000ea20008001000 */
[----:B------:R-:W-:Y:S01]  /*45f0*/  UIADD3 UR22, -UR8, 0x40, UR21 ;  /* 0x0000004008167890 */ /* 0x000fe2000fffe115 */
[----:B------:R-:W-:Y:S01]  /*4600*/  UMOV UR5, URZ ;  /* 0x0000003f00057c82 */ /* 0x000fe20008000000 */
[----:B------:R-:W-:-:S02]  /*4610*/  UIADD3 UR23, UR32, 0x40, URZ ;  /* 0x0000004020177890 */ /* 0x000fc4000fffe03f */
[----:B------:R-:W-:Y:S01]  /*4620*/  UIADD3 UR22, UR22, -UR42, URZ ;  /* 0x8000002a16167290 */ /* 0x000fe2000fffe03f */
[----:B------:R-:W-:Y:S01]  /*4630*/  UMOV UR13, UR60 ;  /* 0x0000003c000d7c82 */ /* 0x000fe20008000000 */
[----:B-----5:R-:W1:Y:S04]  /*4640*/  LDSM.16.M88.4 R156, [R13] ;  /* 0x000000000d9c783b */ /* 0x020e680000000200 */
[----:B------:R-:W1:Y:S04]  /*4650*/  LDSM.16.M88.4 R160, [R13+0x800] ;  /* 0x000800000da0783b */ /* 0x000e680000000200 */
[----:B------:R-:W1:Y:S04]  /*4660*/  LDSM.16.M88.4 R188, [R13+0x2000] ;  /* 0x002000000dbc783b */ /* 0x000e680000000200 */
[----:B------:R-:W1:Y:S04]  /*4670*/  LDSM.16.M88.4 R192, [R13+0x2800] ;  /* 0x002800000dc0783b */ /* 0x000e680000000200 */
[----:B------:R-:W1:Y:S04]  /*4680*/  LDSM.16.M88.4 R220, [R13+0x4000] ;  /* 0x004000000ddc783b */ /* 0x000e680000000200 */
[----:B------:R-:W1:Y:S04]  /*4690*/  LDSM.16.M88.4 R224, [R13+0x4800] ;  /* 0x004800000de0783b */ /* 0x000e680000000200 */
[----:B---3--:R3:W-:Y:S04]  /*46a0*/  STL [R1+0x64], R7 ;  /* 0x0000640701007387 */ /* 0x0087e80000100800 */
[----:B------:R5:W-:Y:S01]  /*46b0*/  STL [R1+0x68], R6 ;  /* 0x0000680601007387 */ /* 0x000be20000100800 */
[----:B---3--:R-:W-:-:S04]  /*46c0*/  SHF.R.S32.HI R7, RZ, 0x4, R5 ;  /* 0x00000004ff077819 */ /* 0x008fc80000011405 */
[----:B------:R-:W-:Y:S02]  /*46d0*/  LEA.HI R5, R5, R7, RZ, 0x1 ;  /* 0x0000000705057211 */ /* 0x000fe400078f08ff */
[----:B-----5:R-:W-:Y:S02]  /*46e0*/  LEA.HI R6, R28, R29, RZ, 0x7 ;  /* 0x0000001d1c067211 */ /* 0x020fe400078f38ff */
[----:B------:R-:W-:Y:S02]  /*46f0*/  LOP3.LUT R8, R5, 0xfffffffe, RZ, 0xc0, !PT ;  /* 0xfffffffe05087812 */ /* 0x000fe400078ec0ff */
[----:B------:R-:W-:Y:S02]  /*4700*/  SHF.R.S32.HI R5, RZ, 0x7, R6 ;  /* 0x00000007ff057819 */ /* 0x000fe40000011406 */
[----:B------:R-:W-:Y:S01]  /*4710*/  LOP3.LUT R6, R9, 0x1c0, RZ, 0xc0, !PT ;  /* 0x000001c009067812 */ /* 0x000fe200078ec0ff */
[----:B------:R-:W-:-:S03]  /*4720*/  IMAD.IADD R7, R7, 0x1, -R8 ;  /* 0x0000000107077824 */ /* 0x000fc600078e0a08 */
[----:B------:R-:W-:Y:S01]  /*4730*/  LOP3.LUT R8, R6, 0x8, R25, 0xf8, !PT ;  /* 0x0000000806087812 */ /* 0x000fe200078ef819 */
[----:B------:R-:W-:Y:S01]  /*4740*/  IMAD.SHL.U32 R7, R7, 0x200, RZ ;  /* 0x0000020007077824 */ /* 0x000fe200078e00ff */
[----:B------:R-:W-:Y:S01]  /*4750*/  SHF.R.U32.HI R6, RZ, 0x3, R6 ;  /* 0x00000003ff067819 */ /* 0x000fe20000011606 */
[C---:B------:R-:W-:Y:S02]  /*4760*/  IMAD.SHL.U32 R9, R5.reuse, 0x20, RZ ;  /* 0x0000002005097824 */ /* 0x040fe400078e00ff */
[----:B------:R-:W-:Y:S01]  /*4770*/  IMAD R5, R5, 0x800, R7 ;  /* 0x0000080005057824 */ /* 0x000fe200078e0207 */
[----:B------:R-:W-:Y:S01]  /*4780*/  LOP3.LUT R8, R8, R6, RZ, 0x3c, !PT ;  /* 0x0000000608087212 */ /* 0x000fe200078e3cff */
[----:B------:R-:W-:-:S04]  /*4790*/  IMAD.SHL.U32 R29, R29, 0x2, RZ ;  /* 0x000000021d1d7824 */ /* 0x000fc800078e00ff */
[----:B------:R-:W-:Y:S01]  /*47a0*/  IMAD.IADD R4, R5, 0x1, R8 ;  /* 0x0000000105047824 */ /* 0x000fe200078e0208 */
[----:B------:R-:W-:Y:S01]  /*47b0*/  LOP3.LUT R9, R9, 0x6, R29, 0xf8, !PT ;  /* 0x0000000609097812 */ /* 0x000fe200078ef81d */
[----:B------:R-:W-:-:S03]  /*47c0*/  IMAD.U32 R6, RZ, RZ, UR49 ;  /* 0x00000031ff067e24 */ /* 0x000fc6000f8e00ff */
[----:B------:R-:W-:Y:S01]  /*47d0*/  LEA R14, R4, UR4, 0x1 ;  /* 0x00000004040e7c11 */ /* 0x000fe2000f8e08ff */
[----:B------:R-:W-:-:S04]  /*47e0*/  IMAD R12, R6, 0x40, R9 ;  /* 0x00000040060c7824 */ /* 0x000fc800078e0209 */
[----:B------:R3:W1:Y:S04]  /*47f0*/  LDSM.16.M88.4 R148, [R14+0x12000] ;  /* 0x012000000e94783b */ /* 0x0006680000000200 */
[----:B------:R3:W1:Y:S04]  /*4800*/  LDSM.16.M88.4 R152, [R14+0x12800] ;  /* 0x012800000e98783b */ /* 0x0006680000000200 */
[----:B------:R3:W1:Y:S04]  /*4810*/  LDSM.16.M88.4 R180, [R14+0x14000] ;  /* 0x014000000eb4783b */ /* 0x0006680000000200 */
[----:B------:R3:W1:Y:S04]  /*4820*/  LDSM.16.M88.4 R184, [R14+0x14800] ;  /* 0x014800000eb8783b */ /* 0x0006680000000200 */
[----:B------:R3:W1:Y:S04]  /*4830*/  LDSM.16.M88.4 R212, [R14+0x16000] ;  /* 0x016000000ed4783b */ /* 0x0006680000000200 */
[----:B------:R3:W1:Y:S01]  /*4840*/  LDSM.16.M88.4 R216, [R14+0x16800] ;  /* 0x016800000ed8783b */ /* 0x0006620000000200 */
[----:B------:R-:W-:-:S05]  /*4850*/  IADD3 R4, R15, -UR12, -R12 ;  /* 0x8000000c0f047c10 */ /* 0x000fca000fffe80c */
[----:B------:R-:W-:Y:S01]  /*4860*/  VIADD R4, R4, UR8 ;  /* 0x0000000804047c36 */ /* 0x000fe20008000000 */
[----:B------:R3:W-:Y:S04]  /*4870*/  STL [R1+0x38], R12 ;  /* 0x0000380c01007387 */ /* 0x0007e80000100800 */
[----:B------:R3:W-:Y:S04]  /*4880*/  STL [R1], R14 ;  /* 0x0000000e01007387 */ /* 0x0007e80000100800 */
[----:B------:R3:W-:Y:S01]  /*4890*/  STL [R1+0x88], R4 ;  /* 0x0000880401007387 */ /* 0x0007e20000100800 */
[----:B--2---:R-:W-:-:S05]  /*48a0*/  @P0 FMUL.FTZ R5, R11, R10 ;  /* 0x0000000a0b050220 */ /* 0x004fca0000410000 */
[----:B------:R-:W-:Y:S02]  /*48b0*/  @P0 R2UR UR10, R5 ;  /* 0x00000000050a02ca */ /* 0x000fe400000e0000 */
[----:B------:R-:W-:Y:S02]  /*48c0*/  CS2R R28, SRZ ;  /* 0x00000000001c7805 */ /* 0x000fe4000001ff00 */
[----:B------:R-:W-:-:S09]  /*48d0*/  CS2R R24, SRZ ;  /* 0x0000000000187805 */ /* 0x000fd2000001ff00 */
[----:B----4-:R-:W-:-:S05]  /*48e0*/  @UP1 UMOV UR5, UR10 ;  /* 0x0000000a00051c82 */ /* 0x010fca0008000000 */
.L_x_238:
[----:B------:R-:W2:Y:S01]  /*48f0*/  LDL R79, [R1] ;  /* 0x00000000014f7983 */ /* 0x000ea20000100800 */
[----:B------:R-:W-:Y:S01]  /*4900*/  USHF.L.U32 UR10, UR9, 0x6, URZ ;  /* 0x00000006090a7899 */ /* 0x000fe2000800063f */
[----:B------:R-:W-:Y:S02]  /*4910*/  UMOV UR11, UR60 ;  /* 0x0000003c000b7c82 */ /* 0x000fe40008000000 */
[----:B------:R-:W4:Y:S01]  /*4920*/  LDL R249, [R1+0x8] ;  /* 0x0000080001f97983 */ /* 0x000f220000100800 */
[----:B------:R-:W-:Y:S03]  /*4930*/  UISETP.GE.AND UP0, UPT, UR10, UR22, UPT ;  /* 0x000000160a00728c */ /* 0x000fe6000bf06270 */
[----:B---3--:R-:W3:Y:S04]  /*4940*/  LDL R78, [R1+0x4] ;  /* 0x00000400014e7983 */ /* 0x008ee80000100800 */
[----:B------:R-:W3:Y:S04]  /*4950*/  LDL R248, [R1+0xc] ;  /* 0x00000c0001f87983 */ /* 0x000ee80000100800 */
[----:B------:R-:W3:Y:S04]  /*4960*/  LDL R247, [R1+0x18] ;  /* 0x0000180001f77983 */ /* 0x000ee80000100800 */
[----:B------:R-:W3:Y:S04]  /*4970*/  LDL R77, [R1+0x10] ;  /* 0x00001000014d7983 */ /* 0x000ee80000100800 */
[----:B------:R-:W3:Y:S04]  /*4980*/  LDL R246, [R1+0x14] ;  /* 0x0000140001f67983 */ /* 0x000ee80000100800 */
[----:B------:R-:W0:Y:S04]  /*4990*/  LDGDEPBAR ;  /* 0x00000000000079af */ /* 0x000e280000000000 */
[----:B------:R-:W3:Y:S01]  /*49a0*/  LDL R76, [R1+0x88] ;  /* 0x00008800014c7983 */ /* 0x000ee20000100800 */
[----:B------:R-:W-:Y:S04]  /*49b0*/  DEPBAR.LE SB0, 0x0 ;  /* 0x000080000000791a */ /* 0x000fe80000000000 */
[----:B------:R-:W-:Y:S06]  /*49c0*/  BAR.SYNC.DEFER_BLOCKING 0x0 ;  /* 0x0000000000007b1d */ /* 0x000fec0000010000 */
[----:B--2---:R-:W-:Y:S04]  /*49d0*/  LDSM.16.M88.4 R8, [R79+0xc000] ;  /* 0x00c000004f08783b */ /* 0x004fe80000000200 */
[----:B----4-:R-:W2:Y:S04]  /*49e0*/  LDSM.16.M88.4 R16, [R249] ;  /* 0x00000000f910783b */ /* 0x010ea80000000200 */
        /* <DEDUP_REMOVED lines=79> */
[----:B------:R2:W3:Y:S04]  /*4ee0*/  LDSM.16.M88.4 R72, [R77+0x4800] ;  /* 0x004800004d48783b */ /* 0x0004e80000000200 */
[----:B--2---:R-:W2:Y:S01]  /*4ef0*/  LDL R77, [R1+0x78] ;  /* 0x00007800014d7983 */ /* 0x004ea20000100800 */
[C---:B---3--:R-:W-:Y:S06]  /*4f00*/  HMMA.16816.F32.BF16 R12, R68.reuse, R72, R12 ;  /* 0x00000048440c723c */ /* 0x048fec000004180c */
[----:B------:R-:W-:Y:S05]  /*4f10*/  HMMA.16816.F32.BF16 R16, R68, R74, R16 ;  /* 0x0000004a4410723c */ /* 0x000fea0000041810 */
[----:B------:R-:W-:Y:S02]  /*4f20*/  VIADD R72, R76, UR10 ;  /* 0x0000000a4c487c36 */ /* 0x000fe40008000000 */
[----:B------:R-:W3:Y:S04]  /*4f30*/  LDL R76, [R1+0x74] ;  /* 0x00007400014c7983 */ /* 0x000ee80000100800 */
[----:B------:R-:W-:Y:S01]  /*4f40*/  IABS R71, R72 ;  /* 0x0000004800477213 */ /* 0x000fe20000000000 */
[C---:B------:R-:W-:Y:S02]  /*4f50*/  VIADD R68, R72.reuse, 0x8 ;  /* 0x0000000848447836 */ /* 0x040fe40000000000 */
[C---:B------:R-:W-:Y:S01]  /*4f60*/  VIADD R69, R72.reuse, 0xfffffff8 ;  /* 0xfffffff848457836 */ /* 0x040fe20000000000 */
[----:B------:R-:W-:Y:S01]  /*4f70*/  I2FP.F32.S32 R71, R71 ;  /* 0x0000004700477245 */ /* 0x000fe20000201400 */
[----:B------:R-:W-:Y:S01]  /*4f80*/  VIADD R70, R72, 0xffffffff ;  /* 0xffffffff48467836 */ /* 0x000fe20000000000 */
[----:B------:R-:W-:Y:S01]  /*4f90*/  ISETP.GE.AND P0, PT, R68, RZ, PT ;  /* 0x000000ff4400720c */ /* 0x000fe20003f06270 */
[C---:B------:R-:W-:Y:S01]  /*4fa0*/  VIADD R74, R72.reuse, 0xfffffff0 ;  /* 0xfffffff0484a7836 */ /* 0x040fe20000000000 */
[----:B------:R-:W-:Y:S01]  /*4fb0*/  ISETP.GE.AND P1, PT, R69, RZ, PT ;  /* 0x000000ff4500720c */ /* 0x000fe20003f26270 */
[----:B------:R-:W-:Y:S01]  /*4fc0*/  VIADD R73, R72, 0xffffffef ;  /* 0xffffffef48497836 */ /* 0x000fe20000000000 */
[----:B------:R-:W-:Y:S01]  /*4fd0*/  ISETP.GE.AND P2, PT, R70, RZ, PT ;  /* 0x000000ff4600720c */ /* 0x000fe20003f46270 */
[C---:B------:R-:W-:Y:S01]  /*4fe0*/  FFMA.FTZ R4, R71.reuse, -UR5, R4 ;  /* 0x8000000547047c23 */ /* 0x040fe20008010004 */
[----:B------:R-:W-:Y:S01]  /*4ff0*/  ISETP.GE.AND P4, PT, R74, RZ, PT ;  /* 0x000000ff4a00720c */ /* 0x000fe20003f86270 */
[----:B------:R-:W-:Y:S01]  /*5000*/  FFMA.FTZ R10, R71, -UR5, R10 ;  /* 0x80000005470a7c23 */ /* 0x000fe2000801000a */
[----:B------:R-:W-:Y:S01]  /*5010*/  ISETP.GE.AND P3, PT, R73, RZ, PT ;  /* 0x000000ff4900720c */ /* 0x000fe20003f66270 */
[C---:B------:R-:W-:Y:S04]  /*5020*/  VIADD R71, R72.reuse, 0xffffffe8 ;  /* 0xffffffe848477836 */ /* 0x040fe80000000000 */
[C---:B------:R-:W-:Y:S02]  /*5030*/  @!P0 IADD3 R68, -R72.reuse, -0x8, RZ ;  /* 0xfffffff848448810 */ /* 0x040fe40007ffe1ff */
[C---:B------:R-:W-:Y:S02]  /*5040*/  @!P1 IADD3 R69, -R72.reuse, 0x8, RZ ;  /* 0x0000000848459810 */ /* 0x040fe40007ffe1ff */
[----:B------:R-:W-:Y:S02]  /*5050*/  I2FP.F32.S32 R68, R68 ;  /* 0x0000004400447245 */ /* 0x000fe40000201400 */
[----:B------:R-:W-:Y:S02]  /*5060*/  @!P2 IADD3 R70, -R72, 0x1, RZ ;  /* 0x000000014846a810 */ /* 0x000fe40007ffe1ff */
[----:B------:R-:W-:Y:S01]  /*5070*/  I2FP.F32.S32 R69, R69 ;  /* 0x0000004500457245 */ /* 0x000fe20000201400 */
[----:B------:R-:W-:Y:S01]  /*5080*/  FFMA.FTZ R6, R68, -UR5, R6 ;  /* 0x8000000544067c23 */ /* 0x000fe20008010006 */
[----:B------:R-:W-:Y:S01]  /*5090*/  I2FP.F32.S32 R70, R70 ;  /* 0x0000004600467245 */ /* 0x000fe20000201400 */
[C---:B------:R-:W-:Y:S01]  /*50a0*/  VIADD R68, R72.reuse, 0x7 ;  /* 0x0000000748447836 */ /* 0x040fe20000000000 */
[----:B------:R-:W-:Y:S01]  /*50b0*/  ISETP.GE.AND P2, PT, R71, RZ, PT ;  /* 0x000000ff4700720c */ /* 0x000fe20003f46270 */
[C---:B------:R-:W-:Y:S01]  /*50c0*/  FFMA.FTZ R8, R69.reuse, -UR5, R8 ;  /* 0x8000000545087c23 */ /* 0x040fe20008010008 */
[----:B------:R-:W-:Y:S01]  /*50d0*/  @!P4 IADD3 R74, -R72, 0x10, RZ ;  /* 0x00000010484ac810 */ /* 0x000fe20007ffe1ff */
[----:B------:R-:W-:Y:S01]  /*50e0*/  FFMA.FTZ R14, R69, -UR5, R14 ;  /* 0x80000005450e7c23 */ /* 0x000fe2000801000e */
[----:B------:R-:W-:Y:S01]  /*50f0*/  ISETP.GE.AND P0, PT, R68, RZ, PT ;  /* 0x000000ff4400720c */ /* 0x000fe20003f06270 */
[C---:B------:R-:W-:Y:S01]  /*5100*/  VIADD R69, R72.reuse, 0xfffffff7 ;  /* 0xfffffff748457836 */ /* 0x040fe20000000000 */
[----:B------:R-:W-:Y:S01]  /*5110*/  @!P3 IADD3 R73, -R72, 0x11, RZ ;  /* 0x000000114849b810 */ /* 0x000fe20007ffe1ff */
[C---:B------:R-:W-:Y:S01]  /*5120*/  FFMA.FTZ R5, R70.reuse, -UR5, R5 ;  /* 0x8000000546057c23 */ /* 0x040fe20008010005 */
[----:B------:R-:W-:Y:S01]  /*5130*/  I2FP.F32.S32 R74, R74 ;  /* 0x0000004a004a7245 */ /* 0x000fe20000201400 */
[----:B------:R-:W-:Y:S01]  /*5140*/  FFMA.FTZ R11, R70, -UR5, R11 ;  /* 0x80000005460b7c23 */ /* 0x000fe2000801000b */
[----:B------:R-:W-:Y:S01]  /*5150*/  ISETP.GE.AND P5, PT, R69, RZ, PT ;  /* 0x000000ff4500720c */ /* 0x000fe20003fa6270 */
[----:B------:R-:W-:Y:S01]  /*5160*/  VIADD R70, R72, 0xffffffe7 ;  /* 0xffffffe748467836 */ /* 0x000fe20000000000 */
[----:B------:R-:W-:Y:S01]  /*5170*/  I2FP.F32.S32 R73, R73 ;  /* 0x0000004900497245 */ /* 0x000fe20000201400 */
[----:B------:R-:W-:Y:S01]  /*5180*/  FFMA.FTZ R12, R74, -UR5, R12 ;  /* 0x800000054a0c7c23 */ /* 0x000fe2000801000c */
[----:B------:R-:W-:Y:S01]  /*5190*/  @!P2 IADD3 R71, -R72, 0x18, RZ ;  /* 0x000000184847a810 */ /* 0x000fe20007ffe1ff */
[----:B------:R-:W-:Y:S01]  /*51a0*/  FFMA.FTZ R18, R74, -UR5, R18 ;  /* 0x800000054a127c23 */ /* 0x000fe20008010012 */
[----:B------:R-:W-:Y:S01]  /*51b0*/  ISETP.GE.AND P1, PT, R70, RZ, PT ;  /* 0x000000ff4600720c */ /* 0x000fe20003f26270 */
[C---:B------:R-:W-:Y:S01]  /*51c0*/  FFMA.FTZ R13, R73.reuse, -UR5, R13 ;  /* 0x80000005490d7c23 */ /* 0x040fe2000801000d */
[C---:B------:R-:W-:Y:S01]  /*51d0*/  @!P0 IADD3 R68, -R72.reuse, -0x7, RZ ;  /* 0xfffffff948448810 */ /* 0x040fe20007ffe1ff */
[----:B------:R-:W-:Y:S01]  /*51e0*/  FFMA.FTZ R19, R73, -UR5, R19 ;  /* 0x8000000549137c23 */ /* 0x000fe20008010013 */
[----:B------:R-:W-:Y:S02]  /*51f0*/  I2FP.F32.S32 R71, R71 ;  /* 0x0000004700477245 */ /* 0x000fe40000201400 */
[----:B------:R-:W-:Y:S02]  /*5200*/  I2FP.F32.S32 R75, R68 ;  /* 0x00000044004b7245 */ /* 0x000fe40000201400 */
[C---:B------:R-:W-:Y:S01]  /*5210*/  @!P5 IADD3 R69, -R72.reuse, 0x9, RZ ;  /* 0x000000094845d810 */ /* 0x040fe20007ffe1ff */
[----:B------:R-:W-:Y:S02]  /*5220*/  FFMA.FTZ R16, R71, -UR5, R16 ;  /* 0x8000000547107c23 */ /* 0x000fe40008010010 */
[----:B------:R-:W-:Y:S02]  /*5230*/  FFMA.FTZ R7, R75, -UR5, R7 ;  /* 0x800000054b077c23 */ /* 0x000fe40008010007 */
[----:B------:R-:W-:Y:S02]  /*5240*/  @!P1 IADD3 R70, -R72, 0x19, RZ ;  /* 0x0000001948469810 */ /* 0x000fe40007ffe1ff */
[----:B------:R-:W-:Y:S02]  /*5250*/  I2FP.F32.S32 R72, R69 ;  /* 0x0000004500487245 */ /* 0x000fe40000201400 */
[----:B------:R-:W-:Y:S03]  /*5260*/  I2FP.F32.S32 R70, R70 ;  /* 0x0000004600467245 */ /* 0x000fe60000201400 */
[C---:B------:R-:W-:Y:S01]  /*5270*/  FFMA.FTZ R9, R72.reuse, -UR5, R9 ;  /* 0x8000000548097c23 */ /* 0x040fe20008010009 */
[----:B------:R-:W-:Y:S01]  /*5280*/  FFMA.FTZ R15, R72, -UR5, R15 ;  /* 0x80000005480f7c23 */ /* 0x000fe2000801000f */
[----:B------:R-:W-:Y:S01]  /*5290*/  FFMA.FTZ R17, R70, -UR5, R17 ;  /* 0x8000000546117c23 */ /* 0x000fe20008010011 */
[----:B--2---:R-:W-:Y:S04]  /*52a0*/  IADD3 R68, P0, R77, UR18, RZ ;  /* 0x000000124d447c10 */ /* 0x004fe8000ff1e0ff */
[----:B---3--:R-:W-:Y:S02]  /*52b0*/  IADD3.X R69, R76, UR17, RZ, P0, !PT ;  /* 0x000000114c457c10 */ /* 0x008fe400087fe4ff */
[----:B------:R-:W-:Y:S03]  /*52c0*/  PLOP3.LUT P0, PT, PT, PT, UP0, 0x80, 0x0 ;  /* 0x000000000000781c */ /* 0x000fe60003f0f008 */
[----:B-----5:R2:W5:Y:S04]  /*52d0*/  LDG.E R81, desc[UR6][R68.64] ;  /* 0x0000000644517981 */ /* 0x020568000c1e1900 */
[----:B------:R2:W5:Y:S06]  /*52e0*/  LDG.E R80, desc[UR6][R68.64+0x20] ;  /* 0x0000200644507981 */ /* 0x00056c000c1e1900 */
[----:B------:R-:W-:Y:S05]  /*52f0*/  @!P0 BRA `(.L_x_234) ;  /* 0x0000000000248947 */ /* 0x000fea0003800000 */
[----:B------:R-:W-:Y:S01]  /*5300*/  UIADD3 UR14, UR13, UR21, -UR8 ;  /* 0x000000150d0e7290 */ /* 0x000fe2000fffe808 */
[----:B--2---:R-:W-:Y:S01]  /*5310*/  IMAD.U32 R68, RZ, RZ, UR23 ;  /* 0x00000017ff447e24 */ /* 0x004fe2000f8e00ff */
[----:B------:R-:W-:Y:S04]  /*5320*/  UIADD3 UR11, UR10, 0x40, URZ ;  /* 0x000000400a0b7890 */ /* 0x000fe8000fffe03f */
[----:B------:R-:W-:Y:S01]  /*5330*/  ISETP.LT.AND P0, PT, R68, UR8, PT ;  /* 0x0000000844007c0c */ /* 0x000fe2000bf01270 */
[----:B------:R-:W-:Y:S03]  /*5340*/  UISETP.GE.AND UP0, UPT, UR11, UR14, UPT ;  /* 0x0000000e0b00728c */ /* 0x000fe6000bf06270 */
[----:B------:R-:W-:Y:S03]  /*5350*/  UMOV UR11, UR13 ;  /* 0x0000000d000b7c82 */ /* 0x000fe60008000000 */
[----:B------:R-:W-:Y:S11]  /*5360*/  PLOP3.LUT P1, PT, PT, PT, UP0, 0x80, 0x0 ;  /* 0x000000000000781c */ /* 0x000ff60003f2f008 */
[----:B------:R-:W-:Y:S02]  /*5370*/  @!UPT UIADD3 URZ, URZ, URZ, URZ ;  /* 0x0000003f3f3ff290 */ /* 0x000fe4000fffe03f */
[----:B------:R-:W-:Y:S05]  /*5380*/  @!P1 BRA P0, `(.L_x_235) ;  /* 0x0000000400189947 */ /* 0x000fea0000000000 */
.L_x_234:
[----:B--2---:R-:W2:Y:S01]  /*5390*/  LDL R68, [R1+0x84] ;  /* 0x0000840001447983 */ /* 0x004ea20000100800 */
[----:B------:R-:W-:Y:S02]  /*53a0*/  UIADD3 UR14, UR8, 0x1, -UR12 ;  /* 0x00000001080e7890 */ /* 0x000fe4000fffe80c */
[----:B------:R-:W-:Y:S01]  /*53b0*/  UIADD3 UR13, -UR11, UR8, -UR12 ;  /* 0x000000080b0d7290 */ /* 0x000fe2000fffe90c */
[----:B------:R-:W3:Y:S02]  /*53c0*/  LDL R78, [R1+0x38] ;  /* 0x00003800014e7983 */ /* 0x000ee40000100800 */
[----:B---3--:R-:W-:Y:S02]  /*53d0*/  VIADD R77, R78, 0x1 ;  /* 0x000000014e4d7836 */ /* 0x008fe40000000000 */
        /* <DEDUP_REMOVED lines=10> */
[----:B------:R-:W-:Y:S01]  /*5480*/  VIADD R72, R78, 0x18 ;  /* 0x000000184e487836 */ /* 0x000fe20000000000 */
[----:B------:R-:W-:Y:S01]  /*5490*/  VIADDMNMX R68, R70, R68, UR8, PT ;  /* 0x0000000846447e46 */ /* 0x000fe2000b800144 */
[----:B------:R-:W-:Y:S01]  /*54a0*/  VIADD R71, R78, 0x19 ;  /* 0x000000194e477836 */ /* 0x000fe20000000000 */
[-C--:B------:R-:W-:Y:S02]  /*54b0*/  ISETP.GE.AND P5, PT, R76, R69.reuse, PT ;  /* 0x000000454c00720c */ /* 0x080fe40003fa6270 */
        /* <DEDUP_REMOVED lines=22> */
[-C--:B------:R-:W-:Y:S02]  /*5620*/  ISETP.GE.AND P6, PT, R77, R69.reuse, PT ;  /* 0x000000454d00720c */ /* 0x080fe40003fc6270 */
        /* <DEDUP_REMOVED lines=28> */
.L_x_235:
        /* <DEDUP_REMOVED lines=297> */
.L_x_236:
        /* <DEDUP_REMOVED lines=430> */
.L_x_237:
        /* <DEDUP_REMOVED lines=176> */
.L_x_239:
        /* <DEDUP_REMOVED lines=20> */
.L_x_240:
        /* <DEDUP_REMOVED lines=53> */
.L_x_242:
[----:B------:R-:W-:Y:S05]  /*94f0*/  BSYNC B0 ;  /* 0x0000000000007941 */ /* 0x000fea0003800000 */
.L_x_241:
        /* <DEDUP_REMOVED lines=20> */
.L_x_244:
[----:B------:R-:W-:Y:S05]  /*9640*/  BSYNC B0 ;  /* 0x0000000000007941 */ /* 0x000fea0003800000 */
.L_x_243:
        /* <DEDUP_REMOVED lines=35> */
.L_x_246:
[----:B------:R-:W-:Y:S05]  /*9880*/  BSYNC B0 ;  /* 0x0000000000007941 */ /* 0x000fea0003800000 */
.L_x_245:
        /* <DEDUP_REMOVED lines=19> */
.L_x_217:
[----:B------:R-:W-:Y:S05]  /*99c0*/  BSYNC B1 ;  /* 0x0000000000017941 */ /* 0x000fea0003800000 */
.L_x_203:
        /* <DEDUP_REMOVED lines=8> */
.L_x_247:
[----:B------:R-:W-:Y:S05]  /*9a50*/  EXIT ;  /* 0x000000000000794d */ /* 0x000fea0003800000 */
.L_x_249:
        /* <DEDUP_REMOVED lines=10> */
.L_x_1587:


//--------------------- .text._ZN5flash44flash_bwd_dq_dk_dv_loop_seqk_parallel_kernelI23Flash_bwd_kernel_traitsILi192ELi64ELi64ELi8ELi4ELi2ELi2ELb0ELb0EN7cutlass10bfloat16_tE19Flash_kernel_traitsILi192ELi64ELi64ELi8ES3_EELb0ELb0ELb0ELb0ELb0ELb0ELb0EEEvNS_16Flash_bwd_paramsE --------------------------
	.section	.text._ZN5flash44flash_bwd_dq_dk_dv_loop_seqk_parallel_kernelI23Flash_bwd_kernel_traitsILi192ELi64ELi64ELi8ELi4ELi2ELi2ELb0ELb0EN7cutlass10bfloat16_tE19Flash_kernel_traitsILi192ELi64ELi64ELi8ES3_EELb0ELb0ELb0ELb0ELb0ELb0ELb0EEEvNS_16Flash_bwd_paramsE,"ax",@progbits
	.align	128
        .global         _ZN5flash44flash_bwd_dq_dk_dv_loop_seqk_parallel_kernelI23Flash_bwd_kernel_traitsILi192ELi64ELi64ELi8ELi4ELi2ELi2ELb0ELb0EN7cutlass10bfloat16_tE19Flash_kernel_traitsILi192ELi64ELi64ELi8ES3_EELb0ELb0ELb0ELb0ELb0ELb0ELb0EEEvNS_16Flash_bwd_paramsE
        .type           _ZN5flash44flash_bwd_dq_dk_dv_loop_seqk_parallel_kernelI23Flash_bwd_kernel_traitsILi192ELi64ELi64ELi8ELi4ELi2ELi2ELb0ELb0EN7cutlass10bfloat16_tE19Flash_kernel_traitsILi192ELi64ELi64ELi8ES3_EELb0ELb0ELb0ELb0ELb0ELb0ELb0EEEvNS_16Flash_bwd_paramsE,@function
        .size           _ZN5flash44flash_bwd_dq_dk_dv_loop_seqk_parallel_kernelI23Flash_bwd_kernel_traitsILi192ELi64ELi64ELi8ELi4ELi2ELi2ELb0ELb0EN7cutlass10bfloat16_tE19Flash_kernel_traitsILi192ELi64ELi64ELi8ES3_EELb0ELb0ELb0ELb0ELb0ELb0ELb0EEEvNS_16Flash_bwd_paramsE,(.L_x_1588 - _ZN5flash44flash_bwd_dq_dk_dv_loop_seqk_parallel_kernelI23Flash_bwd_kernel_traitsILi192ELi64ELi64ELi8ELi4ELi2ELi2ELb0ELb0EN7cutlass10bfloat16_tE19Flash_kernel_traitsILi192ELi64ELi64ELi8ES3_EELb0ELb0ELb0ELb0ELb0ELb0ELb0EEEvNS_16Flash_bwd_paramsE)
        .other          _ZN5flash44flash_bwd_dq_dk_dv_loop_seqk_parallel_kernelI23Flash_bwd_kernel_traitsILi192ELi64ELi64ELi8ELi4ELi2ELi2ELb0ELb0EN7cutlass10bfloat16_tE19Flash_kernel_traitsILi192ELi64ELi64ELi8ES3_EELb0ELb0ELb0ELb0ELb0ELb0ELb0EEEvNS_16Flash_bwd_paramsE,@"STO_CUDA_ENTRY STV_DEFAULT"
_ZN5flash44flash_bwd_dq_dk_dv_loop_seqk_parallel_kernelI23Flash_bwd_kernel_traitsILi192ELi64ELi64ELi8ELi4ELi2ELi2ELb0ELb0EN7cutlass10bfloat16_tE19Flash_kernel_traitsILi192ELi64ELi64ELi8ES3_EELb0ELb0ELb0ELb0ELb0ELb0ELb0EEEvNS_16Flash_bwd_paramsE:
.text._ZN5flash44flash_bwd_dq_dk_dv_loop_seqk_parallel_kernelI23Flash_bwd_kernel_traitsILi192ELi64ELi64ELi8ELi4ELi2ELi2ELb0ELb0EN7cutlass10bfloat16_tE19Flash_kernel_traitsILi192ELi64ELi64ELi8ES3_EELb0ELb0ELb0ELb0ELb0ELb0ELb0EEEvNS_16Flash_bwd_paramsE:
[----:B------:R-:W-:Y:S01]  /*0000*/  LDC R1, c[0x0][0x28] ;  /* 0x00000a00ff017b82 */ /* 0x000fe20000000800 */
[----:B------:R-:W1:Y:S01]  /*0010*/  S2R R221, SR_CTAID.X ;  /* 0x0000000000dd7919 */ /* 0x000e620000002500 */
[----:B------:R-:W-:Y:S02]  /*0020*/  ULDC UR5, c[0x0][0x2c8] ;  /* 0x0000b20000057ab9 */ /* 0x000fe40000000800 */
[----:B------:R-:W-:-:S04]  /*0030*/  UIADD3 UR5, UR5, 0x3f, URZ ;  /* 0x0000003f05057890 */ /* 0x000fc8000fffe03f */
[----:B------:R-:W-:-:S04]  /*0040*/  USHF.R.S32.HI UR4, URZ, 0x1f, UR5 ;  /* 0x0000001f3f047899 */ /* 0x000fc80008011405 */
[----:B------:R-:W-:-:S04]  /*0050*/  ULEA.HI UR4, UR4, UR5, URZ, 0x6 ;  /* 0x0000000504047291 */ /* 0x000fc8000f8f303f */
[----:B------:R-:W-:-:S06]  /*0060*/  USHF.R.S32.HI UR12, URZ, 0x6, UR4 ;  /* 0x000000063f0c7899 */ /* 0x000fcc0008011404 */
[----:B-1----:R-:W-:-:S13]  /*0070*/  ISETP.GE.AND P0, PT, R221, UR12, PT ;  /* 0x0000000cdd007c0c */ /* 0x002fda000bf06270 */
[----:B------:R-:W-:Y:S05]  /*0080*/  @P0 EXIT ;  /* 0x000000000000094d */ /* 0x000fea0003800000 */
[----:B------:R-:W1:Y:S01]  /*0090*/  S2R R5, SR_TID.X ;  /* 0x0000000000057919 */ /* 0x000e620000002100 */
[----:B------:R-:W2:Y:S01]  /*00a0*/  S2UR UR5, SR_CgaCtaId ;  /* 0x00000000000579c3 */ /* 0x000ea20000008800 */
[----:B------:R-:W-:Y:S01]  /*00b0*/  UMOV UR4, 0x400 ;  /* 0x0000040000047882 */ /* 0x000fe20000000000 */
[----:B------:R-:W-:Y:S01]  /*00c0*/  IMAD.MOV.U32 R201, RZ, RZ, 0x20 ;  /* 0x00000020ffc97424 */ /* 0x000fe200078e00ff */
[----:B------:R-:W3:Y:S01]  /*00d0*/  S2R R206, SR_CTAID.Y ;  /* 0x0000000000ce7919 */ /* 0x000ee20000002600 */
[----:B------:R-:W-:Y:S01]  /*00e0*/  IMAD.MOV.U32 R199, RZ, RZ, 0x40 ;  /* 0x00000040ffc77424 */ /* 0x000fe200078e00ff */
[----:B------:R-:W-:Y:S01]  /*00f0*/  ULDC.64 UR14, c[0x0][0x208] ;  /* 0x00008200000e7ab9 */ /* 0x000fe20000000a00 */
[----:B------:R-:W-:Y:S01]  /*0100*/  IMAD.MOV.U32 R230, RZ, RZ, -0x10 ;  /* 0xfffffff0ffe67424 */ /* 0x000fe200078e00ff */
[----:B------:R-:W4:Y:S01]  /*0110*/  S2R R218, SR_CTAID.Z ;  /* 0x0000000000da7919 */ /* 0x000f220000002700 */
[----:B------:R-:W-:Y:S01]  /*0120*/  ULDC.64 UR10, c[0x0][0x300] ;  /* 0x0000c000000a7ab9 */ /* 0x000fe20000000a00 */
[----:B--2---:R-:W-:-:S04]  /*0130*/  ULEA UR5, UR5, UR4, 0x18 ;  /* 0x0000000405057291 */ /* 0x004fc8000f8ec03f */
[----:B------:R-:W-:Y:S02]  /*0140*/  UIADD3 UR6, UR5, 0x12000, URZ ;  /* 0x0001200005067890 */ /* 0x000fe4000fffe03f */
[----:B------:R-:W-:Y:S01]  /*0150*/  UIADD3 UR4, UR5, 0x1e000, URZ ;  /* 0x0001e00005047890 */ /* 0x000fe2000fffe03f */
[----:B-1----:R-:W-:Y:S01]  /*0160*/  SHF.R.S32.HI R8, RZ, 0x1f, R5 ;  /* 0x0000001fff087819 */ /* 0x002fe20000011405 */
[----:B------:R-:W-:-:S03]  /*0170*/  IMAD.SHL.U32 R207, R5, 0x2, RZ ;  /* 0x0000000205cf7824 */ /* 0x000fc600078e00ff */
[CC--:B------:R-:W-:Y:S02]  /*0180*/  LEA.HI R15, R8.reuse, R5.reuse, RZ, 0x4 ;  /* 0x00000005080f7211 */ /* 0x0c0fe400078f20ff */
[CC--:B------:R-:W-:Y:S02]  /*0190*/  LEA.HI R14, R8.reuse, R5.reuse, RZ, 0x3 ;  /* 0x00000005080e7211 */ /* 0x0c0fe400078f18ff */
[----:B------:R-:W-:Y:S02]  /*01a0*/  SHF.R.S32.HI R0, RZ, 0x4, R15 ;  /* 0x00000004ff007819 */ /* 0x000fe4000001140f */
[----:B------:R-:W-:Y:S02]  /*01b0*/  LEA.HI R9, R8, R5, RZ, 0x2 ;  /* 0x0000000508097211 */ /* 0x000fe400078f10ff */
[----:B------:R-:W-:Y:S02]  /*01c0*/  LOP3.LUT R2, R14, 0xfffffff8, RZ, 0xc0, !PT ;  /* 0xfffffff80e027812 */ /* 0x000fe400078ec0ff */
[----:B------:R-:W-:-:S02]  /*01d0*/  SHF.R.S32.HI R213, RZ, 0x3, R14 ;  /* 0x00000003ffd57819 */ /* 0x000fc4000001140e */
[----:B------:R-:W-:Y:S01]  /*01e0*/  LEA.HI R4, R15, R0, RZ, 0x1 ;  /* 0x000000000f047211 */ /* 0x000fe200078f08ff */
[----:B------:R-:W-:Y:S01]  /*01f0*/  IMAD.IADD R2, R5, 0x1, -R2 ;  /* 0x0000000105027824 */ /* 0x000fe200078e0a02 */
[----:B------:R-:W-:Y:S01]  /*0200*/  LEA.HI R7, R8, R5, RZ, 0x5 ;  /* 0x0000000508077211 */ /* 0x000fe200078f28ff */
[----:B------:R-:W-:Y:S01]  /*0210*/  IMAD.SHL.U32 R212, R213, 0x40, RZ ;  /* 0x00000040d5d47824 */ /* 0x000fe200078e00ff */
[--C-:B------:R-:W-:Y:S01]  /*0220*/  SHF.R.S32.HI R10, RZ, 0x2, R9.reuse ;  /* 0x00000002ff0a7819 */ /* 0x100fe20000011409 */
[C---:B------:R-:W-:Y:S01]  /*0230*/  IMAD.SHL.U32 R214, R2.reuse, 0x8, RZ ;  /* 0x0000000802d67824 */ /* 0x040fe200078e00ff */
[----:B------:R-:W-:Y:S01]  /*0240*/  SHF.R.S32.HI R6, RZ, 0x1f, R9 ;  /* 0x0000001fff067819 */ /* 0x000fe20000011409 */
[----:B------:R-:W-:Y:S01]  /*0250*/  IMAD.SHL.U32 R198, R2, 0x40, RZ ;  /* 0x0000004002c67824 */ /* 0x000fe200078e00ff */
[----:B------:R-:W-:Y:S01]  /*0260*/  LOP3.LUT R4, R4, 0xfffffffe, RZ, 0xc0, !PT ;  /* 0xfffffffe04047812 */ /* 0x000fe200078ec0ff */
[----:B------:R-:W-:Y:S01]  /*0270*/  VIADD R220, R214, 0x40 ;  /* 0x00000040d6dc7836 */ /* 0x000fe20000000000 */
[----:B------:R-:W-:Y:S01]  /*0280*/  LEA.HI R6, R6, R10, RZ, 0x3 ;  /* 0x0000000a06067211 */ /* 0x000fe200078f18ff */
[----:B------:R-:W-:Y:S01]  /*0290*/  VIADD R219, R214, 0x80 ;  /* 0x00000080d6db7836 */ /* 0x000fe20000000000 */
[----:B------:R-:W-:Y:S01]  /*02a0*/  SHF.R.S32.HI R211, RZ, 0x5, R7 ;  /* 0x00000005ffd37819 */ /* 0x000fe20000011407 */
[----:B------:R-:W-:Y:S01]  /*02b0*/  IMAD.IADD R4, R0, 0x1, -R4 ;  /* 0x0000000100047824 */ /* 0x000fe200078e0a04 */
[----:B------:R-:W-:-:S02]  /*02c0*/  LOP3.LUT R212, R212, 0x1c0, RZ, 0xc0, !PT ;  /* 0x000001c0d4d47812 */ /* 0x000fc400078ec0ff */
[----:B------:R-:W-:Y:S01]  /*02d0*/  LOP3.LUT R6, R6, 0xfffffff8, RZ, 0xc0, !PT ;  /* 0xfffffff806067812 */ /* 0x000fe200078ec0ff */
[----:B------:R-:W-:Y:S01]  /*02e0*/  IMAD.SHL.U32 R203, R4, 0x20, RZ ;  /* 0x0000002004cb7824 */ /* 0x000fe200078e00ff */
[----:B------:R-:W-:Y:S02]  /*02f0*/  LOP3.LUT R15, R15, 0xfffffff0, RZ, 0xc0, !PT ;  /* 0xfffffff00f0f7812 */ /* 0x000fe400078ec0ff */
[----:B------:R-:W-:Y:S01]  /*0300*/  LEA.HI R0, R7, R211, RZ, 0x1 ;  /* 0x000000d307007211 */ /* 0x000fe200078f08ff */
[----:B------:R-:W-:Y:S01]  /*0310*/  IMAD.IADD R6, R10, 0x1, -R6 ;  /* 0x000000010a067824 */ /* 0x000fe200078e0a06 */
[----:B------:R-:W-:Y:S01]  /*0320*/  LOP3.LUT R3, R212, 0x38, R214, 0xf8, !PT ;  /* 0x00000038d4037812 */ /* 0x000fe200078ef8d6 */
[----:B------:R-:W-:Y:S01]  /*0330*/  IMAD.IADD R15, R5, 0x1, -R15 ;  /* 0x00000001050f7824 */ /* 0x000fe200078e0a0f */
[----:B------:R-:W-:Y:S01]  /*0340*/  LOP3.LUT R0, R0, 0xfffffffe, RZ, 0xc0, !PT ;  /* 0xfffffffe00007812 */ /* 0x000fe200078ec0ff */
[C---:B------:R-:W-:Y:S01]  /*0350*/  IMAD.SHL.U32 R10, R4.reuse, 0x200, RZ ;  /* 0x00000200040a7824 */ /* 0x040fe200078e00ff */
[----:B------:R-:W-:Y:S01]  /*0360*/  SHF.R.U32.HI R212, RZ, 0x3, R212 ;  /* 0x00000003ffd47819 */ /* 0x000fe200000116d4 */
[----:B------:R-:W-:Y:S01]  /*0370*/  IMAD.SHL.U32 R4, R4, 0x8, RZ ;  /* 0x0000000804047824 */ /* 0x000fe200078e00ff */
[----:B------:R-:W-:-:S02]  /*0380*/  LOP3.LUT P4, RZ, R2, 0x4, RZ, 0xc0, !PT ;  /* 0x0000000402ff7812 */ /* 0x000fc4000788c0ff */
[----:B------:R-:W-:Y:S01]  /*0390*/  LOP3.LUT P3, RZ, R2, 0x2, RZ, 0xc0, !PT ;  /* 0x0000000202ff7812 */ /* 0x000fe2000786c0ff */
[----:B------:R-:W-:Y:S01]  /*03a0*/  IMAD.IADD R2, R211, 0x1, -R0 ;  /* 0x00000001d3027824 */ /* 0x000fe200078e0a00 */
[-C--:B------:R-:W-:Y:S02]  /*03b0*/  LEA.HI R224, R8, R5.reuse, RZ, 0x6 ;  /* 0x0000000508e07211 */ /* 0x080fe400078f30ff */
[----:B------:R-:W-:Y:S01]  /*03c0*/  LOP3.LUT R212, R3, R212, RZ, 0x3c, !PT ;  /* 0x000000d403d47212 */ /* 0x000fe200078e3cff */
[----:B------:R-:W-:Y:S01]  /*03d0*/  IMAD.SHL.U32 R12, R2, 0x10, RZ ;  /* 0x00000010020c7824 */ /* 0x000fe200078e00ff */
[----:B------:R-:W-:Y:S02]  /*03e0*/  LOP3.LUT R210, R7, 0xffffffe0, RZ, 0xc0, !PT ;  /* 0xffffffe007d27812 */ /* 0x000fe400078ec0ff */
[----:B------:R-:W-:Y:S02]  /*03f0*/  LOP3.LUT R9, R9, 0x7ffffffc, RZ, 0xc0, !PT ;  /* 0x7ffffffc09097812 */ /* 0x000fe400078ec0ff */
[----:B------:R-:W-:Y:S01]  /*0400*/  LEA.HI R3, R8, R5, RZ, 0x7 ;  /* 0x0000000508037211 */ /* 0x000fe200078f38ff */
[C---:B------:R-:W-:Y:S01]  /*0410*/  IMAD.IADD R210, R5.reuse, 0x1, -R210 ;  /* 0x0000000105d27824 */ /* 0x040fe200078e0ad2 */
[----:B------:R-:W-:Y:S01]  /*0420*/  SHF.R.S32.HI R0, RZ, 0x1f, R15 ;  /* 0x0000001fff007819 */ /* 0x000fe2000001140f */
[----:B------:R-:W-:Y:S01]  /*0430*/  IMAD.IADD R8, R5, 0x1, -R9 ;  /* 0x0000000105087824 */ /* 0x000fe200078e0a09 */
[C---:B------:R-:W-:Y:S01]  /*0440*/  LOP3.LUT R11, R6.reuse, 0x1, RZ, 0xc0, !PT ;  /* 0x00000001060b7812 */ /* 0x040fe200078ec0ff */
[----:B------:R-:W-:Y:S01]  /*0450*/  IMAD.SHL.U32 R5, R6, 0x40, RZ ;  /* 0x0000004006057824 */ /* 0x000fe200078e00ff */
[----:B------:R-:W-:-:S02]  /*0460*/  SHF.R.S32.HI R224, RZ, 0x6, R224 ;  /* 0x00000006ffe07819 */ /* 0x000fc400000114e0 */
[----:B------:R-:W-:Y:S02]  /*0470*/  SHF.R.S32.HI R3, RZ, 0x7, R3 ;  /* 0x00000007ff037819 */ /* 0x000fe40000011403 */
[----:B------:R-:W-:Y:S01]  /*0480*/  LEA.HI R0, R0, R15, RZ, 0x3 ;  /* 0x0000000f00007211 */ /* 0x000fe200078f18ff */
[C---:B------:R-:W-:Y:S01]  /*0490*/  IMAD R212, R224.reuse, 0x200, R212 ;  /* 0x00000200e0d47824 */ /* 0x040fe200078e02d4 */
[----:B------:R-:W-:Y:S01]  /*04a0*/  ISETP.NE.U32.AND P0, PT, R11, 0x1, PT ;  /* 0x000000010b00780c */ /* 0x000fe20003f05070 */
[----:B------:R-:W-:Y:S01]  /*04b0*/  IMAD.SHL.U32 R224, R224, 0x8, RZ ;  /* 0x00000008e0e07824 */ /* 0x000fe200078e00ff */
[----:B------:R-:W-:Y:S01]  /*04c0*/  SHF.R.S32.HI R204, RZ, 0x1f, R7 ;  /* 0x0000001fffcc7819 */ /* 0x000fe20000011407 */
[C---:B------:R-:W-:Y:S01]  /*04d0*/  IMAD R13, R3.reuse, 0x800, R10 ;  /* 0x00000800030d7824 */ /* 0x040fe200078e020a */
[C---:B------:R-:W-:Y:S01]  /*04e0*/  LOP3.LUT R209, R0.reuse, 0xfffffff8, RZ, 0xc0, !PT ;  /* 0xfffffff800d17812 */ /* 0x040fe200078ec0ff */
[----:B------:R-:W-:Y:S01]  /*04f0*/  IMAD.SHL.U32 R0, R0, 0x40, RZ ;  /* 0x0000004000007824 */ /* 0x000fe200078e00ff */
[----:B------:R-:W-:Y:S01]  /*0500*/  R2P PR, R6, 0x6 ;  /* 0x0000000606007804 */ /* 0x000fe20000000000 */
[----:B------:R-:W-:Y:S01]  /*0510*/  IMAD.SHL.U32 R6, R3, 0x20, RZ ;  /* 0x0000002003067824 */ /* 0x000fe200078e00ff */
[----:B------:R-:W-:Y:S01]  /*0520*/  LEA.HI R204, R204, R211, RZ, 0x2 ;  /* 0x000000d3cccc7211 */ /* 0x000fe200078f10ff */
[----:B------:R-:W-:Y:S01]  /*0530*/  IMAD.IADD R209, R15, 0x1, -R209 ;  /* 0x000000010fd17824 */ /* 0x000fe200078e0ad1 */
[----:B------:R-:W-:-:S02]  /*0540*/  LOP3.LUT R3, R5, 0x1c0, RZ, 0xc0, !PT ;  /* 0x000001c005037812 */ /* 0x000fc400078ec0ff */
[----:B------:R-:W-:Y:S01]  /*0550*/  LOP3.LUT R198, R198, 0x1c0, RZ, 0xc0, !PT ;  /* 0x000001c0c6c67812 */ /* 0x000fe200078ec0ff */
[----:B------:R-:W-:Y:S01]  /*0560*/  IMAD.SHL.U32 R5, R209, 0x40, RZ ;  /* 0x00000040d1057824 */ /* 0x000fe200078e00ff */
[----:B------:R-:W-:Y:S02]  /*0570*/  LOP3.LUT R224, R224, 0x18, RZ, 0xc0, !PT ;  /* 0x00000018e0e07812 */ /* 0x000fe400078ec0ff */
[----:B------:R-:W-:Y:S02]  /*0580*/  LOP3.LUT R204, R204, 0xfffffffc, RZ, 0xc0, !PT ;  /* 0xfffffffccccc7812 */ /* 0x000fe400078ec0ff */
[----:B------:R-:W-:Y:S02]  /*0590*/  SHF.R.U32.HI R225, RZ, 0x3, R3 ;  /* 0x00000003ffe17819 */ /* 0x000fe40000011603 */
[C---:B------:R-:W-:Y:S01]  /*05a0*/  LOP3.LUT R202, R198.reuse, 0x8, R14, 0xf8, !PT ;  /* 0x00000008c6ca7812 */ /* 0x040fe200078ef80e */
[----:B------:R-:W-:Y:S01]  /*05b0*/  IMAD.IADD R204, R211, 0x1, -R204 ;  /* 0x00000001d3cc7824 */ /* 0x000fe200078e0acc */
[----:B------:R-:W-:-:S02]  /*05c0*/  LOP3.LUT R12, R198, 0x10, R12, 0xf8, !PT ;  /* 0x00000010c60c7812 */ /* 0x000fc400078ef80c */
[----:B------:R-:W-:Y:S02]  /*05d0*/  SHF.R.U32.HI R198, RZ, 0x3, R198 ;  /* 0x00000003ffc67819 */ /* 0x000fe400000116c6 */
[----:B------:R-:W-:Y:S02]  /*05e0*/  LOP3.LUT R207, R6, 0x6, R207, 0xf8, !PT ;  /* 0x0000000606cf7812 */ /* 0x000fe400078ef8cf */
[----:B------:R-:W-:Y:S02]  /*05f0*/  LOP3.LUT R203, R224, 0x20, R203, 0xf8, !PT ;  /* 0x00000020e0cb7812 */ /* 0x000fe400078ef8cb */
[----:B------:R-:W-:Y:S02]  /*0600*/  LOP3.LUT R6, R3, 0x20, R6, 0xf8, !PT ;  /* 0x0000002003067812 */ /* 0x000fe400078ef806 */
[----:B------:R-:W-:Y:S01]  /*0610*/  LOP3.LUT R224, R225, R3, R224, 0x1e, !PT ;  /* 0x00000003e1e07212 */ /* 0x000fe200078e1ee0 */
[----:B------:R-:W-:Y:S01]  /*0620*/  IMAD.SHL.U32 R3, R8, 0x2, RZ ;  /* 0x0000000208037824 */ /* 0x000fe200078e00ff */
[----:B------:R-:W-:-:S02]  /*0630*/  SHF.R.S32.HI R208, RZ, 0x1f, R210 ;  /* 0x0000001fffd07819 */ /* 0x000fc400000114d2 */
[----:B------:R-:W-:Y:S02]  /*0640*/  LOP3.LUT R202, R202, R198, RZ, 0x3c, !PT ;  /* 0x000000c6caca7212 */ /* 0x000fe400078e3cff */
[----:B------:R-:W-:Y:S01]  /*0650*/  LOP3.LUT R225, R6, R225, RZ, 0x3c, !PT ;  /* 0x000000e106e17212 */ /* 0x000fe200078e3cff */
[----:B------:R-:W-:Y:S01]  /*0660*/  IMAD R6, R204, 0x400, R3 ;  /* 0x00000400cc067824 */ /* 0x000fe200078e0203 */
[----:B------:R-:W-:Y:S01]  /*0670*/  LOP3.LUT R5, R5, 0x1c0, RZ, 0xc0, !PT ;  /* 0x000001c005057812 */ /* 0x000fe200078ec0ff */
[----:B------:R-:W-:Y:S01]  /*0680*/  IMAD.IADD R202, R13, 0x1, R202 ;  /* 0x000000010dca7824 */ /* 0x000fe200078e02ca */
[----:B------:R-:W-:Y:S01]  /*0690*/  LEA.HI R208, R208, R210, RZ, 0x2 ;  /* 0x000000d2d0d07211 */ /* 0x000fe200078f10ff */
[----:B------:R-:W-:Y:S01]  /*06a0*/  IMAD.IADD R225, R6, 0x1, R225 ;  /* 0x0000000106e17824 */ /* 0x000fe200078e02e1 */
[----:B------:R-:W-:Y:S01]  /*06b0*/  SHF.R.U32.HI R197, RZ, 0x3, R5 ;  /* 0x00000003ffc57819 */ /* 0x000fe20000011605 */
[----:B------:R-:W-:Y:S01]  /*06c0*/  IMAD R3, R2, 0x400, R3 ;  /* 0x0000040002037824 */ /* 0x000fe200078e0203 */
[----:B------:R-:W-:Y:S01]  /*06d0*/  SHF.R.S32.HI R208, RZ, 0x2, R208 ;  /* 0x00000002ffd07819 */ /* 0x000fe200000114d0 */
[----:B------:R-:W-:Y:S01]  /*06e0*/  IMAD.SHL.U32 R202, R202, 0x2, RZ ;  /* 0x00000002caca7824 */ /* 0x000fe200078e00ff */
[----:B------:R-:W-:Y:S01]  /*06f0*/  LOP3.LUT R4, R5, 0x8, R4, 0xf8, !PT ;  /* 0x0000000805047812 */ /* 0x000fe200078ef804 */
[----:B------:R-:W-:Y:S01]  /*0700*/  IMAD.IADD R224, R3, 0x1, R224 ;  /* 0x0000000103e07824 */ /* 0x000fe200078e02e0 */
[----:B------:R-:W-:Y:S01]  /*0710*/  LOP3.LUT R0, R0, 0xfffffe00, RZ, 0xc0, !PT ;  /* 0xfffffe0000007812 */ /* 0x000fe200078ec0ff */
[----:B------:R-:W-:Y:S01]  /*0720*/  IMAD R208, R204, 0x10, R208 ;  /* 0x00000010ccd07824 */ /* 0x000fe200078e02d0 */
[----:B------:R-:W-:Y:S01]  /*0730*/  LOP3.LUT R12, R12, 0x8, R14, 0xf8, !PT ;  /* 0x000000080c0c7812 */ /* 0x000fe200078ef80e */
[----:B------:R-:W-:Y:S01]  /*0740*/  VIADD R200, R202, UR6 ;  /* 0x00000006cac87c36 */ /* 0x000fe20008000000 */
[----:B------:R-:W-:Y:S01]  /*0750*/  LOP3.LUT R203, R197, R203, R5, 0x1e, !PT ;  /* 0x000000cbc5cb7212 */ /* 0x000fe200078e1e05 */
[--C-:B------:R-:W-:Y:S01]  /*0760*/  IMAD R204, R204, 0x400, R0.reuse ;  /* 0x00000400cccc7824 */ /* 0x100fe200078e0200 */
[----:B------:R-:W-:Y:S01]  /*0770*/  LOP3.LUT R197, R4, R197, RZ, 0x3c, !PT ;  /* 0x000000c504c57212 */ /* 0x000fe200078e3cff */
[----:B------:R-:W-:Y:S01]  /*0780*/  IMAD R2, R2, 0x400, R0 ;  /* 0x0000040002027824 */ /* 0x000fe200078e0200 */
[----:B------:R-:W-:-:S02]  /*0790*/  LOP3.LUT R198, R10, R12, R198, 0xf6, !PT ;  /* 0x0000000c0ac67212 */ /* 0x000fc400078ef6c6 */
[----:B------:R-:W-:Y:S01]  /*07a0*/  LEA R225, R225, UR5, 0x1 ;  /* 0x00000005e1e17c11 */ /* 0x000fe2000f8e08ff */
[----:B------:R-:W-:Y:S01]  /*07b0*/  IMAD.IADD R204, R204, 0x1, R197 ;  /* 0x00000001cccc7824 */ /* 0x000fe200078e02c5 */
[----:B------:R-:W-:Y:S01]  /*07c0*/  SEL R201, R201, 0xffffffe0, !P3 ;  /* 0xffffffe0c9c97807 */ /* 0x000fe20005800000 */
[----:B------:R-:W-:Y:S01]  /*07d0*/  IMAD.IADD R197, R197, 0x1, R2 ;  /* 0x00000001c5c57824 */ /* 0x000fe200078e0202 */
[----:B------:R-:W-:Y:S01]  /*07e0*/  SEL R199, R199, 0xffffffc0, !P4 ;  /* 0xffffffc0c7c77807 */ /* 0x000fe20006000000 */
[C---:B------:R-:W-:Y:S01]  /*07f0*/  VIADD R227, R225.reuse, 0x20 ;  /* 0x00000020e1e37836 */ /* 0x040fe20000000000 */
[----:B------:R-:W-:Y:S01]  /*0800*/  SEL R230, R230, 0x10, !P0 ;  /* 0x00000010e6e67807 */ /* 0x000fe20004000000 */
[----:B------:R-:W-:Y:S01]  /*0810*/  IMAD.IADD R201, R200, 0x1, R201 ;  /* 0x00000001c8c97824 */ /* 0x000fe200078e02c9 */
[----:B------:R-:W-:Y:S01]  /*0820*/  LEA R198, R198, UR5, 0x1 ;  /* 0x00000005c6c67c11 */ /* 0x000fe2000f8e08ff */
[C---:B------:R-:W-:Y:S01]  /*0830*/  @P1 VIADD R227, R225.reuse, 0xffffffe0 ;  /* 0xffffffe0e1e31836 */ /* 0x040fe20000000000 */
[----:B------:R-:W-:Y:S01]  /*0840*/  LEA R224, R224, UR6, 0x1 ;  /* 0x00000006e0e07c11 */ /* 0x000fe2000f8e08ff */
[----:B------:R-:W-:Y:S01]  /*0850*/  IMAD.IADD R200, R200, 0x1, R199 ;  /* 0x00000001c8c87824 */ /* 0x000fe200078e02c7 */
[----:B------:R-:W-:Y:S01]  /*0860*/  SHF.R.S32.HI R222, RZ, 0x1f, R208 ;  /* 0x0000001fffde7819 */ /* 0x000fe200000114d0 */
[----:B------:R-:W-:Y:S01]  /*0870*/  IMAD.IADD R228, R225, 0x1, R230 ;  /* 0x00000001e1e47824 */ /* 0x000fe200078e02e6 */
[----:B------:R-:W-:Y:S01]  /*0880*/  LOP3.LUT R203, R203, R0, RZ, 0xfc, !PT ;  /* 0x00000000cbcb7212 */ /* 0x000fe200078efcff */
[----:B------:R-:W-:Y:S01]  /*0890*/  IMAD.IADD R0, R199, 0x1, R198 ;  /* 0x00000001c7007824 */ /* 0x000fe200078e02c6 */
[----:B---3--:R-:W-:Y:S01]  /*08a0*/  SHF.R.S32.HI R217, RZ, 0x1f, R206 ;  /* 0x0000001fffd97819 */ /* 0x008fe200000114ce */
[----:B------:R-:W-:Y:S01]  /*08b0*/  VIADD R226, R224, 0x40 ;  /* 0x00000040e0e27836 */ /* 0x000fe20000000000 */
[----:B------:R-:W-:Y:S01]  /*08c0*/  SHF.R.S32.HI R216, RZ, 0x1f, R213 ;  /* 0x0000001fffd87819 */ /* 0x000fe200000114d5 */
[----:B------:R-:W-:Y:S01]  /*08d0*/  IMAD.IADD R199, R201, 0x1, R199 ;  /* 0x00000001c9c77824 */ /* 0x000fe200078e02c7 */
[----:B------:R-:W-:Y:S01]  /*08e0*/  LEA R223, R212, UR5, 0x1 ;  /* 0x00000005d4df7c11 */ /* 0x000fe2000f8e08ff */
[----:B------:R-:W-:Y:S01]  /*08f0*/  @P2 VIADD R226, R224, 0xffffffc0 ;  /* 0xffffffc0e0e22836 */ /* 0x000fe20000000000 */
[----:B------:R-:W-:Y:S01]  /*0900*/  SHF.L.U64.HI R222, R208, 0x2, R222 ;  /* 0x00000002d0de7819 */ /* 0x000fe200000102de */
[----:B------:R-:W-:Y:S01]  /*0910*/  IMAD.IADD R230, R230, 0x1, R227 ;  /* 0x00000001e6e67824 */ /* 0x000fe200078e02e3 */
[----:B----4-:R-:W-:-:S07]  /*0920*/  LEA R197, R197, UR4, 0x1 ;  /* 0x00000004c5c57c11 */ /* 0x010fce000f8e08ff */
.L_x_296:
[----:B------:R-:W1:Y:S01]  /*0930*/  LDC.64 R4, c[0x0][0x2f0] ;  /* 0x0000bc00ff047b82 */ /* 0x000e620000000a00 */
[C---:B--2---:R-:W-:Y:S01]  /*0940*/  IMAD.SHL.U32 R8, R206.reuse, 0x4, RZ ;  /* 0x00000004ce087824 */ /* 0x044fe200078e00ff */
[----:B------:R-:W-:Y:S01]  /*0950*/  SHF.L.U64.HI R6, R206, 0x2, R217 ;  /* 0x00000002ce067819 */ /* 0x000fe200000102d9 */
[----:B------:R-:W-:Y:S01]  /*0960*/  IMAD.MOV.U32 R18, RZ, RZ, -0x1 ;  /* 0xffffffffff127424 */ /* 0x000fe200078e00ff */
[----:B------:R-:W-:-:S04]  /*0970*/  ISETP.NE.U32.AND P3, PT, RZ, UR10, PT ;  /* 0x0000000aff007c0c */ /* 0x000fc8000bf65070 */
[----:B------:R-:W2:Y:S01]  /*0980*/  LDC.64 R2, c[0x0][0x308] ;  /* 0x0000c200ff027b82 */ /* 0x000ea20000000a00 */
[----:B------:R-:W-:Y:S02]  /*0990*/  ISETP.NE.AND.EX P3, PT, RZ, UR11, PT, P3 ;  /* 0x0000000bff007c0c */ /* 0x000fe4000bf65330 */
[----:B-1----:R-:W-:Y:S02]  /*09a0*/  ISETP.NE.U32.AND P4, PT, R4, RZ, PT ;  /* 0x000000ff0400720c */ /* 0x002fe40003f85070 */
[----:B------:R-:W-:Y:S02]  /*09b0*/  IADD3 R4, P0, R8, R4, RZ ;  /* 0x0000000408047210 */ /* 0x000fe40007f1e0ff */
[----:B------:R-:W-:-:S03]  /*09c0*/  ISETP.NE.AND.EX P4, PT, R5, RZ, PT, P4 ;  /* 0x000000ff0500720c */ /* 0x000fc60003f85340 */
[----:B------:R-:W-:Y:S01]  /*09d0*/  IMAD.X R5, R6, 0x1, R5, P0 ;  /* 0x0000000106057824 */ /* 0x000fe200000e0605 */
[----:B--2---:R-:W-:-:S04]  /*09e0*/  ISETP.NE.U32.AND P2, PT, R2, RZ, PT ;  /* 0x000000ff0200720c */ /* 0x004fc80003f45070 */
[----:B------:R-:W-:-:S05]  /*09f0*/  ISETP.NE.AND.EX P2, PT, R3, RZ, PT, P2 ;  /* 0x000000ff0300720c */ /* 0x000fca0003f45320 */
[----:B------:R-:W2:Y:S04]  /*0a00*/  @P4 LDG.E R18, desc[UR14][R4.64] ;  /* 0x0000000e04124981 */ /* 0x000ea8000c1e1900 */
[----:B------:R1:W2:Y:S01]  /*0a10*/  @P4 LDG.E R17, desc[UR14][R4.64+0x4] ;  /* 0x0000040e04114981 */ /* 0x0002a2000c1e1900 */
[C---:B------:R-:W-:Y:S01]  /*0a20*/  @P3 IADD3 R10, P1, R8.reuse, UR10, RZ ;  /* 0x0000000a080a3c10 */ /* 0x040fe2000ff3e0ff */
[----:B------:R-:W-:Y:S01]  /*0a30*/  IMAD.MOV.U32 R244, RZ, RZ, RZ ;  /* 0x000000fffff47224 */ /* 0x000fe200078e00ff */
[----:B------:R-:W3:Y:S01]  /*0a40*/  LDC.U8 R7, c[0x0][0x3c2] ;  /* 0x0000f080ff077b82 */ /* 0x000ee20000000000 */
[----:B------:R-:W-:Y:S02]  /*0a50*/  @P2 IADD3 R2, P0, R8, R2, RZ ;  /* 0x0000000208022210 */ /* 0x000fe40007f1e0ff */
[----:B------:R-:W-:-:S03]  /*0a60*/  @P3 IADD3.X R11, R6, UR11, RZ, P1, !PT ;  /* 0x0000000b060b3c10 */ /* 0x000fc60008ffe4ff */
[----:B------:R-:W-:Y:S02]  /*0a70*/  @P2 IMAD.X R3, R6, 0x1, R3, P0 ;  /* 0x0000000106032824 */ /* 0x000fe400000e0603 */
[----:B------:R-:W4:Y:S04]  /*0a80*/  @P3 LDG.E R244, desc[UR14][R10.64] ;  /* 0x0000000e0af43981 */ /* 0x000f28000c1e1900 */
[----:B------:R3:W4:Y:S01]  /*0a90*/  @P2 LDG.E R243, desc[UR14][R2.64] ;  /* 0x0000000e02f32981 */ /* 0x000722000c1e1900 */
[----:B-1----:R-:W1:Y:S01]  /*0aa0*/  LDC.64 R4, c[0x0][0x2f8] ;  /* 0x0000be00ff047b82 */ /* 0x002e620000000a00 */
[----:B---3--:R-:W-:-:S07]  /*0ab0*/  ISETP.NE.AND P3, PT, R7, RZ, PT ;  /* 0x000000ff0700720c */ /* 0x008fce0003f65270 */
[----:B------:R-:W3:Y:S01]  /*0ac0*/  @!P2 LDC.64 R2, c[0x0][0x318] ;  /* 0x0000c600ff02ab82 */ /* 0x000ee20000000a00 */
[----:B-1----:R-:W-:-:S04]  /*0ad0*/  ISETP.EQ.U32.AND P1, PT, R4, RZ, PT ;  /* 0x000000ff0400720c */ /* 0x002fc80003f22070 */
[----:B------:R-:W-:Y:S02]  /*0ae0*/  ISETP.EQ.OR.EX P1, PT, R5, RZ, !P3, P1 ;  /* 0x000000ff0500720c */ /* 0x000fe40005f22710 */
[----:B------:R-:W-:Y:S01]  /*0af0*/  IADD3 R8, P0, R8, R4, RZ ;  /* 0x0000000408087210 */ /* 0x000fe20007f1e0ff */
[----:B------:R-:W-:-:S04]  /*0b00*/  IMAD.MOV.U32 R245, RZ, RZ, -0x1 ;  /* 0xfffffffffff57424 */ /* 0x000fc800078e00ff */
[----:B------:R-:W-:Y:S02]  /*0b10*/  IMAD.X R9, R6, 0x1, R5, P0 ;  /* 0x0000000106097824 */ /* 0x000fe400000e0605 */
[----:B------:R-:W1:Y:S01]  /*0b20*/  @!P2 LDC R6, c[0x0][0x2cc] ;  /* 0x0000b300ff06ab82 */ /* 0x000e620000000800 */
[----:B---3--:R-:W-:-:S03]  /*0b30*/  @!P2 ISETP.NE.U32.AND P0, PT, R2, RZ, PT ;  /* 0x000000ff0200a20c */ /* 0x008fc60003f05070 */
[----:B-----5:R3:W5:Y:S01]  /*0b40*/  @!P1 LDG.E R245, desc[UR14][R8.64] ;  /* 0x0000000e08f59981 */ /* 0x020762000c1e1900 */
[----:B------:R-:W-:-:S03]  /*0b50*/  ISETP.NE.U32.AND P1, PT, R4, RZ, PT ;  /* 0x000000ff0400720c */ /* 0x000fc60003f25070 */
[----:B------:R-:W2:Y:S01]  /*0b60*/  LDC R2, c[0x0][0x2c8] ;  /* 0x0000b200ff027b82 */ /* 0x000ea20000000800 */
[----:B------:R-:W-:Y:S02]  /*0b70*/  ISETP.NE.AND.EX P1, PT, R5, RZ, PT, P1 ;  /* 0x000000ff0500720c */ /* 0x000fe40003f25310 */
[----:B------:R-:W-:-:S04]  /*0b80*/  @!P2 ISETP.NE.AND.EX P0, PT, R3, RZ, PT, P0 ;  /* 0x000000ff0300a20c */ /* 0x000fc80003f05300 */
[----:B-1----:R-:W-:Y:S01]  /*0b90*/  @!P2 SEL R6, R6, RZ, P0 ;  /* 0x000000ff0606a207 */ /* 0x002fe20000000000 */
[----:B--2---:R-:W-:-:S06]  /*0ba0*/  @P4 IMAD.IADD R17, R17, 0x1, -R18 ;  /* 0x0000000111114824 */ /* 0x004fcc00078e0a12 */
[----:B------:R-:W1:Y:S01]  /*0bb0*/  @!P4 LDC R17, c[0x0][0x2c4] ;  /* 0x0000b100ff11cb82 */ /* 0x000e620000000800 */
[----:B----4-:R-:W-:Y:S01]  /*0bc0*/  @P2 IMAD.IADD R243, R243, 0x1, -R244 ;  /* 0x00000001f3f32824 */ /* 0x010fe200078e0af4 */
[----:B---3--:R-:W-:Y:S06]  /*0bd0*/  @!P1 BRA `(.L_x_250) ;  /* 0x00000000000c9947 */ /* 0x008fec0003800000 */
[----:B------:R-:W2:Y:S02]  /*0be0*/  @P3 LDG.E R2, desc[UR14][R8.64+0x4] ;  /* 0x0000040e08023981 */ /* 0x000ea4000c1e1900 */
[----:B--2--5:R-:W-:-:S06]  /*0bf0*/  @P3 IADD3 R2, R2, -R245, RZ ;  /* 0x800000f502023210 */ /* 0x024fcc0007ffe0ff */
[----:B------:R2:W5:Y:S02]  /*0c00*/  @!P3 LDG.E R2, desc[UR14][R8.64] ;  /* 0x0000000e0802b981 */ /* 0x000564000c1e1900 */
.L_x_250:
[----:B------:R-:W-:Y:S01]  /*0c10*/  IMAD.SHL.U32 R242, R221, 0x40, RZ ;  /* 0x00000040ddf27824 */ /* 0x000fe200078e00ff */
[----:B-----5:R-:W-:-:S04]  /*0c20*/  @!P2 IADD3 R243, R6, R2, -R244 ;  /* 0x0000000206f3a210 */ /* 0x020fc80007ffe8f4 */
[----:B------:R-:W-:-:S13]  /*0c30*/  ISETP.GT.AND P0, PT, R243, R242, PT ;  /* 0x000000f2f300720c */ /* 0x000fda0003f04270 */
[----:B------:R-:W-:Y:S05]  /*0c40*/  @!P0 BRA `(.L_x_251) ;  /* 0x0000007800448947 */ /* 0x000fea0003800000 */
[----:B--2---:R-:W2:Y:S01]  /*0c50*/  LDC R8, c[0x0][0x278] ;  /* 0x00009e00ff087b82 */ /* 0x004ea20000000800 */
[----:B------:R-:W-:Y:S01]  /*0c60*/  IABS R6, R218 ;  /* 0x000000da00067213 */ /* 0x000fe20000000000 */
[----:B------:R-:W3:Y:S01]  /*0c70*/  S2R R34, SR_CTAID.X ;  /* 0x0000000000227919 */ /* 0x000ee20000002500 */
[----:B------:R-:W-:Y:S01]  /*0c80*/  ISETP.NE.AND P1, PT, R245, -0x1, PT ;  /* 0xfffffffff500780c */ /* 0x000fe20003f25270 */
[----:B------:R-:W-:Y:S01]  /*0c90*/  IMAD.SHL.U32 R32, R206, 0x80, RZ ;  /* 0x00000080ce207824 */ /* 0x000fe200078e00ff */
[----:B-1----:R-:W-:Y:S02]  /*0ca0*/  IADD3 R12, R17, 0x3f, RZ ;  /* 0x0000003f110c7810 */ /* 0x002fe40007ffe0ff */
[----:B------:R-:W-:Y:S01]  /*0cb0*/  ISETP.NE.AND P2, PT, R18, -0x1, PT ;  /* 0xffffffff1200780c */ /* 0x000fe20003f45270 */
[----:B------:R-:W1:Y:S01]  /*0cc0*/  LDC.64 R4, c[0x0][0x228] ;  /* 0x00008a00ff047b82 */ /* 0x000e620000000a00 */
[----:B------:R-:W-:Y:S02]  /*0cd0*/  SHF.R.S32.HI R19, RZ, 0x1f, R12 ;  /* 0x0000001fff137819 */ /* 0x000fe4000001140c */
[----:B------:R-:W-:-:S02]  /*0ce0*/  SEL R32, R32, RZ, P4 ;  /* 0x000000ff20207207 */ /* 0x000fc40002000000 */
[----:B------:R-:W-:Y:S02]  /*0cf0*/  LEA.HI R19, R19, R12, RZ, 0x6 ;  /* 0x0000000c13137211 */ /* 0x000fe400078f30ff */
[----:B------:R-:W-:Y:S01]  /*0d00*/  SHF.R.S32.HI R236, RZ, 0x1f, R218 ;  /* 0x0000001fffec7819 */ /* 0x000fe200000114da */
[----:B------:R-:W4:Y:S01]  /*0d10*/  LDC R27, c[0x0][0x2d4] ;  /* 0x0000b500ff1b7b82 */ /* 0x000f220000000800 */
[----:B------:R-:W-:-:S04]  /*0d20*/  LOP3.LUT R24, R19, 0xffffffc0, RZ, 0xc0, !PT ;  /* 0xffffffc013187812 */ /* 0x000fc800078ec0ff */
[----:B------:R-:W-:Y:S02]  /*0d30*/  IADD3 R24, R24, -0x40, RZ ;  /* 0xffffffc018187810 */ /* 0x000fe40007ffe0ff */
[----:B--2---:R-:W-:Y:S01]  /*0d40*/  IABS R9, R8 ;  /* 0x0000000800097213 */ /* 0x004fe20000000000 */
[----:B------:R-:W2:Y:S03]  /*0d50*/  LDC R21, c[0x0][0x2dc] ;  /* 0x0000b700ff157b82 */ /* 0x000ea60000000800 */
[----:B------:R-:W5:Y:S01]  /*0d60*/  I2F.RP R2, R9 ;  /* 0x0000000900027306 */ /* 0x000f620000209400 */
[----:B-1----:R-:W-:-:S04]  /*0d70*/  IMAD R11, R217, R4, RZ ;  /* 0x00000004d90b7224 */ /* 0x002fc800078e02ff */
[----:B------:R-:W1:Y:S01]  /*0d80*/  LDC R20, c[0x0][0x270] ;  /* 0x00009c00ff147b82 */ /* 0x000e620000000800 */
[----:B------:R-:W-:-:S04]  /*0d90*/  IMAD.WIDE.U32 R12, R206, R4, RZ ;  /* 0x00000004ce0c7225 */ /* 0x000fc800078e00ff */
[C---:B------:R-:W-:Y:S01]  /*0da0*/  IMAD R5, R206.reuse, R5, R11 ;  /* 0x00000005ce057224 */ /* 0x040fe200078e020b */
[----:B----4-:R-:W-:Y:S02]  /*0db0*/  SHF.R.S32.HI R11, RZ, 0x1f, R27 ;  /* 0x0000001fff0b7819 */ /* 0x010fe4000001141b */
[----:B------:R-:W4:Y:S01]  /*0dc0*/  LDC.U8 R4, c[0x0][0x3d8] ;  /* 0x0000f600ff047b82 */ /* 0x000f220000000000 */
[----:B------:R-:W-:Y:S01]  /*0dd0*/  IMAD.WIDE.U32 R30, R206, R27, RZ ;  /* 0x0000001bce1e7225 */ /* 0x000fe200078e00ff */
[----:B-----5:R-:W5:Y:S01]  /*0de0*/  MUFU.RCP R2, R2 ;  /* 0x0000000200027308 */ /* 0x020f620000001000 */
[----:B------:R-:W-:Y:S02]  /*0df0*/  IADD3 R25, R13, R5, RZ ;  /* 0x000000050d197210 */ /* 0x000fe40007ffe0ff */
[----:B------:R-:W-:-:S03]  /*0e00*/  @P1 IADD3 R5, R244, R245, RZ ;  /* 0x000000f5f4051210 */ /* 0x000fc60007ffe0ff */
[----:B------:R-:W3:Y:S01]  /*0e10*/  LDC R35, c[0x0][0x2c4] ;  /* 0x0000b100ff237b82 */ /* 0x000ee20000000800 */
[----:B--2---:R-:W-:Y:S02]  /*0e20*/  IMAD R37, R218, R21, RZ ;  /* 0x00000015da257224 */ /* 0x004fe400078e02ff */
[----:B-1----:R-:W-:-:S05]  /*0e30*/  IMAD.WIDE R40, R21, R20, RZ ;  /* 0x0000001415287225 */ /* 0x002fca00078e02ff */
[----:B------:R-:W1:Y:S01]  /*0e40*/  LDC.U8 R36, c[0x0][0x480] ;  /* 0x00012000ff247b82 */ /* 0x000e620000000000 */
[----:B-----5:R-:W-:Y:S01]  /*0e50*/  IADD3 R2, R2, 0xffffffe, RZ ;  /* 0x0ffffffe02027810 */ /* 0x020fe20007ffe0ff */
[----:B------:R-:W-:-:S03]  /*0e60*/  IMAD.WIDE.U32 R28, R40, R18, RZ ;  /* 0x00000012281c7225 */ /* 0x000fc600078e00ff */
[----:B------:R-:W2:Y:S02]  /*0e70*/  F2I.FTZ.U32.TRUNC.NTZ R3, R2 ;  /* 0x0000000200037305 */ /* 0x000ea4000021f000 */
[----:B--2---:R-:W-:-:S04]  /*0e80*/  IMAD.MOV R2, RZ, RZ, -R3 ;  /* 0x000000ffff027224 */ /* 0x004fc800078e0a03 */
[----:B------:R-:W-:Y:S01]  /*0e90*/  IMAD R14, R2, R9, RZ ;  /* 0x00000009020e7224 */ /* 0x000fe200078e02ff */
[----:B------:R-:W-:-:S05]  /*0ea0*/  MOV R2, RZ ;  /* 0x000000ff00027202 */ /* 0x000fca0000000f00 */
[----:B------:R-:W-:Y:S02]  /*0eb0*/  IMAD.HI.U32 R14, R3, R14, R2 ;  /* 0x0000000e030e7227 */ /* 0x000fe400078e0002 */
[----:B------:R-:W2:Y:S04]  /*0ec0*/  LDC.64 R2, c[0x0][0x240] ;  /* 0x00009000ff027b82 */ /* 0x000ea80000000a00 */
[----:B------:R-:W-:-:S04]  /*0ed0*/  IMAD.HI.U32 R14, R14, R6, RZ ;  /* 0x000000060e0e7227 */ /* 0x000fc800078e00ff */
[----:B------:R-:W-:-:S04]  /*0ee0*/  IMAD.MOV R10, RZ, RZ, -R14 ;  /* 0x000000ffff0a7224 */ /* 0x000fc800078e0a0e */
[C---:B------:R-:W-:Y:S02]  /*0ef0*/  IMAD R10, R9.reuse, R10, R6 ;  /* 0x0000000a090a7224 */ /* 0x040fe400078e0206 */
[----:B------:R-:W5:Y:S03]  /*0f00*/  @P1 LDC.64 R6, c[0x0][0x250] ;  /* 0x00009400ff061b82 */ /* 0x000f660000000a00 */
[----:B------:R-:W-:Y:S01]  /*0f10*/  ISETP.GT.U32.AND P5, PT, R9, R10, PT ;  /* 0x0000000a0900720c */ /* 0x000fe20003fa4070 */
[----:B--2---:R-:W-:-:S03]  /*0f20*/  IMAD.WIDE.U32 R22, R18, R2, RZ ;  /* 0x0000000212167225 */ /* 0x004fc600078e00ff */
[----:B------:R-:W-:-:S09]  /*0f30*/  SEL R26, R12, R22, !P2 ;  /* 0x000000160c1a7207 */ /* 0x000fd20005000000 */
[----:B------:R-:W-:Y:S02]  /*0f40*/  @!P5 IMAD.IADD R10, R10, 0x1, -R9 ;  /* 0x000000010a0ad824 */ /* 0x000fe400078e0a09 */
[----:B------:R-:W-:Y:S01]  /*0f50*/  @!P5 VIADD R14, R14, 0x1 ;  /* 0x000000010e0ed836 */ /* 0x000fe20000000000 */
[----:B------:R-:W-:Y:S01]  /*0f60*/  ISETP.NE.AND P5, PT, R8, RZ, PT ;  /* 0x000000ff0800720c */ /* 0x000fe20003fa5270 */
[----:B------:R-:W-:Y:S01]  /*0f70*/  IMAD R22, R41, R30, RZ ;  /* 0x0000001e29167224 */ /* 0x000fe200078e02ff */
[----:B------:R-:W-:Y:S01]  /*0f80*/  ISETP.GE.U32.AND P3, PT, R10, R9, PT ;  /* 0x000000090a00720c */ /* 0x000fe20003f66070 */
[----:B------:R-:W-:Y:S01]  /*0f90*/  IMAD R9, R11, R206, RZ ;  /* 0x000000ce0b097224 */ /* 0x000fe200078e02ff */
[----:B------:R-:W-:Y:S01]  /*0fa0*/  LOP3.LUT R11, R218, R8, RZ, 0x3c, !PT ;  /* 0x00000008da0b7212 */ /* 0x000fe200078e3cff */
[----:B------:R-:W-:Y:S02]  /*0fb0*/  IMAD R10, R18, R3, RZ ;  /* 0x00000003120a7224 */ /* 0x000fe400078e02ff */
[----:B------:R-:W-:Y:S01]  /*0fc0*/  IMAD R9, R217, R27, R9 ;  /* 0x0000001bd9097224 */ /* 0x000fe200078e0209 */
[----:B------:R-:W-:Y:S01]  /*0fd0*/  ISETP.GE.AND P0, PT, R11, RZ, PT ;  /* 0x000000ff0b00720c */ /* 0x000fe20003f06270 */
[----:B-----5:R-:W-:-:S02]  /*0fe0*/  @P1 IMAD R15, R5, R7, RZ ;  /* 0x00000007050f1224 */ /* 0x020fc400078e02ff */
[----:B------:R-:W-:Y:S01]  /*0ff0*/  @P1 IMAD.WIDE.U32 R12, R5, R6, RZ ;  /* 0x00000006050c1225 */ /* 0x000fe200078e00ff */
[----:B------:R-:W-:-:S03]  /*1000*/  IADD3 R5, R31, R9, RZ ;  /* 0x000000091f057210 */ /* 0x000fc60007ffe0ff */
[----:B------:R-:W-:Y:S01]  /*1010*/  @P2 IMAD.IADD R25, R23, 0x1, R10 ;  /* 0x0000000117192824 */ /* 0x000fe200078e020a */
[----:B------:R-:W-:Y:S01]  /*1020*/  @P1 IADD3 R15, R13, R15, RZ ;  /* 0x0000000f0d0f1210 */ /* 0x000fe20007ffe0ff */
[----:B------:R-:W2:Y:S01]  /*1030*/  @!P2 LDC.64 R10, c[0x0][0x418] ;  /* 0x00010600ff0aab82 */ /* 0x000ea20000000a00 */
[----:B------:R-:W-:Y:S01]  /*1040*/  @P1 MOV R16, R12 ;  /* 0x0000000c00101202 */ /* 0x000fe20000000f00 */
[----:B------:R-:W-:Y:S01]  /*1050*/  IMAD R22, R40, R5, R22 ;  /* 0x0000000528167224 */ /* 0x000fe200078e0216 */
[----:B------:R-:W-:Y:S01]  /*1060*/  @P3 IADD3 R14, R14, 0x1, RZ ;  /* 0x000000010e0e3810 */ /* 0x000fe20007ffe0ff */
[----:B------:R-:W-:Y:S01]  /*1070*/  IMAD.WIDE.U32 R30, R40, R30, RZ ;  /* 0x0000001e281e7225 */ /* 0x000fe200078e00ff */
[----:B----4-:R-:W-:-:S03]  /*1080*/  ISETP.NE.AND P3, PT, R4, RZ, PT ;  /* 0x000000ff0400720c */ /* 0x010fc60003f65270 */
[----:B------:R-:W4:Y:S01]  /*1090*/  @P2 LDC.64 R12, c[0x0][0x420] ;  /* 0x00010800ff0c2b82 */ /* 0x000f220000000a00 */
[----:B------:R-:W-:Y:S01]  /*10a0*/  IMAD R4, R41, R18, RZ ;  /* 0x0000001229047224 */ /* 0x000fe200078e02ff */
[----:B------:R-:W-:Y:S01]  /*10b0*/  IADD3 R22, R31, R22, RZ ;  /* 0x000000161f167210 */ /* 0x000fe20007ffe0ff */
[----:B------:R-:W-:Y:S01]  /*10c0*/  @!P0 IMAD.MOV R14, RZ, RZ, -R14 ;  /* 0x000000ffff0e8224 */ /* 0x000fe200078e0a0e */
[----:B------:R-:W-:Y:S02]  /*10d0*/  @!P5 LOP3.LUT R14, RZ, R8, RZ, 0x33, !PT ;  /* 0x00000008ff0ed212 */ /* 0x000fe400078e33ff */
[----:B------:R-:W-:Y:S02]  /*10e0*/  @P2 IADD3 R22, R29, R4, RZ ;  /* 0x000000041d162210 */ /* 0x000fe40007ffe0ff */
[----:B------:R-:W5:Y:S01]  /*10f0*/  LDC.64 R4, c[0x0][0x488] ;  /* 0x00012200ff047b82 */ /* 0x000f620000000a00 */
[----:B------:R-:W-:Y:S02]  /*1100*/  SEL R23, R30, R28, !P2 ;  /* 0x0000001c1e177207 */ /* 0x000fe40005000000 */
[----:B------:R-:W-:-:S02]  /*1110*/  SHF.L.U64.HI R30, R206, 0x7, R217 ;  /* 0x00000007ce1e7819 */ /* 0x000fc400000102d9 */
[----:B------:R-:W-:Y:S02]  /*1120*/  IADD3 R32, P0, R24, R32, RZ ;  /* 0x0000002018207210 */ /* 0x000fe40007f1e0ff */
[----:B------:R-:W-:Y:S01]  /*1130*/  SEL R30, R30, RZ, P4 ;  /* 0x000000ff1e1e7207 */ /* 0x000fe20002000000 */
[----:B------:R-:W5:Y:S01]  /*1140*/  @P3 LDC R31, c[0x0][0x2e4] ;  /* 0x0000b900ff1f3b82 */ /* 0x000f620000000800 */
[-C--:B--2---:R-:W-:Y:S01]  /*1150*/  @!P2 IMAD R29, R217, R10.reuse, RZ ;  /* 0x0000000ad91da224 */ /* 0x084fe200078e02ff */
[----:B------:R-:W-:Y:S01]  /*1160*/  SHF.R.S32.HI R28, RZ, 0x1f, R24 ;  /* 0x0000001fff1c7819 */ /* 0x000fe20000011418 */
[----:B------:R-:W-:-:S03]  /*1170*/  @!P2 IMAD.WIDE.U32 R42, R206, R10, RZ ;  /* 0x0000000ace2aa225 */ /* 0x000fc600078e00ff */
[----:B------:R-:W-:Y:S01]  /*1180*/  IADD3.X R30, R28, R30, RZ, P0, !PT ;  /* 0x0000001e1c1e7210 */ /* 0x000fe200007fe4ff */
[----:B------:R-:W-:Y:S01]  /*1190*/  @!P2 IMAD R11, R206, R11, R29 ;  /* 0x0000000bce0ba224 */ /* 0x000fe200078e021d */
[----:B------:R-:W2:Y:S01]  /*11a0*/  @P1 LDC.64 R8, c[0x0][0x248] ;  /* 0x00009200ff081b82 */ /* 0x000ea20000000a00 */
[----:B----4-:R-:W-:Y:S01]  /*11b0*/  @P2 IMAD.WIDE.U32 R38, R18, R12, RZ ;  /* 0x0000000c12262225 */ /* 0x010fe200078e00ff */
[----:B-1----:R-:W-:Y:S02]  /*11c0*/  ISETP.NE.AND P0, PT, R36, RZ, PT ;  /* 0x000000ff2400720c */ /* 0x002fe40003f05270 */
[----:B------:R-:W-:Y:S01]  /*11d0*/  SHF.R.S32.HI R36, RZ, 0x1f, R37 ;  /* 0x0000001fff247819 */ /* 0x000fe20000011425 */
[----:B------:R-:W-:Y:S01]  /*11e0*/  @P2 IMAD R29, R18, R13, R39 ;  /* 0x0000000d121d2224 */ /* 0x000fe200078e0227 */
[----:B------:R-:W-:Y:S01]  /*11f0*/  @!P2 IADD3 R29, R43, R11, RZ ;  /* 0x0000000b2b1da210 */ /* 0x000fe20007ffe0ff */
[----:B---3--:R-:W-:Y:S02]  /*1200*/  @P3 IMAD R12, R206, R35, RZ ;  /* 0x00000023ce0c3224 */ /* 0x008fe400078e02ff */
[----:B------:R-:W-:-:S02]  /*1210*/  IMAD R13, R41, R32, RZ ;  /* 0x00000020290d7224 */ /* 0x000fc400078e02ff */
[----:B------:R-:W-:Y:S01]  /*1220*/  @!P3 IMAD R11, R206, R20, R218 ;  /* 0x00000014ce0bb224 */ /* 0x000fe200078e02da */
[----:B------:R-:W-:Y:S01]  /*1230*/  @P3 SEL R12, R12, R18, !P2 ;  /* 0x000000120c0c3207 */ /* 0x000fe20005000000 */
[----:B------:R-:W-:Y:S02]  /*1240*/  IMAD R10, R40, R30, R13 ;  /* 0x0000001e280a7224 */ /* 0x000fe400078e020d */
[----:B------:R-:W-:Y:S01]  /*1250*/  @P2 IMAD.MOV.U32 R30, RZ, RZ, R38 ;  /* 0x000000ffff1e2224 */ /* 0x000fe200078e0026 */
[----:B------:R-:W-:Y:S01]  /*1260*/  @!P2 MOV R30, R42 ;  /* 0x0000002a001ea202 */ /* 0x000fe20000000f00 */
[----:B-----5:R-:W-:-:S04]  /*1270*/  IMAD.WIDE.U32 R38, R34, R4, RZ ;  /* 0x0000000422267225 */ /* 0x020fc800078e00ff */
[----:B------:R-:W-:Y:S02]  /*1280*/  @P1 IMAD.IADD R4, R244, 0x1, R245 ;  /* 0x00000001f4041824 */ /* 0x000fe400078e02f5 */
[----:B------:R-:W-:Y:S02]  /*1290*/  @P3 IMAD R31, R218, R31, R12 ;  /* 0x0000001fda1f3224 */ /* 0x000fe400078e020c */
[----:B------:R-:W-:Y:S02]  /*12a0*/  IMAD R34, R34, R5, R39 ;  /* 0x0000000522227224 */ /* 0x000fe400078e0227 */
[C---:B--2---:R-:W-:Y:S02]  /*12b0*/  @P1 IMAD R12, R4.reuse, R9, RZ ;  /* 0x00000009040c1224 */ /* 0x044fe400078e02ff */
[----:B------:R-:W-:Y:S01]  /*12c0*/  @P1 IMAD.WIDE.U32 R4, R4, R8, RZ ;  /* 0x0000000804041225 */ /* 0x000fe200078e00ff */
[----:B------:R-:W-:-:S03]  /*12d0*/  SEL R34, R34, RZ, P0 ;  /* 0x000000ff22227207 */ /* 0x000fc60000000000 */
[----:B------:R-:W-:Y:S01]  /*12e0*/  @!P3 IMAD R31, R11, R35, RZ ;  /* 0x000000230b1fb224 */ /* 0x000fe200078e02ff */
[----:B------:R-:W-:Y:S01]  /*12f0*/  SEL R35, R38, RZ, P0 ;  /* 0x000000ff26237207 */ /* 0x000fe20000000000 */
[----:B------:R-:W-:Y:S01]  /*1300*/  IMAD.WIDE.U32 R32, R40, R32, RZ ;  /* 0x0000002028207225 */ /* 0x000fe200078e00ff */
[----:B------:R-:W-:Y:S02]  /*1310*/  SHF.R.S32.HI R11, RZ, 0x1f, R242 ;  /* 0x0000001fff0b7819 */ /* 0x000fe400000114f2 */
[----:B------:R-:W-:Y:S02]  /*1320*/  @P1 IADD3 R12, R5, R12, RZ ;  /* 0x0000000c050c1210 */ /* 0x000fe40007ffe0ff */
[----:B------:R-:W-:Y:S01]  /*1330*/  @P1 MOV R13, R4 ;  /* 0x00000004000d1202 */ /* 0x000fe20000000f00 */
[----:B------:R-:W-:Y:S06]  /*1340*/  @P1 BRA `(.L_x_252) ;  /* 0x0000000000301947 */ /* 0x000fec0003800000 */
[----:B------:R-:W1:Y:S01]  /*1350*/  LDC.64 R8, c[0x0][0x248] ;  /* 0x00009200ff087b82 */ /* 0x000e620000000a00 */
[----:B------:R-:W-:-:S07]  /*1360*/  SHF.R.S32.HI R13, RZ, 0x1f, R244 ;  /* 0x0000001fff0d7819 */ /* 0x000fce00000114f4 */
[----:B------:R-:W2:Y:S01]  /*1370*/  LDC.64 R4, c[0x0][0x230] ;  /* 0x00008c00ff047b82 */ /* 0x000ea20000000a00 */
[-C--:B-1----:R-:W-:Y:S02]  /*1380*/  IMAD R13, R13, R8.reuse, RZ ;  /* 0x000000080d0d7224 */ /* 0x082fe400078e02ff */
[----:B------:R-:W-:-:S04]  /*1390*/  IMAD.WIDE.U32 R38, R244, R8, RZ ;  /* 0x00000008f4267225 */ /* 0x000fc800078e00ff */
[----:B------:R-:W-:Y:S02]  /*13a0*/  IMAD R13, R244, R9, R13 ;  /* 0x00000009f40d7224 */ /* 0x000fe400078e020d */
[----:B--2---:R-:W-:-:S03]  /*13b0*/  IMAD R12, R217, R4, RZ ;  /* 0x00000004d90c7224 */ /* 0x004fc600078e02ff */
[----:B------:R-:W-:Y:S01]  /*13c0*/  IADD3 R39, R39, R13, RZ ;  /* 0x0000000d27277210 */ /* 0x000fe20007ffe0ff */
[C---:B------:R-:W-:Y:S02]  /*13d0*/  IMAD R12, R206.reuse, R5, R12 ;  /* 0x00000005ce0c7224 */ /* 0x040fe400078e020c */
[----:B------:R-:W-:-:S05]  /*13e0*/  IMAD.WIDE.U32 R4, R206, R4, R38 ;  /* 0x00000004ce047225 */ /* 0x000fca00078e0026 */
[----:B------:R-:W-:Y:S02]  /*13f0*/  IADD3 R12, R5, R12, RZ ;  /* 0x0000000c050c7210 */ /* 0x000fe40007ffe0ff */
[----:B------:R-:W-:Y:S02]  /*1400*/  MOV R13, R4 ;  /* 0x00000004000d7202 */ /* 0x000fe40000000f00 */
.L_x_252:
[----:B------:R-:W-:Y:S05]  /*1410*/  @P1 BRA `(.L_x_253) ;  /* 0x0000000000301947 */ /* 0x000fea0003800000 */
        /* <DEDUP_REMOVED lines=11> */
[----:B------:R-:W-:-:S07]  /*14d0*/  MOV R16, R4 ;  /* 0x0000000400107202 */ /* 0x000fce0000000f00 */
.L_x_253:
[----:B------:R-:W-:Y:S02]  /*14e0*/  IADD3 R38, R33, R10, RZ ;  /* 0x0000000a21267210 */ /* 0x000fe40007ffe0ff */
[----:B------:R-:W-:Y:S01]  /*14f0*/  SHF.R.S32.HI R10, RZ, 0x1f, R14 ;  /* 0x0000001fff0a7819 */ /* 0x000fe2000001140e */
[----:B------:R-:W-:Y:S05]  /*1500*/  @!P3 BRA `(.L_x_254) ;  /* 0x00000000001cb947 */ /* 0x000fea0003800000 */
[----:B------:R-:W1:Y:S01]  /*1510*/  LDC R5, c[0x0][0x2c0] ;  /* 0x0000b000ff057b82 */ /* 0x000e620000000800 */
[----:B------:R-:W-:-:S05]  /*1520*/  @!P2 IMAD R18, R206, R27, RZ ;  /* 0x0000001bce12a224 */ /* 0x000fca00078e02ff */
[----:B------:R-:W-:Y:S02]  /*1530*/  LEA R18, R206, R18, 0x7 ;  /* 0x00000012ce127211 */ /* 0x000fe400078e38ff */
[----:B------:R-:W1:Y:S02]  /*1540*/  LDC R4, c[0x0][0x2e4] ;  /* 0x0000b900ff047b82 */ /* 0x000e640000000800 */
[----:B-1----:R-:W-:-:S05]  /*1550*/  LEA R4, R5, R4, 0x7 ;  /* 0x0000000405047211 */ /* 0x002fca00078e38ff */
[----:B------:R-:W-:Y:S01]  /*1560*/  IMAD R27, R4, R218, R18 ;  /* 0x000000da041b7224 */ /* 0x000fe200078e0212 */
[----:B------:R-:W-:Y:S06]  /*1570*/  BRA `(.L_x_255) ;  /* 0x0000000000087947 */ /* 0x000fec0003800000 */
.L_x_254:
[----:B------:R-:W-:-:S04]  /*1580*/  IMAD R4, R206, R20, R218 ;  /* 0x00000014ce047224 */ /* 0x000fc800078e02da */
[----:B------:R-:W-:-:S07]  /*1590*/  IMAD R27, R4, R27, RZ ;  /* 0x0000001b041b7224 */ /* 0x000fce00078e02ff */
.L_x_255:
[----:B------:R-:W1:Y:S01]  /*15a0*/  LDC.64 R4, c[0x0][0x420] ;  /* 0x00010800ff047b82 */ /* 0x000e620000000a00 */
[----:B------:R-:W-:Y:S01]  /*15b0*/  IMAD R20, R21, R20, RZ ;  /* 0x0000001415147224 */ /* 0x000fe200078e02ff */
[----:B------:R-:W-:Y:S01]  /*15c0*/  IADD3 R40, P3, R214, R30, RZ ;  /* 0x0000001ed6287210 */ /* 0x000fe20007f7e0ff */
[----:B------:R-:W-:Y:S01]  /*15d0*/  ULDC.64 UR6, c[0x0][0x428] ;  /* 0x00010a0000067ab9 */ /* 0x000fe20000000a00 */
[----:B------:R-:W-:Y:S01]  /*15e0*/  SHF.R.S32.HI R215, RZ, 0x1f, R214 ;  /* 0x0000001fffd77819 */ /* 0x000fe200000114d6 */
[----:B------:R-:W-:Y:S01]  /*15f0*/  IMAD.SHL.U32 R18, R20, 0x40, RZ ;  /* 0x0000004014127824 */ /* 0x000fe200078e00ff */
[C---:B------:R-:W-:Y:S01]  /*1600*/  IADD3 R31, R24.reuse, R31, RZ ;  /* 0x0000001f181f7210 */ /* 0x040fe20007ffe0ff */
[----:B------:R-:W-:Y:S01]  /*1610*/  IMAD.IADD R27, R24, 0x1, R27 ;  /* 0x00000001181b7824 */ /* 0x000fe200078e021b */
[----:B------:R-:W-:Y:S01]  /*1620*/  IADD3.X R41, R215, R29, RZ, P3, !PT ;  /* 0x0000001dd7297210 */ /* 0x000fe20001ffe4ff */
[----:B------:R-:W-:Y:S01]  /*1630*/  IMAD R29, R211, R20, R210 ;  /* 0x00000014d31d7224 */ /* 0x000fe200078e02d2 */
[----:B------:R-:W-:Y:S01]  /*1640*/  IADD3 R32, P2, P1, R32, R18, R37 ;  /* 0x0000001220207210 */ /* 0x000fe2000795e025 */
[----:B------:R-:W-:Y:S01]  /*1650*/  ULDC.64 UR8, c[0x0][0x258] ;  /* 0x0000960000087ab9 */ /* 0x000fe20000000a00 */
[----:B------:R-:W-:Y:S01]  /*1660*/  SHF.R.S32.HI R18, RZ, 0x1f, R18 ;  /* 0x0000001fff127819 */ /* 0x000fe20000011412 */
[----:B------:R-:W-:Y:S01]  /*1670*/  BSSY B1, `(.L_x_251) ;  /* 0x00006ee000017945 */ /* 0x000fe20003800000 */
[----:B------:R-:W-:-:S02]  /*1680*/  IADD3 R21, P3, R213, R24, RZ ;  /* 0x00000018d5157210 */ /* 0x000fc40007f7e0ff */
[----:B------:R-:W-:Y:S02]  /*1690*/  IADD3.X R18, R38, R18, R36, P2, P1 ;  /* 0x0000001226127210 */ /* 0x000fe400017e2424 */
[----:B------:R-:W-:Y:S01]  /*16a0*/  IADD3 R23, P2, P1, R35, R32, R23 ;  /* 0x0000002023177210 */ /* 0x000fe2000795e017 */
[----:B------:R-:W-:Y:S01]  /*16b0*/  IMAD.WIDE.U32 R36, R21, R2, R214 ;  /* 0x0000000215247225 */ /* 0x000fe200078e00d6 */
[----:B------:R-:W2:Y:S01]  /*16c0*/  LDC.64 R32, c[0x0][0x2b0] ;  /* 0x0000ac00ff207b82 */ /* 0x000ea20000000a00 */
[----:B------:R-:W-:Y:S02]  /*16d0*/  LEA.HI.SX32 R19, R19, 0xffffffff, 0x1a ;  /* 0xffffffff13137811 */ /* 0x000fe400078fd2ff */
[----:B------:R-:W-:Y:S01]  /*16e0*/  IADD3.X R18, R34, R18, R22, P2, P1 ;  /* 0x0000001222127210 */ /* 0x000fe200017e2416 */
[----:B-1----:R-:W-:Y:S01]  /*16f0*/  IMAD R30, R28, R4, RZ ;  /* 0x000000041c1e7224 */ /* 0x002fe200078e02ff */
[----:B------:R-:W-:Y:S01]  /*1700*/  IADD3 R23, P1, R29, R23, RZ ;  /* 0x000000171d177210 */ /* 0x000fe20007f3e0ff */
[----:B------:R-:W-:Y:S01]  /*1710*/  IMAD.X R28, R216, 0x1, R28, P3 ;  /* 0x00000001d81c7824 */ /* 0x000fe200018e061c */
[----:B------:R-:W-:Y:S01]  /*1720*/  ISETP.GE.AND P3, PT, R17, 0x1, PT ;  /* 0x000000011100780c */ /* 0x000fe20003f66270 */
[C---:B------:R-:W-:Y:S01]  /*1730*/  IMAD R20, R24.reuse, R5, R30 ;  /* 0x0000000518147224 */ /* 0x040fe200078e021e */
[----:B------:R-:W-:Y:S01]  /*1740*/  LEA.HI.X.SX32 R18, R29, R18, 0x1, P1 ;  /* 0x000000121d127211 */ /* 0x000fe200008f0eff */
[----:B------:R-:W-:Y:S01]  /*1750*/  IMAD.WIDE.U32 R40, R24, R4, R40 ;  /* 0x0000000418287225 */ /* 0x000fe200078e0028 */
[----:B------:R-:W-:-:S03]  /*1760*/  IADD3 R24, P2, R26, R36, RZ ;  /* 0x000000241a187210 */ /* 0x000fc60007f5e0ff */
[----:B------:R-:W-:Y:S01]  /*1770*/  IMAD R22, R28, R2, RZ ;  /* 0x000000021c167224 */ /* 0x000fe200078e02ff */
[----:B------:R-:W-:Y:S01]  /*1780*/  IADD3 R41, R41, R20, RZ ;  /* 0x0000001429297210 */ /* 0x000fe20007ffe0ff */
[----:B------:R-:W1:Y:S01]  /*1790*/  LDC.64 R28, c[0x0][0x478] ;  /* 0x00011e00ff1c7b82 */ /* 0x000e620000000a00 */
[----:B------:R-:W-:Y:S02]  /*17a0*/  IMAD R20, R236, UR6, RZ ;  /* 0x00000006ec147c24 */ /* 0x000fe4000f8e02ff */
[----:B------:R-:W-:Y:S02]  /*17b0*/  IMAD R22, R21, R3, R22 ;  /* 0x0000000315167224 */ /* 0x000fe400078e0216 */
[C---:B------:R-:W-:Y:S02]  /*17c0*/  IMAD R20, R218.reuse, UR7, R20 ;  /* 0x00000007da147c24 */ /* 0x040fe4000f8e0214 */
[----:B------:R-:W-:Y:S01]  /*17d0*/  IMAD.WIDE.U32 R34, R218, UR6, R40 ;  /* 0x00000006da227c25 */ /* 0x000fe2000f8e0028 */
[----:B------:R-:W-:Y:S01]  /*17e0*/  ULDC.64 UR6, c[0x0][0x400] ;  /* 0x0001000000067ab9 */ /* 0x000fe20000000a00 */
[----:B------:R-:W-:-:S02]  /*17f0*/  IADD3.X R25, R25, R37, R22, P2, !PT ;  /* 0x0000002519197210 */ /* 0x000fc400017fe416 */
[----:B------:R-:W-:Y:S01]  /*1800*/  LEA R246, P1, R23, UR6, 0x2 ;  /* 0x0000000617f67c11 */ /* 0x000fe2000f8210ff */
[----:B------:R-:W-:Y:S02]  /*1810*/  IMAD.IADD R35, R35, 0x1, R20 ;  /* 0x0000000123237824 */ /* 0x000fe400078e0214 */
[----:B------:R-:W-:Y:S01]  /*1820*/  IMAD R21, R236, UR8, RZ ;  /* 0x00000008ec157c24 */ /* 0x000fe2000f8e02ff */
[----:B------:R-:W-:Y:S01]  /*1830*/  LEA.HI.X R247, R23, UR7, R18, 0x2, P1 ;  /* 0x0000000717f77c11 */ /* 0x000fe200088f1412 */
[----:B------:R-:W-:Y:S01]  /*1840*/  IMAD R20, R216, R4, RZ ;  /* 0x00000004d8147224 */ /* 0x000fe200078e02ff */
[----:B------:R-:W-:Y:S01]  /*1850*/  ULDC.64 UR6, c[0x0][0x3e0] ;  /* 0x0000f80000067ab9 */ /* 0x000fe20000000a00 */
[----:B------:R-:W-:-:S04]  /*1860*/  IMAD.WIDE.U32 R22, R218, UR8, R24 ;  /* 0x00000008da167c25 */ /* 0x000fc8000f8e0018 */
[----:B------:R-:W-:Y:S01]  /*1870*/  IMAD R18, R218, UR9, R21 ;  /* 0x00000009da127c24 */ /* 0x000fe2000f8e0215 */
[----:B------:R-:W-:Y:S01]  /*1880*/  ULDC.64 UR8, c[0x0][0x210] ;  /* 0x0000840000087ab9 */ /* 0x000fe20000000a00 */
[C---:B------:R-:W-:Y:S01]  /*1890*/  IMAD R20, R213.reuse, R5, R20 ;  /* 0x00000005d5147224 */ /* 0x040fe200078e0214 */
[----:B------:R-:W-:Y:S01]  /*18a0*/  LEA R250, P2, R22, UR8, 0x1 ;  /* 0x0000000816fa7c11 */ /* 0x000fe2000f8408ff */
[----:B------:R-:W-:Y:S01]  /*18b0*/  IMAD.WIDE.U32 R24, R213, R4, R34 ;  /* 0x00000004d5187225 */ /* 0x000fe200078e0022 */
[----:B------:R-:W-:-:S03]  /*18c0*/  IADD3 R18, R23, R18, RZ ;  /* 0x0000001217127210 */ /* 0x000fc60007ffe0ff */
[----:B------:R-:W-:Y:S01]  /*18d0*/  IMAD.IADD R20, R25, 0x1, R20 ;  /* 0x0000000119147824 */ /* 0x000fe200078e0214 */
[----:B------:R-:W-:Y:S01]  /*18e0*/  LEA R248, P1, R24, UR6, 0x1 ;  /* 0x0000000618f87c11 */ /* 0x000fe2000f8208ff */
[----:B-1----:R-:W-:Y:S01]  /*18f0*/  IMAD.WIDE R28, R27, 0x4, R28 ;  /* 0x000000041b1c7825 */ /* 0x002fe200078e021c */
[----:B------:R-:W-:Y:S02]  /*1900*/  LEA.HI.X R251, R22, UR9, R18, 0x1, P2 ;  /* 0x0000000916fb7c11 */ /* 0x000fe400090f0c12 */
[----:B------:R-:W-:Y:S01]  /*1910*/  LEA.HI.X R249, R24, UR7, R20, 0x1, P1 ;  /* 0x0000000718f97c11 */ /* 0x000fe200088f0c14 */
[----:B--2---:R-:W-:Y:S01]  /*1920*/  IMAD.WIDE R26, R31, 0x4, R32 ;  /* 0x000000041f1a7825 */ /* 0x004fe200078e0220 */
[----:B------:R-:W-:Y:S07]  /*1930*/  @!P3 BRA `(.L_x_256) ;  /* 0x0000006000d8b947 */ /* 0x000fee0003800000 */
[----:B------:R-:W-:Y:S01]  /*1940*/  @P0 BAR.SYNC.DEFER_BLOCKING 0x0 ;  /* 0x0000000000000b1d */ /* 0x000fe20000010000 */
[----:B------:R-:W-:Y:S02]  /*1950*/  IMAD.MOV.U32 R241, RZ, RZ, R19 ;  /* 0x000000fffff17224 */ /* 0x000fe400078e0013 */
[----:B------:R-:W-:Y:S02]  /*1960*/  VIADD R19, R213, 0x20 ;  /* 0x00000020d5137836 */ /* 0x000fe40000000000 */
[C---:B------:R-:W-:Y:S01]  /*1970*/  IMAD R17, R241.reuse, -0x40, R17 ;  /* 0xffffffc0f1117824 */ /* 0x040fe200078e0211 */
[----:B------:R-:W-:Y:S01]  /*1980*/  LEA.HI R21, R241, R241, RZ, 0x1 ;  /* 0x000000f1f1157211 */ /* 0x000fe200078f08ff */
[----:B------:R-:W-:Y:S03]  /*1990*/  BSSY B0, `(.L_x_257) ;  /* 0x000001d000007945 */ /* 0x000fe60003800000 */
[----:B------:R-:W-:-:S02]  /*19a0*/  ISETP.GE.AND P5, PT, R213, R17, PT ;  /* 0x00000011d500720c */ /* 0x000fc40003fa6270 */
[----:B------:R-:W-:Y:S02]  /*19b0*/  LOP3.LUT R21, R21, 0xfffffffe, RZ, 0xc0, !PT ;  /* 0xfffffffe15157812 */ /* 0x000fe400078ec0ff */
[----:B------:R-:W-:-:S03]  /*19c0*/  ISETP.GE.AND P4, PT, R19, R17, PT ;  /* 0x000000111300720c */ /* 0x000fc60003f86270 */
[----:B------:R-:W-:-:S06]  /*19d0*/  IMAD.IADD R21, R241, 0x1, -R21 ;  /* 0x00000001f1157824 */ /* 0x000fcc00078e0a15 */
[----:B------:R1:W-:Y:S04]  /*19e0*/  @P5 STS.128 [R223+0xc000], RZ ;  /* 0x00c000ffdf005388 */ /* 0x0003e80000000c00 */
[----:B------:R1:W-:Y:S04]  /*19f0*/  @P5 STS.128 [R223+0xe000], RZ ;  /* 0x00e000ffdf005388 */ /* 0x0003e80000000c00 */
[----:B------:R1:W-:Y:S01]  /*1a00*/  @P5 STS.128 [R223+0x10000], RZ ;  /* 0x010000ffdf005388 */ /* 0x0003e20000000c00 */
[----:B------:R-:W-:Y:S05]  /*1a10*/  @P5 BRA `(.L_x_258) ;  /* 0x0000000000505947 */ /* 0x000fea0003800000 */
[----:B------:R-:W-:Y:S02]  /*1a20*/  ULDC UR4, c[0x0][0x2d0] ;  /* 0x0000b40000047ab9 */ /* 0x000fe40000000800 */
[----:B------:R-:W-:Y:S02]  /*1a30*/  ISETP.GE.AND P2, PT, R214, UR4, PT ;  /* 0x00000004d6007c0c */ /* 0x000fe4000bf46270 */
[----:B------:R-:W-:Y:S02]  /*1a40*/  ISETP.GE.AND P1, PT, R220, UR4, PT ;  /* 0x00000004dc007c0c */ /* 0x000fe4000bf26270 */
[----:B------:R-:W-:-:S09]  /*1a50*/  ISETP.GE.AND P0, PT, R219, UR4, PT ;  /* 0x00000004db007c0c */ /* 0x000fd2000bf06270 */
        /* <DEDUP_REMOVED lines=16> */
.L_x_258:
[----:B------:R-:W-:Y:S05]  /*1b60*/  BSYNC B0 ;  /* 0x0000000000007941 */ /* 0x000fea0003800000 */
.L_x_257:
[----:B------:R4:W-:Y:S01]  /*1b70*/  @P4 STS.128 [R223+0xd000], RZ ;  /* 0x00d000ffdf004388 */ /* 0x0009e20000000c00 */
[----:B------:R-:W-:Y:S01]  /*1b80*/  ISETP.NE.AND P3, PT, R21, 0x1, PT ;  /* 0x000000011500780c */ /* 0x000fe20003f65270 */
[----:B------:R-:W-:Y:S01]  /*1b90*/  BSSY B0, `(.L_x_259) ;  /* 0x0000028000007945 */ /* 0x000fe20003800000 */
[----:B------:R-:W-:Y:S01]  /*1ba0*/  IADD3 R240, R212, 0x3000, RZ ;  /* 0x00003000d4f07810 */ /* 0x000fe20007ffe0ff */
[----:B------:R4:W-:Y:S01]  /*1bb0*/  @P4 STS.128 [R223+0xf000], RZ ;  /* 0x00f000ffdf004388 */ /* 0x0009e20000000c00 */
[----:B------:R-:W-:Y:S01]  /*1bc0*/  IMAD.MOV.U32 R232, RZ, RZ, R28 ;  /* 0x000000ffffe87224 */ /* 0x000fe200078e001c */
[----:B------:R-:W-:Y:S01]  /*1bd0*/  MOV R234, R26 ;  /* 0x0000001a00ea7202 */ /* 0x000fe20000000f00 */
[----:B------:R-:W-:Y:S01]  /*1be0*/  IMAD.MOV.U32 R231, RZ, RZ, R29 ;  /* 0x000000ffffe77224 */ /* 0x000fe200078e001d */
[----:B------:R4:W-:Y:S01]  /*1bf0*/  @P4 STS.128 [R223+0x11000], RZ ;  /* 0x011000ffdf004388 */ /* 0x0009e20000000c00 */
[----:B------:R-:W-:Y:S01]  /*1c00*/  IMAD.MOV.U32 R233, RZ, RZ, R27 ;  /* 0x000000ffffe97224 */ /* 0x000fe200078e001b */
[----:B------:R-:W-:Y:S01]  /*1c10*/  SEL R240, R240, R212, !P3 ;  /* 0x000000d4f0f07207 */ /* 0x000fe20005800000 */
[----:B------:R-:W-:Y:S06]  /*1c20*/  @P4 BRA `(.L_x_260) ;  /* 0x0000000000784947 */ /* 0x000fec0003800000 */
[----:B------:R-:W-:Y:S01]  /*1c30*/  ULDC UR4, c[0x0][0x2d0] ;  /* 0x0000b40000047ab9 */ /* 0x000fe20000000800 */
[----:B------:R-:W-:Y:S01]  /*1c40*/  IMAD.WIDE.U32 R26, R4, 0x20, RZ ;  /* 0x00000020041a7825 */ /* 0x000fe200078e00ff */
[----:B------:R-:W-:Y:S02]  /*1c50*/  ISETP.GE.AND P2, PT, R214, UR4, PT ;  /* 0x00000004d6007c0c */ /* 0x000fe4000bf46270 */
[----:B------:R-:W-:Y:S02]  /*1c60*/  ISETP.GE.AND P1, PT, R220, UR4, PT ;  /* 0x00000004dc007c0c */ /* 0x000fe4000bf26270 */
[----:B------:R-:W-:Y:S01]  /*1c70*/  IADD3 R21, P6, R24, R26, RZ ;  /* 0x0000001a18157210 */ /* 0x000fe20007fde0ff */
[----:B------:R-:W-:-:S05]  /*1c80*/  IMAD.SHL.U32 R24, R5, 0x20, RZ ;  /* 0x0000002005187824 */ /* 0x000fca00078e00ff */
[----:B------:R-:W-:-:S03]  /*1c90*/  IADD3.X R24, R20, R27, R24, P6, !PT ;  /* 0x0000001b14187210 */ /* 0x000fc600037fe418 */
[C---:B------:R-:W-:Y:S01]  /*1ca0*/  @!P2 LEA R26, P0, R4.reuse, R248, 0x6 ;  /* 0x000000f8041aa211 */ /* 0x040fe200078030ff */
[----:B------:R1:W-:Y:S03]  /*1cb0*/  @P2 STS.128 [R223+0xd000], RZ ;  /* 0x00d000ffdf002388 */ /* 0x0003e60000000c00 */
[----:B------:R-:W-:Y:S02]  /*1cc0*/  @!P2 LEA.HI.X R27, R4, R249, R5, 0x6, P0 ;  /* 0x000000f9041ba211 */ /* 0x000fe400000f3405 */
[----:B------:R-:W-:Y:S02]  /*1cd0*/  ISETP.GE.AND P0, PT, R219, UR4, PT ;  /* 0x00000004db007c0c */ /* 0x000fe4000bf06270 */
        /* <DEDUP_REMOVED lines=19> */
.L_x_260:
[----:B------:R-:W-:Y:S05]  /*1e10*/  BSYNC B0 ;  /* 0x0000000000007941 */ /* 0x000fea0003800000 */
.L_x_259:
[----:B------:R-:W-:Y:S01]  /*1e20*/  BSSY B0, `(.L_x_261) ;  /* 0x000002d000007945 */ /* 0x000fe20003800000 */
[----:B------:R-:W-:-:S03]  /*1e30*/  LEA R240, R240, UR5, 0x1 ;  /* 0x00000005f0f07c11 */ /* 0x000fc6000f8e08ff */
[----:B------:R-:W-:Y:S05]  /*1e40*/  @!P5 BRA `(.L_x_262) ;  /* 0x000000000034d947 */ /* 0x000fea0003800000 */
[----:B------:R1:W-:Y:S04]  /*1e50*/  STS [R240], RZ ;  /* 0x000000fff0007388 */ /* 0x0003e80000000800 */
[----:B------:R1:W-:Y:S04]  /*1e60*/  STS [R240+0x4], RZ ;  /* 0x000004fff0007388 */ /* 0x0003e80000000800 */
        /* <DEDUP_REMOVED lines=9> */
[----:B------:R1:W-:Y:S01]  /*1f00*/  STS [R240+0x400c], RZ ;  /* 0x00400cfff0007388 */ /* 0x0003e20000000800 */
[----:B------:R-:W-:Y:S05]  /*1f10*/  BRA `(.L_x_263) ;  /* 0x0000000000747947 */ /* 0x000fea0003800000 */
.L_x_262:
[----:B------:R-:W-:Y:S02]  /*1f20*/  ULDC UR4, c[0x0][0x2d0] ;  /* 0x0000b40000047ab9 */ /* 0x000fe40000000800 */
[----:B------:R-:W-:Y:S02]  /*1f30*/  ISETP.GE.AND P2, PT, R214, UR4, PT ;  /* 0x00000004d6007c0c */ /* 0x000fe4000bf46270 */
[----:B------:R-:W-:Y:S02]  /*1f40*/  ISETP.GE.AND P1, PT, R220, UR4, PT ;  /* 0x00000004dc007c0c */ /* 0x000fe4000bf26270 */
[----:B------:R-:W-:-:S09]  /*1f50*/  ISETP.GE.AND P0, PT, R219, UR4, PT ;  /* 0x00000004db007c0c */ /* 0x000fd2000bf06270 */
[----:B------:R1:W-:Y:S04]  /*1f60*/  @P2 STS [R240], RZ ;  /* 0x000000fff0002388 */ /* 0x0003e80000000800 */
[----:B------:R1:W-:Y:S04]  /*1f70*/  @P2 STS [R240+0x4], RZ ;  /* 0x000004fff0002388 */ /* 0x0003e80000000800 */
[----:B------:R1:W-:Y:S04]  /*1f80*/  @P2 STS [R240+0x8], RZ ;  /* 0x000008fff0002388 */ /* 0x0003e80000000800 */
[----:B------:R1:W-:Y:S04]  /*1f90*/  @P2 STS [R240+0xc], RZ ;  /* 0x00000cfff0002388 */ /* 0x0003e80000000800 */
[----:B------:R-:W-:Y:S01]  /*1fa0*/  @!PT LDS RZ, [RZ] ;  /* 0x00000000fffff984 */ /* 0x000fe20000000800 */
[----:B------:R-:W-:Y:S01]  /*1fb0*/  @!PT LDS RZ, [RZ] ;  /* 0x00000000fffff984 */ /* 0x000fe20000000800 */
[----:B------:R-:W-:Y:S01]  /*1fc0*/  @!PT LDS RZ, [RZ] ;  /* 0x00000000fffff984 */ /* 0x000fe20000000800 */
[----:B------:R1:W-:Y:S04]  /*1fd0*/  @!P2 LDGSTS.E.BYPASS.LTC128B.128 [R240], desc[UR14][R250.64] ;  /* 0x00000000faf0afae */ /* 0x0003e8000b901d4e */
[----:B------:R1:W-:Y:S04]  /*1fe0*/  @P1 STS [R240+0x2000], RZ ;  /* 0x002000fff0001388 */ /* 0x0003e80000000800 */
[----:B------:R1:W-:Y:S04]  /*1ff0*/  @P1 STS [R240+0x2004], RZ ;  /* 0x002004fff0001388 */ /* 0x0003e80000000800 */
[----:B------:R1:W-:Y:S04]  /*2000*/  @P1 STS [R240+0x2008], RZ ;  /* 0x002008fff0001388 */ /* 0x0003e80000000800 */
[----:B------:R1:W-:Y:S04]  /*2010*/  @P1 STS [R240+0x200c], RZ ;  /* 0x00200cfff0001388 */ /* 0x0003e80000000800 */
[----:B------:R-:W-:Y:S01]  /*2020*/  @!PT LDS RZ, [RZ] ;  /* 0x00000000fffff984 */ /* 0x000fe20000000800 */
[----:B------:R-:W-:Y:S01]  /*2030*/  @!PT LDS RZ, [RZ] ;  /* 0x00000000fffff984 */ /* 0x000fe20000000800 */
[----:B------:R-:W-:Y:S01]  /*2040*/  @!PT LDS RZ, [RZ] ;  /* 0x00000000fffff984 */ /* 0x000fe20000000800 */
[----:B------:R1:W-:Y:S04]  /*2050*/  @!P1 LDGSTS.E.BYPASS.LTC128B.128 [R240+0x2000], desc[UR14][R250.64+0x80] ;  /* 0x02000080faf09fae */ /* 0x0003e8000b901d4e */
[----:B------:R1:W-:Y:S04]  /*2060*/  @P0 STS [R240+0x4000], RZ ;  /* 0x004000fff0000388 */ /* 0x0003e80000000800 */
[----:B------:R1:W-:Y:S04]  /*2070*/  @P0 STS [R240+0x4004], RZ ;  /* 0x004004fff0000388 */ /* 0x0003e80000000800 */
[----:B------:R1:W-:Y:S04]  /*2080*/  @P0 STS [R240+0x4008], RZ ;  /* 0x004008fff0000388 */ /* 0x0003e80000000800 */
[----:B------:R1:W-:Y:S01]  /*2090*/  @P0 STS [R240+0x400c], RZ ;  /* 0x00400cfff0000388 */ /* 0x0003e20000000800 */
[----:B------:R-:W-:Y:S05]  /*20a0*/  @P0 BRA `(.L_x_263) ;  /* 0x0000000000100947 */ /* 0x000fea0003800000 */
[----:B------:R-:W-:Y:S01]  /*20b0*/  @!PT LDS RZ, [RZ] ;  /* 0x00000000fffff984 */ /* 0x000fe20000000800 */
[----:B------:R-:W-:Y:S01]  /*20c0*/  @!PT LDS RZ, [RZ] ;  /* 0x00000000fffff984 */ /* 0x000fe20000000800 */
[----:B------:R-:W-:Y:S01]  /*20d0*/  @!PT LDS RZ, [RZ] ;  /* 0x00000000fffff984 */ /* 0x000fe20000000800 */
[----:B------:R1:W-:Y:S02]  /*20e0*/  LDGSTS.E.BYPASS.LTC128B.128 [R240+0x4000], desc[UR14][R250.64+0x100] ;  /* 0x04000100faf07fae */ /* 0x0003e4000b901d4e */
.L_x_263:
[----:B------:R-:W-:Y:S05]  /*20f0*/  BSYNC B0 ;  /* 0x0000000000007941 */ /* 0x000fea0003800000 */
.L_x_261:
[----:B------:R-:W-:Y:S01]  /*2100*/  BSSY B0, `(.L_x_264) ;  /* 0x0000036000007945 */ /* 0x000fe20003800000 */
[----:B-1----:R-:W-:Y:S01]  /*2110*/  SHF.L.U32 R4, R3, 0x5, RZ ;  /* 0x0000000503047819 */ /* 0x002fe200000006ff */
[----:B------:R-:W-:Y:S02]  /*2120*/  IMAD.WIDE.U32 R20, R2, 0x20, RZ ;  /* 0x0000002002147825 */ /* 0x000fe400078e00ff */
[----:B------:R-:W-:Y:S05]  /*2130*/  @!P4 BRA `(.L_x_265) ;  /* 0x000000000034c947 */ /* 0x000fea0003800000 */
        /* <DEDUP_REMOVED lines=13> */
.L_x_265:
[----:B------:R-:W-:Y:S01]  /*2210*/  ULDC UR4, c[0x0][0x2d0] ;  /* 0x0000b40000047ab9 */ /* 0x000fe20000000800 */
[----:B------:R-:W-:Y:S02]  /*2220*/  IADD3 R22, P4, R22, R20, RZ ;  /* 0x0000001416167210 */ /* 0x000fe40007f9e0ff */
[----:B------:R-:W-:Y:S02]  /*2230*/  ISETP.GE.AND P2, PT, R214, UR4, PT ;  /* 0x00000004d6007c0c */ /* 0x000fe4000bf46270 */
[----:B------:R-:W-:Y:S02]  /*2240*/  ISETP.GE.AND P1, PT, R220, UR4, PT ;  /* 0x00000004dc007c0c */ /* 0x000fe4000bf26270 */
[----:B------:R-:W-:-:S09]  /*2250*/  IADD3.X R4, R18, R21, R4, P4, !PT ;  /* 0x0000001512047210 */ /* 0x000fd200027fe404 */
[----:B------:R-:W-:Y:S01]  /*2260*/  @!P2 LEA R20, P0, R2, R250, 0x6 ;  /* 0x000000fa0214a211 */ /* 0x000fe200078030ff */
[----:B------:R1:W-:Y:S01]  /*2270*/  @P2 STS [R240+0x1000], RZ ;  /* 0x001000fff0002388 */ /* 0x0003e20000000800 */
[----:B------:R-:W-:Y:S02]  /*2280*/  @!P1 LEA R24, P4, R22, UR8, 0x1 ;  /* 0x0000000816189c11 */ /* 0x000fe4000f8808ff */
[----:B------:R-:W-:Y:S01]  /*2290*/  @!P2 LEA.HI.X R21, R2, R251, R3, 0x6, P0 ;  /* 0x000000fb0215a211 */ /* 0x000fe200000f3403 */
[----:B------:R1:W-:Y:S01]  /*22a0*/  @P2 STS [R240+0x1004], RZ ;  /* 0x001004fff0002388 */ /* 0x0003e20000000800 */
[----:B------:R-:W-:Y:S02]  /*22b0*/  ISETP.GE.AND P0, PT, R219, UR4, PT ;  /* 0x00000004db007c0c */ /* 0x000fe4000bf06270 */
[----:B------:R-:W-:Y:S01]  /*22c0*/  @!P1 LEA.HI.X R25, R22, UR9, R4, 0x1, P4 ;  /* 0x0000000916199c11 */ /* 0x000fe2000a0f0c04 */
        /* <DEDUP_REMOVED lines=19> */
[----:B------:R-:W-:-:S04]  /*2400*/  LEA R2, P0, R22, UR8, 0x1 ;  /* 0x0000000816027c11 */ /* 0x000fc8000f8008ff */
[----:B------:R-:W-:-:S05]  /*2410*/  LEA.HI.X R3, R22, UR9, R4, 0x1, P0 ;  /* 0x0000000916037c11 */ /* 0x000fca00080f0c04 */
[----:B------:R-:W-:Y:S01]  /*2420*/  @!PT LDS RZ, [RZ] ;  /* 0x00000000fffff984 */ /* 0x000fe20000000800 */
[----:B------:R-:W-:Y:S01]  /*2430*/  @!PT LDS RZ, [RZ] ;  /* 0x00000000fffff984 */ /* 0x000fe20000000800 */
[----:B------:R-:W-:Y:S01]  /*2440*/  @!PT LDS RZ, [RZ] ;  /* 0x00000000fffff984 */ /* 0x000fe20000000800 */
[----:B------:R1:W-:Y:S04]  /*2450*/  LDGSTS.E.BYPASS.LTC128B.128 [R240+0x5000], desc[UR14][R2.64+0x100] ;  /* 0x0500010002f07fae */ /* 0x0003e8000b901d4e */
.L_x_266:
[----:B------:R-:W-:Y:S05]  /*2460*/  BSYNC B0 ;  /* 0x0000000000007941 */ /* 0x000fea0003800000 */
.L_x_264:
[----:B-1----:R-:W-:Y:S01]  /*2470*/  IMAD R2, R221, -0x40, R243 ;  /* 0xffffffc0dd027824 */ /* 0x002fe200078e02f3 */
[----:B------:R-:W-:Y:S01]  /*2480*/  ULDC.64 UR6, c[0x0][0x260] ;  /* 0x0000980000067ab9 */ /* 0x000fe20000000a00 */
[-C--:B------:R-:W-:Y:S01]  /*2490*/  IMAD R3, R11, R8.reuse, RZ ;  /* 0x000000080b037224 */ /* 0x080fe200078e02ff */
[----:B------:R-:W-:Y:S01]  /*24a0*/  BSSY B0, `(.L_x_267) ;  /* 0x0000038000007945 */ /* 0x000fe20003800000 */
[C---:B------:R-:W-:Y:S01]  /*24b0*/  IMAD.WIDE.U32 R20, R242.reuse, R8, R214 ;  /* 0x00000008f2147225 */ /* 0x040fe200078e00d6 */
[-C--:B------:R-:W-:Y:S02]  /*24c0*/  ISETP.GE.AND P0, PT, R213, R2.reuse, PT ;  /* 0x00000002d500720c */ /* 0x080fe40003f06270 */
[----:B------:R-:W-:Y:S01]  /*24d0*/  ISETP.GE.AND P4, PT, R19, R2, PT ;  /* 0x000000021300720c */ /* 0x000fe20003f86270 */
[C---:B------:R-:W-:Y:S01]  /*24e0*/  IMAD R3, R242.reuse, R9, R3 ;  /* 0x00000009f2037224 */ /* 0x040fe200078e0203 */
[----:B------:R-:W-:Y:S01]  /*24f0*/  IADD3 R20, P1, R13, R20, RZ ;  /* 0x000000140d147210 */ /* 0x000fe20007f3e0ff */
[----:B------:R-:W-:-:S03]  /*2500*/  IMAD.WIDE.U32 R4, R242, R6, R214 ;  /* 0x00000006f2047225 */ /* 0x000fc600078e00d6 */
[----:B------:R-:W-:Y:S01]  /*2510*/  IADD3.X R21, R12, R21, R3, P1, !PT ;  /* 0x000000150c157210 */ /* 0x000fe20000ffe403 */
[----:B------:R-:W-:Y:S01]  /*2520*/  IMAD R11, R11, R6, RZ ;  /* 0x000000060b0b7224 */ /* 0x000fe200078e02ff */
[----:B------:R-:W-:Y:S01]  /*2530*/  IADD3 R18, P1, R16, R4, RZ ;  /* 0x0000000410127210 */ /* 0x000fe20007f3e0ff */
[----:B------:R-:W-:Y:S02]  /*2540*/  IMAD R4, R10, UR6, RZ ;  /* 0x000000060a047c24 */ /* 0x000fe4000f8e02ff */
[----:B------:R1:W-:Y:S01]  /*2550*/  @P0 STS.128 [R223+0x12000], RZ ;  /* 0x012000ffdf000388 */ /* 0x0003e20000000c00 */
[----:B------:R-:W-:Y:S01]  /*2560*/  IMAD R3, R242, R7, R11 ;  /* 0x00000007f2037224 */ /* 0x000fe200078e020b */
[----:B------:R-:W-:Y:S01]  /*2570*/  IADD3 R11, R208, 0x8, RZ ;  /* 0x00000008d00b7810 */ /* 0x000fe20007ffe0ff */
[C---:B------:R-:W-:Y:S01]  /*2580*/  IMAD R4, R14.reuse, UR7, R4 ;  /* 0x000000070e047c24 */ /* 0x040fe2000f8e0204 */
[----:B------:R1:W-:Y:S01]  /*2590*/  @P0 STS.128 [R223+0x14000], RZ ;  /* 0x014000ffdf000388 */ /* 0x0003e20000000c00 */
[----:B------:R-:W-:Y:S01]  /*25a0*/  IMAD.WIDE.U32 R20, R14, UR6, R20 ;  /* 0x000000060e147c25 */ /* 0x000fe2000f8e0014 */
[----:B------:R-:W-:-:S02]  /*25b0*/  IADD3.X R19, R15, R5, R3, P1, !PT ;  /* 0x000000050f137210 */ /* 0x000fc40000ffe403 */
[----:B------:R1:W-:Y:S02]  /*25c0*/  @P0 STS.128 [R223+0x16000], RZ ;  /* 0x016000ffdf000388 */ /* 0x0003e40000000c00 */
[----:B------:R-:W-:Y:S01]  /*25d0*/  IADD3 R12, R21, R4, RZ ;  /* 0x00000004150c7210 */ /* 0x000fe20007ffe0ff */
[----:B------:R-:W-:Y:S06]  /*25e0*/  @P0 BRA `(.L_x_268) ;  /* 0x00000000008c0947 */ /* 0x000fec0003800000 */
[----:B------:R-:W-:Y:S01]  /*25f0*/  ULDC UR4, c[0x0][0x2d0] ;  /* 0x0000b40000047ab9 */ /* 0x000fe20000000800 */
[-C--:B------:R-:W-:Y:S01]  /*2600*/  IMAD R13, R216, R8.reuse, RZ ;  /* 0x00000008d80d7224 */ /* 0x080fe200078e02ff */
[----:B------:R-:W-:Y:S01]  /*2610*/  ISETP.GE.AND P6, PT, R214, UR4, PT ;  /* 0x00000004d6007c0c */ /* 0x000fe2000bfc6270 */
[----:B------:R-:W-:Y:S01]  /*2620*/  IMAD.MOV.U32 R22, RZ, RZ, R20 ;  /* 0x000000ffff167224 */ /* 0x000fe200078e0014 */
[----:B------:R-:W-:Y:S01]  /*2630*/  ISETP.GE.AND P5, PT, R220, UR4, PT ;  /* 0x00000004dc007c0c */ /* 0x000fe2000bfa6270 */
[----:B------:R-:W-:Y:S01]  /*2640*/  IMAD.MOV.U32 R23, RZ, RZ, R12 ;  /* 0x000000ffff177224 */ /* 0x000fe200078e000c */
[----:B------:R-:W-:Y:S01]  /*2650*/  ISETP.GE.AND P1, PT, R219, UR4, PT ;  /* 0x00000004db007c0c */ /* 0x000fe2000bf26270 */
[C---:B------:R-:W-:Y:S02]  /*2660*/  IMAD R13, R213.reuse, R9, R13 ;  /* 0x00000009d50d7224 */ /* 0x040fe400078e020d */
[----:B------:R-:W-:-:S04]  /*2670*/  IMAD.WIDE.U32 R22, R213, R8, R22 ;  /* 0x00000008d5167225 */ /* 0x000fc800078e0016 */
[----:B------:R-:W-:Y:S02]  /*2680*/  IMAD.IADD R13, R23, 0x1, R13 ;  /* 0x00000001170d7824 */ /* 0x000fe400078e020d */
[----:B------:R-:W5:Y:S01]  /*2690*/  @!P6 LDC.64 R4, c[0x0][0x218] ;  /* 0x00008600ff04eb82 */ /* 0x000f620000000a00 */
[----:B------:R1:W-:Y:S07]  /*26a0*/  @P6 STS.128 [R223+0x12000], RZ ;  /* 0x012000ffdf006388 */ /* 0x0003ee0000000c00 */
[----:B------:R-:W2:Y:S01]  /*26b0*/  @!P5 LDC.64 R2, c[0x0][0x218] ;  /* 0x00008600ff02db82 */ /* 0x000ea20000000a00 */
[----:B-----5:R-:W-:-:S04]  /*26c0*/  @!P6 LEA R4, P2, R22, R4, 0x1 ;  /* 0x000000041604e211 */ /* 0x020fc800078408ff */
[C---:B------:R-:W-:Y:S02]  /*26d0*/  @!P6 LEA.HI.X R5, R22.reuse, R5, R13, 0x1, P2 ;  /* 0x000000051605e211 */ /* 0x040fe400010f0c0d */
[----:B--2---:R-:W-:-:S03]  /*26e0*/  @!P5 LEA R2, P2, R22, R2, 0x1 ;  /* 0x000000021602d211 */ /* 0x004fc600078408ff */
[----:B------:R-:W-:Y:S01]  /*26f0*/  @!PT LDS RZ, [RZ] ;  /* 0x00000000fffff984 */ /* 0x000fe20000000800 */
[----:B------:R-:W-:Y:S01]  /*2700*/  @!PT LDS RZ, [RZ] ;  /* 0x00000000fffff984 */ /* 0x000fe20000000800 */
[----:B------:R-:W-:Y:S01]  /*2710*/  @!PT LDS RZ, [RZ] ;  /* 0x00000000fffff984 */ /* 0x000fe20000000800 */
[----:B------:R1:W-:Y:S01]  /*2720*/  @!P6 LDGSTS.E.BYPASS.LTC128B.128 [R223+0x12000], desc[UR14][R4.64] ;  /* 0x1200000004dfefae */ /* 0x0003e2000b901d4e */
[----:B------:R-:W-:-:S03]  /*2730*/  @!P5 LEA.HI.X R3, R22, R3, R13, 0x1, P2 ;  /* 0x000000031603d211 */ /* 0x000fc600010f0c0d */
[----:B------:R1:W-:Y:S04]  /*2740*/  @P5 STS.128 [R223+0x14000], RZ ;  /* 0x014000ffdf005388 */ /* 0x0003e80000000c00 */
        /* <DEDUP_REMOVED lines=13> */
.L_x_268:
[----:B------:R-:W-:Y:S05]  /*2820*/  BSYNC B0 ;  /* 0x0000000000007941 */ /* 0x000fea0003800000 */
.L_x_267:
[----:B------:R1:W-:Y:S01]  /*2830*/  @P4 STS.128 [R223+0x13000], RZ ;  /* 0x013000ffdf004388 */ /* 0x0003e20000000c00 */
[----:B------:R-:W-:Y:S03]  /*2840*/  BSSY B0, `(.L_x_269) ;  /* 0x0000028000007945 */ /* 0x000fe60003800000 */
[----:B------:R1:W-:Y:S04]  /*2850*/  @P4 STS.128 [R223+0x15000], RZ ;  /* 0x015000ffdf004388 */ /* 0x0003e80000000c00 */
[----:B------:R1:W-:Y:S01]  /*2860*/  @P4 STS.128 [R223+0x17000], RZ ;  /* 0x017000ffdf004388 */ /* 0x0003e20000000c00 */
[----:B------:R-:W-:Y:S05]  /*2870*/  @P4 BRA `(.L_x_270) ;  /* 0x0000000000904947 */ /* 0x000fea0003800000 */
[----:B------:R-:W-:Y:S01]  /*2880*/  ULDC UR4, c[0x0][0x2d0] ;  /* 0x0000b40000047ab9 */ /* 0x000fe20000000800 */
[----:B------:R-:W-:Y:S01]  /*2890*/  IADD3 R15, P1, R213, 0x20, RZ ;  /* 0x00000020d50f7810 */ /* 0x000fe20007f3e0ff */
[----:B------:R-:W-:Y:S01]  /*28a0*/  IMAD.MOV.U32 R21, RZ, RZ, R12 ;  /* 0x000000ffff157224 */ /* 0x000fe200078e000c */
[----:B------:R-:W-:Y:S02]  /*28b0*/  ISETP.GE.AND P6, PT, R214, UR4, PT ;  /* 0x00000004d6007c0c */ /* 0x000fe4000bfc6270 */
[----:B------:R-:W-:Y:S01]  /*28c0*/  ISETP.GE.AND P5, PT, R220, UR4, PT ;  /* 0x00000004dc007c0c */ /* 0x000fe2000bfa6270 */
[----:B------:R-:W-:Y:S01]  /*28d0*/  IMAD.X R13, RZ, RZ, R216, P1 ;  /* 0x000000ffff0d7224 */ /* 0x000fe200008e06d8 */
[----:B------:R-:W-:Y:S01]  /*28e0*/  ISETP.GE.AND P1, PT, R219, UR4, PT ;  /* 0x00000004db007c0c */ /* 0x000fe2000bf26270 */
[----:B------:R-:W-:-:S04]  /*28f0*/  IMAD.WIDE.U32 R20, R15, R8, R20 ;  /* 0x000000080f147225 */ /* 0x000fc800078e0014 */
[----:B------:R-:W-:-:S04]  /*2900*/  IMAD R13, R13, R8, RZ ;  /* 0x000000080d0d7224 */ /* 0x000fc800078e02ff */
[----:B-1----:R-:W1:Y:S01]  /*2910*/  @!P6 LDC.64 R4, c[0x0][0x218] ;  /* 0x00008600ff04eb82 */ /* 0x002e620000000a00 */
[----:B------:R-:W-:Y:S01]  /*2920*/  IMAD R13, R15, R9, R13 ;  /* 0x000000090f0d7224 */ /* 0x000fe200078e020d */
[----:B------:R1:W-:Y:S03]  /*2930*/  @P6 STS.128 [R223+0x13000], RZ ;  /* 0x013000ffdf006388 */ /* 0x0003e60000000c00 */
[----:B------:R-:W-:-:S03]  /*2940*/  IMAD.IADD R13, R21, 0x1, R13 ;  /* 0x00000001150d7824 */ /* 0x000fc600078e020d */
[----:B------:R-:W5:Y:S01]  /*2950*/  @!P5 LDC.64 R2, c[0x0][0x218] ;  /* 0x00008600ff02db82 */ /* 0x000f620000000a00 */
[----:B-1----:R-:W-:-:S04]  /*2960*/  @!P6 LEA R4, P2, R20, R4, 0x1 ;  /* 0x000000041404e211 */ /* 0x002fc800078408ff */
[C---:B------:R-:W-:Y:S02]  /*2970*/  @!P6 LEA.HI.X R5, R20.reuse, R5, R13, 0x1, P2 ;  /* 0x000000051405e211 */ /* 0x040fe400010f0c0d */
[----:B-----5:R-:W-:-:S03]  /*2980*/  @!P5 LEA R2, P2, R20, R2, 0x1 ;  /* 0x000000021402d211 */ /* 0x020fc600078408ff */
        /* <DEDUP_REMOVED lines=19> */
.L_x_270:
[----:B------:R-:W-:Y:S05]  /*2ac0*/  BSYNC B0 ;  /* 0x0000000000007941 */ /* 0x000fea0003800000 */
.L_x_269:
[----:B------:R2:W-:Y:S01]  /*2ad0*/  @P0 STS.128 [R223+0x18000], RZ ;  /* 0x018000ffdf000388 */ /* 0x0005e20000000c00 */
[----:B------:R-:W-:Y:S01]  /*2ae0*/  ULDC.64 UR6, c[0x0][0x268] ;  /* 0x00009a0000067ab9 */ /* 0x000fe20000000a00 */
[----:B------:R-:W-:Y:S01]  /*2af0*/  SHF.L.U32 R235, R208, 0x2, RZ ;  /* 0x00000002d0eb7819 */ /* 0x000fe200000006ff */
[----:B-1----:R-:W-:Y:S01]  /*2b00*/  IMAD R2, R10, UR6, RZ ;  /* 0x000000060a027c24 */ /* 0x002fe2000f8e02ff */
[----:B------:R2:W-:Y:S01]  /*2b10*/  @P0 STS.128 [R223+0x1a000], RZ ;  /* 0x01a000ffdf000388 */ /* 0x0005e20000000c00 */
[C---:B------:R-:W-:Y:S01]  /*2b20*/  IMAD.WIDE.U32 R18, R14.reuse, UR6, R18 ;  /* 0x000000060e127c25 */ /* 0x040fe2000f8e0012 */
[----:B------:R-:W-:Y:S01]  /*2b30*/  IADD3 R10, P1, R235, R234, RZ ;  /* 0x000000eaeb0a7210 */ /* 0x000fe20007f3e0ff */
[----:B------:R-:W-:Y:S01]  /*2b40*/  BSSY B0, `(.L_x_271) ;  /* 0x000002d000007945 */ /* 0x000fe20003800000 */
[----:B------:R2:W-:Y:S01]  /*2b50*/  @P0 STS.128 [R223+0x1c000], RZ ;  /* 0x01c000ffdf000388 */ /* 0x0005e20000000c00 */
[----:B------:R-:W-:Y:S01]  /*2b60*/  IMAD R2, R14, UR7, R2 ;  /* 0x000000070e027c24 */ /* 0x000fe2000f8e0202 */
[-C--:B------:R-:W-:Y:S01]  /*2b70*/  ISETP.GE.AND P5, PT, R11, R17.reuse, PT ;  /* 0x000000110b00720c */ /* 0x080fe20003fa6270 */
[----:B------:R-:W-:Y:S01]  /*2b80*/  IMAD.MOV.U32 R239, RZ, RZ, 0x7f800000 ;  /* 0x7f800000ffef7424 */ /* 0x000fe200078e00ff */
[----:B------:R-:W-:Y:S01]  /*2b90*/  ISETP.GE.AND P6, PT, R208, R17, PT ;  /* 0x00000011d000720c */ /* 0x000fe20003fc6270 */
[----:B------:R-:W-:Y:S01]  /*2ba0*/  IMAD.IADD R8, R19, 0x1, R2 ;  /* 0x0000000113087824 */ /* 0x000fe200078e0202 */
[----:B------:R-:W-:-:S02]  /*2bb0*/  MOV R238, 0x7f800000 ;  /* 0x7f80000000ee7802 */ /* 0x000fc40000000f00 */
[----:B------:R-:W-:Y:S01]  /*2bc0*/  IADD3.X R11, R222, R233, RZ, P1, !PT ;  /* 0x000000e9de0b7210 */ /* 0x000fe20000ffe4ff */
[----:B------:R-:W-:Y:S08]  /*2bd0*/  @P0 BRA `(.L_x_272) ;  /* 0x00000000008c0947 */ /* 0x000ff00003800000 */
[----:B------:R-:W-:Y:S01]  /*2be0*/  ULDC UR4, c[0x0][0x2d0] ;  /* 0x0000b40000047ab9 */ /* 0x000fe20000000800 */
[-C--:B------:R-:W-:Y:S01]  /*2bf0*/  IMAD R9, R216, R6.reuse, RZ ;  /* 0x00000006d8097224 */ /* 0x080fe200078e02ff */
[----:B------:R-:W-:Y:S01]  /*2c00*/  ISETP.GE.AND P2, PT, R214, UR4, PT ;  /* 0x00000004d6007c0c */ /* 0x000fe2000bf46270 */
[----:B------:R-:W-:Y:S01]  /*2c10*/  IMAD.MOV.U32 R12, RZ, RZ, R18 ;  /* 0x000000ffff0c7224 */ /* 0x000fe200078e0012 */
[----:B------:R-:W-:Y:S01]  /*2c20*/  ISETP.GE.AND P1, PT, R220, UR4, PT ;  /* 0x00000004dc007c0c */ /* 0x000fe2000bf26270 */
[----:B------:R-:W-:Y:S02]  /*2c30*/  IMAD.MOV.U32 R13, RZ, RZ, R8 ;  /* 0x000000ffff0d7224 */ /* 0x000fe400078e0008 */
[C---:B------:R-:W-:Y:S02]  /*2c40*/  IMAD R9, R213.reuse, R7, R9 ;  /* 0x00000007d5097224 */ /* 0x040fe400078e0209 */
[----:B------:R-:W-:-:S04]  /*2c50*/  IMAD.WIDE.U32 R12, R213, R6, R12 ;  /* 0x00000006d50c7225 */ /* 0x000fc800078e000c */
[----:B------:R-:W-:Y:S02]  /*2c60*/  IMAD.IADD R9, R13, 0x1, R9 ;  /* 0x000000010d097824 */ /* 0x000fe400078e0209 */
[----:B------:R-:W1:Y:S01]  /*2c70*/  @!P2 LDC.64 R4, c[0x0][0x220] ;  /* 0x00008800ff04ab82 */ /* 0x000e620000000a00 */
[----:B------:R1:W-:Y:S07]  /*2c80*/  @P2 STS.128 [R223+0x18000], RZ ;  /* 0x018000ffdf002388 */ /* 0x0003ee0000000c00 */
        /* <DEDUP_REMOVED lines=9> */
[----:B------:R1:W-:Y:S01]  /*2d20*/  @P1 STS.128 [R223+0x1a000], RZ ;  /* 0x01a000ffdf001388 */ /* 0x0003e20000000c00 */
[----:B------:R-:W-:-:S03]  /*2d30*/  ISETP.GE.AND P0, PT, R219, UR4, PT ;  /* 0x00000004db007c0c */ /* 0x000fc6000bf06270 */
[----:B------:R-:W-:Y:S01]  /*2d40*/  @!PT LDS RZ, [RZ] ;  /* 0x00000000fffff984 */ /* 0x000fe20000000800 */
[----:B------:R-:W-:Y:S01]  /*2d50*/  @!PT LDS RZ, [RZ] ;  /* 0x00000000fffff984 */ /* 0x000fe20000000800 */
[----:B------:R-:W-:Y:S01]  /*2d60*/  @!PT LDS RZ, [RZ] ;  /* 0x00000000fffff984 */ /* 0x000fe20000000800 */
[----:B------:R1:W-:Y:S10]  /*2d70*/  @!P1 LDGSTS.E.BYPASS.LTC128B.128 [R223+0x1a000], desc[UR14][R2.64+0x80] ;  /* 0x1a00008002df9fae */ /* 0x0003f4000b901d4e */
        /* <DEDUP_REMOVED lines=9> */
.L_x_272:
[----:B------:R-:W-:Y:S05]  /*2e10*/  BSYNC B0 ;  /* 0x0000000000007941 */ /* 0x000fea0003800000 */
.L_x_271:
        /* <DEDUP_REMOVED lines=8> */
[----:B------:R-:W-:Y:S01]  /*2ea0*/  ISETP.GE.AND P4, PT, R214, UR4, PT ;  /* 0x00000004d6007c0c */ /* 0x000fe2000bf86270 */
[----:B------:R-:W-:Y:S01]  /*2eb0*/  IMAD.MOV.U32 R15, RZ, RZ, R8 ;  /* 0x000000ffff0f7224 */ /* 0x000fe200078e0008 */
        /* <DEDUP_REMOVED lines=32> */
.L_x_274:
[----:B------:R-:W-:Y:S05]  /*30c0*/  BSYNC B0 ;  /* 0x0000000000007941 */ /* 0x000fea0003800000 */
.L_x_273:
[----:B-1----:R-:W-:Y:S01]  /*30d0*/  VIADD R2, R242, 0x40 ;  /* 0x00000040f2027836 */ /* 0x002fe20000000000 */
[----:B------:R-:W1:Y:S01]  /*30e0*/  LDC R229, c[0x0][0x270] ;  /* 0x00009c00ffe57b82 */ /* 0x000e620000000800 */
[----:B------:R-:W-:Y:S01]  /*30f0*/  IMAD.MOV.U32 R194, RZ, RZ, 0x20 ;  /* 0x00000020ffc27424 */ /* 0x000fe200078e00ff */
[----:B------:R-:W-:Y:S01]  /*3100*/  ULDC UR4, c[0x0][0x2d0] ;  /* 0x0000b40000047ab9 */ /* 0x000fe20000000800 */
[----:B------:R-:W-:Y:S01]  /*3110*/  IMAD.MOV.U32 R193, RZ, RZ, 0x40 ;  /* 0x00000040ffc17424 */ /* 0x000fe200078e00ff */
[----:B------:R-:W-:Y:S01]  /*3120*/  ISETP.GE.AND P0, PT, R2, R243, PT ;  /* 0x000000f30200720c */ /* 0x000fe20003f06270 */
[----:B------:R-:W-:Y:S01]  /*3130*/  VIADD R196, R204, 0x3000 ;  /* 0x00003000ccc47836 */ /* 0x000fe20000000000 */
[----:B------:R1:W5:Y:S01]  /*3140*/  @!P6 LDG.E R238, desc[UR14][R10.64] ;  /* 0x0000000e0aeee981 */ /* 0x000362000c1e1900 */
[----:B------:R-:W-:Y:S01]  /*3150*/  VIADD R195, R203, 0x3000 ;  /* 0x00003000cbc37836 */ /* 0x000fe20000000000 */
[----:B------:R-:W-:Y:S01]  /*3160*/  R2P PR, R209, 0x6 ;  /* 0x00000006d1007804 */ /* 0x000fe20000000000 */
[----:B------:R-:W-:Y:S01]  /*3170*/  IMAD.MOV.U32 R237, RZ, RZ, R240 ;  /* 0x000000ffffed7224 */ /* 0x000fe200078e00f0 */
[----:B------:R-:W-:-:S02]  /*3180*/  CS2R R142, SRZ ;  /* 0x00000000008e7805 */ /* 0x000fc4000001ff00 */
[----:B------:R-:W-:Y:S02]  /*3190*/  CS2R R140, SRZ ;  /* 0x00000000008c7805 */ /* 0x000fe4000001ff00 */
[----:B------:R-:W-:Y:S02]  /*31a0*/  CS2R R146, SRZ ;  /* 0x0000000000927805 */ /* 0x000fe4000001ff00 */
[----:B------:R-:W-:Y:S02]  /*31b0*/  SEL R194, R194, 0xffffffe0, !P1 ;  /* 0xffffffe0c2c27807 */ /* 0x000fe40004800000 */
[----:B------:R-:W-:Y:S02]  /*31c0*/  CS2R R144, SRZ ;  /* 0x0000000000907805 */ /* 0x000fe4000001ff00 */
[----:B------:R-:W-:Y:S02]  /*31d0*/  SEL R193, R193, 0xffffffc0, !P2 ;  /* 0xffffffc0c1c17807 */ /* 0x000fe40005000000 */
[----:B------:R-:W-:-:S02]  /*31e0*/  CS2R R138, SRZ ;  /* 0x00000000008a7805 */ /* 0x000fc4000001ff00 */
[----:B------:R-:W-:Y:S01]  /*31f0*/  SEL R196, R196, R204, !P3 ;  /* 0x000000ccc4c47207 */ /* 0x000fe20005800000 */
[----:B------:R-:W-:Y:S01]  /*3200*/  IMAD.IADD R192, R197, 0x1, R194 ;  /* 0x00000001c5c07824 */ /* 0x000fe200078e02c2 */
[----:B------:R-:W-:Y:S02]  /*3210*/  SEL R195, R195, R203, !P3 ;  /* 0x000000cbc3c37207 */ /* 0x000fe40005800000 */
        /* <DEDUP_REMOVED lines=43> */
[----:B------:R-:W-:Y:S01]  /*34d0*/  LEA R196, R196, UR5, 0x1 ;  /* 0x00000005c4c47c11 */ /* 0x000fe2000f8e08ff */
[----:B------:R-:W-:Y:S01]  /*34e0*/  IMAD.IADD R2, R197, 0x1, R193 ;  /* 0x00000001c5027824 */ /* 0x000fe200078e02c1 */
[----:B------:R-:W-:Y:S01]  /*34f0*/  LEA R195, R195, UR5, 0x1 ;  /* 0x00000005c3c37c11 */ /* 0x000fe2000f8e08ff */
[----:B------:R-:W-:Y:S01]  /*3500*/  IMAD.IADD R3, R193, 0x1, R192 ;  /* 0x00000001c1037824 */ /* 0x000fe200078e02c0 */
[----:B------:R-:W-:Y:S01]  /*3510*/  ULDC UR6, c[0x0][0x2dc] ;  /* 0x0000b70000067ab9 */ /* 0x000fe20000000800 */
[----:B------:R-:W-:Y:S01]  /*3520*/  ULDC UR7, c[0x0][0x2ec] ;  /* 0x0000bb0000077ab9 */ /* 0x000fe20000000800 */
[----:B------:R1:W5:Y:S04]  /*3530*/  @!P5 LDG.E R239, desc[UR14][R10.64+0x20] ;  /* 0x0000200e0aefd981 */ /* 0x000368000c1e1900 */
[----:B------:R-:W0:Y:S02]  /*3540*/  LDGDEPBAR ;  /* 0x00000000000079af */ /* 0x000e240000000000 */
.L_x_277:
[----:B------:R-:W0:Y:S01]  /*3550*/  LDGDEPBAR ;  /* 0x00000000000079af */ /* 0x000e220000000000 */
[C---:B------:R-:W-:Y:S02]  /*3560*/  IADD3 R150, R196.reuse, R194, RZ ;  /* 0x000000c2c4967210 */ /* 0x040fe40007ffe0ff */
[----:B------:R-:W-:Y:S02]  /*3570*/  IADD3 R149, R196, R193, RZ ;  /* 0x000000c1c4957210 */ /* 0x000fe40007ffe0ff */
[----:B-----5:R-:W-:Y:S01]  /*3580*/  FSETP.NEU.FTZ.AND P1, PT, R238, -INF , PT ;  /* 0xff800000ee00780b */ /* 0x020fe20003f3d000 */
[----:B------:R-:W-:Y:S01]  /*3590*/  IMAD.IADD R148, R150, 0x1, R193 ;  /* 0x0000000196947824 */ /* 0x000fe200078e02c1 */
[----:B------:R-:W-:Y:S01]  /*35a0*/  ISETP.GE.AND P6, PT, R241, 0x1, PT ;  /* 0x00000001f100780c */ /* 0x000fe20003fc6270 */
[----:B------:R-:W-:Y:S04]  /*35b0*/  DEPBAR.LE SB0, 0x0 ;  /* 0x000080000000791a */ /* 0x000fe80000000000 */
[----:B------:R-:W-:Y:S06]  /*35c0*/  BAR.SYNC.DEFER_BLOCKING 0x0 ;  /* 0x0000000000007b1d */ /* 0x000fec0000010000 */
[----:B------:R-:W-:Y:S04]  /*35d0*/  LDSM.16.M88.4 R16, [R196] ;  /* 0x00000000c410783b */ /* 0x000fe80000000200 */
[----:B-1----:R-:W1:Y:S04]  /*35e0*/  LDSM.16.M88.4 R8, [R202+UR5+0x12000] ;  /* 0x01200005ca08783b */ /* 0x002e680008000200 */
[----:B------:R-:W2:Y:S04]  /*35f0*/  LDSM.16.M88.4 R68, [R202+UR5+0x12800] ;  /* 0x01280005ca44783b */ /* 0x000ea80008000200 */
[----:B------:R-:W-:Y:S04]  /*3600*/  LDSM.16.M88.4 R72, [R150] ;  /* 0x000000009648783b */ /* 0x000fe80000000200 */
[----:B------:R-:W3:Y:S04]  /*3610*/  LDSM.16.M88.4 R76, [R201] ;  /* 0x00000000c94c783b */ /* 0x000ee80000000200 */
[----:B------:R-:W4:Y:S04]  /*3620*/  LDSM.16.M88.4 R80, [R201+0x800] ;  /* 0x00080000c950783b */ /* 0x000f280000000200 */
[----:B------:R-:W-:Y:S04]  /*3630*/  LDSM.16.M88.4 R84, [R149] ;  /* 0x000000009554783b */ /* 0x000fe80000000200 */
[----:B------:R-:W4:Y:S04]  /*3640*/  LDSM.16.M88.4 R88, [R200] ;  /* 0x00000000c858783b */ /* 0x000f280000000200 */
[----:B------:R-:W-:Y:S04]  /*3650*/  LDSM.16.M88.4 R92, [R148] ;  /* 0x00000000945c783b */ /* 0x000fe80000000200 */
[----:B------:R-:W-:Y:S01]  /*3660*/  LDSM.16.M88.4 R96, [R199] ;  /* 0x00000000c760783b */ /* 0x000fe20000000200 */
[C---:B-1----:R-:W-:Y:S06]  /*3670*/  HMMA.16816.F32.BF16 R4, R16.reuse, R8, RZ ;  /* 0x000000081004723c */ /* 0x042fec00000418ff */
[C---:B------:R-:W-:Y:S06]  /*3680*/  HMMA.16816.F32.BF16 R8, R16.reuse, R10, RZ ;  /* 0x0000000a1008723c */ /* 0x040fec00000418ff */
[C---:B--2---:R-:W-:Y:S06]  /*3690*/  HMMA.16816.F32.BF16 R12, R16.reuse, R68, RZ ;  /* 0x00000044100c723c */ /* 0x044fec00000418ff */
[----:B------:R-:W-:Y:S01]  /*36a0*/  HMMA.16816.F32.BF16 R16, R16, R70, RZ ;  /* 0x000000461010723c */ /* 0x000fe200000418ff */
[----:B------:R-:W1:Y:S05]  /*36b0*/  LDSM.16.M88.4 R68, [R200+0x800] ;  /* 0x00080000c844783b */ /* 0x000e6a0000000200 */
[C---:B---3--:R-:W-:Y:S06]  /*36c0*/  HMMA.16816.F32.BF16 R4, R72.reuse, R76, R4 ;  /* 0x0000004c4804723c */ /* 0x048fec0000041804 */
[C---:B------:R-:W-:Y:S01]  /*36d0*/  HMMA.16816.F32.BF16 R8, R72.reuse, R78, R8 ;  /* 0x0000004e4808723c */ /* 0x040fe20000041808 */
[----:B------:R-:W-:Y:S05]  /*36e0*/  LDSM.16.M88.4 R76, [R196+0x2000] ;  /* 0x00200000c44c783b */ /* 0x000fea0000000200 */
[C---:B----4-:R-:W-:Y:S06]  /*36f0*/  HMMA.16816.F32.BF16 R12, R72.reuse, R80, R12 ;  /* 0x00000050480c723c */ /* 0x050fec000004180c */
[----:B------:R-:W-:Y:S01]  /*3700*/  HMMA.16816.F32.BF16 R16, R72, R82, R16 ;  /* 0x000000524810723c */ /* 0x000fe20000041810 */
[----:B------:R-:W2:Y:S04]  /*3710*/  LDSM.16.M88.4 R72, [R199+0x800] ;  /* 0x00080000c748783b */ /* 0x000ea80000000200 */
[----:B------:R-:W3:Y:S01]  /*3720*/  LDSM.16.M88.4 R80, [R202+UR5+0x14000] ;  /* 0x01400005ca50783b */ /* 0x000ee20008000200 */
[C---:B------:R-:W-:Y:S06]  /*3730*/  HMMA.16816.F32.BF16 R4, R84.reuse, R88, R4 ;  /* 0x000000585404723c */ /* 0x040fec0000041804 */
[C---:B------:R-:W-:Y:S01]  /*3740*/  HMMA.16816.F32.BF16 R8, R84.reuse, R90, R8 ;  /* 0x0000005a5408723c */ /* 0x040fe20000041808 */
[----:B------:R-:W-:Y:S05]  /*3750*/  LDSM.16.M88.4 R88, [R201+0x2000] ;  /* 0x00200000c958783b */ /* 0x000fea0000000200 */
[C---:B-1----:R-:W-:Y:S06]  /*3760*/  HMMA.16816.F32.BF16 R12, R84.reuse, R68, R12 ;  /* 0x00000044540c723c */ /* 0x042fec000004180c */
[----:B------:R-:W-:Y:S01]  /*3770*/  HMMA.16816.F32.BF16 R16, R84, R70, R16 ;  /* 0x000000465410723c */ /* 0x000fe20000041810 */
[----:B------:R-:W1:Y:S04]  /*3780*/  LDSM.16.M88.4 R68, [R202+UR5+0x14800] ;  /* 0x01480005ca44783b */ /* 0x000e680008000200 */
[----:B------:R-:W4:Y:S01]  /*3790*/  LDSM.16.M88.4 R84, [R150+0x2000] ;  /* 0x002000009654783b */ /* 0x000f220000000200 */
[C---:B------:R-:W-:Y:S06]  /*37a0*/  HMMA.16816.F32.BF16 R4, R92.reuse, R96, R4 ;  /* 0x000000605c04723c */ /* 0x040fec0000041804 */
[C---:B------:R-:W-:Y:S01]  /*37b0*/  HMMA.16816.F32.BF16 R8, R92.reuse, R98, R8 ;  /* 0x000000625c08723c */ /* 0x040fe20000041808 */
[----:B------:R-:W-:Y:S05]  /*37c0*/  LDSM.16.M88.4 R96, [R200+0x2000] ;  /* 0x00200000c860783b */ /* 0x000fea0000000200 */
[C---:B--2---:R-:W-:Y:S06]  /*37d0*/  HMMA.16816.F32.BF16 R12, R92.reuse, R72, R12 ;  /* 0x000000485c0c723c */ /* 0x044fec000004180c */
[----:B------:R-:W-:Y:S01]  /*37e0*/  HMMA.16816.F32.BF16 R16, R92, R74, R16 ;  /* 0x0000004a5c10723c */ /* 0x000fe20000041810 */
[----:B------:R-:W2:Y:S04]  /*37f0*/  LDSM.16.M88.4 R72, [R201+0x2800] ;  /* 0x00280000c948783b */ /* 0x000ea80000000200 */
[----:B------:R-:W2:Y:S01]  /*3800*/  LDSM.16.M88.4 R92, [R149+0x2000] ;  /* 0x00200000955c783b */ /* 0x000ea20000000200 */
[C---:B---3--:R-:W-:Y:S06]  /*3810*/  HMMA.16816.F32.BF16 R4, R76.reuse, R80, R4 ;  /* 0x000000504c04723c */ /* 0x048fec0000041804 */
[C---:B------:R-:W-:Y:S01]  /*3820*/  HMMA.16816.F32.BF16 R8, R76.reuse, R82, R8 ;  /* 0x000000524c08723c */ /* 0x040fe20000041808 */
[----:B------:R-:W-:Y:S05]  /*3830*/  LDSM.16.M88.4 R80, [R199+0x2000] ;  /* 0x00200000c750783b */ /* 0x000fea0000000200 */
[C---:B-1----:R-:W-:Y:S06]  /*3840*/  HMMA.16816.F32.BF16 R12, R76.reuse, R68, R12 ;  /* 0x000000444c0c723c */ /* 0x042fec000004180c */
[----:B------:R-:W-:Y:S01]  /*3850*/  HMMA.16816.F32.BF16 R16, R76, R70, R16 ;  /* 0x000000464c10723c */ /* 0x000fe20000041810 */
[----:B------:R-:W1:Y:S04]  /*3860*/  LDSM.16.M88.4 R68, [R200+0x2800] ;  /* 0x00280000c844783b */ /* 0x000e680000000200 */
[----:B------:R-:W3:Y:S01]  /*3870*/  LDSM.16.M88.4 R76, [R148+0x2000] ;  /* 0x00200000944c783b */ /* 0x000ee20000000200 */
[C---:B----4-:R-:W-:Y:S06]  /*3880*/  HMMA.16816.F32.BF16 R4, R84.reuse, R88, R4 ;  /* 0x000000585404723c */ /* 0x050fec0000041804 */
[C---:B------:R-:W-:Y:S01]  /*3890*/  HMMA.16816.F32.BF16 R8, R84.reuse, R90, R8 ;  /* 0x0000005a5408723c */ /* 0x040fe20000041808 */
[----:B------:R-:W-:Y:S05]  /*38a0*/  LDSM.16.M88.4 R88, [R202+UR5+0x16000] ;  /* 0x01600005ca58783b */ /* 0x000fea0008000200 */
[C---:B--2---:R-:W-:Y:S06]  /*38b0*/  HMMA.16816.F32.BF16 R12, R84.reuse, R72, R12 ;  /* 0x00000048540c723c */ /* 0x044fec000004180c */
[----:B------:R-:W-:Y:S01]  /*38c0*/  HMMA.16816.F32.BF16 R16, R84, R74, R16 ;  /* 0x0000004a5410723c */ /* 0x000fe20000041810 */
[----:B------:R-:W2:Y:S04]  /*38d0*/  LDSM.16.M88.4 R72, [R199+0x2800] ;  /* 0x00280000c748783b */ /* 0x000ea80000000200 */
[----:B------:R-:W4:Y:S01]  /*38e0*/  LDSM.16.M88.4 R84, [R196+0x4000] ;  /* 0x00400000c454783b */ /* 0x000f220000000200 */
[C---:B------:R-:W-:Y:S06]  /*38f0*/  HMMA.16816.F32.BF16 R4, R92.reuse, R96, R4 ;  /* 0x000000605c04723c */ /* 0x040fec0000041804 */
[C---:B------:R-:W-:Y:S01]  /*3900*/  HMMA.16816.F32.BF16 R8, R92.reuse, R98, R8 ;  /* 0x000000625c08723c */ /* 0x040fe20000041808 */
[----:B------:R-:W-:Y:S05]  /*3910*/  LDSM.16.M88.4 R96, [R201+0x4000] ;  /* 0x00400000c960783b */ /* 0x000fea0000000200 */
[C---:B-1----:R-:W-:Y:S06]  /*3920*/  HMMA.16816.F32.BF16 R12, R92.reuse, R68, R12 ;  /* 0x000000445c0c723c */ /* 0x042fec000004180c */
[----:B------:R-:W-:Y:S01]  /*3930*/  HMMA.16816.F32.BF16 R16, R92, R70, R16 ;  /* 0x000000465c10723c */ /* 0x000fe20000041810 */
[----:B------:R-:W1:Y:S04]  /*3940*/  LDSM.16.M88.4 R68, [R202+UR5+0x16800] ;  /* 0x01680005ca44783b */ /* 0x000e680008000200 */
[----:B------:R-:W1:Y:S01]  /*3950*/  LDSM.16.M88.4 R92, [R150+0x4000] ;  /* 0x00400000965c783b */ /* 0x000e620000000200 */
[C---:B---3--:R-:W-:Y:S06]  /*3960*/  HMMA.16816.F32.BF16 R4, R76.reuse, R80, R4 ;  /* 0x000000504c04723c */ /* 0x048fec0000041804 */
[C---:B------:R-:W-:Y:S01]  /*3970*/  HMMA.16816.F32.BF16 R8, R76.reuse, R82, R8 ;  /* 0x000000524c08723c */ /* 0x040fe20000041808 */
[----:B------:R-:W-:Y:S05]  /*3980*/  LDSM.16.M88.4 R80, [R200+0x4000] ;  /* 0x00400000c850783b */ /* 0x000fea0000000200 */
[C---:B--2---:R-:W-:Y:S06]  /*3990*/  HMMA.16816.F32.BF16 R12, R76.reuse, R72, R12 ;  /* 0x000000484c0c723c */ /* 0x044fec000004180c */
[----:B------:R-:W-:Y:S01]  /*39a0*/  HMMA.16816.F32.BF16 R16, R76, R74, R16 ;  /* 0x0000004a4c10723c */ /* 0x000fe20000041810 */
[----:B------:R-:W2:Y:S04]  /*39b0*/  LDSM.16.M88.4 R72, [R201+0x4800] ;  /* 0x00480000c948783b */ /* 0x000ea80000000200 */
[----:B------:R-:W3:Y:S01]  /*39c0*/  LDSM.16.M88.4 R76, [R149+0x4000] ;  /* 0x00400000954c783b */ /* 0x000ee20000000200 */
[C---:B----4-:R-:W-:Y:S06]  /*39d0*/  HMMA.16816.F32.BF16 R4, R84.reuse, R88, R4 ;  /* 0x000000585404723c */ /* 0x050fec0000041804 */
[C---:B------:R-:W-:Y:S01]  /*39e0*/  HMMA.16816.F32.BF16 R8, R84.reuse, R90, R8 ;  /* 0x0000005a5408723c */ /* 0x040fe20000041808 */
[----:B------:R-:W-:Y:S05]  /*39f0*/  LDSM.16.M88.4 R88, [R199+0x4000] ;  /* 0x00400000c758783b */ /* 0x000fea0000000200 */
[C---:B-1----:R-:W-:Y:S06]  /*3a00*/  HMMA.16816.F32.BF16 R12, R84.reuse, R68, R12 ;  /* 0x00000044540c723c */ /* 0x042fec000004180c */
[----:B------:R-:W-:Y:S01]  /*3a10*/  HMMA.16816.F32.BF16 R16, R84, R70, R16 ;  /* 0x000000465410723c */ /* 0x000fe20000041810 */
[----:B------:R-:W1:Y:S04]  /*3a20*/  LDSM.16.M88.4 R68, [R200+0x4800] ;  /* 0x00480000c844783b */ /* 0x000e680000000200 */
[----:B------:R-:W4:Y:S01]  /*3a30*/  LDSM.16.M88.4 R84, [R148+0x4000] ;  /* 0x004000009454783b */ /* 0x000f220000000200 */
[C---:B------:R-:W-:Y:S06]  /*3a40*/  HMMA.16816.F32.BF16 R4, R92.reuse, R96, R4 ;  /* 0x000000605c04723c */ /* 0x040fec0000041804 */
[C---:B------:R-:W-:Y:S06]  /*3a50*/  HMMA.16816.F32.BF16 R8, R92.reuse, R98, R8 ;  /* 0x000000625c08723c */ /* 0x040fec0000041808 */
[C---:B--2---:R-:W-:Y:S05]  /*3a60*/  HMMA.16816.F32.BF16 R12, R92.reuse, R72, R12 ;  /* 0x000000485c0c723c */ /* 0x044fea000004180c */
[----:B------:R-:W-:Y:S01]  /*3a70*/  LEA R99, R204, UR5, 0x1 ;  /* 0x00000005cc637c11 */ /* 0x000fe2000f8e08ff */
[----:B------:R-:W-:Y:S05]  /*3a80*/  HMMA.16816.F32.BF16 R16, R92, R74, R16 ;  /* 0x0000004a5c10723c */ /* 0x000fea0000041810 */
[----:B------:R-:W-:Y:S01]  /*3a90*/  IMAD.IADD R98, R194, 0x1, R99 ;  /* 0x00000001c2627824 */ /* 0x000fe200078e0263 */
[C---:B---3--:R-:W-:Y:S05]  /*3aa0*/  HMMA.16816.F32.BF16 R4, R76.reuse, R80, R4 ;  /* 0x000000504c04723c */ /* 0x048fea0000041804 */
[C---:B------:R-:W-:Y:S01]  /*3ab0*/  IADD3 R97, R193.reuse, R99, RZ ;  /* 0x00000063c1617210 */ /* 0x040fe20007ffe0ff */
[C---:B------:R-:W-:Y:S05]  /*3ac0*/  HMMA.16816.F32.BF16 R8, R76.reuse, R82, R8 ;  /* 0x000000524c08723c */ /* 0x040fea0000041808 */
[----:B------:R-:W-:Y:S01]  /*3ad0*/  IADD3 R96, R193, R98, RZ ;  /* 0x00000062c1607210 */ /* 0x000fe20007ffe0ff */
[C---:B-1----:R-:W-:Y:S05]  /*3ae0*/  HMMA.16816.F32.BF16 R12, R76.reuse, R68, R12 ;  /* 0x000000444c0c723c */ /* 0x042fea000004180c */
[----:B------:R-:W-:Y:S01]  /*3af0*/  @P0 LEA R73, R221, R207, 0x6 ;  /* 0x000000cfdd490211 */ /* 0x000fe200078e30ff */
[----:B------:R-:W-:Y:S01]  /*3b00*/  HMMA.16816.F32.BF16 R16, R76, R70, R16 ;  /* 0x000000464c10723c */ /* 0x000fe20000041810 */
[----:B------:R-:W1:Y:S02]  /*3b10*/  LDSM.16.M88.4 R68, [R199+0x4800] ;  /* 0x00480000c744783b */ /* 0x000e640000000200 */
[CC--:B------:R-:W-:Y:S02]  /*3b20*/  @P0 ISETP.GE.AND P2, PT, R73.reuse, R243.reuse, PT ;  /* 0x000000f34900020c */ /* 0x0c0fe40003f46270 */
[----:B------:R-:W-:Y:S01]  /*3b30*/  @P0 IADD3 R74, R73, 0x1, RZ ;  /* 0x00000001494a0810 */ /* 0x000fe20007ffe0ff */
[C---:B----4-:R-:W-:Y:S05]  /*3b40*/  HMMA.16816.F32.BF16 R4, R84.reuse, R88, R4 ;  /* 0x000000585404723c */ /* 0x050fea0000041804 */
[-C--:B------:R-:W-:Y:S01]  /*3b50*/  @P0 ISETP.GE.AND P3, PT, R74, R243.reuse, PT ;  /* 0x000000f34a00020c */ /* 0x080fe20003f66270 */
[C---:B------:R-:W-:Y:S05]  /*3b60*/  HMMA.16816.F32.BF16 R8, R84.reuse, R90, R8 ;  /* 0x0000005a5408723c */ /* 0x040fea0000041808 */
[----:B------:R-:W-:Y:S01]  /*3b70*/  FMUL.FTZ R72, R238, 1.4426950216293334961 ;  /* 0x3fb8aa3bee487820 */ /* 0x000fe20000410000 */
[C---:B------:R-:W-:Y:S05]  /*3b80*/  FMUL.FTZ R74, R239.reuse, 1.4426950216293334961 ;  /* 0x3fb8aa3bef4a7820 */ /* 0x040fea0000410000 */
[----:B------:R-:W-:Y:S02]  /*3b90*/  FSEL R72, R72, RZ, P1 ;  /* 0x000000ff48487208 */ /* 0x000fe40000800000 */
[----:B------:R-:W-:Y:S05]  /*3ba0*/  FSETP.NEU.FTZ.AND P1, PT, R239, -INF , PT ;  /* 0xff800000ef00780b */ /* 0x000fea0003f3d000 */
[----:B------:R-:W-:Y:S02]  /*3bb0*/  @P0 FSEL R5, R5, -INF , !P3 ;  /* 0xff80000005050808 */ /* 0x000fe40005800000 */
[----:B------:R-:W-:Y:S02]  /*3bc0*/  @P0 FSEL R4, R4, -INF , !P2 ;  /* 0xff80000004040808 */ /* 0x000fe40005000000 */
[----:B------:R-:W-:Y:S01]  /*3bd0*/  @P0 FSEL R7, R7, -INF , !P3 ;  /* 0xff80000007070808 */ /* 0x000fe20005800000 */
[--C-:B------:R-:W-:Y:S01]  /*3be0*/  FFMA.FTZ R149, R5, UR7, -R72.reuse ;  /* 0x0000000705957c23 */ /* 0x100fe20008010848 */
[----:B------:R-:W-:Y:S02]  /*3bf0*/  @P0 VIADD R5, R73, 0x8 ;  /* 0x0000000849050836 */ /* 0x000fe40000000000 */
[----:B------:R-:W-:Y:S01]  /*3c00*/  FFMA.FTZ R148, R4, UR7, -R72 ;  /* 0x0000000704947c23 */ /* 0x000fe20008010848 */
[----:B------:R-:W-:Y:S02]  /*3c10*/  FSEL R4, R74, RZ, P1 ;  /* 0x000000ff4a047208 */ /* 0x000fe40000800000 */
[----:B------:R-:W-:Y:S01]  /*3c20*/  @P0 FSEL R6, R6, -INF , !P2 ;  /* 0xff80000006060808 */ /* 0x000fe20005000000 */
[C---:B-1----:R-:W-:Y:S01]  /*3c30*/  HMMA.16816.F32.BF16 R12, R84.reuse, R68, R12 ;  /* 0x00000044540c723c */ /* 0x042fe2000004180c */
[----:B------:R-:W-:Y:S02]  /*3c40*/  MUFU.EX2 R149, R149 ;  /* 0x0000009500957308 */ /* 0x000fe40000000800 */
[-C--:B------:R-:W-:Y:S01]  /*3c50*/  @P0 ISETP.GE.AND P1, PT, R5, R243.reuse, PT ;  /* 0x000000f30500020c */ /* 0x080fe20003f26270 */
[--C-:B------:R-:W-:Y:S01]  /*3c60*/  FFMA.FTZ R150, R6, UR7, -R4.reuse ;  /* 0x0000000706967c23 */ /* 0x100fe20008010804 */
[C---:B------:R-:W-:Y:S01]  /*3c70*/  @P0 IADD3 R5, R73.reuse, 0x10, RZ ;  /* 0x0000001049050810 */ /* 0x040fe20007ffe0ff */
[----:B------:R-:W-:Y:S05]  /*3c80*/  HMMA.16816.F32.BF16 R16, R84, R70, R16 ;  /* 0x000000465410723c */ /* 0x000fea0000041810 */
[----:B------:R-:W1:Y:S01]  /*3c90*/  MUFU.EX2 R148, R148 ;  /* 0x0000009400947308 */ /* 0x000e620000000800 */
[----:B------:R-:W-:Y:S01]  /*3ca0*/  @P0 IADD3 R6, R73, 0x9, RZ ;  /* 0x0000000949060810 */ /* 0x000fe20007ffe0ff */
[----:B------:R-:W-:Y:S01]  /*3cb0*/  FFMA.FTZ R151, R7, UR7, -R4 ;  /* 0x0000000707977c23 */ /* 0x000fe20008010804 */
[----:B------:R-:W-:Y:S02]  /*3cc0*/  @P0 FSEL R8, R8, -INF , !P1 ;  /* 0xff80000008080808 */ /* 0x000fe40004800000 */
[-C--:B------:R-:W-:Y:S02]  /*3cd0*/  @P0 ISETP.GE.AND P2, PT, R6, R243.reuse, PT ;  /* 0x000000f30600020c */ /* 0x080fe40003f46270 */
[----:B------:R-:W-:Y:S01]  /*3ce0*/  @P0 FSEL R10, R10, -INF , !P1 ;  /* 0xff8000000a0a0808 */ /* 0x000fe20004800000 */
[----:B------:R-:W-:Y:S01]  /*3cf0*/  FFMA.FTZ R152, R8, UR7, -R72 ;  /* 0x0000000708987c23 */ /* 0x000fe20008010848 */
[-C--:B------:R-:W-:Y:S01]  /*3d00*/  @P0 ISETP.GE.AND P1, PT, R5, R243.reuse, PT ;  /* 0x000000f30500020c */ /* 0x080fe20003f26270 */
[----:B------:R-:W-:Y:S01]  /*3d10*/  @P0 VIADD R5, R73, 0x11 ;  /* 0x0000001149050836 */ /* 0x000fe20000000000 */
[----:B------:R-:W-:Y:S01]  /*3d20*/  @P0 FSEL R9, R9, -INF , !P2 ;  /* 0xff80000009090808 */ /* 0x000fe20005000000 */
[----:B------:R-:W-:Y:S01]  /*3d30*/  FFMA.FTZ R154, R10, UR7, -R4 ;  /* 0x000000070a9a7c23 */ /* 0x000fe20008010804 */
[----:B------:R-:W-:Y:S01]  /*3d40*/  @P0 FSEL R11, R11, -INF , !P2 ;  /* 0xff8000000b0b0808 */ /* 0x000fe20005000000 */
[----:B------:R-:W-:Y:S01]  /*3d50*/  MUFU.EX2 R150, R150 ;  /* 0x0000009600967308 */ /* 0x000fe20000000800 */
[-C--:B------:R-:W-:Y:S01]  /*3d60*/  @P0 ISETP.GE.AND P2, PT, R5, R243.reuse, PT ;  /* 0x000000f30500020c */ /* 0x080fe20003f46270 */
[----:B------:R-:W-:Y:S01]  /*3d70*/  FFMA.FTZ R153, R9, UR7, -R72 ;  /* 0x0000000709997c23 */ /* 0x000fe20008010848 */
[----:B------:R-:W-:Y:S01]  /*3d80*/  @P0 IADD3 R5, R73, 0x18, RZ ;  /* 0x0000001849050810 */ /* 0x000fe20007ffe0ff */
[----:B------:R-:W-:Y:S01]  /*3d90*/  FFMA.FTZ R155, R11, UR7, -R4 ;  /* 0x000000070b9b7c23 */ /* 0x000fe20008010804 */
[----:B------:R-:W-:Y:S02]  /*3da0*/  @P0 IADD3 R73, R73, 0x19, RZ ;  /* 0x0000001949490810 */ /* 0x000fe40007ffe0ff */
[----:B------:R-:W-:Y:S03]  /*3db0*/  @P0 FSEL R12, R12, -INF , !P1 ;  /* 0xff8000000c0c0808 */ /* 0x000fe60004800000 */
[----:B------:R-:W2:Y:S01]  /*3dc0*/  MUFU.EX2 R151, R151 ;  /* 0x0000009700977308 */ /* 0x000ea20000000800 */
[----:B------:R-:W-:Y:S02]  /*3dd0*/  @P0 FSEL R14, R14, -INF , !P1 ;  /* 0xff8000000e0e0808 */ /* 0x000fe40004800000 */
[----:B------:R-:W-:Y:S01]  /*3de0*/  @P0 FSEL R13, R13, -INF , !P2 ;  /* 0xff8000000d0d0808 */ /* 0x000fe20005000000 */
[----:B------:R-:W-:Y:S01]  /*3df0*/  FFMA.FTZ R156, R12, UR7, -R72 ;  /* 0x000000070c9c7c23 */ /* 0x000fe20008010848 */
[----:B------:R-:W-:Y:S01]  /*3e00*/  @P0 FSEL R15, R15, -INF , !P2 ;  /* 0xff8000000f0f0808 */ /* 0x000fe20005000000 */
[--C-:B------:R-:W-:Y:S01]  /*3e10*/  FFMA.FTZ R158, R14, UR7, -R4.reuse ;  /* 0x000000070e9e7c23 */ /* 0x100fe20008010804 */
[-C--:B------:R-:W-:Y:S03]  /*3e20*/  @P0 ISETP.GE.AND P1, PT, R5, R243.reuse, PT ;  /* 0x000000f30500020c */ /* 0x080fe60003f26270 */
[----:B------:R-:W-:Y:S01]  /*3e30*/  MUFU.EX2 R152, R152 ;  /* 0x0000009800987308 */ /* 0x000fe20000000800 */
[----:B------:R-:W-:Y:S01]  /*3e40*/  @P0 ISETP.GE.AND P2, PT, R73, R243, PT ;  /* 0x000000f34900020c */ /* 0x000fe20003f46270 */
[----:B------:R-:W-:Y:S01]  /*3e50*/  FFMA.FTZ R159, R15, UR7, -R4 ;  /* 0x000000070f9f7c23 */ /* 0x000fe20008010804 */
[----:B------:R-:W-:Y:S01]  /*3e60*/  @P0 FSEL R18, R18, -INF , !P1 ;  /* 0xff80000012120808 */ /* 0x000fe20004800000 */
[----:B------:R-:W-:Y:S01]  /*3e70*/  FFMA.FTZ R157, R13, UR7, -R72 ;  /* 0x000000070d9d7c23 */ /* 0x000fe20008010848 */
[----:B------:R-:W-:Y:S02]  /*3e80*/  @P0 FSEL R19, R19, -INF , !P2 ;  /* 0xff80000013130808 */ /* 0x000fe40005000000 */
[----:B-1----:R-:W-:Y:S01]  /*3e90*/  F2FP.BF16.F32.PACK_AB R7, R149, R148 ;  /* 0x000000949507723e */ /* 0x002fe200000010ff */
[--C-:B------:R-:W-:Y:S02]  /*3ea0*/  FFMA.FTZ R162, R18, UR7, -R4.reuse ;  /* 0x0000000712a27c23 */ /* 0x100fe40008010804 */
[----:B------:R-:W1:Y:S01]  /*3eb0*/  MUFU.EX2 R153, R153 ;  /* 0x0000009900997308 */ /* 0x000e620000000800 */
[----:B------:R-:W-:Y:S01]  /*3ec0*/  FFMA.FTZ R4, R19, UR7, -R4 ;  /* 0x0000000713047c23 */ /* 0x000fe20008010804 */
[----:B--2---:R-:W-:Y:S01]  /*3ed0*/  F2FP.BF16.F32.PACK_AB R6, R151, R150 ;  /* 0x000000969706723e */ /* 0x004fe200000010ff */
[----:B------:R2:W-:Y:S01]  /*3ee0*/  STS [R225+0x20000], R7 ;  /* 0x02000007e1007388 */ /* 0x0005e20000000800 */
[----:B------:R-:W-:Y:S02]  /*3ef0*/  @P0 FSEL R16, R16, -INF , !P1 ;  /* 0xff80000010100808 */ /* 0x000fe40004800000 */
[----:B------:R-:W-:Y:S01]  /*3f00*/  @P0 FSEL R17, R17, -INF , !P2 ;  /* 0xff80000011110808 */ /* 0x000fe20005000000 */
[----:B------:R3:W-:Y:S03]  /*3f10*/  STS [R225+0x20400], R6 ;  /* 0x02040006e1007388 */ /* 0x0007e60000000800 */
[----:B------:R-:W-:Y:S01]  /*3f20*/  MUFU.EX2 R154, R154 ;  /* 0x0000009a009a7308 */ /* 0x000fe20000000800 */
[--C-:B------:R-:W-:Y:S01]  /*3f30*/  FFMA.FTZ R160, R16, UR7, -R72.reuse ;  /* 0x0000000710a07c23 */ /* 0x100fe20008010848 */
[----:B------:R-:W-:Y:S01]  /*3f40*/  IADD3 R12, P1, R235, R232, RZ ;  /* 0x000000e8eb0c7210 */ /* 0x000fe20007f3e0ff */
[----:B------:R-:W-:Y:S03]  /*3f50*/  FFMA.FTZ R72, R17, UR7, -R72 ;  /* 0x0000000711487c23 */ /* 0x000fe60008010848 */
[----:B------:R-:W-:Y:S04]  /*3f60*/  IADD3.X R13, R222, R231, RZ, P1, !PT ;  /* 0x000000e7de0d7210 */ /* 0x000fe80000ffe4ff */
[----:B------:R-:W4:Y:S01]  /*3f70*/  MUFU.EX2 R155, R155 ;  /* 0x0000009b009b7308 */ /* 0x000f220000000800 */
[----:B-1----:R-:W-:Y:S01]  /*3f80*/  F2FP.BF16.F32.PACK_AB R5, R153, R152 ;  /* 0x000000989905723e */ /* 0x002fe200000010ff */
[----:B------:R-:W3:Y:S04]  /*3f90*/  LDG.E R163, desc[UR14][R12.64] ;  /* 0x0000000e0ca37981 */ /* 0x000ee8000c1e1900 */
[----:B------:R1:W-:Y:S04]  /*3fa0*/  STS [R228+0x20000], R5 ;  /* 0x02000005e4007388 */ /* 0x0003e80000000800 */
[----:B------:R4:W-:Y:S01]  /*3fb0*/  MUFU.EX2 R164, R4 ;  /* 0x0000000400a47308 */ /* 0x0009e20000000800 */
[----:B------:R1:W3:Y:S09]  /*3fc0*/  LDG.E R165, desc[UR14][R12.64+0x20] ;  /* 0x0000200e0ca57981 */ /* 0x0002f2000c1e1900 */
[----:B------:R-:W-:Y:S10]  /*3fd0*/  MUFU.EX2 R156, R156 ;  /* 0x0000009c009c7308 */ /* 0x000ff40000000800 */
[----:B------:R-:W2:Y:S01]  /*3fe0*/  MUFU.EX2 R157, R157 ;  /* 0x0000009d009d7308 */ /* 0x000ea20000000800 */
[----:B----4-:R-:W-:Y:S05]  /*3ff0*/  F2FP.BF16.F32.PACK_AB R4, R155, R154 ;  /* 0x0000009a9b04723e */ /* 0x010fea00000010ff */
[----:B------:R4:W-:Y:S04]  /*4000*/  STS [R228+0x20400], R4 ;  /* 0x02040004e4007388 */ /* 0x0009e80000000800 */
[----:B------:R-:W-:Y:S10]  /*4010*/  MUFU.EX2 R158, R158 ;  /* 0x0000009e009e7308 */ /* 0x000ff40000000800 */
[----:B------:R-:W3:Y:S01]  /*4020*/  MUFU.EX2 R159, R159 ;  /* 0x0000009f009f7308 */ /* 0x000ee20000000800 */
[----:B--2---:R-:W-:Y:S05]  /*4030*/  F2FP.BF16.F32.PACK_AB R7, R157, R156 ;  /* 0x0000009c9d07723e */ /* 0x004fea00000010ff */
[----:B------:R-:W-:Y:S04]  /*4040*/  STS [R227+0x20000], R7 ;  /* 0x02000007e3007388 */ /* 0x000fe80000000800 */
[----:B------:R-:W-:Y:S10]  /*4050*/  MUFU.EX2 R161, R72 ;  /* 0x0000004800a17308 */ /* 0x000ff40000000800 */
[----:B------:R-:W1:Y:S01]  /*4060*/  MUFU.EX2 R160, R160 ;  /* 0x000000a000a07308 */ /* 0x000e620000000800 */
[----:B---3--:R-:W-:Y:S05]  /*4070*/  F2FP.BF16.F32.PACK_AB R6, R159, R158 ;  /* 0x0000009e9f06723e */ /* 0x008fea00000010ff */
[----:B------:R-:W-:Y:S04]  /*4080*/  STS [R227+0x20400], R6 ;  /* 0x02040006e3007388 */ /* 0x000fe80000000800 */
[----:B------:R-:W4:Y:S01]  /*4090*/  MUFU.EX2 R162, R162 ;  /* 0x000000a200a27308 */ /* 0x000f220000000800 */
[----:B-1----:R-:W-:Y:S05]  /*40a0*/  F2FP.BF16.F32.PACK_AB R5, R161, R160 ;  /* 0x000000a0a105723e */ /* 0x002fea00000010ff */
[----:B------:R-:W-:Y:S01]  /*40b0*/  STS [R230+0x20000], R5 ;  /* 0x02000005e6007388 */ /* 0x000fe20000000800 */
[----:B----4-:R-:W-:Y:S05]  /*40c0*/  F2FP.BF16.F32.PACK_AB R4, R164, R162 ;  /* 0x000000a2a404723e */ /* 0x010fea00000010ff */
[----:B------:R-:W-:Y:S04]  /*40d0*/  STS [R230+0x20400], R4 ;  /* 0x02040004e6007388 */ /* 0x000fe80000000800 */
[----:B------:R-:W-:Y:S04]  /*40e0*/  LDSM.16.M88.4 R16, [R99+0xc000] ;  /* 0x00c000006310783b */ /* 0x000fe80000000200 */
[----:B------:R-:W1:Y:S04]  /*40f0*/  LDSM.16.M88.4 R8, [R202+UR5+0x18000] ;  /* 0x01800005ca08783b */ /* 0x000e680008000200 */
[----:B------:R-:W2:Y:S04]  /*4100*/  LDSM.16.M88.4 R68, [R202+UR5+0x18800] ;  /* 0x01880005ca44783b */ /* 0x000ea80008000200 */
[----:B------:R-:W-:Y:S04]  /*4110*/  LDSM.16.M88.4 R72, [R98+0xc000] ;  /* 0x00c000006248783b */ /* 0x000fe80000000200 */
[----:B------:R-:W3:Y:S04]  /*4120*/  LDSM.16.M88.4 R76, [R201+0x6000] ;  /* 0x00600000c94c783b */ /* 0x000ee80000000200 */
[----:B------:R-:W4:Y:S04]  /*4130*/  LDSM.16.M88.4 R80, [R201+0x6800] ;  /* 0x00680000c950783b */ /* 0x000f280000000200 */
[----:B------:R-:W-:Y:S04]  /*4140*/  LDSM.16.M88.4 R84, [R97+0xc000] ;  /* 0x00c000006154783b */ /* 0x000fe80000000200 */
[----:B------:R-:W4:Y:S04]  /*4150*/  LDSM.16.M88.4 R88, [R200+0x6000] ;  /* 0x00600000c858783b */ /* 0x000f280000000200 */
[----:B------:R-:W-:Y:S01]  /*4160*/  LDSM.16.M88.4 R92, [R199+0x6000] ;  /* 0x00600000c75c783b */ /* 0x000fe20000000200 */
[C---:B-1----:R-:W-:Y:S06]  /*4170*/  HMMA.16816.F32.BF16 R4, R16.reuse, R8, RZ ;  /* 0x000000081004723c */ /* 0x042fec00000418ff */
[C---:B------:R-:W-:Y:S06]  /*4180*/  HMMA.16816.F32.BF16 R8, R16.reuse, R10, RZ ;  /* 0x0000000a1008723c */ /* 0x040fec00000418ff */
[C---:B--2---:R-:W-:Y:S06]  /*4190*/  HMMA.16816.F32.BF16 R12, R16.reuse, R68, RZ ;  /* 0x00000044100c723c */ /* 0x044fec00000418ff */
[----:B------:R-:W-:Y:S01]  /*41a0*/  HMMA.16816.F32.BF16 R16, R16, R70, RZ ;  /* 0x000000461010723c */ /* 0x000fe200000418ff */
[----:B------:R-:W1:Y:S05]  /*41b0*/  LDSM.16.M88.4 R68, [R200+0x6800] ;  /* 0x00680000c844783b */ /* 0x000e6a0000000200 */
[C---:B---3--:R-:W-:Y:S06]  /*41c0*/  HMMA.16816.F32.BF16 R4, R72.reuse, R76, R4 ;  /* 0x0000004c4804723c */ /* 0x048fec0000041804 */
[C---:B------:R-:W-:Y:S01]  /*41d0*/  HMMA.16816.F32.BF16 R8, R72.reuse, R78, R8 ;  /* 0x0000004e4808723c */ /* 0x040fe20000041808 */
[----:B------:R-:W2:Y:S05]  /*41e0*/  LDSM.16.M88.4 R76, [R96+0xc000] ;  /* 0x00c00000604c783b */ /* 0x000eaa0000000200 */
[C---:B----4-:R-:W-:Y:S06]  /*41f0*/  HMMA.16816.F32.BF16 R12, R72.reuse, R80, R12 ;  /* 0x00000050480c723c */ /* 0x050fec000004180c */
[----:B------:R-:W-:Y:S01]  /*4200*/  HMMA.16816.F32.BF16 R16, R72, R82, R16 ;  /* 0x000000524810723c */ /* 0x000fe20000041810 */
[----:B------:R-:W3:Y:S04]  /*4210*/  LDSM.16.M88.4 R72, [R199+0x6800] ;  /* 0x00680000c748783b */ /* 0x000ee80000000200 */
[----:B------:R-:W-:Y:S01]  /*4220*/  LDSM.16.M88.4 R80, [R99+0xe000] ;  /* 0x00e000006350783b */ /* 0x000fe20000000200 */
[C---:B------:R-:W-:Y:S06]  /*4230*/  HMMA.16816.F32.BF16 R4, R84.reuse, R88, R4 ;  /* 0x000000585404723c */ /* 0x040fec0000041804 */
[C---:B------:R-:W-:Y:S01]  /*4240*/  HMMA.16816.F32.BF16 R8, R84.reuse, R90, R8 ;  /* 0x0000005a5408723c */ /* 0x040fe20000041808 */
[----:B------:R-:W4:Y:S05]  /*4250*/  LDSM.16.M88.4 R88, [R202+UR5+0x1a000] ;  /* 0x01a00005ca58783b */ /* 0x000f2a0008000200 */
[C---:B-1----:R-:W-:Y:S06]  /*4260*/  HMMA.16816.F32.BF16 R12, R84.reuse, R68, R12 ;  /* 0x00000044540c723c */ /* 0x042fec000004180c */
[----:B------:R-:W-:Y:S01]  /*4270*/  HMMA.16816.F32.BF16 R16, R84, R70, R16 ;  /* 0x000000465410723c */ /* 0x000fe20000041810 */
[----:B------:R-:W1:Y:S04]  /*4280*/  LDSM.16.M88.4 R68, [R202+UR5+0x1a800] ;  /* 0x01a80005ca44783b */ /* 0x000e680008000200 */
[----:B------:R-:W-:Y:S01]  /*4290*/  LDSM.16.M88.4 R84, [R98+0xe000] ;  /* 0x00e000006254783b */ /* 0x000fe20000000200 */
[C---:B--2---:R-:W-:Y:S06]  /*42a0*/  HMMA.16816.F32.BF16 R4, R76.reuse, R92, R4 ;  /* 0x0000005c4c04723c */ /* 0x044fec0000041804 */
[C---:B------:R-:W-:Y:S01]  /*42b0*/  HMMA.16816.F32.BF16 R8, R76.reuse, R94, R8 ;  /* 0x0000005e4c08723c */ /* 0x040fe20000041808 */
[----:B------:R-:W2:Y:S05]  /*42c0*/  LDSM.16.M88.4 R92, [R201+0x8000] ;  /* 0x00800000c95c783b */ /* 0x000eaa0000000200 */
[C---:B---3--:R-:W-:Y:S06]  /*42d0*/  HMMA.16816.F32.BF16 R12, R76.reuse, R72, R12 ;  /* 0x000000484c0c723c */ /* 0x048fec000004180c */
[----:B------:R-:W-:Y:S01]  /*42e0*/  HMMA.16816.F32.BF16 R16, R76, R74, R16 ;  /* 0x0000004a4c10723c */ /* 0x000fe20000041810 */
[----:B------:R-:W3:Y:S04]  /*42f0*/  LDSM.16.M88.4 R72, [R201+0x8800] ;  /* 0x00880000c948783b */ /* 0x000ee80000000200 */
[----:B------:R-:W-:Y:S01]  /*4300*/  LDSM.16.M88.4 R76, [R97+0xe000] ;  /* 0x00e00000614c783b */ /* 0x000fe20000000200 */
[C---:B----4-:R-:W-:Y:S06]  /*4310*/  HMMA.16816.F32.BF16 R4, R80.reuse, R88, R4 ;  /* 0x000000585004723c */ /* 0x050fec0000041804 */
[C---:B------:R-:W-:Y:S01]  /*4320*/  HMMA.16816.F32.BF16 R8, R80.reuse, R90, R8 ;  /* 0x0000005a5008723c */ /* 0x040fe20000041808 */
[----:B------:R-:W4:Y:S05]  /*4330*/  LDSM.16.M88.4 R88, [R200+0x8000] ;  /* 0x00800000c858783b */ /* 0x000f2a0000000200 */
[C---:B-1----:R-:W-:Y:S06]  /*4340*/  HMMA.16816.F32.BF16 R12, R80.reuse, R68, R12 ;  /* 0x00000044500c723c */ /* 0x042fec000004180c */
[----:B------:R-:W-:Y:S01]  /*4350*/  HMMA.16816.F32.BF16 R16, R80, R70, R16 ;  /* 0x000000465010723c */ /* 0x000fe20000041810 */
[----:B------:R-:W1:Y:S04]  /*4360*/  LDSM.16.M88.4 R68, [R200+0x8800] ;  /* 0x00880000c844783b */ /* 0x000e680000000200 */
        /* <DEDUP_REMOVED lines=34> */
[----:B------:R-:W3:Y:S05]  /*4590*/  LDSM.16.M88.4 R72, [R199+0xa800] ;  /* 0x00a80000c748783b */ /* 0x000eea0000000200 */
[C---:B----4-:R-:W-:Y:S06]  /*45a0*/  HMMA.16816.F32.BF16 R4, R80.reuse, R88, R4 ;  /* 0x000000585004723c */ /* 0x050fec0000041804 */
[C---:B------:R-:W-:Y:S06]  /*45b0*/  HMMA.16816.F32.BF16 R8, R80.reuse, R90, R8 ;  /* 0x0000005a5008723c */ /* 0x040fec0000041808 */
[C---:B-1----:R-:W-:Y:S06]  /*45c0*/  HMMA.16816.F32.BF16 R12, R80.reuse, R68, R12 ;  /* 0x00000044500c723c */ /* 0x042fec000004180c */
[----:B------:R-:W-:Y:S06]  /*45d0*/  HMMA.16816.F32.BF16 R16, R80, R70, R16 ;  /* 0x000000465010723c */ /* 0x000fec0000041810 */
[C---:B--2---:R-:W-:Y:S06]  /*45e0*/  HMMA.16816.F32.BF16 R4, R84.reuse, R92, R4 ;  /* 0x0000005c5404723c */ /* 0x044fec0000041804 */
[C---:B------:R-:W-:Y:S06]  /*45f0*/  HMMA.16816.F32.BF16 R8, R84.reuse, R94, R8 ;  /* 0x0000005e5408723c */ /* 0x040fec0000041808 */
[C---:B---3--:R-:W-:Y:S06]  /*4600*/  HMMA.16816.F32.BF16 R12, R84.reuse, R72, R12 ;  /* 0x00000048540c723c */ /* 0x048fec000004180c */
[----:B------:R-:W-:Y:S06]  /*4610*/  HMMA.16816.F32.BF16 R16, R84, R74, R16 ;  /* 0x0000004a5410723c */ /* 0x000fec0000041810 */
[C---:B------:R-:W-:Y:S01]  /*4620*/  FADD.FTZ R4, -R163.reuse, R4 ;  /* 0x00000004a3047221 */ /* 0x040fe20000010100 */
[----:B------:R-:W-:Y:S01]  /*4630*/  FADD.FTZ R5, -R163, R5 ;  /* 0x00000005a3057221 */ /* 0x000fe20000010100 */
[C---:B------:R-:W-:Y:S03]  /*4640*/  FADD.FTZ R6, -R165.reuse, R6 ;  /* 0x00000006a5067221 */ /* 0x040fe60000010100 */
[----:B------:R-:W-:Y:S01]  /*4650*/  FADD.FTZ R7, -R165, R7 ;  /* 0x00000007a5077221 */ /* 0x000fe20000010100 */
[C---:B------:R-:W-:Y:S01]  /*4660*/  FADD.FTZ R8, -R163.reuse, R8 ;  /* 0x00000008a3087221 */ /* 0x040fe20000010100 */
        /* <DEDUP_REMOVED lines=8> */
[----:B------:R-:W-:Y:S01]  /*46f0*/  FMUL.FTZ R6, R150, R6 ;  /* 0x0000000696067220 */ /* 0x000fe20000410000 */
[----:B------:R-:W-:Y:S01]  /*4700*/  FMUL.FTZ R12, R156, R12 ;  /* 0x0000000c9c0c7220 */ /* 0x000fe20000410000 */
[----:B------:R-:W-:Y:S01]  /*4710*/  FMUL.FTZ R13, R157, R13 ;  /* 0x0000000d9d0d7220 */ /* 0x000fe20000410000 */
[C---:B------:R-:W-:Y:S01]  /*4720*/  FADD.FTZ R16, -R163.reuse, R16 ;  /* 0x00000010a3107221 */ /* 0x040fe20000010100 */
[----:B------:R-:W-:Y:S01]  /*4730*/  FADD.FTZ R17, -R163, R17 ;  /* 0x00000011a3117221 */ /* 0x000fe20000010100 */
[----:B------:R-:W-:Y:S01]  /*4740*/  FMUL.FTZ R7, R151, R7 ;  /* 0x0000000797077220 */ /* 0x000fe20000410000 */
[----:B------:R-:W-:Y:S01]  /*4750*/  FADD.FTZ R10, -R165, R10 ;  /* 0x0000000aa50a7221 */ /* 0x000fe20000010100 */
[----:B------:R-:W-:Y:S01]  /*4760*/  FMUL.FTZ R16, R160, R16 ;  /* 0x00000010a0107220 */ /* 0x000fe20000410000 */
[----:B------:R-:W-:Y:S01]  /*4770*/  FMUL.FTZ R17, R161, R17 ;  /* 0x00000011a1117220 */ /* 0x000fe20000410000 */
[C---:B------:R-:W-:Y:S01]  /*4780*/  FADD.FTZ R11, -R165.reuse, R11 ;  /* 0x0000000ba50b7221 */ /* 0x040fe20000010100 */
[C---:B------:R-:W-:Y:S01]  /*4790*/  FADD.FTZ R14, -R165.reuse, R14 ;  /* 0x0000000ea50e7221 */ /* 0x040fe20000010100 */
[C---:B------:R-:W-:Y:S01]  /*47a0*/  FADD.FTZ R15, -R165.reuse, R15 ;  /* 0x0000000fa50f7221 */ /* 0x040fe20000010100 */
[----:B------:R-:W-:Y:S01]  /*47b0*/  FADD.FTZ R18, -R165, R18 ;  /* 0x00000012a5127221 */ /* 0x000fe20000010100 */
[----:B------:R-:W-:Y:S01]  /*47c0*/  F2FP.BF16.F32.PACK_AB R8, R9, R8 ;  /* 0x000000080908723e */ /* 0x000fe200000010ff */
[----:B------:R-:W-:Y:S01]  /*47d0*/  FADD.FTZ R19, -R165, R19 ;  /* 0x00000013a5137221 */ /* 0x000fe20000010100 */
[----:B------:R-:W-:Y:S01]  /*47e0*/  F2FP.BF16.F32.PACK_AB R12, R13, R12 ;  /* 0x0000000c0d0c723e */ /* 0x000fe200000010ff */
[----:B------:R-:W-:Y:S01]  /*47f0*/  FMUL.FTZ R10, R154, R10 ;  /* 0x0000000a9a0a7220 */ /* 0x000fe20000410000 */
[----:B------:R-:W-:Y:S01]  /*4800*/  F2FP.BF16.F32.PACK_AB R16, R17, R16 ;  /* 0x000000101110723e */ /* 0x000fe200000010ff */
[----:B------:R-:W-:Y:S01]  /*4810*/  FMUL.FTZ R11, R155, R11 ;  /* 0x0000000b9b0b7220 */ /* 0x000fe20000410000 */
[----:B------:R-:W-:Y:S01]  /*4820*/  F2FP.BF16.F32.PACK_AB R6, R7, R6 ;  /* 0x000000060706723e */ /* 0x000fe200000010ff */
[----:B------:R-:W-:Y:S01]  /*4830*/  FMUL.FTZ R14, R158, R14 ;  /* 0x0000000e9e0e7220 */ /* 0x000fe20000410000 */
[----:B------:R-:W-:Y:S01]  /*4840*/  FMUL.FTZ R15, R159, R15 ;  /* 0x0000000f9f0f7220 */ /* 0x000fe20000410000 */
[----:B------:R-:W-:Y:S01]  /*4850*/  FMUL.FTZ R18, R162, R18 ;  /* 0x00000012a2127220 */ /* 0x000fe20000410000 */
[----:B------:R-:W-:Y:S01]  /*4860*/  FMUL.FTZ R19, R164, R19 ;  /* 0x00000013a4137220 */ /* 0x000fe20000410000 */
[----:B------:R-:W-:Y:S06]  /*4870*/  @!P6 BRA `(.L_x_275) ;  /* 0x00000004002ce947 */ /* 0x000fec0003800000 */
[----:B------:R-:W1:Y:S01]  /*4880*/  LDC R7, c[0x0][0x240] ;  /* 0x00009000ff077b82 */ /* 0x000e620000000800 */
[----:B------:R-:W-:Y:S02]  /*4890*/  ISETP.GE.AND P4, PT, R214, UR4, PT ;  /* 0x00000004d6007c0c */ /* 0x000fe4000bf86270 */
[----:B------:R-:W-:Y:S02]  /*48a0*/  ISETP.GE.AND P3, PT, R220, UR4, PT ;  /* 0x00000004dc007c0c */ /* 0x000fe4000bf66270 */
[----:B------:R-:W-:Y:S02]  /*48b0*/  ISETP.GE.AND P2, PT, R219, UR4, PT ;  /* 0x00000004db007c0c */ /* 0x000fe4000bf46270 */
[----:B------:R-:W-:Y:S01]  /*48c0*/  LOP3.LUT R68, R241, 0x1, RZ, 0xc0, !PT ;  /* 0x00000001f1447812 */ /* 0x000fe200078ec0ff */
[----:B------:R-:W2:Y:S01]  /*48d0*/  LDC R5, c[0x0][0x244] ;  /* 0x00009100ff057b82 */ /* 0x000ea20000000800 */
[----:B-1----:R-:W-:Y:S05]  /*48e0*/  IMAD.U32 R9, R7, -0x40, RZ ;  /* 0xffffffc007097824 */ /* 0x002fea00078e00ff */
[-C--:B------:R-:W-:Y:S02]  /*48f0*/  LEA R70, P1, R9, R250.reuse, 0x1 ;  /* 0x000000fa09467211 */ /* 0x080fe400078208ff */
[----:B------:R-:W-:Y:S02]  /*4900*/  LEA R13, P5, R7, R9, 0x5 ;  /* 0x00000009070d7211 */ /* 0x000fe400078a28ff */
[----:B------:R-:W-:Y:S02]  /*4910*/  LEA.HI.X.SX32 R71, R9, R251, 0x1, P1 ;  /* 0x000000fb09477211 */ /* 0x000fe400008f0eff */
[----:B------:R-:W-:Y:S02]  /*4920*/  ISETP.NE.U32.AND P1, PT, R68, 0x1, PT ;  /* 0x000000014400780c */ /* 0x000fe40003f25070 */
[----:B------:R-:W-:Y:S01]  /*4930*/  SHF.R.S32.HI R17, RZ, 0x1f, R9 ;  /* 0x0000001fff117819 */ /* 0x000fe20000011409 */
[----:B------:R-:W-:Y:S03]  /*4940*/  IMAD.MOV.U32 R9, RZ, RZ, -0x6000 ;  /* 0xffffa000ff097424 */ /* 0x000fe600078e00ff */
[----:B--2---:R-:W-:Y:S02]  /*4950*/  LEA.HI.X R17, R7, R17, R5, 0x5, P5 ;  /* 0x0000001107117211 */ /* 0x004fe400028f2c05 */
[----:B------:R-:W-:Y:S02]  /*4960*/  @!P3 LEA R68, P5, R13, R250, 0x1 ;  /* 0x000000fa0d44b211 */ /* 0x000fe400078a08ff */
[----:B------:R-:W-:Y:S02]  /*4970*/  SEL R9, R9, 0x6000, !P1 ;  /* 0x0000600009097807 */ /* 0x000fe40004800000 */
[----:B------:R-:W-:Y:S02]  /*4980*/  @!P3 LEA.HI.X R69, R13, R251, R17, 0x1, P5 ;  /* 0x000000fb0d45b211 */ /* 0x000fe400028f0c11 */
[----:B------:R-:W-:Y:S01]  /*4990*/  @!P4 LEA R74, P5, R7, R70, 0x6 ;  /* 0x00000046074ac211 */ /* 0x000fe200078a30ff */
[--C-:B------:R-:W-:Y:S01]  /*49a0*/  IMAD.IADD R240, R240, 0x1, R9.reuse ;  /* 0x00000001f0f07824 */ /* 0x100fe200078e0209 */
[----:B------:R-:W-:Y:S01]  /*49b0*/  @!P2 LEA R72, P1, R13, R250, 0x1 ;  /* 0x000000fa0d48a211 */ /* 0x000fe200078208ff */
[----:B------:R-:W-:Y:S01]  /*49c0*/  IMAD.IADD R237, R237, 0x1, R9 ;  /* 0x00000001eded7824 */ /* 0x000fe200078e0209 */
[----:B------:R-:W-:Y:S01]  /*49d0*/  @!P4 LEA.HI.X R75, R7, R71, R5, 0x6, P5 ;  /* 0x00000047074bc211 */ /* 0x000fe200028f3405 */
[----:B------:R-:W-:Y:S01]  /*49e0*/  IMAD.IADD R196, R196, 0x1, R9 ;  /* 0x00000001c4c47824 */ /* 0x000fe200078e0209 */
[----:B------:R1:W-:Y:S01]  /*49f0*/  @P4 STS [R240], RZ ;  /* 0x000000fff0004388 */ /* 0x0003e20000000800 */
[----:B------:R-:W-:Y:S01]  /*4a00*/  @!P2 LEA.HI.X R73, R13, R251, R17, 0x1, P1 ;  /* 0x000000fb0d49a211 */ /* 0x000fe200008f0c11 */
[----:B------:R-:W-:Y:S02]  /*4a10*/  IMAD.MOV.U32 R250, RZ, RZ, R70 ;  /* 0x000000fffffa7224 */ /* 0x000fe400078e0046 */
[----:B------:R1:W-:Y:S01]  /*4a20*/  @P4 STS [R240+0x4], RZ ;  /* 0x000004fff0004388 */ /* 0x0003e20000000800 */
[----:B------:R-:W-:Y:S03]  /*4a30*/  IMAD.MOV.U32 R251, RZ, RZ, R71 ;  /* 0x000000fffffb7224 */ /* 0x000fe600078e0047 */
        /* <DEDUP_REMOVED lines=46> */
[----:B------:R-:W0:Y:S02]  /*4d20*/  LDGDEPBAR ;  /* 0x00000000000079af */ /* 0x000e240000000000 */
.L_x_275:
[----:B------:R-:W-:Y:S01]  /*4d30*/  F2FP.BF16.F32.PACK_AB R10, R11, R10 ;  /* 0x0000000a0b0a723e */ /* 0x000fe200000010ff */
[----:B------:R-:W-:Y:S01]  /*4d40*/  STS [R225+0x1e000], R4 ;  /* 0x01e00004e1007388 */ /* 0x000fe20000000800 */
[----:B------:R-:W-:Y:S01]  /*4d50*/  F2FP.BF16.F32.PACK_AB R14, R15, R14 ;  /* 0x0000000e0f0e723e */ /* 0x000fe200000010ff */
[----:B------:R-:W-:Y:S01]  /*4d60*/  IMAD R252, R229, UR6, RZ ;  /* 0x00000006e5fc7c24 */ /* 0x000fe2000f8e02ff */
[----:B------:R-:W-:Y:S01]  /*4d70*/  F2FP.BF16.F32.PACK_AB R18, R19, R18 ;  /* 0x000000121312723e */ /* 0x000fe200000010ff */
[----:B------:R-:W-:Y:S01]  /*4d80*/  STS [R225+0x1e400], R6 ;  /* 0x01e40006e1007388 */ /* 0x000fe20000000800 */
[----:B------:R-:W-:Y:S03]  /*4d90*/  LEA R205, R203, UR5, 0x1 ;  /* 0x00000005cbcd7c11 */ /* 0x000fe6000f8e08ff */
[----:B------:R-:W-:Y:S04]  /*4da0*/  STS [R228+0x1e000], R8 ;  /* 0x01e00008e4007388 */ /* 0x000fe80000000800 */
[----:B------:R-:W-:Y:S04]  /*4db0*/  STS [R228+0x1e400], R10 ;  /* 0x01e4000ae4007388 */ /* 0x000fe80000000800 */
[----:B------:R-:W-:Y:S04]  /*4dc0*/  STS [R227+0x1e000], R12 ;  /* 0x01e0000ce3007388 */ /* 0x000fe80000000800 */
[----:B------:R-:W-:Y:S04]  /*4dd0*/  STS [R227+0x1e400], R14 ;  /* 0x01e4000ee3007388 */ /* 0x000fe80000000800 */
[----:B------:R-:W-:Y:S04]  /*4de0*/  STS [R230+0x1e000], R16 ;  /* 0x01e00010e6007388 */ /* 0x000fe80000000800 */
[----:B------:R-:W-:Y:S01]  /*4df0*/  STS [R230+0x1e400], R18 ;  /* 0x01e40012e6007388 */ /* 0x000fe20000000800 */
[----:B------:R-:W-:Y:S06]  /*4e00*/  BAR.SYNC.DEFER_BLOCKING 0x0 ;  /* 0x0000000000007b1d */ /* 0x000fec0000010000 */
[----:B------:R-:W-:Y:S04]  /*4e10*/  LDSM.16.MT88.4 R4, [R198+0x20000] ;  /* 0x02000000c604783b */ /* 0x000fe80000004200 */
[----:B------:R-:W2:Y:S04]  /*4e20*/  LDSM.16.MT88.4 R8, [R205+0xc000] ;  /* 0x00c00000cd08783b */ /* 0x000ea80000004200 */
[----:B------:R-:W3:Y:S04]  /*4e30*/  LDSM.16.MT88.4 R12, [R0+0x20000] ;  /* 0x02000000000c783b */ /* 0x000ee80000004200 */
[----:B------:R-:W4:Y:S04]  /*4e40*/  LDSM.16.MT88.4 R16, [R205+0xe000] ;  /* 0x00e00000cd10783b */ /* 0x000f280000004200 */
[----:B-1----:R-:W1:Y:S04]  /*4e50*/  LDSM.16.MT88.4 R68, [R205+0x10000] ;  /* 0x01000000cd44783b */ /* 0x002e680000004200 */
[----:B------:R-:W-:Y:S04]  /*4e60*/  LDSM.16.MT88.4 R72, [R198+0x20800] ;  /* 0x02080000c648783b */ /* 0x000fe80000004200 */
[----:B------:R-:W5:Y:S04]  /*4e70*/  LDSM.16.MT88.4 R76, [R205+0xc800] ;  /* 0x00c80000cd4c783b */ /* 0x000f680000004200 */
[----:B------:R-:W5:Y:S04]  /*4e80*/  LDSM.16.MT88.4 R80, [R0+0x20800] ;  /* 0x020800000050783b */ /* 0x000f680000004200 */
[----:B------:R-:W5:Y:S04]  /*4e90*/  LDSM.16.MT88.4 R84, [R205+0xe800] ;  /* 0x00e80000cd54783b */ /* 0x000f680000004200 */
[----:B------:R-:W5:Y:S01]  /*4ea0*/  LDSM.16.MT88.4 R88, [R205+0x10800] ;  /* 0x01080000cd58783b */ /* 0x000f620000004200 */
[-C--:B--2---:R-:W-:Y:S06]  /*4eb0*/  HMMA.16816.F32.BF16 R20, R4, R8.reuse, R20 ;  /* 0x000000080414723c */ /* 0x084fec0000041814 */
[C---:B---3--:R-:W-:Y:S06]  /*4ec0*/  HMMA.16816.F32.BF16 R24, R12.reuse, R8, R24 ;  /* 0x000000080c18723c */ /* 0x048fec0000041818 */
[-C--:B------:R-:W-:Y:S06]  /*4ed0*/  HMMA.16816.F32.BF16 R28, R12, R10.reuse, R28 ;  /* 0x0000000a0c1c723c */ /* 0x080fec000004181c */
[C---:B------:R-:W-:Y:S01]  /*4ee0*/  HMMA.16816.F32.BF16 R32, R4.reuse, R10, R32 ;  /* 0x0000000a0420723c */ /* 0x040fe20000041820 */
[----:B------:R-:W-:Y:S05]  /*4ef0*/  LDSM.16.MT88.4 R8, [R205+0xd000] ;  /* 0x00d00000cd08783b */ /* 0x000fea0000004200 */
[-C--:B----4-:R-:W-:Y:S06]  /*4f00*/  HMMA.16816.F32.BF16 R36, R4, R16.reuse, R36 ;  /* 0x000000100424723c */ /* 0x090fec0000041824 */
[C---:B------:R-:W-:Y:S06]  /*4f10*/  HMMA.16816.F32.BF16 R40, R12.reuse, R16, R40 ;  /* 0x000000100c28723c */ /* 0x040fec0000041828 */
[-C--:B------:R-:W-:Y:S06]  /*4f20*/  HMMA.16816.F32.BF16 R44, R12, R18.reuse, R44 ;  /* 0x000000120c2c723c */ /* 0x080fec000004182c */
[C---:B------:R-:W-:Y:S01]  /*4f30*/  HMMA.16816.F32.BF16 R48, R4.reuse, R18, R48 ;  /* 0x000000120430723c */ /* 0x040fe20000041830 */
[----:B------:R-:W-:Y:S05]  /*4f40*/  LDSM.16.MT88.4 R16, [R205+0xf000] ;  /* 0x00f00000cd10783b */ /* 0x000fea0000004200 */
[-C--:B-1----:R-:W-:Y:S06]  /*4f50*/  HMMA.16816.F32.BF16 R52, R4, R68.reuse, R52 ;  /* 0x000000440434723c */ /* 0x082fec0000041834 */
[C---:B------:R-:W-:Y:S06]  /*4f60*/  HMMA.16816.F32.BF16 R56, R12.reuse, R68, R56 ;  /* 0x000000440c38723c */ /* 0x040fec0000041838 */
[-C--:B------:R-:W-:Y:S01]  /*4f70*/  HMMA.16816.F32.BF16 R60, R12, R70.reuse, R60 ;  /* 0x000000460c3c723c */ /* 0x080fe2000004183c */
[----:B------:R-:W-:Y:S05]  /*4f80*/  LDSM.16.MT88.4 R12, [R0+0x21000] ;  /* 0x02100000000c783b */ /* 0x000fea0000004200 */
[----:B------:R-:W-:Y:S01]  /*4f90*/  HMMA.16816.F32.BF16 R64, R4, R70, R64 ;  /* 0x000000460440723c */ /* 0x000fe20000041840 */
[----:B------:R-:W1:Y:S04]  /*4fa0*/  LDSM.16.MT88.4 R4, [R198+0x21000] ;  /* 0x02100000c604783b */ /* 0x000e680000004200 */
[----:B------:R-:W2:Y:S01]  /*4fb0*/  LDSM.16.MT88.4 R68, [R205+0x11000] ;  /* 0x01100000cd44783b */ /* 0x000ea20000004200 */
[-C--:B-----5:R-:W-:Y:S06]  /*4fc0*/  HMMA.16816.F32.BF16 R20, R72, R76.reuse, R20 ;  /* 0x0000004c4814723c */ /* 0x0a0fec0000041814 */
        /* <DEDUP_REMOVED lines=12> */
[----:B------:R-:W3:Y:S05]  /*5090*/  LDSM.16.MT88.4 R80, [R205+0xd800] ;  /* 0x00d80000cd50783b */ /* 0x000eea0000004200 */
[----:B------:R-:W-:Y:S01]  /*50a0*/  HMMA.16816.F32.BF16 R64, R72, R90, R64 ;  /* 0x0000005a4840723c */ /* 0x000fe20000041840 */
[----:B------:R-:W4:Y:S04]  /*50b0*/  LDSM.16.MT88.4 R72, [R205+0xf800] ;  /* 0x00f80000cd48783b */ /* 0x000f280000004200 */
[----:B------:R-:W5:Y:S01]  /*50c0*/  LDSM.16.MT88.4 R88, [R205+0x11800] ;  /* 0x01180000cd58783b */ /* 0x000f620000004200 */
[-C--:B-1----:R-:W-:Y:S01]  /*50d0*/  HMMA.16816.F32.BF16 R20, R4, R8.reuse, R20 ;  /* 0x000000080414723c */ /* 0x082fe20000041814 */
[----:B------:R-:W-:Y:S05]  /*50e0*/  BAR.SYNC.DEFER_BLOCKING 0x0 ;  /* 0x0000000000007b1d */ /* 0x000fea0000010000 */
[C---:B------:R-:W-:Y:S06]  /*50f0*/  HMMA.16816.F32.BF16 R24, R12.reuse, R8, R24 ;  /* 0x000000080c18723c */ /* 0x040fec0000041818 */
[-C--:B------:R-:W-:Y:S06]  /*5100*/  HMMA.16816.F32.BF16 R28, R12, R10.reuse, R28 ;  /* 0x0000000a0c1c723c */ /* 0x080fec000004181c */
[C---:B------:R-:W-:Y:S06]  /*5110*/  HMMA.16816.F32.BF16 R32, R4.reuse, R10, R32 ;  /* 0x0000000a0420723c */ /* 0x040fec0000041820 */
[-C--:B------:R-:W-:Y:S06]  /*5120*/  HMMA.16816.F32.BF16 R36, R4, R16.reuse, R36 ;  /* 0x000000100424723c */ /* 0x080fec0000041824 */
[C---:B------:R-:W-:Y:S06]  /*5130*/  HMMA.16816.F32.BF16 R40, R12.reuse, R16, R40 ;  /* 0x000000100c28723c */ /* 0x040fec0000041828 */
[-C--:B------:R-:W-:Y:S06]  /*5140*/  HMMA.16816.F32.BF16 R44, R12, R18.reuse, R44 ;  /* 0x000000120c2c723c */ /* 0x080fec000004182c */
[C---:B------:R-:W-:Y:S06]  /*5150*/  HMMA.16816.F32.BF16 R48, R4.reuse, R18, R48 ;  /* 0x000000120430723c */ /* 0x040fec0000041830 */
[-C--:B--2---:R-:W-:Y:S06]  /*5160*/  HMMA.16816.F32.BF16 R52, R4, R68.reuse, R52 ;  /* 0x000000440434723c */ /* 0x084fec0000041834 */
[C---:B------:R-:W-:Y:S06]  /*5170*/  HMMA.16816.F32.BF16 R56, R12.reuse, R68, R56 ;  /* 0x000000440c38723c */ /* 0x040fec0000041838 */
[-C--:B------:R-:W-:Y:S06]  /*5180*/  HMMA.16816.F32.BF16 R60, R12, R70.reuse, R60 ;  /* 0x000000460c3c723c */ /* 0x080fec000004183c */
[----:B------:R-:W-:Y:S06]  /*5190*/  HMMA.16816.F32.BF16 R64, R4, R70, R64 ;  /* 0x000000460440723c */ /* 0x000fec0000041840 */
[-C--:B---3--:R-:W-:Y:S05]  /*51a0*/  HMMA.16816.F32.BF16 R20, R76, R80.reuse, R20 ;  /* 0x000000504c14723c */ /* 0x088fea0000041814 */
[----:B------:R-:W-:Y:S01]  /*51b0*/  IMAD.U32 R4, R252, -0x40, RZ ;  /* 0xffffffc0fc047824 */ /* 0x000fe200078e00ff */
[C---:B------:R-:W-:Y:S05]  /*51c0*/  HMMA.16816.F32.BF16 R24, R84.reuse, R80, R24 ;  /* 0x000000505418723c */ /* 0x040fea0000041818 */
[C---:B------:R-:W-:Y:S01]  /*51d0*/  LEA R246, P1, R4.reuse, R246, 0x2 ;  /* 0x000000f604f67211 */ /* 0x040fe200078210ff */
[-C--:B------:R-:W-:Y:S05]  /*51e0*/  HMMA.16816.F32.BF16 R28, R84, R82.reuse, R28 ;  /* 0x00000052541c723c */ /* 0x080fea000004181c */
[----:B------:R-:W-:Y:S01]  /*51f0*/  LEA.HI.X.SX32 R247, R4, R247, 0x2, P1 ;  /* 0x000000f704f77211 */ /* 0x000fe200008f16ff */
[C---:B------:R-:W-:Y:S06]  /*5200*/  HMMA.16816.F32.BF16 R32, R76.reuse, R82, R32 ;  /* 0x000000524c20723c */ /* 0x040fec0000041820 */
[-C--:B----4-:R-:W-:Y:S06]  /*5210*/  HMMA.16816.F32.BF16 R36, R76, R72.reuse, R36 ;  /* 0x000000484c24723c */ /* 0x090fec0000041824 */
[C---:B------:R-:W-:Y:S06]  /*5220*/  HMMA.16816.F32.BF16 R40, R84.reuse, R72, R40 ;  /* 0x000000485428723c */ /* 0x040fec0000041828 */
[-C--:B------:R-:W-:Y:S06]  /*5230*/  HMMA.16816.F32.BF16 R44, R84, R74.reuse, R44 ;  /* 0x0000004a542c723c */ /* 0x080fec000004182c */
[C---:B------:R-:W-:Y:S06]  /*5240*/  HMMA.16816.F32.BF16 R48, R76.reuse, R74, R48 ;  /* 0x0000004a4c30723c */ /* 0x040fec0000041830 */
[-C--:B-----5:R-:W-:Y:S06]  /*5250*/  HMMA.16816.F32.BF16 R52, R76, R88.reuse, R52 ;  /* 0x000000584c34723c */ /* 0x0a0fec0000041834 */
[C---:B------:R-:W-:Y:S06]  /*5260*/  HMMA.16816.F32.BF16 R56, R84.reuse, R88, R56 ;  /* 0x000000585438723c */ /* 0x040fec0000041838 */
[-C--:B------:R-:W-:Y:S06]  /*5270*/  HMMA.16816.F32.BF16 R60, R84, R90.reuse, R60 ;  /* 0x0000005a543c723c */ /* 0x080fec000004183c */
[----:B------:R-:W-:Y:S01]  /*5280*/  HMMA.16816.F32.BF16 R64, R76, R90, R64 ;  /* 0x0000005a4c40723c */ /* 0x000fe20000041840 */
[----:B------:R-:W-:Y:S11]  /*5290*/  @!UPT UIADD3 URZ, URZ, URZ, URZ ;  /* 0x0000003f3f3ff290 */ /* 0x000ff6000fffe03f */
[----:B------:R-:W-:Y:S01]  /*52a0*/  @!UPT UIADD3 URZ, URZ, URZ, URZ ;  /* 0x0000003f3f3ff290 */ /* 0x000fe2000fffe03f */
[----:B------:R-:W-:Y:S11]  /*52b0*/  @!P6 BRA `(.L_x_276) ;  /* 0x0000000000c8e947 */ /* 0x000ff60003800000 */
[----:B------:R-:W1:Y:S01]  /*52c0*/  LDC R5, c[0x0][0x420] ;  /* 0x00010800ff057b82 */ /* 0x000e620000000800 */
[----:B------:R-:W-:Y:S02]  /*52d0*/  ISETP.GE.AND P4, PT, R214, UR4, PT ;  /* 0x00000004d6007c0c */ /* 0x000fe4000bf86270 */
[----:B------:R-:W-:Y:S02]  /*52e0*/  ISETP.GE.AND P3, PT, R220, UR4, PT ;  /* 0x00000004dc007c0c */ /* 0x000fe4000bf66270 */
[----:B------:R-:W-:Y:S03]  /*52f0*/  ISETP.GE.AND P2, PT, R219, UR4, PT ;  /* 0x00000004db007c0c */ /* 0x000fe6000bf46270 */
[----:B------:R-:W2:Y:S06]  /*5300*/  LDC R4, c[0x0][0x424] ;  /* 0x00010900ff047b82 */ /* 0x000eac0000000800 */
[----:B------:R3:W-:Y:S01]  /*5310*/  @P4 STS.128 [R223+0xc000], RZ ;  /* 0x00c000ffdf004388 */ /* 0x0007e20000000c00 */
[C---:B-1----:R-:W-:Y:S05]  /*5320*/  IMAD.U32 R6, R5.reuse, -0x40, RZ ;  /* 0xffffffc005067824 */ /* 0x042fea00078e00ff */
[C---:B------:R-:W-:Y:S02]  /*5330*/  LEA R10, P1, R6.reuse, R248, 0x1 ;  /* 0x000000f8060a7211 */ /* 0x040fe400078208ff */
[----:B------:R-:W-:Y:S02]  /*5340*/  LEA R7, P5, R5, R6, 0x5 ;  /* 0x0000000605077211 */ /* 0x000fe400078a28ff */
[-C--:B------:R-:W-:Y:S02]  /*5350*/  LEA.HI.X.SX32 R11, R6, R249.reuse, 0x1, P1 ;  /* 0x000000f9060b7211 */ /* 0x080fe400008f0eff */
[----:B------:R-:W-:Y:S02]  /*5360*/  @!P3 LEA R12, P1, R7, R248, 0x1 ;  /* 0x000000f8070cb211 */ /* 0x000fe400078208ff */
[----:B------:R-:W-:Y:S01]  /*5370*/  SHF.R.S32.HI R8, RZ, 0x1f, R6 ;  /* 0x0000001fff087819 */ /* 0x000fe20000011406 */
[----:B------:R-:W-:Y:S01]  /*5380*/  @!PT LDS RZ, [RZ] ;  /* 0x00000000fffff984 */ /* 0x000fe20000000800 */
[----:B------:R-:W-:Y:S01]  /*5390*/  @!PT LDS RZ, [RZ] ;  /* 0x00000000fffff984 */ /* 0x000fe20000000800 */
[----:B------:R-:W-:Y:S01]  /*53a0*/  @!PT LDS RZ, [RZ] ;  /* 0x00000000fffff984 */ /* 0x000fe20000000800 */
[----:B------:R3:W-:Y:S03]  /*53b0*/  @!P4 LDGSTS.E.BYPASS.LTC128B.128 [R223+0xc000], desc[UR14][R10.64] ;  /* 0x0c0000000adfcfae */ /* 0x0007e6000b901d4e */
[----:B--2---:R-:W-:Y:S01]  /*53c0*/  LEA.HI.X R8, R5, R8, R4, 0x5, P5 ;  /* 0x0000000805087211 */ /* 0x004fe200028f2c04 */
[----:B------:R3:W-:Y:S01]  /*53d0*/  @P3 STS.128 [R223+0xe000], RZ ;  /* 0x00e000ffdf003388 */ /* 0x0007e20000000c00 */
[C---:B------:R-:W-:Y:S01]  /*53e0*/  @!P2 LEA R6, P5, R7.reuse, R248, 0x1 ;  /* 0x000000f80706a211 */ /* 0x040fe200078a08ff */
[----:B------:R-:W-:Y:S01]  /*53f0*/  IMAD.MOV.U32 R248, RZ, RZ, R10 ;  /* 0x000000fffff87224 */ /* 0x000fe200078e000a */
[-CC-:B------:R-:W-:Y:S01]  /*5400*/  @!P3 LEA.HI.X R13, R7, R249.reuse, R8.reuse, 0x1, P1 ;  /* 0x000000f9070db211 */ /* 0x180fe200008f0c08 */
[----:B------:R-:W-:Y:S01]  /*5410*/  @!PT LDS RZ, [RZ] ;  /* 0x00000000fffff984 */ /* 0x000fe20000000800 */
[----:B------:R-:W-:Y:S01]  /*5420*/  @!PT LDS RZ, [RZ] ;  /* 0x00000000fffff984 */ /* 0x000fe20000000800 */
[----:B------:R-:W-:Y:S01]  /*5430*/  @!PT LDS RZ, [RZ] ;  /* 0x00000000fffff984 */ /* 0x000fe20000000800 */
[----:B------:R3:W-:Y:S01]  /*5440*/  @!P3 LDGSTS.E.BYPASS.LTC128B.128 [R223+0xe000], desc[UR14][R10.64+0x80] ;  /* 0x0e0000800adfbfae */ /* 0x0007e2000b901d4e */
[----:B------:R-:W-:Y:S02]  /*5450*/  @!P4 LEA R14, P1, R5, R10, 0x6 ;  /* 0x0000000a050ec211 */ /* 0x000fe400078230ff */
[----:B------:R-:W-:Y:S01]  /*5460*/  @!P2 LEA.HI.X R7, R7, R249, R8, 0x1, P5 ;  /* 0x000000f90707a211 */ /* 0x000fe200028f0c08 */
[----:B------:R3:W-:Y:S01]  /*5470*/  @P2 STS.128 [R223+0x10000], RZ ;  /* 0x010000ffdf002388 */ /* 0x0007e20000000c00 */
[----:B------:R-:W-:Y:S01]  /*5480*/  @!P4 LEA.HI.X R15, R5, R11, R4, 0x6, P1 ;  /* 0x0000000b050fc211 */ /* 0x000fe200008f3404 */
[----:B------:R-:W-:Y:S02]  /*5490*/  IMAD.MOV.U32 R249, RZ, RZ, R11 ;  /* 0x000000fffff97224 */ /* 0x000fe400078e000b */
        /* <DEDUP_REMOVED lines=19> */
[----:B------:R-:W0:Y:S02]  /*55d0*/  LDGDEPBAR ;  /* 0x00000000000079af */ /* 0x000e240000000000 */
.L_x_276:
[----:B------:R-:W-:Y:S04]  /*55e0*/  LDSM.16.M88.4 R96, [R197] ;  /* 0x00000000c560783b */ /* 0x000fe80000000200 */
[----:B------:R-:W3:Y:S04]  /*55f0*/  LDSM.16.MT88.4 R16, [R205+0x12000] ;  /* 0x01200000cd10783b */ /* 0x000ee80000004200 */
[----:B------:R-:W1:Y:S04]  /*5600*/  LDSM.16.M88.4 R92, [R197+0x1000] ;  /* 0x00100000c55c783b */ /* 0x000e680000000200 */
[----:B------:R-:W2:Y:S04]  /*5610*/  LDSM.16.MT88.4 R80, [R205+0x14000] ;  /* 0x01400000cd50783b */ /* 0x000ea80000004200 */
[----:B------:R-:W4:Y:S04]  /*5620*/  LDSM.16.MT88.4 R148, [R205+0x16000] ;  /* 0x01600000cd94783b */ /* 0x000f280000004200 */
[----:B------:R-:W-:Y:S04]  /*5630*/  LDSM.16.M88.4 R152, [R192] ;  /* 0x00000000c098783b */ /* 0x000fe80000000200 */
[----:B------:R-:W4:Y:S04]  /*5640*/  LDSM.16.MT88.4 R156, [R205+0x12800] ;  /* 0x01280000cd9c783b */ /* 0x000f280000004200 */
[----:B------:R-:W4:Y:S04]  /*5650*/  LDSM.16.M88.4 R160, [R192+0x1000] ;  /* 0x00100000c0a0783b */ /* 0x000f280000000200 */
[----:B------:R-:W4:Y:S04]  /*5660*/  LDSM.16.MT88.4 R164, [R205+0x14800] ;  /* 0x01480000cda4783b */ /* 0x000f280000004200 */
[----:B------:R-:W4:Y:S04]  /*5670*/  LDSM.16.MT88.4 R168, [R205+0x16800] ;  /* 0x01680000cda8783b */ /* 0x000f280000004200 */
[----:B------:R-:W-:Y:S01]  /*5680*/  LDSM.16.MT88.4 R172, [R205+0x13000] ;  /* 0x01300000cdac783b */ /* 0x000fe20000004200 */
[-C--:B---3--:R-:W-:Y:S03]  /*5690*/  HMMA.16816.F32.BF16 R4, R96, R16.reuse, RZ ;  /* 0x000000106004723c */ /* 0x088fe600000418ff */
[----:B------:R-:W-:Y:S04]  /*56a0*/  LDSM.16.M88.4 R176, [R2+0x1000] ;  /* 0x0010000002b0783b */ /* 0x000fe80000000200 */
[----:B------:R-:W-:Y:S01]  /*56b0*/  LDSM.16.MT88.4 R180, [R205+0x15000] ;  /* 0x01500000cdb4783b */ /* 0x000fe20000004200 */
[C---:B-1----:R-:W-:Y:S03]  /*56c0*/  HMMA.16816.F32.BF16 R8, R92.reuse, R16, RZ ;  /* 0x000000105c08723c */ /* 0x042fe600000418ff */
[----:B------:R-:W-:Y:S03]  /*56d0*/  LDSM.16.MT88.4 R184, [R205+0x17000] ;  /* 0x01700000cdb8783b */ /* 0x000fe60000004200 */
[-C--:B------:R-:W-:Y:S01]  /*56e0*/  HMMA.16816.F32.BF16 R12, R92, R18.reuse, RZ ;  /* 0x000000125c0c723c */ /* 0x080fe200000418ff */
[----:B------:R-:W-:Y:S05]  /*56f0*/  LDSM.16.MT88.4 R188, [R205+0x15800] ;  /* 0x01580000cdbc783b */ /* 0x000fea0000004200 */
[C---:B------:R-:W-:Y:S06]  /*5700*/  HMMA.16816.F32.BF16 R16, R96.reuse, R18, RZ ;  /* 0x000000126010723c */ /* 0x040fec00000418ff */
[-C--:B--2---:R-:W-:Y:S06]  /*5710*/  HMMA.16816.F32.BF16 R68, R96, R80.reuse, RZ ;  /* 0x000000506044723c */ /* 0x084fec00000418ff */
[C---:B------:R-:W-:Y:S06]  /*5720*/  HMMA.16816.F32.BF16 R72, R92.reuse, R80, RZ ;  /* 0x000000505c48723c */ /* 0x040fec00000418ff */
[-C--:B------:R-:W-:Y:S06]  /*5730*/  HMMA.16816.F32.BF16 R76, R92, R82.reuse, RZ ;  /* 0x000000525c4c723c */ /* 0x080fec00000418ff */
[C---:B------:R-:W-:Y:S06]  /*5740*/  HMMA.16816.F32.BF16 R80, R96.reuse, R82, RZ ;  /* 0x000000526050723c */ /* 0x040fec00000418ff */
[-C--:B----4-:R-:W-:Y:S06]  /*5750*/  HMMA.16816.F32.BF16 R84, R96, R148.reuse, RZ ;  /* 0x000000946054723c */ /* 0x090fec00000418ff */
[C---:B------:R-:W-:Y:S06]  /*5760*/  HMMA.16816.F32.BF16 R88, R92.reuse, R148, RZ ;  /* 0x000000945c58723c */ /* 0x040fec00000418ff */
[-C--:B------:R-:W-:Y:S06]  /*5770*/  HMMA.16816.F32.BF16 R92, R92, R150.reuse, RZ ;  /* 0x000000965c5c723c */ /* 0x080fec00000418ff */
[----:B------:R-:W-:Y:S01]  /*5780*/  HMMA.16816.F32.BF16 R96, R96, R150, RZ ;  /* 0x000000966060723c */ /* 0x000fe200000418ff */
[----:B------:R-:W1:Y:S05]  /*5790*/  LDSM.16.M88.4 R148, [R2] ;  /* 0x000000000294783b */ /* 0x000e6a0000000200 */
[-C--:B------:R-:W-:Y:S06]  /*57a0*/  HMMA.16816.F32.BF16 R4, R152, R156.reuse, R4 ;  /* 0x0000009c9804723c */ /* 0x080fec0000041804 */
[C---:B------:R-:W-:Y:S06]  /*57b0*/  HMMA.16816.F32.BF16 R8, R160.reuse, R156, R8 ;  /* 0x0000009ca008723c */ /* 0x040fec0000041808 */
[-C--:B------:R-:W-:Y:S06]  /*57c0*/  HMMA.16816.F32.BF16 R12, R160, R158.reuse, R12 ;  /* 0x0000009ea00c723c */ /* 0x080fec000004180c */
[C---:B------:R-:W-:Y:S01]  /*57d0*/  HMMA.16816.F32.BF16 R16, R152.reuse, R158, R16 ;  /* 0x0000009e9810723c */ /* 0x040fe20000041810 */
[----:B------:R-:W-:Y:S05]  /*57e0*/  LDSM.16.M88.4 R156, [R3] ;  /* 0x00000000039c783b */ /* 0x000fea0000000200 */
[-C--:B------:R-:W-:Y:S06]  /*57f0*/  HMMA.16816.F32.BF16 R68, R152, R164.reuse, R68 ;  /* 0x000000a49844723c */ /* 0x080fec0000041844 */
[C---:B------:R-:W-:Y:S06]  /*5800*/  HMMA.16816.F32.BF16 R72, R160.reuse, R164, R72 ;  /* 0x000000a4a048723c */ /* 0x040fec0000041848 */
[-C--:B------:R-:W-:Y:S06]  /*5810*/  HMMA.16816.F32.BF16 R76, R160, R166.reuse, R76 ;  /* 0x000000a6a04c723c */ /* 0x080fec000004184c */
[C---:B------:R-:W-:Y:S01]  /*5820*/  HMMA.16816.F32.BF16 R80, R152.reuse, R166, R80 ;  /* 0x000000a69850723c */ /* 0x040fe20000041850 */
[----:B------:R-:W-:Y:S05]  /*5830*/  LDSM.16.M88.4 R164, [R3+0x1000] ;  /* 0x0010000003a4783b */ /* 0x000fea0000000200 */
[-C--:B------:R-:W-:Y:S06]  /*5840*/  HMMA.16816.F32.BF16 R84, R152, R168.reuse, R84 ;  /* 0x000000a89854723c */ /* 0x080fec0000041854 */
[C---:B------:R-:W-:Y:S06]  /*5850*/  HMMA.16816.F32.BF16 R88, R160.reuse, R168, R88 ;  /* 0x000000a8a058723c */ /* 0x040fec0000041858 */
[-C--:B------:R-:W-:Y:S01]  /*5860*/  HMMA.16816.F32.BF16 R92, R160, R170.reuse, R92 ;  /* 0x000000aaa05c723c */ /* 0x080fe2000004185c */
[----:B------:R-:W2:Y:S05]  /*5870*/  LDSM.16.MT88.4 R160, [R205+0x13800] ;  /* 0x01380000cda0783b */ /* 0x000eaa0000004200 */
[----:B------:R-:W-:Y:S01]  /*5880*/  HMMA.16816.F32.BF16 R96, R152, R170, R96 ;  /* 0x000000aa9860723c */ /* 0x000fe20000041860 */
[----:B------:R-:W3:Y:S05]  /*5890*/  LDSM.16.MT88.4 R152, [R205+0x17800] ;  /* 0x01780000cd98783b */ /* 0x000eea0000004200 */
[-C--:B-1----:R-:W-:Y:S06]  /*58a0*/  HMMA.16816.F32.BF16 R4, R148, R172.reuse, R4 ;  /* 0x000000ac9404723c */ /* 0x082fec0000041804 */
[C---:B------:R-:W-:Y:S06]  /*58b0*/  HMMA.16816.F32.BF16 R8, R176.reuse, R172, R8 ;  /* 0x000000acb008723c */ /* 0x040fec0000041808 */
[-C--:B------:R-:W-:Y:S06]  /*58c0*/  HMMA.16816.F32.BF16 R12, R176, R174.reuse, R12 ;  /* 0x000000aeb00c723c */ /* 0x080fec000004180c */
        /* <DEDUP_REMOVED lines=8> */
[----:B------:R-:W-:Y:S06]  /*5950*/  HMMA.16816.F32.BF16 R96, R148, R186, R96 ;  /* 0x000000ba9460723c */ /* 0x000fec0000041860 */
[-C--:B--2---:R-:W-:Y:S05]  /*5960*/  HMMA.16816.F32.BF16 R4, R156, R160.reuse, R4 ;  /* 0x000000a09c04723c */ /* 0x084fea0000041804 */
[----:B------:R-:W-:Y:S01]  /*5970*/  @P6 IADD3 R150, P1, R235, R234, RZ ;  /* 0x000000eaeb966210 */ /* 0x000fe20007f3e0ff */
[C---:B------:R-:W-:Y:S05]  /*5980*/  HMMA.16816.F32.BF16 R8, R164.reuse, R160, R8 ;  /* 0x000000a0a408723c */ /* 0x040fea0000041808 */
[----:B------:R-:W-:Y:S01]  /*5990*/  @P6 IMAD.X R151, R222, 0x1, R233, P1 ;  /* 0x00000001de976824 */ /* 0x000fe200008e06e9 */
[-C--:B------:R-:W-:Y:S04]  /*59a0*/  HMMA.16816.F32.BF16 R12, R164, R162.reuse, R12 ;  /* 0x000000a2a40c723c */ /* 0x080fe8000004180c */
[----:B------:R-:W5:Y:S01]  /*59b0*/  @P6 LDG.E R238, desc[UR14][R150.64+-0x100] ;  /* 0xffff000e96ee6981 */ /* 0x000f62000c1e1900 */
[C---:B------:R-:W-:Y:S01]  /*59c0*/  IMAD.SHL.U32 R148, R252.reuse, 0x8, RZ ;  /* 0x00000008fc947824 */ /* 0x040fe200078e00ff */
[C---:B------:R-:W-:Y:S02]  /*59d0*/  HMMA.16816.F32.BF16 R16, R156.reuse, R162, R16 ;  /* 0x000000a29c10723c */ /* 0x040fe40000041810 */
[----:B------:R1:W5:Y:S03]  /*59e0*/  @P6 LDG.E R239, desc[UR14][R150.64+-0xe0] ;  /* 0xffff200e96ef6981 */ /* 0x000366000c1e1900 */
[----:B------:R-:W-:Y:S01]  /*59f0*/  IMAD.SHL.U32 R149, R252, 0x10, RZ ;  /* 0x00000010fc957824 */ /* 0x000fe200078e00ff */
[-C--:B------:R-:W-:Y:S01]  /*5a00*/  HMMA.16816.F32.BF16 R68, R156, R188.reuse, R68 ;  /* 0x000000bc9c44723c */ /* 0x080fe20000041844 */
[----:B------:R2:W-:Y:S05]  /*5a10*/  REDG.E.ADD.F32.FTZ.RN.STRONG.GPU desc[UR14][R246.64], R4 ;  /* 0x00000004f60079a6 */ /* 0x0005ea000c10f38e */
[C---:B------:R-:W-:Y:S06]  /*5a20*/  HMMA.16816.F32.BF16 R72, R164.reuse, R188, R72 ;  /* 0x000000bca448723c */ /* 0x040fec0000041848 */
[-C--:B------:R-:W-:Y:S06]  /*5a30*/  HMMA.16816.F32.BF16 R76, R164, R190.reuse, R76 ;  /* 0x000000bea44c723c */ /* 0x080fec000004184c */
[C---:B------:R-:W-:Y:S05]  /*5a40*/  HMMA.16816.F32.BF16 R80, R156.reuse, R190, R80 ;  /* 0x000000be9c50723c */ /* 0x040fea0000041850 */
[CC--:B-1----:R-:W-:Y:S01]  /*5a50*/  LEA R150, P1, R148.reuse, R246.reuse, 0x2 ;  /* 0x000000f694967211 */ /* 0x0c2fe200078210ff */
[-C--:B---3--:R-:W-:Y:S05]  /*5a60*/  HMMA.16816.F32.BF16 R84, R156, R152.reuse, R84 ;  /* 0x000000989c54723c */ /* 0x088fea0000041854 */
[-C--:B------:R-:W-:Y:S01]  /*5a70*/  LEA.HI.X.SX32 R151, R148, R247.reuse, 0x2, P1 ;  /* 0x000000f794977211 */ /* 0x080fe200008f16ff */
[C---:B------:R-:W-:Y:S04]  /*5a80*/  HMMA.16816.F32.BF16 R88, R164.reuse, R152, R88 ;  /* 0x00000098a458723c */ /* 0x040fe80000041858 */
[----:B------:R1:W-:Y:S01]  /*5a90*/  REDG.E.ADD.F32.FTZ.RN.STRONG.GPU desc[UR14][R150.64], R5 ;  /* 0x00000005960079a6 */ /* 0x0003e2000c10f38e */
[C---:B--2---:R-:W-:Y:S01]  /*5aa0*/  IMAD.SHL.U32 R4, R252.reuse, 0x20, RZ ;  /* 0x00000020fc047824 */ /* 0x044fe200078e00ff */
[-C--:B------:R-:W-:Y:S05]  /*5ab0*/  HMMA.16816.F32.BF16 R92, R164, R154.reuse, R92 ;  /* 0x0000009aa45c723c */ /* 0x080fea000004185c */
[----:B------:R-:W-:Y:S01]  /*5ac0*/  IMAD R152, R252, 0x18, RZ ;  /* 0x00000018fc987824 */ /* 0x000fe200078e02ff */
[----:B------:R-:W-:Y:S07]  /*5ad0*/  HMMA.16816.F32.BF16 R96, R156, R154, R96 ;  /* 0x0000009a9c60723c */ /* 0x000fee0000041860 */
[CC--:B------:R-:W-:Y:S04]  /*5ae0*/  LEA R156, P2, R149.reuse, R246.reuse, 0x2 ;  /* 0x000000f6959c7211 */ /* 0x0c0fe800078410ff */
[CC--:B------:R-:W-:Y:S02]  /*5af0*/  LEA.HI.X.SX32 R157, R149.reuse, R247.reuse, 0x2, P2 ;  /* 0x000000f7959d7211 */ /* 0x0c0fe400010f16ff */
[-C--:B------:R-:W-:Y:S02]  /*5b00*/  LEA R154, P1, R152, R246.reuse, 0x2 ;  /* 0x000000f6989a7211 */ /* 0x080fe400078210ff */
[-C--:B------:R-:W-:Y:S01]  /*5b10*/  LEA R158, P2, R4, R246.reuse, 0x2 ;  /* 0x000000f6049e7211 */ /* 0x080fe200078410ff */
[----:B------:R2:W-:Y:S01]  /*5b20*/  REDG.E.ADD.F32.FTZ.RN.STRONG.GPU desc[UR14][R156.64], R6 ;  /* 0x000000069c0079a6 */ /* 0x0005e2000c10f38e */
[-C--:B------:R-:W-:Y:S01]  /*5b30*/  LEA.HI.X.SX32 R155, R152, R247.reuse, 0x2, P1 ;  /* 0x000000f7989b7211 */ /* 0x080fe200008f16ff */
[----:B-1----:R-:W-:Y:S01]  /*5b40*/  IMAD R5, R252, 0x28, RZ ;  /* 0x00000028fc057824 */ /* 0x002fe200078e02ff */
[-C--:B------:R-:W-:Y:S01]  /*5b50*/  LEA.HI.X.SX32 R159, R4, R247.reuse, 0x2, P2 ;  /* 0x000000f7049f7211 */ /* 0x080fe200010f16ff */
[----:B------:R-:W-:Y:S02]  /*5b60*/  VIADD R4, R149, 0x20 ;  /* 0x0000002095047836 */ /* 0x000fe40000000000 */
[----:B------:R1:W-:Y:S01]  /*5b70*/  REDG.E.ADD.F32.FTZ.RN.STRONG.GPU desc[UR14][R154.64], R7 ;  /* 0x000000079a0079a6 */ /* 0x0003e2000c10f38e */
[CC--:B------:R-:W-:Y:S03]  /*5b80*/  LEA R152, P1, R5.reuse, R246.reuse, 0x2 ;  /* 0x000000f605987211 */ /* 0x0c0fe600078210ff */
[----:B------:R3:W-:Y:S01]  /*5b90*/  REDG.E.ADD.F32.FTZ.RN.STRONG.GPU desc[UR14][R158.64], R8 ;  /* 0x000000089e0079a6 */ /* 0x0007e2000c10f38e */
[-C--:B------:R-:W-:Y:S01]  /*5ba0*/  LEA.HI.X.SX32 R153, R5, R247.reuse, 0x2, P1 ;  /* 0x000000f705997211 */ /* 0x080fe200008f16ff */
[----:B------:R-:W-:Y:S04]  /*5bb0*/  IMAD.IADD R5, R148, 0x1, R4 ;  /* 0x0000000194057824 */ /* 0x000fe800078e0204 */
[----:B------:R4:W-:Y:S01]  /*5bc0*/  REDG.E.ADD.F32.FTZ.RN.STRONG.GPU desc[UR14][R152.64], R9 ;  /* 0x00000009980079a6 */ /* 0x0009e2000c10f38e */
[C---:B--2---:R-:W-:Y:S02]  /*5bd0*/  IMAD R6, R252.reuse, 0x30, RZ ;  /* 0x00000030fc067824 */ /* 0x044fe400078e02ff */
[----:B------:R-:W-:Y:S03]  /*5be0*/  IMAD R252, R252, 0x38, RZ ;  /* 0x00000038fcfc7824 */ /* 0x000fe600078e02ff */
[-C--:B-1----:R-:W-:Y:S02]  /*5bf0*/  LEA R154, P2, R6, R246.reuse, 0x2 ;  /* 0x000000f6069a7211 */ /* 0x082fe400078410ff */
[-C--:B---3--:R-:W-:Y:S02]  /*5c00*/  LEA R8, P1, R252, R246.reuse, 0x2 ;  /* 0x000000f6fc087211 */ /* 0x088fe400078210ff */
[-C--:B------:R-:W-:Y:S02]  /*5c10*/  LEA.HI.X.SX32 R155, R6, R247.reuse, 0x2, P2 ;  /* 0x000000f7069b7211 */ /* 0x080fe400010f16ff */
[-C--:B----4-:R-:W-:Y:S03]  /*5c20*/  LEA.HI.X.SX32 R9, R252, R247.reuse, 0x2, P1 ;  /* 0x000000f7fc097211 */ /* 0x090fe600008f16ff */
[----:B------:R-:W-:Y:S01]  /*5c30*/  REDG.E.ADD.F32.FTZ.RN.STRONG.GPU desc[UR14][R154.64], R10 ;  /* 0x0000000a9a0079a6 */ /* 0x000fe2000c10f38e */
[CC--:B------:R-:W-:Y:S03]  /*5c40*/  LEA R6, P1, R4.reuse, R246.reuse, 0x2 ;  /* 0x000000f604067211 */ /* 0x0c0fe600078210ff */
[----:B------:R1:W-:Y:S01]  /*5c50*/  REDG.E.ADD.F32.FTZ.RN.STRONG.GPU desc[UR14][R8.64], R11 ;  /* 0x0000000b080079a6 */ /* 0x0003e2000c10f38e */
[-C--:B------:R-:W-:Y:S01]  /*5c60*/  LEA.HI.X.SX32 R7, R4, R247.reuse, 0x2, P1 ;  /* 0x000000f704077211 */ /* 0x080fe200008f16ff */
[C---:B------:R-:W-:Y:S02]  /*5c70*/  IMAD.IADD R4, R148.reuse, 0x1, R5 ;  /* 0x0000000194047824 */ /* 0x040fe400078e0205 */
[----:B------:R2:W-:Y:S04]  /*5c80*/  REDG.E.ADD.F32.FTZ.RN.STRONG.GPU desc[UR14][R246.64+0x80], R16 ;  /* 0x00008010f60079a6 */ /* 0x0005e8000c10f38e */
[----:B------:R-:W-:Y:S04]  /*5c90*/  REDG.E.ADD.F32.FTZ.RN.STRONG.GPU desc[UR14][R150.64+0x80], R17 ;  /* 0x00008011960079a6 */ /* 0x000fe8000c10f38e */
[----:B------:R3:W-:Y:S01]  /*5ca0*/  REDG.E.ADD.F32.FTZ.RN.STRONG.GPU desc[UR14][R6.64], R18 ;  /* 0x00000012060079a6 */ /* 0x0007e2000c10f38e */
[CC--:B-1----:R-:W-:Y:S04]  /*5cb0*/  LEA R8, P1, R5.reuse, R246.reuse, 0x2 ;  /* 0x000000f605087211 */ /* 0x0c2fe800078210ff */
[-C--:B------:R-:W-:Y:S01]  /*5cc0*/  LEA.HI.X.SX32 R9, R5, R247.reuse, 0x2, P1 ;  /* 0x000000f705097211 */ /* 0x080fe200008f16ff */
[----:B------:R-:W-:Y:S01]  /*5cd0*/  IMAD.IADD R5, R148, 0x1, R4 ;  /* 0x0000000194057824 */ /* 0x000fe200078e0204 */
[-C--:B--2---:R-:W-:Y:S03]  /*5ce0*/  LEA R16, P2, R4, R246.reuse, 0x2 ;  /* 0x000000f604107211 */ /* 0x084fe600078410ff */
[----:B------:R1:W-:Y:S01]  /*5cf0*/  REDG.E.ADD.F32.FTZ.RN.STRONG.GPU desc[UR14][R8.64], R19 ;  /* 0x00000013080079a6 */ /* 0x0003e2000c10f38e */
[CC--:B------:R-:W-:Y:S01]  /*5d00*/  LEA R10, P1, R5.reuse, R246.reuse, 0x2 ;  /* 0x000000f6050a7211 */ /* 0x0c0fe200078210ff */
[----:B---3--:R-:W-:Y:S01]  /*5d10*/  IMAD.IADD R6, R148, 0x1, R5 ;  /* 0x0000000194067824 */ /* 0x008fe200078e0205 */
[-C--:B------:R-:W-:Y:S02]  /*5d20*/  LEA.HI.X.SX32 R17, R4, R247.reuse, 0x2, P2 ;  /* 0x000000f704117211 */ /* 0x080fe400010f16ff */
[-C--:B------:R-:W-:Y:S01]  /*5d30*/  LEA.HI.X.SX32 R11, R5, R247.reuse, 0x2, P1 ;  /* 0x000000f7050b7211 */ /* 0x080fe200008f16ff */
[----:B------:R-:W-:Y:S02]  /*5d40*/  IMAD.IADD R4, R148, 0x1, R6 ;  /* 0x0000000194047824 */ /* 0x000fe400078e0206 */
[----:B------:R-:W-:Y:S01]  /*5d50*/  REDG.E.ADD.F32.FTZ.RN.STRONG.GPU desc[UR14][R16.64], R12 ;  /* 0x0000000c100079a6 */ /* 0x000fe2000c10f38e */
[----:B------:R-:W-:Y:S03]  /*5d60*/  VIADD R5, R149, 0x40 ;  /* 0x0000004095057836 */ /* 0x000fe60000000000 */
[----:B------:R-:W-:Y:S01]  /*5d70*/  REDG.E.ADD.F32.FTZ.RN.STRONG.GPU desc[UR14][R10.64], R13 ;  /* 0x0000000d0a0079a6 */ /* 0x000fe2000c10f38e */
[CC--:B-1----:R-:W-:Y:S04]  /*5d80*/  LEA R8, P1, R6.reuse, R246.reuse, 0x2 ;  /* 0x000000f606087211 */ /* 0x0c2fe800078210ff */
[-C--:B------:R-:W-:Y:S02]  /*5d90*/  LEA.HI.X.SX32 R9, R6, R247.reuse, 0x2, P1 ;  /* 0x000000f706097211 */ /* 0x080fe400008f16ff */
[CC--:B------:R-:W-:Y:S03]  /*5da0*/  LEA R6, P1, R4.reuse, R246.reuse, 0x2 ;  /* 0x000000f604067211 */ /* 0x0c0fe600078210ff */
[----:B------:R1:W-:Y:S01]  /*5db0*/  REDG.E.ADD.F32.FTZ.RN.STRONG.GPU desc[UR14][R8.64], R14 ;  /* 0x0000000e080079a6 */ /* 0x0003e2000c10f38e */
[-C--:B------:R-:W-:Y:S01]  /*5dc0*/  LEA.HI.X.SX32 R7, R4, R247.reuse, 0x2, P1 ;  /* 0x000000f704077211 */ /* 0x080fe200008f16ff */
[C---:B------:R-:W-:Y:S04]  /*5dd0*/  IMAD.IADD R4, R148.reuse, 0x1, R5 ;  /* 0x0000000194047824 */ /* 0x040fe800078e0205 */
[----:B------:R2:W-:Y:S04]  /*5de0*/  REDG.E.ADD.F32.FTZ.RN.STRONG.GPU desc[UR14][R6.64], R15 ;  /* 0x0000000f060079a6 */ /* 0x0005e8000c10f38e */
[----:B------:R-:W-:Y:S04]  /*5df0*/  REDG.E.ADD.F32.FTZ.RN.STRONG.GPU desc[UR14][R246.64+0x100], R68 ;  /* 0x00010044f60079a6 */ /* 0x000fe8000c10f38e */
[----:B------:R-:W-:Y:S01]  /*5e00*/  REDG.E.ADD.F32.FTZ.RN.STRONG.GPU desc[UR14][R150.64+0x100], R69 ;  /* 0x00010045960079a6 */ /* 0x000fe2000c10f38e */
[CC--:B-1----:R-:W-:Y:S04]  /*5e10*/  LEA R8, P1, R5.reuse, R246.reuse, 0x2 ;  /* 0x000000f605087211 */ /* 0x0c2fe800078210ff */
[-C--:B------:R-:W-:Y:S01]  /*5e20*/  LEA.HI.X.SX32 R9, R5, R247.reuse, 0x2, P1 ;  /* 0x000000f705097211 */ /* 0x080fe200008f16ff */
[----:B------:R-:W-:Y:S01]  /*5e30*/  IMAD.IADD R5, R148, 0x1, R4 ;  /* 0x0000000194057824 */ /* 0x000fe200078e0204 */
[CC--:B------:R-:W-:Y:S03]  /*5e40*/  LEA R10, P1, R4.reuse, R246.reuse, 0x2 ;  /* 0x000000f6040a7211 */ /* 0x0c0fe600078210ff */
[----:B------:R1:W-:Y:S01]  /*5e50*/  REDG.E.ADD.F32.FTZ.RN.STRONG.GPU desc[UR14][R8.64], R70 ;  /* 0x00000046080079a6 */ /* 0x0003e2000c10f38e */
[-C--:B------:R-:W-:Y:S01]  /*5e60*/  LEA.HI.X.SX32 R11, R4, R247.reuse, 0x2, P1 ;  /* 0x000000f7040b7211 */ /* 0x080fe200008f16ff */
[C---:B------:R-:W-:Y:S01]  /*5e70*/  IMAD.IADD R4, R148.reuse, 0x1, R5 ;  /* 0x0000000194047824 */ /* 0x040fe200078e0205 */
[CC--:B------:R-:W-:Y:S03]  /*5e80*/  LEA R12, P2, R5.reuse, R246.reuse, 0x2 ;  /* 0x000000f6050c7211 */ /* 0x0c0fe600078410ff */
[----:B------:R3:W-:Y:S01]  /*5e90*/  REDG.E.ADD.F32.FTZ.RN.STRONG.GPU desc[UR14][R10.64], R71 ;  /* 0x000000470a0079a6 */ /* 0x0007e2000c10f38e */
[-C--:B------:R-:W-:Y:S01]  /*5ea0*/  LEA.HI.X.SX32 R13, R5, R247.reuse, 0x2, P2 ;  /* 0x000000f7050d7211 */ /* 0x080fe200010f16ff */
[----:B--2---:R-:W-:Y:S02]  /*5eb0*/  IMAD.IADD R6, R148, 0x1, R4 ;  /* 0x0000000194067824 */ /* 0x004fe400078e0204 */
[----:B------:R-:W-:Y:S01]  /*5ec0*/  VIADD R5, R149, 0x60 ;  /* 0x0000006095057836 */ /* 0x000fe20000000000 */
[----:B------:R-:W-:Y:S04]  /*5ed0*/  LDSM.16.MT88.4 R68, [R195+0x4000] ;  /* 0x00400000c344783b */ /* 0x000fe80000004200 */
[----:B------:R-:W-:Y:S01]  /*5ee0*/  REDG.E.ADD.F32.FTZ.RN.STRONG.GPU desc[UR14][R12.64], R72 ;  /* 0x000000480c0079a6 */ /* 0x000fe2000c10f38e */
[CC--:B-1----:R-:W-:Y:S04]  /*5ef0*/  LEA R8, P1, R4.reuse, R246.reuse, 0x2 ;  /* 0x000000f604087211 */ /* 0x0c2fe800078210ff */
[-C--:B------:R-:W-:Y:S01]  /*5f00*/  LEA.HI.X.SX32 R9, R4, R247.reuse, 0x2, P1 ;  /* 0x000000f704097211 */ /* 0x080fe200008f16ff */
[----:B------:R-:W-:Y:S01]  /*5f10*/  IMAD.IADD R4, R148, 0x1, R6 ;  /* 0x0000000194047824 */ /* 0x000fe200078e0206 */
[CC--:B---3--:R-:W-:Y:S03]  /*5f20*/  LEA R10, P1, R6.reuse, R246.reuse, 0x2 ;  /* 0x000000f6060a7211 */ /* 0x0c8fe600078210ff */
[----:B------:R1:W-:Y:S01]  /*5f30*/  REDG.E.ADD.F32.FTZ.RN.STRONG.GPU desc[UR14][R8.64], R73 ;  /* 0x00000049080079a6 */ /* 0x0003e2000c10f38e */
[-C--:B------:R-:W-:Y:S02]  /*5f40*/  LEA.HI.X.SX32 R11, R6, R247.reuse, 0x2, P1 ;  /* 0x000000f7060b7211 */ /* 0x080fe400008f16ff */
[CC--:B------:R-:W-:Y:S03]  /*5f50*/  LEA R6, P1, R4.reuse, R246.reuse, 0x2 ;  /* 0x000000f604067211 */ /* 0x0c0fe600078210ff */
[----:B------:R2:W-:Y:S01]  /*5f60*/  REDG.E.ADD.F32.FTZ.RN.STRONG.GPU desc[UR14][R10.64], R74 ;  /* 0x0000004a0a0079a6 */ /* 0x0005e2000c10f38e */
[-C--:B------:R-:W-:Y:S01]  /*5f70*/  LEA.HI.X.SX32 R7, R4, R247.reuse, 0x2, P1 ;  /* 0x000000f704077211 */ /* 0x080fe200008f16ff */
[C---:B------:R-:W-:Y:S04]  /*5f80*/  IMAD.IADD R4, R148.reuse, 0x1, R5 ;  /* 0x0000000194047824 */ /* 0x040fe800078e0205 */
[----:B------:R3:W-:Y:S04]  /*5f90*/  REDG.E.ADD.F32.FTZ.RN.STRONG.GPU desc[UR14][R6.64], R75 ;  /* 0x0000004b060079a6 */ /* 0x0007e8000c10f38e */
[----:B------:R-:W-:Y:S04]  /*5fa0*/  REDG.E.ADD.F32.FTZ.RN.STRONG.GPU desc[UR14][R246.64+0x180], R80 ;  /* 0x00018050f60079a6 */ /* 0x000fe8000c10f38e */
[----:B------:R-:W-:Y:S04]  /*5fb0*/  REDG.E.ADD.F32.FTZ.RN.STRONG.GPU desc[UR14][R150.64+0x180], R81 ;  /* 0x00018051960079a6 */ /* 0x000fe8000c10f38e */
[----:B------:R-:W-:Y:S01]  /*5fc0*/  LDSM.16.MT88.4 R72, [R198+0x1e800] ;  /* 0x01e80000c648783b */ /* 0x000fe20000004200 */
[CC--:B-1----:R-:W-:Y:S04]  /*5fd0*/  LEA R8, P1, R5.reuse, R246.reuse, 0x2 ;  /* 0x000000f605087211 */ /* 0x0c2fe800078210ff */
[-C--:B------:R-:W-:Y:S01]  /*5fe0*/  LEA.HI.X.SX32 R9, R5, R247.reuse, 0x2, P1 ;  /* 0x000000f705097211 */ /* 0x080fe200008f16ff */
[----:B------:R-:W-:Y:S01]  /*5ff0*/  IMAD.IADD R5, R148, 0x1, R4 ;  /* 0x0000000194057824 */ /* 0x000fe200078e0204 */
[CC--:B--2---:R-:W-:Y:S03]  /*6000*/  LEA R10, P1, R4.reuse, R246.reuse, 0x2 ;  /* 0x000000f6040a7211 */ /* 0x0c4fe600078210ff */
[----:B------:R1:W-:Y:S01]  /*6010*/  REDG.E.ADD.F32.FTZ.RN.STRONG.GPU desc[UR14][R8.64], R82 ;  /* 0x00000052080079a6 */ /* 0x0003e2000c10f38e */
[-C--:B------:R-:W-:Y:S01]  /*6020*/  LEA.HI.X.SX32 R11, R4, R247.reuse, 0x2, P1 ;  /* 0x000000f7040b7211 */ /* 0x080fe200008f16ff */
[C---:B------:R-:W-:Y:S01]  /*6030*/  IMAD.IADD R4, R148.reuse, 0x1, R5 ;  /* 0x0000000194047824 */ /* 0x040fe200078e0205 */
[CC--:B------:R-:W-:Y:S03]  /*6040*/  LEA R12, P2, R5.reuse, R246.reuse, 0x2 ;  /* 0x000000f6050c7211 */ /* 0x0c0fe600078410ff */
[----:B------:R2:W-:Y:S01]  /*6050*/  REDG.E.ADD.F32.FTZ.RN.STRONG.GPU desc[UR14][R10.64], R83 ;  /* 0x000000530a0079a6 */ /* 0x0005e2000c10f38e */
[-C--:B------:R-:W-:Y:S01]  /*6060*/  LEA.HI.X.SX32 R13, R5, R247.reuse, 0x2, P2 ;  /* 0x000000f7050d7211 */ /* 0x080fe200010f16ff */
[----:B---3--:R-:W-:Y:S02]  /*6070*/  IMAD.IADD R6, R148, 0x1, R4 ;  /* 0x0000000194067824 */ /* 0x008fe400078e0204 */
[C---:B------:R-:W-:Y:S01]  /*6080*/  VIADD R5, R149.reuse, 0x80 ;  /* 0x0000008095057836 */ /* 0x040fe20000000000 */
[----:B------:R-:W-:Y:S01]  /*6090*/  LDSM.16.MT88.4 R80, [R0+0x1e800] ;  /* 0x01e800000050783b */ /* 0x000fe20000004200 */
[----:B------:R-:W-:Y:S03]  /*60a0*/  VIADD R149, R149, 0xa0 ;  /* 0x000000a095957836 */ /* 0x000fe60000000000 */
[----:B------:R-:W-:Y:S01]  /*60b0*/  REDG.E.ADD.F32.FTZ.RN.STRONG.GPU desc[UR14][R12.64], R76 ;  /* 0x0000004c0c0079a6 */ /* 0x000fe2000c10f38e */
[CC--:B-1----:R-:W-:Y:S04]  /*60c0*/  LEA R8, P1, R4.reuse, R246.reuse, 0x2 ;  /* 0x000000f604087211 */ /* 0x0c2fe800078210ff */
[-C--:B------:R-:W-:Y:S01]  /*60d0*/  LEA.HI.X.SX32 R9, R4, R247.reuse, 0x2, P1 ;  /* 0x000000f704097211 */ /* 0x080fe200008f16ff */
[----:B------:R-:W-:Y:S01]  /*60e0*/  IMAD.IADD R4, R148, 0x1, R6 ;  /* 0x0000000194047824 */ /* 0x000fe200078e0206 */
[CC--:B--2---:R-:W-:Y:S03]  /*60f0*/  LEA R10, P1, R6.reuse, R246.reuse, 0x2 ;  /* 0x000000f6060a7211 */ /* 0x0c4fe600078210ff */
        /* <DEDUP_REMOVED lines=21> */
[----:B------:R-:W-:Y:S04]  /*6250*/  LDSM.16.MT88.4 R84, [R195+0x2800] ;  /* 0x00280000c354783b */ /* 0x000fe80000004200 */
        /* <DEDUP_REMOVED lines=11> */
[----:B------:R3:W-:Y:S01]  /*6310*/  REDG.E.ADD.F32.FTZ.RN.STRONG.GPU desc[UR14][R6.64], R91 ;  /* 0x0000005b060079a6 */ /* 0x0007e2000c10f38e */
[----:B------:R-:W-:Y:S03]  /*6320*/  IMAD.IADD R5, R148, 0x1, R4 ;  /* 0x0000000194057824 */ /* 0x000fe600078e0204 */
[----:B------:R-:W-:Y:S04]  /*6330*/  REDG.E.ADD.F32.FTZ.RN.STRONG.GPU desc[UR14][R246.64+0x280], R96 ;  /* 0x00028060f60079a6 */ /* 0x000fe8000c10f38e */
[----:B------:R-:W-:Y:S04]  /*6340*/  REDG.E.ADD.F32.FTZ.RN.STRONG.GPU desc[UR14][R150.64+0x280], R97 ;  /* 0x00028061960079a6 */ /* 0x000fe8000c10f38e */
[----:B------:R-:W-:Y:S01]  /*6350*/  LDSM.16.MT88.4 R88, [R195+0x4800] ;  /* 0x00480000c358783b */ /* 0x000fe20000004200 */
[CC--:B-1----:R-:W-:Y:S04]  /*6360*/  LEA R8, P1, R149.reuse, R246.reuse, 0x2 ;  /* 0x000000f695087211 */ /* 0x0c2fe800078210ff */
[-C--:B------:R-:W-:Y:S02]  /*6370*/  LEA.HI.X.SX32 R9, R149, R247.reuse, 0x2, P1 ;  /* 0x000000f795097211 */ /* 0x080fe400008f16ff */
[CC--:B--2---:R-:W-:Y:S03]  /*6380*/  LEA R10, P1, R4.reuse, R246.reuse, 0x2 ;  /* 0x000000f6040a7211 */ /* 0x0c4fe600078210ff */
[----:B------:R1:W-:Y:S01]  /*6390*/  REDG.E.ADD.F32.FTZ.RN.STRONG.GPU desc[UR14][R8.64], R98 ;  /* 0x00000062080079a6 */ /* 0x0003e2000c10f38e */
[-C--:B------:R-:W-:Y:S01]  /*63a0*/  LEA.HI.X.SX32 R11, R4, R247.reuse, 0x2, P1 ;  /* 0x000000f7040b7211 */ /* 0x080fe200008f16ff */
[C---:B---3--:R-:W-:Y:S01]  /*63b0*/  IMAD.IADD R6, R148.reuse, 0x1, R5 ;  /* 0x0000000194067824 */ /* 0x048fe200078e0205 */
[CC--:B------:R-:W-:Y:S03]  /*63c0*/  LEA R12, P1, R5.reuse, R246.reuse, 0x2 ;  /* 0x000000f6050c7211 */ /* 0x0c0fe600078210ff */
[----:B------:R-:W-:Y:S01]  /*63d0*/  REDG.E.ADD.F32.FTZ.RN.STRONG.GPU desc[UR14][R10.64], R99 ;  /* 0x000000630a0079a6 */ /* 0x000fe2000c10f38e */
[----:B------:R-:W-:Y:S01]  /*63e0*/  IMAD.IADD R4, R148, 0x1, R6 ;  /* 0x0000000194047824 */ /* 0x000fe200078e0206 */
[-C--:B------:R-:W-:Y:S02]  /*63f0*/  LEA.HI.X.SX32 R13, R5, R247.reuse, 0x2, P1 ;  /* 0x000000f7050d7211 */ /* 0x080fe400008f16ff */
[-C--:B------:R-:W-:Y:S01]  /*6400*/  LEA R16, P3, R6, R246.reuse, 0x2 ;  /* 0x000000f606107211 */ /* 0x080fe200078610ff */
[----:B------:R-:W-:Y:S01]  /*6410*/  IMAD.IADD R148, R148, 0x1, R4 ;  /* 0x0000000194947824 */ /* 0x000fe200078e0204 */
[-C--:B------:R-:W-:Y:S01]  /*6420*/  LEA R14, P2, R4, R246.reuse, 0x2 ;  /* 0x000000f6040e7211 */ /* 0x080fe200078410ff */
[----:B------:R-:W-:Y:S01]  /*6430*/  REDG.E.ADD.F32.FTZ.RN.STRONG.GPU desc[UR14][R12.64], R92 ;  /* 0x0000005c0c0079a6 */ /* 0x000fe2000c10f38e */
[-C--:B------:R-:W-:Y:S02]  /*6440*/  LEA.HI.X.SX32 R17, R6, R247.reuse, 0x2, P3 ;  /* 0x000000f706117211 */ /* 0x080fe400018f16ff */
[-C--:B------:R-:W-:Y:S02]  /*6450*/  LEA.HI.X.SX32 R15, R4, R247.reuse, 0x2, P2 ;  /* 0x000000f7040f7211 */ /* 0x080fe400010f16ff */
[----:B------:R-:W-:Y:S01]  /*6460*/  LDSM.16.MT88.4 R4, [R198+0x1e000] ;  /* 0x01e00000c604783b */ /* 0x000fe20000004200 */
[----:B------:R-:W-:Y:S03]  /*6470*/  @P6 IADD3 R232, P2, R232, -0x100, RZ ;  /* 0xffffff00e8e86810 */ /* 0x000fe60007f5e0ff */
[----:B------:R-:W-:Y:S01]  /*6480*/  REDG.E.ADD.F32.FTZ.RN.STRONG.GPU desc[UR14][R16.64], R93 ;  /* 0x0000005d100079a6 */ /* 0x000fe2000c10f38e */
[----:B------:R-:W-:Y:S03]  /*6490*/  @P6 IADD3.X R231, R231, -0x1, RZ, P2, !PT ;  /* 0xffffffffe7e76810 */ /* 0x000fe600017fe4ff */
[----:B------:R-:W-:Y:S01]  /*64a0*/  REDG.E.ADD.F32.FTZ.RN.STRONG.GPU desc[UR14][R14.64], R94 ;  /* 0x0000005e0e0079a6 */ /* 0x000fe2000c10f38e */
[C---:B-1----:R-:W-:Y:S03]  /*64b0*/  LEA R8, P1, R148.reuse, R246, 0x2 ;  /* 0x000000f694087211 */ /* 0x042fe600078210ff */
[----:B------:R-:W-:Y:S01]  /*64c0*/  LDSM.16.MT88.4 R12, [R0+0x1e000] ;  /* 0x01e00000000c783b */ /* 0x000fe20000004200 */
[----:B------:R-:W-:Y:S03]  /*64d0*/  LEA.HI.X.SX32 R9, R148, R247, 0x2, P1 ;  /* 0x000000f794097211 */ /* 0x000fe600008f16ff */
[----:B------:R-:W-:Y:S04]  /*64e0*/  LDSM.16.MT88.4 R16, [R195+0x2000] ;  /* 0x00200000c310783b */ /* 0x000fe80000004200 */
[----:B------:R-:W-:Y:S04]  /*64f0*/  REDG.E.ADD.F32.FTZ.RN.STRONG.GPU desc[UR14][R8.64], R95 ;  /* 0x0000005f080079a6 */ /* 0x000fe8000c10f38e */
[----:B------:R-:W1:Y:S04]  /*6500*/  LDSM.16.MT88.4 R8, [R195] ;  /* 0x00000000c308783b */ /* 0x000e680000004200 */
[----:B------:R-:W-:Y:S01]  /*6510*/  LDSM.16.MT88.4 R92, [R195+0x3800] ;  /* 0x00380000c35c783b */ /* 0x000fe20000004200 */
[-C--:B-1----:R-:W-:Y:S06]  /*6520*/  HMMA.16816.F32.BF16 R100, R4, R8.reuse, R100 ;  /* 0x000000080464723c */ /* 0x082fec0000041864 */
        /* <DEDUP_REMOVED lines=14> */
[----:B------:R-:W1:Y:S04]  /*6610*/  LDSM.16.MT88.4 R4, [R198+0x1f000] ;  /* 0x01f00000c604783b */ /* 0x000e680000004200 */
[----:B------:R-:W2:Y:S01]  /*6620*/  LDSM.16.MT88.4 R68, [R195+0x5000] ;  /* 0x00500000c344783b */ /* 0x000ea20000004200 */
        /* <DEDUP_REMOVED lines=15> */
[----:B------:R-:W4:Y:S05]  /*6720*/  LDSM.16.MT88.4 R72, [R195+0x5800] ;  /* 0x00580000c348783b */ /* 0x000f2a0000004200 */
        /* <DEDUP_REMOVED lines=13> */
[----:B------:R-:W-:Y:S01]  /*6800*/  LOP3.LUT R4, R241, 0x1, RZ, 0xc0, !PT ;  /* 0x00000001f1047812 */ /* 0x000fe200078ec0ff */
[C---:B------:R-:W-:Y:S04]  /*6810*/  HMMA.16816.F32.BF16 R104, R84.reuse, R80, R104 ;  /* 0x000000505468723c */ /* 0x040fe80000041868 */
[----:B------:R-:W-:Y:S01]  /*6820*/  ISETP.NE.U32.AND P1, PT, R4, 0x1, PT ;  /* 0x000000010400780c */ /* 0x000fe20003f25070 */
[----:B------:R-:W-:Y:S01]  /*6830*/  VIADD R5, R195, 0xffffa000 ;  /* 0xffffa000c3057836 */ /* 0x000fe20000000000 */
[-C--:B------:R-:W-:Y:S05]  /*6840*/  HMMA.16816.F32.BF16 R108, R84, R82.reuse, R108 ;  /* 0x00000052546c723c */ /* 0x080fea000004186c */
[----:B------:R-:W-:Y:S01]  /*6850*/  @P6 IADD3 R4, P3, R234, -0x100, RZ ;  /* 0xffffff00ea046810 */ /* 0x000fe20007f7e0ff */
[C---:B------:R-:W-:Y:S05]  /*6860*/  HMMA.16816.F32.BF16 R112, R76.reuse, R82, R112 ;  /* 0x000000524c70723c */ /* 0x040fea0000041870 */
[----:B------:R-:W-:Y:S01]  /*6870*/  @P6 IMAD.MOV.U32 R234, RZ, RZ, R4 ;  /* 0x000000ffffea6224 */ /* 0x000fe200078e0004 */
[-C--:B------:R-:W-:Y:S05]  /*6880*/  HMMA.16816.F32.BF16 R116, R76, R92.reuse, R116 ;  /* 0x0000005c4c74723c */ /* 0x080fea0000041874 */
[----:B------:R-:W-:Y:S01]  /*6890*/  @P6 IADD3.X R4, R233, -0x1, RZ, P3, !PT ;  /* 0xffffffffe9046810 */ /* 0x000fe20001ffe4ff */
[C---:B------:R-:W-:Y:S04]  /*68a0*/  HMMA.16816.F32.BF16 R120, R84.reuse, R92, R120 ;  /* 0x0000005c5478723c */ /* 0x040fe80000041878 */
[----:B------:R-:W-:Y:S01]  /*68b0*/  ISETP.GT.AND P3, PT, R241, RZ, PT ;  /* 0x000000fff100720c */ /* 0x000fe20003f64270 */
[----:B------:R-:W-:Y:S01]  /*68c0*/  @P1 VIADD R5, R195, 0x6000 ;  /* 0x00006000c3051836 */ /* 0x000fe20000000000 */
[-C--:B------:R-:W-:Y:S05]  /*68d0*/  HMMA.16816.F32.BF16 R124, R84, R94.reuse, R124 ;  /* 0x0000005e547c723c */ /* 0x080fea000004187c */
[----:B------:R-:W-:Y:S01]  /*68e0*/  VIADD R241, R241, 0xffffffff ;  /* 0xfffffffff1f17836 */ /* 0x000fe20000000000 */
[C---:B------:R-:W-:Y:S05]  /*68f0*/  HMMA.16816.F32.BF16 R128, R76.reuse, R94, R128 ;  /* 0x0000005e4c80723c */ /* 0x040fea0000041880 */
[----:B------:R-:W-:Y:S01]  /*6900*/  @P6 IMAD.MOV.U32 R233, RZ, RZ, R4 ;  /* 0x000000ffffe96224 */ /* 0x000fe200078e0004 */
[-C--:B----4-:R-:W-:Y:S05]  /*6910*/  HMMA.16816.F32.BF16 R132, R76, R72.reuse, R132 ;  /* 0x000000484c84723c */ /* 0x090fea0000041884 */
[----:B------:R-:W-:Y:S01]  /*6920*/  IMAD.MOV.U32 R195, RZ, RZ, R5 ;  /* 0x000000ffffc37224 */ /* 0x000fe200078e0005 */
[C---:B------:R-:W-:Y:S06]  /*6930*/  HMMA.16816.F32.BF16 R136, R84.reuse, R72, R136 ;  /* 0x000000485488723c */ /* 0x040fec0000041888 */
[-C--:B------:R-:W-:Y:S06]  /*6940*/  HMMA.16816.F32.BF16 R140, R84, R74.reuse, R140 ;  /* 0x0000004a548c723c */ /* 0x080fec000004188c */
[----:B------:R-:W-:Y:S01]  /*6950*/  HMMA.16816.F32.BF16 R144, R76, R74, R144 ;  /* 0x0000004a4c90723c */ /* 0x000fe20000041890 */
[----:B------:R-:W-:Y:S11]  /*6960*/  @!UPT UIADD3 URZ, URZ, URZ, URZ ;  /* 0x0000003f3f3ff290 */ /* 0x000ff6000fffe03f */
[----:B------:R-:W-:Y:S01]  /*6970*/  @!UPT UIADD3 URZ, URZ, URZ, URZ ;  /* 0x0000003f3f3ff290 */ /* 0x000fe2000fffe03f */
[----:B------:R-:W-:Y:S11]  /*6980*/  @P3 BRA `(.L_x_277) ;  /* 0xffffffc800f03947 */ /* 0x000ff6000383ffff */
[----:B------:R-:W-:Y:S01]  /*6990*/  BAR.SYNC.DEFER_BLOCKING 0x0 ;  /* 0x0000000000007b1d */ /* 0x000fe20000010000 */
[----:B------:R-:W-:Y:S02]  /*69a0*/  ISETP.NE.AND P0, PT, R245, -0x1, PT ;  /* 0xfffffffff500780c */ /* 0x000fe40003f05270 */
[----:B------:R-:W-:Y:S02]  /*69b0*/  F2FP.BF16.F32.PACK_AB R20, R21, R20 ;  /* 0x000000141514723e */ /* 0x000fe400000010ff */
[----:B------:R-:W-:Y:S01]  /*69c0*/  F2FP.BF16.F32.PACK_AB R22, R23, R22 ;  /* 0x000000161716723e */ /* 0x000fe200000010ff */
[----:B------:R-:W-:Y:S01]  /*69d0*/  ULDC UR4, c[0x0][0x390] ;  /* 0x0000e40000047ab9 */ /* 0x000fe20000000800 */
[----:B------:R-:W-:Y:S01]  /*69e0*/  F2FP.BF16.F32.PACK_AB R32, R33, R32 ;  /* 0x000000202120723e */ /* 0x000fe200000010ff */
[----:B------:R-:W-:Y:S01]  /*69f0*/  FMUL.FTZ R100, R100, UR4 ;  /* 0x0000000464647c20 */ /* 0x000fe20008410000 */
        /* <DEDUP_REMOVED lines=23> */
[----:B------:R-:W-:Y:S01]  /*6b70*/  F2FP.BF16.F32.PACK_AB R100, R101, R100 ;  /* 0x000000646564723e */ /* 0x000fe200000010ff */
[----:B------:R-:W-:Y:S01]  /*6b80*/  FMUL.FTZ R120, R120, UR4 ;  /* 0x0000000478787c20 */ /* 0x000fe20008410000 */
[----:B------:R-:W-:Y:S01]  /*6b90*/  F2FP.BF16.F32.PACK_AB R102, R103, R102 ;  /* 0x000000666766723e */ /* 0x000fe200000010ff */
        /* <DEDUP_REMOVED lines=28> */
[----:B------:R-:W-:Y:S01]  /*6d60*/  STS [R224], R100 ;  /* 0x00000064e0007388 */ /* 0x000fe20000000800 */
[----:B------:R-:W-:Y:S01]  /*6d70*/  F2FP.BF16.F32.PACK_AB R130, R131, R130 ;  /* 0x000000828382723e */ /* 0x000fe200000010ff */
[----:B------:R-:W-:Y:S01]  /*6d80*/  FMUL.FTZ R140, R140, UR4 ;  /* 0x000000048c8c7c20 */ /* 0x000fe20008410000 */
[----:B------:R-:W-:Y:S01]  /*6d90*/  FMUL.FTZ R141, R141, UR4 ;  /* 0x000000048d8d7c20 */ /* 0x000fe20008410000 */
[----:B------:R-:W-:Y:S01]  /*6da0*/  STS [R224+0x400], R102 ;  /* 0x00040066e0007388 */ /* 0x000fe20000000800 */
[----:B------:R-:W-:Y:S01]  /*6db0*/  FMUL.FTZ R142, R142, UR4 ;  /* 0x000000048e8e7c20 */ /* 0x000fe20008410000 */
[----:B------:R-:W-:Y:S01]  /*6dc0*/  FMUL.FTZ R143, R143, UR4 ;  /* 0x000000048f8f7c20 */ /* 0x000fe20008410000 */
[----:B------:R-:W-:Y:S01]  /*6dd0*/  F2FP.BF16.F32.PACK_AB R120, R121, R120 ;  /* 0x000000787978723e */ /* 0x000fe200000010ff */
[----:B------:R-:W-:Y:S01]  /*6de0*/  STS [R226], R112 ;  /* 0x00000070e2007388 */ /* 0x000fe20000000800 */
[----:B------:R-:W-:Y:S01]  /*6df0*/  F2FP.BF16.F32.PACK_AB R122, R123, R122 ;  /* 0x0000007a7b7a723e */ /* 0x000fe200000010ff */
[----:B------:R-:W1:Y:S01]  /*6e00*/  @P0 LDC.64 R2, c[0x0][0x458] ;  /* 0x00011600ff020b82 */ /* 0x000e620000000a00 */
[----:B------:R-:W-:Y:S01]  /*6e10*/  F2FP.BF16.F32.PACK_AB R124, R125, R124 ;  /* 0x0000007c7d7c723e */ /* 0x000fe200000010ff */
[----:B------:R-:W-:Y:S01]  /*6e20*/  STS [R226+0x400], R114 ;  /* 0x00040072e2007388 */ /* 0x000fe20000000800 */
[----:B------:R-:W-:-:S02]  /*6e30*/  F2FP.BF16.F32.PACK_AB R126, R127, R126 ;  /* 0x0000007e7f7e723e */ /* 0x000fc400000010ff */
[----:B------:R-:W-:Y:S01]  /*6e40*/  F2FP.BF16.F32.PACK_AB R132, R133, R132 ;  /* 0x000000848584723e */ /* 0x000fe200000010ff */
[----:B------:R-:W-:Y:S01]  /*6e50*/  STS [R224+0x1000], R104 ;  /* 0x00100068e0007388 */ /* 0x000fe20000000800 */
[----:B------:R-:W-:Y:S01]  /*6e60*/  F2FP.BF16.F32.PACK_AB R134, R135, R134 ;  /* 0x000000868786723e */ /* 0x000fe200000010ff */
[----:B------:R-:W2:Y:S01]  /*6e70*/  @P0 LDC.64 R4, c[0x0][0x450] ;  /* 0x00011400ff040b82 */ /* 0x000ea20000000a00 */
[----:B------:R-:W-:Y:S01]  /*6e80*/  F2FP.BF16.F32.PACK_AB R144, R145, R144 ;  /* 0x000000909190723e */ /* 0x000fe200000010ff */
[----:B------:R-:W-:Y:S01]  /*6e90*/  STS [R224+0x1400], R106 ;  /* 0x0014006ae0007388 */ /* 0x000fe20000000800 */
[----:B------:R-:W-:Y:S02]  /*6ea0*/  F2FP.BF16.F32.PACK_AB R146, R147, R146 ;  /* 0x000000929392723e */ /* 0x000fe400000010ff */
[----:B------:R-:W-:Y:S01]  /*6eb0*/  F2FP.BF16.F32.PACK_AB R136, R137, R136 ;  /* 0x000000888988723e */ /* 0x000fe200000010ff */
[----:B------:R-:W-:Y:S01]  /*6ec0*/  STS [R226+0x1000], R108 ;  /* 0x0010006ce2007388 */ /* 0x000fe20000000800 */
[----:B------:R-:W-:-:S02]  /*6ed0*/  F2FP.BF16.F32.PACK_AB R138, R139, R138 ;  /* 0x0000008a8b8a723e */ /* 0x000fc400000010ff */
[----:B------:R-:W-:Y:S01]  /*6ee0*/  F2FP.BF16.F32.PACK_AB R140, R141, R140 ;  /* 0x0000008c8d8c723e */ /* 0x000fe200000010ff */
[----:B------:R-:W-:Y:S01]  /*6ef0*/  STS [R226+0x1400], R110 ;  /* 0x0014006ee2007388 */ /* 0x000fe20000000800 */
[----:B------:R-:W-:Y:S02]  /*6f00*/  F2FP.BF16.F32.PACK_AB R142, R143, R142 ;  /* 0x0000008e8f8e723e */ /* 0x000fe400000010ff */
        /* <DEDUP_REMOVED lines=29> */
[CC--:B------:R-:W-:Y:S02]  /*70e0*/  @P0 IADD3 R10, R244.reuse, R245.reuse, RZ ;  /* 0x000000f5f40a0210 */ /* 0x0c0fe40007ffe0ff */
[----:B------:R-:W-:Y:S01]  /*70f0*/  @P0 IADD3 R8, R244, R245, RZ ;  /* 0x000000f5f4080210 */ /* 0x000fe20007ffe0ff */
[----:B------:R-:W-:Y:S01]  /*7100*/  STS [R226+0x4000], R144 ;  /* 0x00400090e2007388 */ /* 0x000fe20000000800 */
[----:B------:R-:W-:Y:S01]  /*7110*/  F2FP.BF16.F32.PACK_AB R60, R61, R60 ;  /* 0x0000003c3d3c723e */ /* 0x000fe200000010ff */
[C---:B-1----:R-:W-:Y:S01]  /*7120*/  @P0 IMAD R6, R10.reuse, R3, RZ ;  /* 0x000000030a060224 */ /* 0x042fe200078e02ff */
[----:B------:R-:W-:Y:S01]  /*7130*/  F2FP.BF16.F32.PACK_AB R62, R63, R62 ;  /* 0x0000003e3f3e723e */ /* 0x000fe200000010ff */
[----:B------:R-:W-:Y:S01]  /*7140*/  STS [R226+0x4400], R146 ;  /* 0x00440092e2007388 */ /* 0x000fe20000000800 */
[----:B------:R-:W-:-:S03]  /*7150*/  @P0 IMAD.WIDE.U32 R10, R10, R2, RZ ;  /* 0x000000020a0a0225 */ /* 0x000fc600078e00ff */
[----:B------:R-:W-:Y:S02]  /*7160*/  STS [R224+0x5000], R136 ;  /* 0x00500088e0007388 */ /* 0x000fe40000000800 */
[----:B------:R-:W-:Y:S02]  /*7170*/  @P0 IADD3 R6, R11, R6, RZ ;  /* 0x000000060b060210 */ /* 0x000fe40007ffe0ff */
[----:B------:R-:W-:Y:S01]  /*7180*/  STS [R224+0x5400], R138 ;  /* 0x0054008ae0007388 */ /* 0x000fe20000000800 */
[----:B------:R-:W-:-:S03]  /*7190*/  @P0 MOV R7, R10 ;  /* 0x0000000a00070202 */ /* 0x000fc60000000f00 */
        /* <DEDUP_REMOVED lines=22> */
[----:B------:R1:W-:Y:S01]  /*7300*/  STS [R224+0xb000], R56 ;  /* 0x00b00038e0007388 */ /* 0x0003e20000000800 */
[----:B--2---:R-:W-:-:S02]  /*7310*/  @P0 IMAD R44, R8, R5, RZ ;  /* 0x00000005082c0224 */ /* 0x004fc400078e02ff */
[----:B------:R-:W-:Y:S01]  /*7320*/  @P0 IMAD.WIDE.U32 R8, R8, R4, RZ ;  /* 0x0000000408080225 */ /* 0x000fe200078e00ff */
[----:B------:R1:W-:Y:S04]  /*7330*/  STS [R224+0xb400], R58 ;  /* 0x00b4003ae0007388 */ /* 0x0003e80000000800 */
[----:B------:R-:W-:Y:S02]  /*7340*/  @P0 IADD3 R44, R9, R44, RZ ;  /* 0x0000002c092c0210 */ /* 0x000fe40007ffe0ff */
[----:B------:R-:W-:Y:S01]  /*7350*/  @P0 MOV R45, R8 ;  /* 0x00000008002d0202 */ /* 0x000fe20000000f00 */
[----:B------:R-:W-:Y:S06]  /*7360*/  @P0 BRA `(.L_x_278) ;  /* 0x0000000000300947 */ /* 0x000fec0003800000 */
[----:B------:R-:W2:Y:S01]  /*7370*/  LDC.64 R4, c[0x0][0x450] ;  /* 0x00011400ff047b82 */ /* 0x000ea20000000a00 */
[----:B------:R-:W-:-:S07]  /*7380*/  SHF.R.S32.HI R11, RZ, 0x1f, R244 ;  /* 0x0000001fff0b7819 */ /* 0x000fce00000114f4 */
[----:B------:R-:W3:Y:S01]  /*7390*/  LDC.64 R8, c[0x0][0x438] ;  /* 0x00010e00ff087b82 */ /* 0x000ee20000000a00 */
[-C--:B--2---:R-:W-:Y:S02]  /*73a0*/  IMAD R11, R11, R4.reuse, RZ ;  /* 0x000000040b0b7224 */ /* 0x084fe400078e02ff */
[----:B------:R-:W-:-:S04]  /*73b0*/  IMAD.WIDE.U32 R12, R244, R4, RZ ;  /* 0x00000004f40c7225 */ /* 0x000fc800078e00ff */
[----:B------:R-:W-:Y:S02]  /*73c0*/  IMAD R11, R244, R5, R11 ;  /* 0x00000005f40b7224 */ /* 0x000fe400078e020b */
[----:B---3--:R-:W-:-:S03]  /*73d0*/  IMAD R10, R217, R8, RZ ;  /* 0x00000008d90a7224 */ /* 0x008fc600078e02ff */
[----:B------:R-:W-:Y:S01]  /*73e0*/  IADD3 R13, R13, R11, RZ ;  /* 0x0000000b0d0d7210 */ /* 0x000fe20007ffe0ff */
[C---:B------:R-:W-:Y:S02]  /*73f0*/  IMAD R9, R206.reuse, R9, R10 ;  /* 0x00000009ce097224 */ /* 0x040fe400078e020a */
[----:B------:R-:W-:-:S05]  /*7400*/  IMAD.WIDE.U32 R12, R206, R8, R12 ;  /* 0x00000008ce0c7225 */ /* 0x000fca00078e000c */
[----:B------:R-:W-:Y:S02]  /*7410*/  IADD3 R44, R13, R9, RZ ;  /* 0x000000090d2c7210 */ /* 0x000fe40007ffe0ff */
[----:B------:R-:W-:Y:S02]  /*7420*/  MOV R45, R12 ;  /* 0x0000000c002d7202 */ /* 0x000fe40000000f00 */
.L_x_278:
[----:B------:R-:W-:Y:S05]  /*7430*/  @P0 BRA `(.L_x_279) ;  /* 0x0000000000300947 */ /* 0x000fea0003800000 */
        /* <DEDUP_REMOVED lines=11> */
[----:B------:R-:W-:-:S07]  /*74f0*/  MOV R7, R10 ;  /* 0x0000000a00077202 */ /* 0x000fce0000000f00 */
.L_x_279:
[----:B------:R2:W-:Y:S01]  /*7500*/  STS [R226+0xb000], R60 ;  /* 0x00b0003ce2007388 */ /* 0x0005e20000000800 */
[----:B------:R-:W-:Y:S01]  /*7510*/  SHF.R.S32.HI R61, RZ, 0x1f, R214 ;  /* 0x0000001fff3d7819 */ /* 0x000fe200000114d6 */
[----:B------:R-:W-:Y:S01]  /*7520*/  IMAD R243, R221, -0x40, R243 ;  /* 0xffffffc0ddf37824 */ /* 0x000fe200078e02f3 */
[----:B-1----:R-:W-:Y:S01]  /*7530*/  SHF.R.S32.HI R56, RZ, 0x1f, R242 ;  /* 0x0000001fff387819 */ /* 0x002fe200000114f2 */
[----:B------:R1:W-:Y:S01]  /*7540*/  STS [R226+0xb400], R62 ;  /* 0x00b4003ee2007388 */ /* 0x0003e20000000800 */
[----:B------:R-:W-:Y:S01]  /*7550*/  ULDC.64 UR6, c[0x0][0x468] ;  /* 0x00011a0000067ab9 */ /* 0x000fe20000000a00 */
[----:B------:R-:W-:Y:S01]  /*7560*/  BSSY B0, `(.L_x_280) ;  /* 0x000002c000007945 */ /* 0x000fe20003800000 */
[----:B------:R-:W-:Y:S01]  /*7570*/  BAR.SYNC.DEFER_BLOCKING 0x0 ;  /* 0x0000000000007b1d */ /* 0x000fe20000010000 */
[----:B------:R-:W-:Y:S01]  /*7580*/  IMAD R46, R56, R4, RZ ;  /* 0x00000004382e7224 */ /* 0x000fe200078e02ff */
[----:B------:R-:W-:-:S03]  /*7590*/  ISETP.GE.AND P4, PT, R213, R243, PT ;  /* 0x000000f3d500720c */ /* 0x000fc60003f86270 */
[----:B------:R-:W-:Y:S01]  /*75a0*/  IMAD R46, R242, R5, R46 ;  /* 0x00000005f22e7224 */ /* 0x000fe200078e022e */
[----:B--2---:R-:W-:-:S05]  /*75b0*/  MOV R60, R214 ;  /* 0x000000d6003c7202 */ /* 0x004fca0000000f00 */
[----:B------:R-:W-:Y:S01]  /*75c0*/  IMAD.WIDE.U32 R48, R242, R4, R60 ;  /* 0x00000004f2307225 */ /* 0x000fe200078e003c */
[----:B------:R2:W3:Y:S02]  /*75d0*/  LDS.128 R40, [R223+0x13000] ;  /* 0x01300000df287984 */ /* 0x0004e40000000c00 */
[----:B-1----:R-:W-:Y:S02]  /*75e0*/  IADD3 R62, P0, R45, R48, RZ ;  /* 0x000000302d3e7210 */ /* 0x002fe40007f1e0ff */
[----:B------:R2:W1:Y:S01]  /*75f0*/  LDS.128 R36, [R223+0x15000] ;  /* 0x01500000df247984 */ /* 0x0004620000000c00 */
[----:B------:R-:W-:Y:S02]  /*7600*/  IADD3 R45, R213, 0x20, RZ ;  /* 0x00000020d52d7810 */ /* 0x000fe40007ffe0ff */
[----:B------:R-:W-:Y:S01]  /*7610*/  IADD3.X R63, R44, R49, R46, P0, !PT ;  /* 0x000000312c3f7210 */ /* 0x000fe200007fe42e */
[----:B------:R2:W4:Y:S01]  /*7620*/  LDS.128 R32, [R223+0x17000] ;  /* 0x01700000df207984 */ /* 0x0005220000000c00 */
[----:B------:R-:W-:Y:S01]  /*7630*/  IMAD R44, R236, UR6, RZ ;  /* 0x00000006ec2c7c24 */ /* 0x000fe2000f8e02ff */
[----:B------:R-:W-:-:S02]  /*7640*/  ISETP.GE.AND P3, PT, R45, R243, PT ;  /* 0x000000f32d00720c */ /* 0x000fc40003f66270 */
[----:B------:R2:W1:Y:S01]  /*7650*/  LDS.128 R28, [R223+0x18000] ;  /* 0x01800000df1c7984 */ /* 0x0004620000000c00 */
[C---:B------:R-:W-:Y:S02]  /*7660*/  IMAD R44, R218.reuse, UR7, R44 ;  /* 0x00000007da2c7c24 */ /* 0x040fe4000f8e022c */
[----:B------:R-:W-:Y:S01]  /*7670*/  IMAD.WIDE.U32 R62, R218, UR6, R62 ;  /* 0x00000006da3e7c25 */ /* 0x000fe2000f8e003e */
[----:B------:R2:W1:Y:S04]  /*7680*/  LDS.128 R24, [R223+0x19000] ;  /* 0x01900000df187984 */ /* 0x0004680000000c00 */
[----:B------:R2:W1:Y:S01]  /*7690*/  LDS.128 R20, [R223+0x1a000] ;  /* 0x01a00000df147984 */ /* 0x0004620000000c00 */
[----:B------:R-:W-:-:S03]  /*76a0*/  IADD3 R57, R63, R44, RZ ;  /* 0x0000002c3f397210 */ /* 0x000fc60007ffe0ff */
[----:B------:R2:W1:Y:S04]  /*76b0*/  LDS.128 R16, [R223+0x1b000] ;  /* 0x01b00000df107984 */ /* 0x0004680000000c00 */
[----:B------:R2:W1:Y:S04]  /*76c0*/  LDS.128 R12, [R223+0x1c000] ;  /* 0x01c00000df0c7984 */ /* 0x0004680000000c00 */
[----:B------:R2:W1:Y:S01]  /*76d0*/  LDS.128 R8, [R223+0x1d000] ;  /* 0x01d00000df087984 */ /* 0x0004620000000c00 */
[----:B------:R-:W-:Y:S05]  /*76e0*/  @P4 BRA `(.L_x_281) ;  /* 0x00000000004c4947 */ /* 0x000fea0003800000 */
[----:B------:R-:W-:Y:S01]  /*76f0*/  ULDC UR4, c[0x0][0x2d0] ;  /* 0x0000b40000047ab9 */ /* 0x000fe20000000800 */
[----:B------:R-:W3:Y:S01]  /*7700*/  LDS.128 R52, [R223+0x14000] ;  /* 0x01400000df347984 */ /* 0x000ee20000000c00 */
[----:B------:R-:W-:Y:S01]  /*7710*/  ISETP.GE.AND P5, PT, R214, UR4, PT ;  /* 0x00000004d6007c0c */ /* 0x000fe2000bfa6270 */
[-C--:B------:R-:W-:Y:S01]  /*7720*/  IMAD R58, R216, R4.reuse, RZ ;  /* 0x00000004d83a7224 */ /* 0x080fe200078e02ff */
[----:B------:R-:W-:Y:S01]  /*7730*/  MOV R65, R57 ;  /* 0x0000003900417202 */ /* 0x000fe20000000f00 */
[----:B------:R-:W4:Y:S01]  /*7740*/  LDS.128 R48, [R223+0x16000] ;  /* 0x01600000df307984 */ /* 0x000f220000000c00 */
[----:B------:R-:W-:Y:S01]  /*7750*/  IMAD.MOV.U32 R64, RZ, RZ, R62 ;  /* 0x000000ffff407224 */ /* 0x000fe200078e003e */
[----:B------:R-:W-:Y:S01]  /*7760*/  ISETP.GE.AND P2, PT, R220, UR4, PT ;  /* 0x00000004dc007c0c */ /* 0x000fe2000bf46270 */
[----:B------:R-:W-:Y:S01]  /*7770*/  IMAD R58, R213, R5, R58 ;  /* 0x00000005d53a7224 */ /* 0x000fe200078e023a */
[----:B------:R-:W-:Y:S01]  /*7780*/  ISETP.GE.AND P1, PT, R219, UR4, PT ;  /* 0x00000004db007c0c */ /* 0x000fe2000bf26270 */
[----:B------:R-:W-:Y:S01]  /*7790*/  IMAD.WIDE.U32 R64, R213, R4, R64 ;  /* 0x00000004d5407225 */ /* 0x000fe200078e0040 */
[----:B------:R-:W-:-:S03]  /*77a0*/  ULDC.64 UR6, c[0x0][0x3f0] ;  /* 0x0000fc0000067ab9 */ /* 0x000fc60000000a00 */
[----:B------:R-:W-:Y:S01]  /*77b0*/  IMAD.IADD R58, R65, 0x1, R58 ;  /* 0x00000001413a7824 */ /* 0x000fe200078e023a */
[----:B------:R-:W2:Y:S01]  /*77c0*/  @!P5 LDS.128 R44, [R223+0x12000] ;  /* 0x01200000df2cd984 */ /* 0x000ea20000000c00 */
[----:B------:R-:W-:-:S04]  /*77d0*/  LEA R66, P0, R64, UR6, 0x1 ;  /* 0x0000000640427c11 */ /* 0x000fc8000f8008ff */
[----:B------:R-:W-:-:S05]  /*77e0*/  LEA.HI.X R67, R64, UR7, R58, 0x1, P0 ;  /* 0x0000000740437c11 */ /* 0x000fca00080f0c3a */
[----:B---3--:R3:W-:Y:S04]  /*77f0*/  @!P2 STG.E.128 desc[UR14][R66.64+0x80], R52 ;  /* 0x000080344200a986 */ /* 0x0087e8000c101d0e */
[----:B----4-:R3:W-:Y:S04]  /*7800*/  @!P1 STG.E.128 desc[UR14][R66.64+0x100], R48 ;  /* 0x0001003042009986 */ /* 0x0107e8000c101d0e */
[----:B--2---:R3:W-:Y:S02]  /*7810*/  @!P5 STG.E.128 desc[UR14][R66.64], R44 ;  /* 0x0000002c4200d986 */ /* 0x0047e4000c101d0e */
.L_x_281:
[----:B------:R-:W-:Y:S05]  /*7820*/  BSYNC B0 ;  /* 0x0000000000007941 */ /* 0x000fea0003800000 */
.L_x_280:
[----:B------:R-:W-:Y:S04]  /*7830*/  BSSY B0, `(.L_x_282) ;  /* 0x0000014000007945 */ /* 0x000fe80003800000 */
[----:B------:R-:W-:Y:S05]  /*7840*/  @P3 BRA `(.L_x_283) ;  /* 0x0000000000483947 */ /* 0x000fea0003800000 */
[----:B---3--:R-:W-:Y:S01]  /*7850*/  IADD3 R45, P0, R213, 0x20, RZ ;  /* 0x00000020d52d7810 */ /* 0x008fe20007f1e0ff */
[----:B------:R-:W-:Y:S01]  /*7860*/  IMAD.MOV.U32 R46, RZ, RZ, R62 ;  /* 0x000000ffff2e7224 */ /* 0x000fe200078e003e */
[----:B------:R-:W-:Y:S01]  /*7870*/  MOV R47, R57 ;  /* 0x00000039002f7202 */ /* 0x000fe20000000f00 */
[----:B------:R-:W-:Y:S01]  /*7880*/  ULDC UR4, c[0x0][0x2d0] ;  /* 0x0000b40000047ab9 */ /* 0x000fe20000000800 */
[----:B------:R-:W-:Y:S01]  /*7890*/  ULDC.64 UR6, c[0x0][0x3f0] ;  /* 0x0000fc0000067ab9 */ /* 0x000fe20000000a00 */
[----:B------:R-:W-:Y:S01]  /*78a0*/  IMAD.X R44, RZ, RZ, R216, P0 ;  /* 0x000000ffff2c7224 */ /* 0x000fe200000e06d8 */
[----:B------:R-:W-:Y:S01]  /*78b0*/  ISETP.GE.AND P2, PT, R214, UR4, PT ;  /* 0x00000004d6007c0c */ /* 0x000fe2000bf46270 */
[-C--:B------:R-:W-:Y:S01]  /*78c0*/  IMAD.WIDE.U32 R46, R45, R4.reuse, R46 ;  /* 0x000000042d2e7225 */ /* 0x080fe200078e002e */
[----:B------:R-:W-:Y:S02]  /*78d0*/  ISETP.GE.AND P1, PT, R220, UR4, PT ;  /* 0x00000004dc007c0c */ /* 0x000fe4000bf26270 */
[----:B------:R-:W-:Y:S01]  /*78e0*/  ISETP.GE.AND P0, PT, R219, UR4, PT ;  /* 0x00000004db007c0c */ /* 0x000fe2000bf06270 */
[----:B------:R-:W-:Y:S01]  /*78f0*/  IMAD R44, R44, R4, RZ ;  /* 0x000000042c2c7224 */ /* 0x000fe200078e02ff */
[----:B------:R-:W-:-:S03]  /*7900*/  LEA R4, P5, R46, UR6, 0x1 ;  /* 0x000000062e047c11 */ /* 0x000fc6000f8a08ff */
[----:B------:R-:W-:-:S04]  /*7910*/  IMAD R44, R45, R5, R44 ;  /* 0x000000052d2c7224 */ /* 0x000fc800078e022c */
[----:B------:R-:W-:-:S05]  /*7920*/  IMAD.IADD R44, R47, 0x1, R44 ;  /* 0x000000012f2c7824 */ /* 0x000fca00078e022c */
[----:B------:R-:W-:-:S05]  /*7930*/  LEA.HI.X R5, R46, UR7, R44, 0x1, P5 ;  /* 0x000000072e057c11 */ /* 0x000fca000a8f0c2c */
[----:B------:R3:W-:Y:S04]  /*7940*/  @!P2 STG.E.128 desc[UR14][R4.64], R40 ;  /* 0x000000280400a986 */ /* 0x0007e8000c101d0e */
[----:B-1----:R3:W-:Y:S04]  /*7950*/  @!P1 STG.E.128 desc[UR14][R4.64+0x80], R36 ;  /* 0x0000802404009986 */ /* 0x0027e8000c101d0e */
[----:B----4-:R3:W-:Y:S02]  /*7960*/  @!P0 STG.E.128 desc[UR14][R4.64+0x100], R32 ;  /* 0x0001002004008986 */ /* 0x0107e4000c101d0e */
.L_x_283:
[----:B------:R-:W-:Y:S05]  /*7970*/  BSYNC B0 ;  /* 0x0000000000007941 */ /* 0x000fea0003800000 */
.L_x_282:
[-C--:B------:R-:W-:Y:S01]  /*7980*/  IMAD.WIDE.U32 R60, R242, R2.reuse, R60 ;  /* 0x00000002f23c7225 */ /* 0x080fe200078e003c */
[----:B------:R-:W-:Y:S01]  /*7990*/  ULDC.64 UR6, c[0x0][0x470] ;  /* 0x00011c0000067ab9 */ /* 0x000fe20000000a00 */
[----:B------:R-:W-:Y:S02]  /*79a0*/  BSSY B0, `(.L_x_284) ;  /* 0x000001a000007945 */ /* 0x000fe40003800000 */
[----:B------:R-:W-:Y:S01]  /*79b0*/  IMAD R56, R56, R2, RZ ;  /* 0x0000000238387224 */ /* 0x000fe200078e02ff */
[----:B---34-:R-:W-:Y:S01]  /*79c0*/  IADD3 R32, P0, R7, R60, RZ ;  /* 0x0000003c07207210 */ /* 0x018fe20007f1e0ff */
[----:B------:R-:W-:Y:S02]  /*79d0*/  IMAD R4, R236, UR6, RZ ;  /* 0x00000006ec047c24 */ /* 0x000fe4000f8e02ff */
[----:B------:R-:W-:Y:S02]  /*79e0*/  IMAD R56, R242, R3, R56 ;  /* 0x00000003f2387224 */ /* 0x000fe400078e0238 */
[----:B------:R-:W-:-:S03]  /*79f0*/  IMAD R4, R218, UR7, R4 ;  /* 0x00000007da047c24 */ /* 0x000fc6000f8e0204 */
[----:B------:R-:W-:-:S03]  /*7a00*/  IADD3.X R33, R6, R61, R56, P0, !PT ;  /* 0x0000003d06217210 */ /* 0x000fc600007fe438 */
[----:B------:R-:W-:-:S05]  /*7a10*/  IMAD.WIDE.U32 R6, R218, UR6, R32 ;  /* 0x00000006da067c25 */ /* 0x000fca000f8e0020 */
[----:B------:R-:W-:Y:S01]  /*7a20*/  IADD3 R4, R7, R4, RZ ;  /* 0x0000000407047210 */ /* 0x000fe20007ffe0ff */
[----:B------:R-:W-:Y:S06]  /*7a30*/  @P4 BRA `(.L_x_285) ;  /* 0x0000000000404947 */ /* 0x000fec0003800000 */
[----:B------:R-:W-:Y:S01]  /*7a40*/  MOV R33, R4 ;  /* 0x0000000400217202 */ /* 0x000fe20000000f00 */
[-C--:B------:R-:W-:Y:S01]  /*7a50*/  IMAD R5, R216, R2.reuse, RZ ;  /* 0x00000002d8057224 */ /* 0x080fe200078e02ff */
[----:B------:R-:W-:Y:S01]  /*7a60*/  ULDC UR4, c[0x0][0x2d0] ;  /* 0x0000b40000047ab9 */ /* 0x000fe20000000800 */
[----:B------:R-:W-:Y:S01]  /*7a70*/  IMAD.MOV.U32 R32, RZ, RZ, R6 ;  /* 0x000000ffff207224 */ /* 0x000fe200078e0006 */
[----:B------:R-:W-:Y:S01]  /*7a80*/  ISETP.GE.AND P2, PT, R214, UR4, PT ;  /* 0x00000004d6007c0c */ /* 0x000fe2000bf46270 */
[C---:B------:R-:W-:Y:S01]  /*7a90*/  IMAD R5, R213.reuse, R3, R5 ;  /* 0x00000003d5057224 */ /* 0x040fe200078e0205 */
[----:B------:R-:W-:Y:S01]  /*7aa0*/  ISETP.GE.AND P1, PT, R220, UR4, PT ;  /* 0x00000004dc007c0c */ /* 0x000fe2000bf26270 */
[----:B------:R-:W-:Y:S01]  /*7ab0*/  IMAD.WIDE.U32 R32, R213, R2, R32 ;  /* 0x00000002d5207225 */ /* 0x000fe200078e0020 */
[----:B------:R-:W-:Y:S01]  /*7ac0*/  ISETP.GE.AND P0, PT, R219, UR4, PT ;  /* 0x00000004db007c0c */ /* 0x000fe2000bf06270 */
[----:B------:R-:W-:Y:S02]  /*7ad0*/  ULDC.64 UR6, c[0x0][0x3f8] ;  /* 0x0000fe0000067ab9 */ /* 0x000fe40000000a00 */
[----:B------:R-:W-:Y:S01]  /*7ae0*/  IMAD.IADD R5, R33, 0x1, R5 ;  /* 0x0000000121057824 */ /* 0x000fe200078e0205 */
[----:B------:R-:W-:-:S04]  /*7af0*/  LEA R34, P4, R32, UR6, 0x1 ;  /* 0x0000000620227c11 */ /* 0x000fc8000f8808ff */
[----:B------:R-:W-:-:S05]  /*7b00*/  LEA.HI.X R35, R32, UR7, R5, 0x1, P4 ;  /* 0x0000000720237c11 */ /* 0x000fca000a0f0c05 */
[----:B-1----:R3:W-:Y:S04]  /*7b10*/  @!P2 STG.E.128 desc[UR14][R34.64], R28 ;  /* 0x0000001c2200a986 */ /* 0x0027e8000c101d0e */
[----:B------:R3:W-:Y:S04]  /*7b20*/  @!P1 STG.E.128 desc[UR14][R34.64+0x80], R20 ;  /* 0x0000801422009986 */ /* 0x0007e8000c101d0e */
[----:B------:R3:W-:Y:S02]  /*7b30*/  @!P0 STG.E.128 desc[UR14][R34.64+0x100], R12 ;  /* 0x0001000c22008986 */ /* 0x0007e4000c101d0e */
.L_x_285:
[----:B------:R-:W-:Y:S05]  /*7b40*/  BSYNC B0 ;  /* 0x0000000000007941 */ /* 0x000fea0003800000 */
.L_x_284:
[----:B------:R-:W-:Y:S05]  /*7b50*/  @P3 BRA `(.L_x_286) ;  /* 0x00000008007c3947 */ /* 0x000fea0003800000 */
[----:B------:R-:W-:Y:S01]  /*7b60*/  IADD3 R7, P0, R213, 0x20, RZ ;  /* 0x00000020d5077810 */ /* 0x000fe20007f1e0ff */
[----:B-1-3--:R-:W-:Y:S01]  /*7b70*/  IMAD.MOV.U32 R12, RZ, RZ, R6 ;  /* 0x000000ffff0c7224 */ /* 0x00afe200078e0006 */
[----:B------:R-:W-:Y:S01]  /*7b80*/  MOV R13, R4 ;  /* 0x00000004000d7202 */ /* 0x000fe20000000f00 */
[----:B------:R-:W-:Y:S01]  /*7b90*/  ULDC UR4, c[0x0][0x2d0] ;  /* 0x0000b40000047ab9 */ /* 0x000fe20000000800 */
[----:B------:R-:W-:Y:S01]  /*7ba0*/  ULDC.64 UR6, c[0x0][0x3f8] ;  /* 0x0000fe0000067ab9 */ /* 0x000fe20000000a00 */
[----:B------:R-:W-:Y:S01]  /*7bb0*/  IMAD.X R5, RZ, RZ, R216, P0 ;  /* 0x000000ffff057224 */ /* 0x000fe200000e06d8 */
[----:B------:R-:W-:Y:S01]  /*7bc0*/  ISETP.GE.AND P1, PT, R214, UR4, PT ;  /* 0x00000004d6007c0c */ /* 0x000fe2000bf26270 */
[----:B------:R-:W-:Y:S01]  /*7bd0*/  IMAD.WIDE.U32 R12, R7, R2, R12 ;  /* 0x00000002070c7225 */ /* 0x000fe200078e000c */
[----:B------:R-:W-:-:S03]  /*7be0*/  ISETP.GE.AND P0, PT, R220, UR4, PT ;  /* 0x00000004dc007c0c */ /* 0x000fc6000bf06270 */
[----:B------:R-:W-:Y:S01]  /*7bf0*/  IMAD R5, R5, R2, RZ ;  /* 0x0000000205057224 */ /* 0x000fe200078e02ff */
[----:B------:R-:W-:-:S03]  /*7c00*/  LEA R2, P2, R12, UR6, 0x1 ;  /* 0x000000060c027c11 */ /* 0x000fc6000f8408ff */
[----:B------:R-:W-:-:S04]  /*7c10*/  IMAD R5, R7, R3, R5 ;  /* 0x0000000307057224 */ /* 0x000fc800078e0205 */
[----:B------:R-:W-:-:S05]  /*7c20*/  IMAD.IADD R5, R13, 0x1, R5 ;  /* 0x000000010d057824 */ /* 0x000fca00078e0205 */
[----:B------:R-:W-:-:S05]  /*7c30*/  LEA.HI.X R3, R12, UR7, R5, 0x1, P2 ;  /* 0x000000070c037c11 */ /* 0x000fca00090f0c05 */
[----:B------:R4:W-:Y:S04]  /*7c40*/  @!P1 STG.E.128 desc[UR14][R2.64], R24 ;  /* 0x0000001802009986 */ /* 0x0009e8000c101d0e */
[----:B------:R4:W-:Y:S01]  /*7c50*/  @!P0 STG.E.128 desc[UR14][R2.64+0x80], R16 ;  /* 0x0000801002008986 */ /* 0x0009e2000c101d0e */
[----:B------:R-:W-:-:S13]  /*7c60*/  ISETP.GE.AND P0, PT, R219, UR4, PT ;  /* 0x00000004db007c0c */ /* 0x000fda000bf06270 */
[----:B------:R-:W-:Y:S05]  /*7c70*/  @P0 BRA `(.L_x_286) ;  /* 0x0000000800340947 */ /* 0x000fea0003800000 */
[----:B------:R1:W-:Y:S01]  /*7c80*/  STG.E.128 desc[UR14][R2.64+0x100], R8 ;  /* 0x0001000802007986 */ /* 0x0003e2000c101d0e */
[----:B------:R-:W-:Y:S05]  /*7c90*/  BRA `(.L_x_286) ;  /* 0x00000008002c7947 */ /* 0x000fea0003800000 */
.L_x_256:
[----:B------:R-:W-:Y:S02]  /*7ca0*/  ISETP.NE.AND P0, PT, R245, -0x1, PT ;  /* 0xfffffffff500780c */ /* 0x000fe40003f05270 */
[----:B------:R-:W-:-:S11]  /*7cb0*/  SHF.R.S32.HI R8, RZ, 0x1f, R242 ;  /* 0x0000001fff087819 */ /* 0x000fd600000114f2 */
[----:B------:R-:W1:Y:S01]  /*7cc0*/  @P0 LDC.64 R2, c[0x0][0x458] ;  /* 0x00011600ff020b82 */ /* 0x000e620000000a00 */
[CC--:B------:R-:W-:Y:S02]  /*7cd0*/  @P0 IADD3 R12, R244.reuse, R245.reuse, RZ ;  /* 0x000000f5f40c0210 */ /* 0x0c0fe40007ffe0ff */
[----:B------:R-:W-:-:S05]  /*7ce0*/  @P0 IADD3 R6, R244, R245, RZ ;  /* 0x000000f5f4060210 */ /* 0x000fca0007ffe0ff */
[----:B------:R-:W2:Y:S01]  /*7cf0*/  @P0 LDC.64 R4, c[0x0][0x450] ;  /* 0x00011400ff040b82 */ /* 0x000ea20000000a00 */
[C---:B-1----:R-:W-:Y:S02]  /*7d00*/  @P0 IMAD R11, R12.reuse, R3, RZ ;  /* 0x000000030c0b0224 */ /* 0x042fe400078e02ff */
[----:B------:R-:W-:-:S05]  /*7d10*/  @P0 IMAD.WIDE.U32 R12, R12, R2, RZ ;  /* 0x000000020c0c0225 */ /* 0x000fca00078e00ff */
[----:B------:R-:W-:Y:S01]  /*7d20*/  @P0 IADD3 R11, R13, R11, RZ ;  /* 0x0000000b0d0b0210 */ /* 0x000fe20007ffe0ff */
[C---:B--2---:R-:W-:Y:S02]  /*7d30*/  @P0 IMAD R9, R6.reuse, R5, RZ ;  /* 0x0000000506090224 */ /* 0x044fe400078e02ff */
[----:B------:R-:W-:-:S05]  /*7d40*/  @P0 IMAD.WIDE.U32 R6, R6, R4, RZ ;  /* 0x0000000406060225 */ /* 0x000fca00078e00ff */
        /* <DEDUP_REMOVED lines=15> */
.L_x_287:
        /* <DEDUP_REMOVED lines=11> */
[----:B------:R-:W-:-:S07]  /*7ef0*/  IADD3 R11, R13, R11, RZ ;  /* 0x0000000b0d0b7210 */ /* 0x000fce0007ffe0ff */
.L_x_288:
[----:B------:R-:W-:Y:S01]  /*7f00*/  IMAD R243, R221, -0x40, R243 ;  /* 0xffffffc0ddf37824 */ /* 0x000fe200078e02f3 */
[----:B------:R-:W-:Y:S01]  /*7f10*/  ULDC.64 UR6, c[0x0][0x468] ;  /* 0x00011a0000067ab9 */ /* 0x000fe20000000a00 */
[-C--:B------:R-:W-:Y:S01]  /*7f20*/  IMAD R6, R8, R4.reuse, RZ ;  /* 0x0000000408067224 */ /* 0x080fe200078e02ff */
[C---:B------:R-:W-:Y:S01]  /*7f30*/  IADD3 R7, R213.reuse, 0x20, RZ ;  /* 0x00000020d5077810 */ /* 0x040fe20007ffe0ff */
[C---:B------:R-:W-:Y:S01]  /*7f40*/  IMAD.WIDE.U32 R14, R242.reuse, R4, R214 ;  /* 0x00000004f20e7225 */ /* 0x040fe200078e00d6 */
[-C--:B------:R-:W-:Y:S01]  /*7f50*/  ISETP.GE.AND P4, PT, R213, R243.reuse, PT ;  /* 0x000000f3d500720c */ /* 0x080fe20003f86270 */
[----:B------:R-:W-:Y:S01]  /*7f60*/  BSSY B0, `(.L_x_289) ;  /* 0x000001a000007945 */ /* 0x000fe20003800000 */
[----:B------:R-:W-:Y:S01]  /*7f70*/  ISETP.GE.AND P3, PT, R7, R243, PT ;  /* 0x000000f30700720c */ /* 0x000fe20003f66270 */
[----:B------:R-:W-:Y:S01]  /*7f80*/  IMAD R6, R242, R5, R6 ;  /* 0x00000005f2067224 */ /* 0x000fe200078e0206 */
[----:B------:R-:W-:-:S04]  /*7f90*/  IADD3 R14, P0, R10, R14, RZ ;  /* 0x0000000e0a0e7210 */ /* 0x000fc80007f1e0ff */
[----:B------:R-:W-:Y:S01]  /*7fa0*/  IADD3.X R15, R9, R15, R6, P0, !PT ;  /* 0x0000000f090f7210 */ /* 0x000fe200007fe406 */
[----:B------:R-:W-:-:S04]  /*7fb0*/  IMAD R6, R236, UR6, RZ ;  /* 0x00000006ec067c24 */ /* 0x000fc8000f8e02ff */
[C---:B------:R-:W-:Y:S02]  /*7fc0*/  IMAD R6, R218.reuse, UR7, R6 ;  /* 0x00000007da067c24 */ /* 0x040fe4000f8e0206 */
        /* <DEDUP_REMOVED lines=19> */
.L_x_290:
[----:B------:R-:W-:Y:S05]  /*8100*/  BSYNC B0 ;  /* 0x0000000000007941 */ /* 0x000fea0003800000 */
.L_x_289:
[----:B------:R-:W-:Y:S04]  /*8110*/  BSSY B0, `(.L_x_291) ;  /* 0x0000013000007945 */ /* 0x000fe80003800000 */
[----:B------:R-:W-:Y:S05]  /*8120*/  @P3 BRA `(.L_x_292) ;  /* 0x0000000000443947 */ /* 0x000fea0003800000 */
[----:B------:R-:W-:Y:S01]  /*8130*/  IADD3 R7, P0, R213, 0x20, RZ ;  /* 0x00000020d5077810 */ /* 0x000fe20007f1e0ff */
[----:B------:R-:W-:Y:S01]  /*8140*/  IMAD.MOV.U32 R15, RZ, RZ, R9 ;  /* 0x000000ffff0f7224 */ /* 0x000fe200078e0009 */
[----:B------:R-:W-:Y:S01]  /*8150*/  ULDC UR4, c[0x0][0x2d0] ;  /* 0x0000b40000047ab9 */ /* 0x000fe20000000800 */
[----:B------:R-:W-:Y:S01]  /*8160*/  ULDC.64 UR6, c[0x0][0x3f0] ;  /* 0x0000fc0000067ab9 */ /* 0x000fe20000000a00 */
[----:B------:R-:W-:Y:S01]  /*8170*/  ISETP.GE.AND P2, PT, R214, UR4, PT ;  /* 0x00000004d6007c0c */ /* 0x000fe2000bf46270 */
        /* <DEDUP_REMOVED lines=9> */
[----:B------:R2:W-:Y:S04]  /*8210*/  @!P2 STG.E.128 desc[UR14][R4.64], RZ ;  /* 0x000000ff0400a986 */ /* 0x0005e8000c101d0e */
[----:B------:R2:W-:Y:S04]  /*8220*/  @!P1 STG.E.128 desc[UR14][R4.64+0x80], RZ ;  /* 0x000080ff04009986 */ /* 0x0005e8000c101d0e */
[----:B------:R2:W-:Y:S02]  /*8230*/  @!P0 STG.E.128 desc[UR14][R4.64+0x100], RZ ;  /* 0x000100ff04008986 */ /* 0x0005e4000c101d0e */
.L_x_292:
[----:B------:R-:W-:Y:S05]  /*8240*/  BSYNC B0 ;  /* 0x0000000000007941 */ /* 0x000fea0003800000 */
.L_x_291:
[-C--:B--2---:R-:W-:Y:S01]  /*8250*/  IMAD.WIDE.U32 R4, R242, R2.reuse, R214 ;  /* 0x00000002f2047225 */ /* 0x084fe200078e00d6 */
[----:B------:R-:W-:Y:S01]  /*8260*/  ULDC.64 UR6, c[0x0][0x470] ;  /* 0x00011c0000067ab9 */ /* 0x000fe20000000a00 */
[----:B------:R-:W-:Y:S02]  /*8270*/  BSSY B0, `(.L_x_293) ;  /* 0x000001a000007945 */ /* 0x000fe40003800000 */
[----:B------:R-:W-:Y:S01]  /*8280*/  IMAD R8, R8, R2, RZ ;  /* 0x0000000208087224 */ /* 0x000fe200078e02ff */
[----:B------:R-:W-:Y:S01]  /*8290*/  IADD3 R12, P0, R12, R4, RZ ;  /* 0x000000040c0c7210 */ /* 0x000fe20007f1e0ff */
        /* <DEDUP_REMOVED lines=23> */
.L_x_294:
[----:B------:R-:W-:Y:S05]  /*8410*/  BSYNC B0 ;  /* 0x0000000000007941 */ /* 0x000fea0003800000 */
.L_x_293:
[----:B------:R-:W-:Y:S05]  /*8420*/  @P3 BRA `(.L_x_286) ;  /* 0x0000000000483947 */ /* 0x000fea0003800000 */
[----:B------:R-:W-:Y:S01]  /*8430*/  IADD3 R5, P0, R213, 0x20, RZ ;  /* 0x00000020d5057810 */ /* 0x000fe20007f1e0ff */
        /* <DEDUP_REMOVED lines=17> */
.L_x_286:
[----:B------:R-:W-:Y:S05]  /*8550*/  BSYNC B1 ;  /* 0x0000000000017941 */ /* 0x000fea0003800000 */
.L_x_251:
[----:B-1-34-:R-:W1:Y:S02]  /*8560*/  LDC R2, c[0x0][0xc] ;  /* 0x00000300ff027b82 */ /* 0x01ae640000000800 */
[----:B-1----:R-:W-:-:S04]  /*8570*/  IADD3 R221, R2, R221, RZ ;  /* 0x000000dd02dd7210 */ /* 0x002fc80007ffe0ff */
[----:B------:R-:W-:-:S13]  /*8580*/  ISETP.GE.AND P0, PT, R221, UR12, PT ;  /* 0x0000000cdd007c0c */ /* 0x000fda000bf06270 */
[----:B------:R-:W-:Y:S05]  /*8590*/  @P0 BRA `(.L_x_295) ;  /* 0x0000000000040947 */ /* 0x000fea0003800000 */
[----:B------:R-:W-:Y:S05]  /*85a0*/  BRA `(.L_x_296) ;  /* 0xffffff8000e07947 */ /* 0x000fea000383ffff */
.L_x_295:
[----:B------:R-:W-:Y:S05]  /*85b0*/  EXIT ;  /* 0x000000000000794d */ /* 0x000fea0003800000 */
.L_x_297:
        /* <DEDUP_REMOVED lines=12> */
.L_x_1588:


//--------------------- .text._ZN5flash44flash_bwd_dq_dk_dv_loop_seqk_parallel_kernelI23Flash_bwd_kernel_traitsILi192ELi64ELi64ELi8ELi4ELi2ELi2ELb0ELb0EN7cutlass10bfloat16_tE19Flash_kernel_traitsILi192ELi64ELi64ELi8ES3_EELb0ELb0ELb1ELb0ELb0ELb0ELb0EEEvNS_16Flash_bwd_paramsE --------------------------
	.section	.text._ZN5flash44flash_bwd_dq_dk_dv_loop_seqk_parallel_kernelI23Flash_bwd_kernel_traitsILi192ELi64ELi64ELi8ELi4ELi2ELi2ELb0ELb0EN7cutlass10bfloat16_tE19Flash_kernel_traitsILi192ELi64ELi64ELi8ES3_EELb0ELb0ELb1ELb0ELb0ELb0ELb0EEEvNS_16Flash_bwd_paramsE,"ax",@progbits
	.align	128
        .global         _ZN5flash44flash_bwd_dq_dk_dv_loop_seqk_parallel_kernelI23Flash_bwd_kernel_traitsILi192ELi64ELi64ELi8ELi4ELi2ELi2ELb0ELb0EN7cutlass10bfloat16_tE19Flash_kernel_traitsILi192ELi64ELi64ELi8ES3_EELb0ELb0ELb1ELb0ELb0ELb0ELb0EEEvNS_16Flash_bwd_paramsE
        .type           _ZN5flash44flash_bwd_dq_dk_dv_loop_seqk_parallel_kernelI23Flash_bwd_kernel_traitsILi192ELi64ELi64ELi8ELi4ELi2ELi2ELb0ELb0EN7cutlass10bfloat16_tE19Flash_kernel_traitsILi192ELi64ELi64ELi8ES3_EELb0ELb0ELb1ELb0ELb0ELb0ELb0EEEvNS_16Flash_bwd_paramsE,@function
        .size           _ZN5flash44flash_bwd_dq_dk_dv_loop_seqk_parallel_kernelI23Flash_bwd_kernel_traitsILi192ELi64ELi64ELi8ELi4ELi2ELi2ELb0ELb0EN7cutlass10bfloat16_tE19Flash_kernel_traitsILi192ELi64ELi64ELi8ES3_EELb0ELb0ELb1ELb0ELb0ELb0ELb0EEEvNS_16Flash_bwd_paramsE,(.L_x_1589 - _ZN5flash44flash_bwd_dq_dk_dv_loop_seqk_parallel_kernelI23Flash_bwd_kernel_traitsILi192ELi64ELi64ELi8ELi4ELi2ELi2ELb0ELb0EN7cutlass10bfloat16_tE19Flash_kernel_traitsILi192ELi64ELi64ELi8ES3_EELb0ELb0ELb1ELb0ELb0ELb0ELb0EEEvNS_16Flash_bwd_paramsE)
        .other          _ZN5flash44flash_bwd_dq_dk_dv_loop_seqk_parallel_kernelI23Flash_bwd_kernel_traitsILi192ELi64ELi64ELi8ELi4ELi2ELi2ELb0ELb0EN7cutlass10bfloat16_tE19Flash_kernel_traitsILi192ELi64ELi64ELi8ES3_EELb0ELb0ELb1ELb0ELb0ELb0ELb0EEEvNS_16Flash_bwd_paramsE,@"STO_CUDA_ENTRY STV_DEFAULT"
_ZN5flash44flash_bwd_dq_dk_dv_loop_seqk_parallel_kernelI23Flash_bwd_kernel_traitsILi192ELi64ELi64ELi8ELi4ELi2ELi2ELb0ELb0EN7cutlass10bfloat16_tE19Flash_kernel_traitsILi192ELi64ELi64ELi8ES3_EELb0ELb0ELb1ELb0ELb0ELb0ELb0EEEvNS_16Flash_bwd_paramsE:
.text._ZN5flash44flash_bwd_dq_dk_dv_loop_seqk_parallel_kernelI23Flash_bwd_kernel_traitsILi192ELi64ELi64ELi8ELi4ELi2ELi2ELb0ELb0EN7cutlass10bfloat16_tE19Flash_kernel_traitsILi192ELi64ELi64ELi8ES3_EELb0ELb0ELb1ELb0ELb0ELb0ELb0EEEvNS_16Flash_bwd_paramsE:
        /* <DEDUP_REMOVED lines=22> */
[----:B-1----:R-:W-:-:S04]  /*0160*/  SHF.R.S32.HI R19, RZ, 0x1f, R6 ;  /* 0x0000001fff137819 */ /* 0x002fc80000011406 */
[CC--:B------:R-:W-:Y:S02]  /*0170*/  LEA.HI R11, R19.reuse, R6.reuse, RZ, 0x5 ;  /* 0x00000006130b7211 */ /* 0x0c0fe400078f28ff */
[CC--:B------:R-:W-:Y:S02]  /*0180*/  LEA.HI R9, R19.reuse, R6.reuse, RZ, 0x2 ;  /* 0x0000000613097211 */ /* 0x0c0fe400078f10ff */
[----:B------:R-:W-:Y:S02]  /*0190*/  SHF.R.S32.HI R8, RZ, 0x5, R11 ;  /* 0x00000005ff087819 */ /* 0x000fe4000001140b */
[--C-:B------:R-:W-:Y:S02]  /*01a0*/  SHF.R.S32.HI R0, RZ, 0x2, R9.reuse ;  /* 0x00000002ff007819 */ /* 0x100fe40000011409 */
[----:B------:R-:W-:Y:S02]  /*01b0*/  SHF.R.S32.HI R7, RZ, 0x1f, R9 ;  /* 0x0000001fff077819 */ /* 0x000fe40000011409 */
[----:B------:R-:W-:-:S02]  /*01c0*/  LEA.HI R17, R19, R6, RZ, 0x3 ;  /* 0x0000000613117211 */ /* 0x000fc400078f18ff */
[----:B------:R-:W-:Y:S02]  /*01d0*/  SHF.R.S32.HI R5, RZ, 0x1f, R11 ;  /* 0x0000001fff057819 */ /* 0x000fe4000001140b */
[----:B------:R-:W-:Y:S02]  /*01e0*/  LEA.HI R3, R11, R8, RZ, 0x1 ;  /* 0x000000080b037211 */ /* 0x000fe400078f08ff */
[----:B------:R-:W-:Y:S02]  /*01f0*/  LEA.HI R15, R19, R6, RZ, 0x4 ;  /* 0x00000006130f7211 */ /* 0x000fe400078f20ff */
[----:B------:R-:W-:Y:S02]  /*0200*/  LEA.HI R7, R7, R0, RZ, 0x3 ;  /* 0x0000000007077211 */ /* 0x000fe400078f18ff */
[----:B------:R-:W-:Y:S02]  /*0210*/  LOP3.LUT R11, R11, 0xffffffe0, RZ, 0xc0, !PT ;  /* 0xffffffe00b0b7812 */ /* 0x000fe400078ec0ff */
[----:B------:R-:W-:-:S02]  /*0220*/  LOP3.LUT R13, R17, 0xfffffff8, RZ, 0xc0, !PT ;  /* 0xfffffff8110d7812 */ /* 0x000fc400078ec0ff */
[----:B------:R-:W-:Y:S01]  /*0230*/  SHF.R.S32.HI R2, RZ, 0x4, R15 ;  /* 0x00000004ff027819 */ /* 0x000fe2000001140f */
[C---:B------:R-:W-:Y:S01]  /*0240*/  IMAD.IADD R11, R6.reuse, 0x1, -R11 ;  /* 0x00000001060b7824 */ /* 0x040fe200078e0a0b */
[----:B------:R-:W-:Y:S01]  /*0250*/  LOP3.LUT R7, R7, 0xfffffff8, RZ, 0xc0, !PT ;  /* 0xfffffff807077812 */ /* 0x000fe200078ec0ff */
[----:B------:R-:W-:Y:S01]  /*0260*/  IMAD.IADD R10, R6, 0x1, -R13 ;  /* 0x00000001060a7824 */ /* 0x000fe200078e0a0d */
[----:B------:R-:W-:Y:S02]  /*0270*/  LOP3.LUT R3, R3, 0xfffffffe, RZ, 0xc0, !PT ;  /* 0xfffffffe03037812 */ /* 0x000fe400078ec0ff */
[----:B------:R-:W-:Y:S01]  /*0280*/  SHF.R.S32.HI R210, RZ, 0x3, R17 ;  /* 0x00000003ffd27819 */ /* 0x000fe20000011411 */
[----:B------:R-:W-:Y:S01]  /*0290*/  IMAD.IADD R7, R0, 0x1, -R7 ;  /* 0x0000000100077824 */ /* 0x000fe200078e0a07 */
[C---:B------:R-:W-:Y:S01]  /*02a0*/  LEA.HI R4, R15.reuse, R2, RZ, 0x1 ;  /* 0x000000020f047211 */ /* 0x040fe200078f08ff */
[----:B------:R-:W-:Y:S01]  /*02b0*/  IMAD.SHL.U32 R212, R10, 0x8, RZ ;  /* 0x000000080ad47824 */ /* 0x000fe200078e00ff */
[----:B------:R-:W-:Y:S01]  /*02c0*/  LOP3.LUT R15, R15, 0xfffffff0, RZ, 0xc0, !PT ;  /* 0xfffffff00f0f7812 */ /* 0x000fe200078ec0ff */
[----:B------:R-:W-:Y:S01]  /*02d0*/  IMAD.IADD R3, R8, 0x1, -R3 ;  /* 0x0000000108037824 */ /* 0x000fe200078e0a03 */
[----:B------:R-:W-:Y:S01]  /*02e0*/  LEA.HI R5, R5, R8, RZ, 0x2 ;  /* 0x0000000805057211 */ /* 0x000fe200078f10ff */
[----:B------:R-:W-:Y:S01]  /*02f0*/  IMAD.SHL.U32 R209, R210, 0x40, RZ ;  /* 0x00000040d2d17824 */ /* 0x000fe200078e00ff */
[----:B------:R-:W-:Y:S01]  /*0300*/  SHF.R.S32.HI R0, RZ, 0x1f, R11 ;  /* 0x0000001fff007819 */ /* 0x000fe2000001140b */
[----:B------:R-:W-:Y:S01]  /*0310*/  IMAD.IADD R15, R6, 0x1, -R15 ;  /* 0x00000001060f7824 */ /* 0x000fe200078e0a0f */
[----:B------:R-:W-:Y:S01]  /*0320*/  LOP3.LUT P4, RZ, R10, 0x4, RZ, 0xc0, !PT ;  /* 0x000000040aff7812 */ /* 0x000fe2000788c0ff */
[----:B------:R-:W-:Y:S01]  /*0330*/  VIADD R216, R212, 0x40 ;  /* 0x00000040d4d87836 */ /* 0x000fe20000000000 */
[C---:B------:R-:W-:Y:S01]  /*0340*/  LOP3.LUT P3, RZ, R10.reuse, 0x2, RZ, 0xc0, !PT ;  /* 0x000000020aff7812 */ /* 0x040fe2000786c0ff */
[----:B------:R-:W-:Y:S01]  /*0350*/  IMAD.SHL.U32 R10, R10, 0x40, RZ ;  /* 0x000000400a0a7824 */ /* 0x000fe200078e00ff */
[----:B------:R-:W-:Y:S01]  /*0360*/  LOP3.LUT R4, R4, 0xfffffffe, RZ, 0xc0, !PT ;  /* 0xfffffffe04047812 */ /* 0x000fe200078ec0ff */
[----:B------:R-:W-:Y:S01]  /*0370*/  VIADD R215, R212, 0x80 ;  /* 0x00000080d4d77836 */ /* 0x000fe20000000000 */
[----:B------:R-:W-:-:S02]  /*0380*/  LOP3.LUT R5, R5, 0xfffffffc, RZ, 0xc0, !PT ;  /* 0xfffffffc05057812 */ /* 0x000fc400078ec0ff */
[----:B------:R-:W-:Y:S01]  /*0390*/  LEA.HI R0, R0, R11, RZ, 0x2 ;  /* 0x0000000b00007211 */ /* 0x000fe200078f10ff */
[----:B------:R-:W-:Y:S01]  /*03a0*/  IMAD.SHL.U32 R11, R3, 0x10, RZ ;  /* 0x00000010030b7824 */ /* 0x000fe200078e00ff */
[----:B------:R-:W-:Y:S01]  /*03b0*/  LOP3.LUT R209, R209, 0x1c0, RZ, 0xc0, !PT ;  /* 0x000001c0d1d17812 */ /* 0x000fe200078ec0ff */
[----:B------:R-:W-:Y:S01]  /*03c0*/  IMAD.IADD R4, R2, 0x1, -R4 ;  /* 0x0000000102047824 */ /* 0x000fe200078e0a04 */
[----:B------:R-:W-:Y:S01]  /*03d0*/  LOP3.LUT R10, R10, 0x1c0, RZ, 0xc0, !PT ;  /* 0x000001c00a0a7812 */ /* 0x000fe200078ec0ff */
[----:B------:R-:W-:Y:S01]  /*03e0*/  IMAD.IADD R5, R8, 0x1, -R5 ;  /* 0x0000000108057824 */ /* 0x000fe200078e0a05 */
[----:B------:R-:W-:Y:S01]  /*03f0*/  SHF.R.S32.HI R2, RZ, 0x1f, R15 ;  /* 0x0000001fff027819 */ /* 0x000fe2000001140f */
[----:B------:R-:W-:Y:S01]  /*0400*/  IMAD.SHL.U32 R13, R4, 0x200, RZ ;  /* 0x00000200040d7824 */ /* 0x000fe200078e00ff */
[----:B------:R-:W-:Y:S02]  /*0410*/  LOP3.LUT R8, R209, 0x38, R212, 0xf8, !PT ;  /* 0x00000038d1087812 */ /* 0x000fe400078ef8d4 */
[----:B------:R-:W-:-:S02]  /*0420*/  LOP3.LUT R198, R10, 0x10, R11, 0xf8, !PT ;  /* 0x000000100ac67812 */ /* 0x000fc400078ef80b */
[----:B------:R-:W-:Y:S02]  /*0430*/  SHF.R.U32.HI R209, RZ, 0x3, R209 ;  /* 0x00000003ffd17819 */ /* 0x000fe400000116d1 */
[----:B------:R-:W-:Y:S02]  /*0440*/  LOP3.LUT R202, R10, 0x8, R17, 0xf8, !PT ;  /* 0x000000080aca7812 */ /* 0x000fe400078ef811 */
[----:B------:R-:W-:Y:S02]  /*0450*/  SHF.R.U32.HI R11, RZ, 0x3, R10 ;  /* 0x00000003ff0b7819 */ /* 0x000fe4000001160a */
[----:B------:R-:W-:Y:S02]  /*0460*/  LEA.HI R10, R19, R6, RZ, 0x6 ;  /* 0x00000006130a7211 */ /* 0x000fe400078f30ff */
[----:B------:R-:W-:Y:S02]  /*0470*/  LEA.HI R2, R2, R15, RZ, 0x3 ;  /* 0x0000000f02027211 */ /* 0x000fe400078f18ff */
[----:B------:R-:W-:-:S02]  /*0480*/  LOP3.LUT R209, R8, R209, RZ, 0x3c, !PT ;  /* 0x000000d108d17212 */ /* 0x000fc400078e3cff */
[----:B------:R-:W-:Y:S02]  /*0490*/  LEA.HI R8, R19, R6, RZ, 0x7 ;  /* 0x0000000613087211 */ /* 0x000fe400078f38ff */
[----:B------:R-:W-:Y:S02]  /*04a0*/  SHF.R.S32.HI R10, RZ, 0x6, R10 ;  /* 0x00000006ff0a7819 */ /* 0x000fe4000001140a */
[C---:B------:R-:W-:Y:S01]  /*04b0*/  LOP3.LUT R208, R2.reuse, 0xfffffff8, RZ, 0xc0, !PT ;  /* 0xfffffff802d07812 */ /* 0x040fe200078ec0ff */
[----:B------:R-:W-:Y:S01]  /*04c0*/  IMAD.SHL.U32 R2, R2, 0x40, RZ ;  /* 0x0000004002027824 */ /* 0x000fe200078e00ff */
[----:B------:R-:W-:Y:S01]  /*04d0*/  LOP3.LUT R12, R7, 0x1, RZ, 0xc0, !PT ;  /* 0x00000001070c7812 */ /* 0x000fe200078ec0ff */
[C---:B------:R-:W-:Y:S01]  /*04e0*/  IMAD R209, R10.reuse, 0x200, R209 ;  /* 0x000002000ad17824 */ /* 0x040fe200078e02d1 */
[----:B------:R-:W-:Y:S01]  /*04f0*/  LOP3.LUT R9, R9, 0x7ffffffc, RZ, 0xc0, !PT ;  /* 0x7ffffffc09097812 */ /* 0x000fe200078ec0ff */
[----:B------:R-:W-:Y:S01]  /*0500*/  IMAD.SHL.U32 R220, R10, 0x8, RZ ;  /* 0x000000080adc7824 */ /* 0x000fe200078e00ff */
[----:B------:R-:W-:Y:S01]  /*0510*/  SHF.R.S32.HI R8, RZ, 0x7, R8 ;  /* 0x00000007ff087819 */ /* 0x000fe20000011408 */
[----:B------:R-:W-:Y:S01]  /*0520*/  IMAD.IADD R208, R15, 0x1, -R208 ;  /* 0x000000010fd07824 */ /* 0x000fe200078e0ad0 */
[----:B------:R-:W-:Y:S01]  /*0530*/  ISETP.NE.U32.AND P0, PT, R12, 0x1, PT ;  /* 0x000000010c00780c */ /* 0x000fe20003f05070 */
[----:B------:R-:W-:Y:S01]  /*0540*/  IMAD.IADD R10, R6, 0x1, -R9 ;  /* 0x00000001060a7824 */ /* 0x000fe200078e0a09 */
[----:B------:R-:W-:Y:S01]  /*0550*/  LOP3.LUT R198, R198, 0x8, R17, 0xf8, !PT ;  /* 0x00000008c6c67812 */ /* 0x000fe200078ef811 */
[C---:B------:R-:W-:Y:S01]  /*0560*/  IMAD.SHL.U32 R9, R7.reuse, 0x40, RZ ;  /* 0x0000004007097824 */ /* 0x040fe200078e00ff */
[----:B------:R-:W-:Y:S01]  /*0570*/  R2P PR, R7, 0x6 ;  /* 0x0000000607007804 */ /* 0x000fe20000000000 */
[----:B------:R-:W-:Y:S01]  /*0580*/  IMAD R15, R8, 0x800, R13 ;  /* 0x00000800080f7824 */ /* 0x000fe200078e020d */
[----:B------:R-:W-:Y:S01]  /*0590*/  LOP3.LUT R202, R202, R11, RZ, 0x3c, !PT ;  /* 0x0000000bcaca7212 */ /* 0x000fe200078e3cff */
[----:B------:R-:W-:Y:S01]  /*05a0*/  IMAD.SHL.U32 R7, R6, 0x2, RZ ;  /* 0x0000000206077824 */ /* 0x000fe200078e00ff */
[----:B------:R-:W-:Y:S01]  /*05b0*/  LOP3.LUT R9, R9, 0x1c0, RZ, 0xc0, !PT ;  /* 0x000001c009097812 */ /* 0x000fe200078ec0ff */
[----:B------:R-:W-:Y:S01]  /*05c0*/  IMAD.SHL.U32 R8, R8, 0x20, RZ ;  /* 0x0000002008087824 */ /* 0x000fe200078e00ff */
[----:B------:R-:W-:Y:S01]  /*05d0*/  LOP3.LUT R198, R13, R198, R11, 0xf6, !PT ;  /* 0x000000c60dc67212 */ /* 0x000fe200078ef60b */
[----:B------:R-:W-:Y:S01]  /*05e0*/  IMAD.SHL.U32 R203, R208, 0x40, RZ ;  /* 0x00000040d0cb7824 */ /* 0x000fe200078e00ff */
[----:B------:R-:W-:Y:S01]  /*05f0*/  LOP3.LUT R220, R220, 0x18, RZ, 0xc0, !PT ;  /* 0x00000018dcdc7812 */ /* 0x000fe200078ec0ff */
[----:B------:R-:W-:Y:S01]  /*0600*/  IMAD.SHL.U32 R11, R4, 0x20, RZ ;  /* 0x00000020040b7824 */ /* 0x000fe200078e00ff */
[----:B------:R-:W-:Y:S01]  /*0610*/  LOP3.LUT R206, R8, 0x6, R7, 0xf8, !PT ;  /* 0x0000000608ce7812 */ /* 0x000fe200078ef807 */
[----:B------:R-:W-:Y:S01]  /*0620*/  IMAD.SHL.U32 R6, R10, 0x2, RZ ;  /* 0x000000020a067824 */ /* 0x000fe200078e00ff */
[----:B------:R-:W-:Y:S01]  /*0630*/  LOP3.LUT R203, R203, 0x1c0, RZ, 0xc0, !PT ;  /* 0x000001c0cbcb7812 */ /* 0x000fe200078ec0ff */
[----:B------:R-:W-:Y:S01]  /*0640*/  IMAD.SHL.U32 R4, R4, 0x8, RZ ;  /* 0x0000000804047824 */ /* 0x000fe200078e00ff */
[----:B------:R-:W-:Y:S01]  /*0650*/  LOP3.LUT R12, R9, 0x20, R8, 0xf8, !PT ;  /* 0x00000020090c7812 */ /* 0x000fe200078ef808 */
[----:B------:R-:W-:Y:S01]  /*0660*/  IMAD R10, R5, 0x400, R6 ;  /* 0x00000400050a7824 */ /* 0x000fe200078e0206 */
[----:B------:R-:W-:Y:S01]  /*0670*/  SHF.R.U32.HI R7, RZ, 0x3, R9 ;  /* 0x00000003ff077819 */ /* 0x000fe20000011609 */
[----:B------:R-:W-:Y:S01]  /*0680*/  IMAD.IADD R202, R15, 0x1, R202 ;  /* 0x000000010fca7824 */ /* 0x000fe200078e02ca */
[----:B------:R-:W-:-:S02]  /*0690*/  LOP3.LUT R8, R220, 0x20, R11, 0xf8, !PT ;  /* 0x00000020dc087812 */ /* 0x000fc400078ef80b */
[--C-:B------:R-:W-:Y:S01]  /*06a0*/  SHF.R.U32.HI R197, RZ, 0x3, R203.reuse ;  /* 0x00000003ffc57819 */ /* 0x100fe200000116cb */
[----:B------:R-:W-:Y:S01]  /*06b0*/  IMAD.SHL.U32 R202, R202, 0x2, RZ ;  /* 0x00000002caca7824 */ /* 0x000fe200078e00ff */
[----:B------:R-:W-:Y:S02]  /*06c0*/  LOP3.LUT R221, R12, R7, RZ, 0x3c, !PT ;  /* 0x000000070cdd7212 */ /* 0x000fe400078e3cff */
[----:B------:R-:W-:Y:S01]  /*06d0*/  LOP3.LUT R4, R203, 0x8, R4, 0xf8, !PT ;  /* 0x00000008cb047812 */ /* 0x000fe200078ef804 */
[----:B------:R-:W-:Y:S01]  /*06e0*/  VIADD R200, R202, UR6 ;  /* 0x00000006cac87c36 */ /* 0x000fe20008000000 */
[----:B------:R-:W-:Y:S01]  /*06f0*/  LOP3.LUT R203, R197, R8, R203, 0x1e, !PT ;  /* 0x00000008c5cb7212 */ /* 0x000fe200078e1ecb */
[----:B------:R-:W-:Y:S01]  /*0700*/  IMAD.IADD R221, R10, 0x1, R221 ;  /* 0x000000010add7824 */ /* 0x000fe200078e02dd */
[----:B------:R-:W-:Y:S01]  /*0710*/  LOP3.LUT R220, R7, R9, R220, 0x1e, !PT ;  /* 0x0000000907dc7212 */ /* 0x000fe200078e1edc */
[----:B------:R-:W-:Y:S01]  /*0720*/  IMAD R7, R3, 0x400, R6 ;  /* 0x0000040003077824 */ /* 0x000fe200078e0206 */
[----:B------:R-:W-:-:S02]  /*0730*/  SHF.R.S32.HI R8, RZ, 0x2, R0 ;  /* 0x00000002ff087819 */ /* 0x000fc40000011400 */
[----:B------:R-:W-:Y:S01]  /*0740*/  LOP3.LUT R0, R2, 0xfffffe00, RZ, 0xc0, !PT ;  /* 0xfffffe0002007812 */ /* 0x000fe200078ec0ff */
[----:B------:R-:W-:Y:S01]  /*0750*/  IMAD.IADD R220, R7, 0x1, R220 ;  /* 0x0000000107dc7824 */ /* 0x000fe200078e02dc */
[----:B------:R-:W-:Y:S01]  /*0760*/  LOP3.LUT R197, R4, R197, RZ, 0x3c, !PT ;  /* 0x000000c504c57212 */ /* 0x000fe200078e3cff */
[----:B------:R-:W-:Y:S01]  /*0770*/  IMAD R207, R5, 0x10, R8 ;  /* 0x0000001005cf7824 */ /* 0x000fe200078e0208 */
[----:B------:R-:W-:Y:S01]  /*0780*/  LEA R221, R221, UR5, 0x1 ;  /* 0x00000005dddd7c11 */ /* 0x000fe2000f8e08ff */
[--C-:B------:R-:W-:Y:S01]  /*0790*/  IMAD R204, R5, 0x400, R0.reuse ;  /* 0x0000040005cc7824 */ /* 0x100fe200078e0200 */
[----:B------:R-:W-:Y:S01]  /*07a0*/  SEL R201, R201, 0xffffffe0, !P3 ;  /* 0xffffffe0c9c97807 */ /* 0x000fe20005800000 */
[----:B------:R-:W-:Y:S01]  /*07b0*/  IMAD R2, R3, 0x400, R0 ;  /* 0x0000040003027824 */ /* 0x000fe200078e0200 */
[----:B------:R-:W-:Y:S01]  /*07c0*/  SEL R199, R199, 0xffffffc0, !P4 ;  /* 0xffffffc0c7c77807 */ /* 0x000fe20006000000 */
[----:B------:R-:W-:Y:S01]  /*07d0*/  IMAD.IADD R204, R204, 0x1, R197 ;  /* 0x00000001cccc7824 */ /* 0x000fe200078e02c5 */
[----:B------:R-:W-:Y:S01]  /*07e0*/  SEL R228, R228, 0x10, !P0 ;  /* 0x00000010e4e47807 */ /* 0x000fe20004000000 */
[----:B------:R-:W-:Y:S01]  /*07f0*/  IMAD.IADD R197, R197, 0x1, R2 ;  /* 0x00000001c5c57824 */ /* 0x000fe200078e0202 */
[----:B------:R-:W-:Y:S01]  /*0800*/  LEA R198, R198, UR5, 0x1 ;  /* 0x00000005c6c67c11 */ /* 0x000fe2000f8e08ff */
[C---:B------:R-:W-:Y:S01]  /*0810*/  VIADD R223, R221.reuse, 0x20 ;  /* 0x00000020dddf7836 */ /* 0x040fe20000000000 */
[----:B------:R-:W-:Y:S01]  /*0820*/  LEA R220, R220, UR6, 0x1 ;  /* 0x00000006dcdc7c11 */ /* 0x000fe2000f8e08ff */
[C---:B------:R-:W-:Y:S01]  /*0830*/  IMAD.IADD R201, R200.reuse, 0x1, R201 ;  /* 0x00000001c8c97824 */ /* 0x040fe200078e02c9 */
[----:B------:R-:W-:Y:S01]  /*0840*/  SHF.R.S32.HI R218, RZ, 0x1f, R207 ;  /* 0x0000001fffda7819 */ /* 0x000fe200000114cf */
[----:B------:R-:W-:Y:S01]  /*0850*/  @P1 VIADD R223, R221, 0xffffffe0 ;  /* 0xffffffe0dddf1836 */ /* 0x000fe20000000000 */
[----:B------:R-:W-:Y:S01]  /*0860*/  LOP3.LUT R203, R203, R0, RZ, 0xfc, !PT ;  /* 0x00000000cbcb7212 */ /* 0x000fe200078efcff */
[----:B------:R-:W-:Y:S01]  /*0870*/  IMAD.IADD R200, R200, 0x1, R199 ;  /* 0x00000001c8c87824 */ /* 0x000fe200078e02c7 */
[----:B------:R-:W-:Y:S01]  /*0880*/  LEA R219, R209, UR5, 0x1 ;  /* 0x00000005d1db7c11 */ /* 0x000fe2000f8e08ff */
[----:B------:R-:W-:Y:S01]  /*0890*/  IMAD.IADD R0, R199, 0x1, R198 ;  /* 0x00000001c7007824 */ /* 0x000fe200078e02c6 */
[----:B------:R-:W-:Y:S01]  /*08a0*/  SHF.L.U64.HI R218, R207, 0x2, R218 ;  /* 0x00000002cfda7819 */ /* 0x000fe200000102da */
[----:B------:R-:W-:Y:S01]  /*08b0*/  VIADD R222, R220, 0x40 ;  /* 0x00000040dcde7836 */ /* 0x000fe20000000000 */
[----:B------:R-:W-:Y:S01]  /*08c0*/  LEA R197, R197, UR4, 0x1 ;  /* 0x00000004c5c57c11 */ /* 0x000fe2000f8e08ff */
[----:B------:R-:W-:-:S02]  /*08d0*/  IMAD.IADD R224, R221, 0x1, R228 ;  /* 0x00000001dde07824 */ /* 0x000fc400078e02e4 */
[----:B------:R-:W-:Y:S02]  /*08e0*/  IMAD.IADD R199, R201, 0x1, R199 ;  /* 0x00000001c9c77824 */ /* 0x000fe400078e02c7 */
[----:B------:R-:W-:Y:S02]  /*08f0*/  @P2 VIADD R222, R220, 0xffffffc0 ;  /* 0xffffffc0dcde2836 */ /* 0x000fe40000000000 */
[----:B---34-:R-:W-:-:S07]  /*0900*/  IMAD.IADD R228, R228, 0x1, R223 ;  /* 0x00000001e4e47824 */ /* 0x018fce00078e02df */
.L_x_346:
[----:B-1----:R-:W1:Y:S01]  /*0910*/  LDC.64 R4, c[0x0][0x2f0] ;  /* 0x0000bc00ff047b82 */ /* 0x002e620000000a00 */
[C---:B--2---:R-:W-:Y:S01]  /*0920*/  IMAD.SHL.U32 R11, R214.reuse, 0x4, RZ ;  /* 0x00000004d60b7824 */ /* 0x044fe200078e00ff */
[----:B------:R-:W-:Y:S01]  /*0930*/  SHF.R.S32.HI R15, RZ, 0x1f, R214 ;  /* 0x0000001fff0f7819 */ /* 0x000fe200000114d6 */
[----:B------:R-:W-:Y:S01]  /*0940*/  IMAD.MOV.U32 R19, RZ, RZ, -0x1 ;  /* 0xffffffffff137424 */ /* 0x000fe200078e00ff */
[----:B------:R-:W-:Y:S02]  /*0950*/  ISETP.NE.U32.AND P3, PT, RZ, UR10, PT ;  /* 0x0000000aff007c0c */ /* 0x000fe4000bf65070 */
[----:B------:R-:W-:Y:S02]  /*0960*/  SHF.L.U64.HI R8, R214, 0x2, R15 ;  /* 0x00000002d6087819 */ /* 0x000fe4000001020f */
[----:B------:R-:W2:Y:S01]  /*0970*/  LDC.64 R2, c[0x0][0x308] ;  /* 0x0000c200ff027b82 */ /* 0x000ea20000000a00 */
[----:B------:R-:W-:Y:S02]  /*0980*/  ISETP.NE.AND.EX P3, PT, RZ, UR11, PT, P3 ;  /* 0x0000000bff007c0c */ /* 0x000fe4000bf65330 */
[----:B-1----:R-:W-:-:S02]  /*0990*/  ISETP.NE.U32.AND P5, PT, R4, RZ, PT ;  /* 0x000000ff0400720c */ /* 0x002fc40003fa5070 */
[----:B------:R-:W-:Y:S02]  /*09a0*/  IADD3 R20, P0, R11, R4, RZ ;  /* 0x000000040b147210 */ /* 0x000fe40007f1e0ff */
[----:B------:R-:W-:-:S03]  /*09b0*/  ISETP.NE.AND.EX P5, PT, R5, RZ, PT, P5 ;  /* 0x000000ff0500720c */ /* 0x000fc60003fa5350 */
[----:B------:R-:W-:Y:S01]  /*09c0*/  IMAD.X R21, R8, 0x1, R5, P0 ;  /* 0x0000000108157824 */ /* 0x000fe200000e0605 */
[----:B--2---:R-:W-:Y:S01]  /*09d0*/  ISETP.NE.U32.AND P2, PT, R2, RZ, PT ;  /* 0x000000ff0200720c */ /* 0x004fe20003f45070 */
[----:B------:R-:W-:Y:S02]  /*09e0*/  IMAD.MOV.U32 R241, RZ, RZ, RZ ;  /* 0x000000fffff17224 */ /* 0x000fe400078e00ff */
[----:B------:R-:W-:Y:S01]  /*09f0*/  @P3 IADD3 R12, P1, R11, UR10, RZ ;  /* 0x0000000a0b0c3c10 */ /* 0x000fe2000ff3e0ff */
[----:B------:R-:W1:Y:S01]  /*0a00*/  LDC.U8 R7, c[0x0][0x3c2] ;  /* 0x0000f080ff077b82 */ /* 0x000e620000000000 */
[----:B------:R-:W-:-:S04]  /*0a10*/  ISETP.NE.AND.EX P2, PT, R3, RZ, PT, P2 ;  /* 0x000000ff0300720c */ /* 0x000fc80003f45320 */
[----:B------:R-:W2:Y:S03]  /*0a20*/  @P5 LDG.E R19, desc[UR14][R20.64] ;  /* 0x0000000e14135981 */ /* 0x000ea6000c1e1900 */
[----:B------:R-:W3:Y:S01]  /*0a30*/  LDC.64 R4, c[0x0][0x2f8] ;  /* 0x0000be00ff047b82 */ /* 0x000ee20000000a00 */
[----:B------:R-:W2:Y:S01]  /*0a40*/  @P5 LDG.E R6, desc[UR14][R20.64+0x4] ;  /* 0x0000040e14065981 */ /* 0x000ea2000c1e1900 */
[----:B------:R-:W-:-:S04]  /*0a50*/  @P3 IADD3.X R13, R8, UR11, RZ, P1, !PT ;  /* 0x0000000b080d3c10 */ /* 0x000fc80008ffe4ff */
[----:B------:R-:W-:Y:S01]  /*0a60*/  @P2 IADD3 R16, P0, R11, R2, RZ ;  /* 0x000000020b102210 */ /* 0x000fe20007f1e0ff */
[----:B------:R-:W4:Y:S04]  /*0a70*/  @P3 LDG.E R241, desc[UR14][R12.64] ;  /* 0x0000000e0cf13981 */ /* 0x000f28000c1e1900 */
[----:B------:R-:W-:Y:S02]  /*0a80*/  @P2 IMAD.X R17, R8, 0x1, R3, P0 ;  /* 0x0000000108112824 */ /* 0x000fe400000e0603 */
[----:B------:R-:W3:Y:S03]  /*0a90*/  @!P2 LDC.64 R2, c[0x0][0x318] ;  /* 0x0000c600ff02ab82 */ /* 0x000ee60000000a00 */
[----:B------:R-:W4:Y:S01]  /*0aa0*/  @P2 LDG.E R242, desc[UR14][R16.64] ;  /* 0x0000000e10f22981 */ /* 0x000f22000c1e1900 */
[----:B-1----:R-:W-:Y:S01]  /*0ab0*/  ISETP.NE.AND P3, PT, R7, RZ, PT ;  /* 0x000000ff0700720c */ /* 0x002fe20003f65270 */
[----:B------:R-:W-:-:S03]  /*0ac0*/  IMAD.MOV.U32 R244, RZ, RZ, -0x1 ;  /* 0xfffffffffff47424 */ /* 0x000fc600078e00ff */
[----:B------:R-:W1:Y:S01]  /*0ad0*/  @!P2 LDC R7, c[0x0][0x2cc] ;  /* 0x0000b300ff07ab82 */ /* 0x000e620000000800 */
[----:B---3--:R-:W-:Y:S02]  /*0ae0*/  ISETP.EQ.U32.AND P1, PT, R4, RZ, PT ;  /* 0x000000ff0400720c */ /* 0x008fe40003f22070 */
[----:B------:R-:W-:Y:S02]  /*0af0*/  IADD3 R10, P0, R11, R4, RZ ;  /* 0x000000040b0a7210 */ /* 0x000fe40007f1e0ff */
[----:B------:R-:W-:-:S03]  /*0b00*/  ISETP.EQ.OR.EX P1, PT, R5, RZ, !P3, P1 ;  /* 0x000000ff0500720c */ /* 0x000fc60005f22710 */
[----:B------:R-:W-:Y:S01]  /*0b10*/  IMAD.X R11, R8, 0x1, R5, P0 ;  /* 0x00000001080b7824 */ /* 0x000fe200000e0605 */
[----:B------:R-:W-:-:S04]  /*0b20*/  @!P2 ISETP.NE.U32.AND P0, PT, R2, RZ, PT ;  /* 0x000000ff0200a20c */ /* 0x000fc80003f05070 */
[----:B------:R-:W-:-:S05]  /*0b30*/  @!P2 ISETP.NE.AND.EX P0, PT, R3, RZ, PT, P0 ;  /* 0x000000ff0300a20c */ /* 0x000fca0003f05300 */
[----:B-----5:R3:W5:Y:S01]  /*0b40*/  @!P1 LDG.E R244, desc[UR14][R10.64] ;  /* 0x0000000e0af49981 */ /* 0x020762000c1e1900 */
[----:B------:R-:W2:Y:S01]  /*0b50*/  LDC R3, c[0x0][0x2c8] ;  /* 0x0000b200ff037b82 */ /* 0x000ea20000000800 */
[----:B------:R-:W-:-:S04]  /*0b60*/  ISETP.NE.U32.AND P1, PT, R4, RZ, PT ;  /* 0x000000ff0400720c */ /* 0x000fc80003f25070 */
[----:B------:R-:W-:Y:S02]  /*0b70*/  ISETP.NE.AND.EX P1, PT, R5, RZ, PT, P1 ;  /* 0x000000ff0500720c */ /* 0x000fe40003f25310 */
[----:B-1----:R-:W-:Y:S01]  /*0b80*/  @!P2 SEL R2, R7, RZ, P0 ;  /* 0x000000ff0702a207 */ /* 0x002fe20000000000 */
[----:B--2---:R-:W-:-:S06]  /*0b90*/  @P5 IMAD.IADD R243, R6, 0x1, -R19 ;  /* 0x0000000106f35824 */ /* 0x004fcc00078e0a13 */
[----:B------:R-:W1:Y:S01]  /*0ba0*/  @!P5 LDC R243, c[0x0][0x2c4] ;  /* 0x0000b100fff3db82 */ /* 0x000e620000000800 */
[----:B----4-:R-:W-:-:S03]  /*0bb0*/  @P2 IMAD.IADD R242, R242, 0x1, -R241 ;  /* 0x00000001f2f22824 */ /* 0x010fc600078e0af1 */
[----:B---3--:R-:W-:Y:S05]  /*0bc0*/  @!P1 BRA `(.L_x_298) ;  /* 0x00000000000c9947 */ /* 0x008fea0003800000 */
[----:B------:R-:W2:Y:S02]  /*0bd0*/  @P3 LDG.E R3, desc[UR14][R10.64+0x4] ;  /* 0x0000040e0a033981 */ /* 0x000ea4000c1e1900 */
[----:B--2--5:R-:W-:-:S06]  /*0be0*/  @P3 IADD3 R3, R3, -R244, RZ ;  /* 0x800000f403033210 */ /* 0x024fcc0007ffe0ff */
[----:B------:R2:W5:Y:S02]  /*0bf0*/  @!P3 LDG.E R3, desc[UR14][R10.64] ;  /* 0x0000000e0a03b981 */ /* 0x000564000c1e1900 */
.L_x_298:
[----:B------:R-:W-:Y:S01]  /*0c00*/  IMAD.SHL.U32 R229, R217, 0x40, RZ ;  /* 0x00000040d9e57824 */ /* 0x000fe200078e00ff */
[----:B-----5:R-:W-:-:S04]  /*0c10*/  @!P2 IADD3 R242, R2, R3, -R241 ;  /* 0x0000000302f2a210 */ /* 0x020fc80007ffe8f1 */
[----:B------:R-:W-:-:S13]  /*0c20*/  ISETP.GT.AND P0, PT, R242, R229, PT ;  /* 0x000000e5f200720c */ /* 0x000fda0003f04270 */
[----:B------:R-:W-:Y:S05]  /*0c30*/  @!P0 BRA `(.L_x_299) ;  /* 0x0000007c00448947 */ /* 0x000fea0003800000 */
[----:B------:R-:W3:Y:S01]  /*0c40*/  LDC R8, c[0x0][0x278] ;  /* 0x00009e00ff087b82 */ /* 0x000ee20000000800 */
[----:B------:R-:W-:Y:S01]  /*0c50*/  IABS R6, R211 ;  /* 0x000000d300067213 */ /* 0x000fe20000000000 */
[----:B-1----:R-:W-:Y:S01]  /*0c60*/  VIADD R12, R243, 0x3f ;  /* 0x0000003ff30c7836 */ /* 0x002fe20000000000 */
[----:B------:R-:W-:Y:S02]  /*0c70*/  ISETP.NE.AND P0, PT, R244, -0x1, PT ;  /* 0xfffffffff400780c */ /* 0x000fe40003f05270 */
[----:B------:R-:W-:Y:S02]  /*0c80*/  ISETP.NE.AND P1, PT, R19, -0x1, PT ;  /* 0xffffffff1300780c */ /* 0x000fe40003f25270 */
[----:B------:R-:W-:Y:S01]  /*0c90*/  SHF.L.U64.HI R28, R214, 0x7, R15 ;  /* 0x00000007d61c7819 */ /* 0x000fe2000001020f */
[----:B------:R-:W1:Y:S03]  /*0ca0*/  LDC.64 R4, c[0x0][0x228] ;  /* 0x00008a00ff047b82 */ /* 0x000e660000000a00 */
[----:B------:R-:W-:-:S05]  /*0cb0*/  SEL R28, R28, RZ, P5 ;  /* 0x000000ff1c1c7207 */ /* 0x000fca0002800000 */
[----:B------:R-:W4:Y:S01]  /*0cc0*/  LDC R7, c[0x0][0x394] ;  /* 0x0000e500ff077b82 */ /* 0x000f220000000800 */
[----:B------:R-:W-:Y:S01]  /*0cd0*/  @P0 IMAD.IADD R36, R241, 0x1, R244 ;  /* 0x00000001f1240824 */ /* 0x000fe200078e02f4 */
[----:B---3--:R-:W-:-:S06]  /*0ce0*/  IABS R9, R8 ;  /* 0x0000000800097213 */ /* 0x008fcc0000000000 */
[----:B------:R-:W3:Y:S01]  /*0cf0*/  LDC R31, c[0x0][0x2d4] ;  /* 0x0000b500ff1f7b82 */ /* 0x000ee20000000800 */
[----:B--2---:R-:W2:Y:S01]  /*0d00*/  I2F.RP R10, R9 ;  /* 0x00000009000a7306 */ /* 0x004ea20000209400 */
[----:B-1----:R-:W-:-:S06]  /*0d10*/  IMAD R21, R15, R4, RZ ;  /* 0x000000040f157224 */ /* 0x002fcc00078e02ff */
[----:B------:R-:W1:Y:S01]  /*0d20*/  LDC R29, c[0x0][0x2dc] ;  /* 0x0000b700ff1d7b82 */ /* 0x000e620000000800 */
[----:B------:R-:W-:-:S04]  /*0d30*/  IMAD.WIDE.U32 R16, R214, R4, RZ ;  /* 0x00000004d6107225 */ /* 0x000fc800078e00ff */
[----:B------:R-:W-:-:S03]  /*0d40*/  IMAD R21, R214, R5, R21 ;  /* 0x00000005d6157224 */ /* 0x000fc600078e0215 */
[----:B------:R-:W1:Y:S01]  /*0d50*/  LDC R26, c[0x0][0x270] ;  /* 0x00009c00ff1a7b82 */ /* 0x000e620000000800 */
[----:B--2---:R-:W2:Y:S01]  /*0d60*/  MUFU.RCP R3, R10 ;  /* 0x0000000a00037308 */ /* 0x004ea20000001000 */
[----:B------:R-:W-:Y:S02]  /*0d70*/  IADD3 R21, R17, R21, RZ ;  /* 0x0000001511157210 */ /* 0x000fe40007ffe0ff */
[----:B------:R-:W5:Y:S04]  /*0d80*/  S2R R17, SR_CTAID.X ;  /* 0x0000000000117919 */ /* 0x000f680000002500 */
[----:B------:R-:W4:Y:S01]  /*0d90*/  LDC.U8 R4, c[0x0][0x3d8] ;  /* 0x0000f600ff047b82 */ /* 0x000f220000000000 */
[----:B---3--:R-:W-:Y:S01]  /*0da0*/  SHF.R.S32.HI R5, RZ, 0x1f, R31 ;  /* 0x0000001fff057819 */ /* 0x008fe2000001141f */
[----:B------:R-:W-:-:S06]  /*0db0*/  IMAD.WIDE.U32 R34, R214, R31, RZ ;  /* 0x0000001fd6227225 */ /* 0x000fcc00078e00ff */
[----:B------:R-:W3:Y:S01]  /*0dc0*/  LDC R33, c[0x0][0x2c4] ;  /* 0x0000b100ff217b82 */ /* 0x000ee20000000800 */
[----:B--2---:R-:W-:Y:S01]  /*0dd0*/  IADD3 R3, R3, 0xffffffe, RZ ;  /* 0x0ffffffe03037810 */ /* 0x004fe20007ffe0ff */
[----:B-1----:R-:W-:-:S05]  /*0de0*/  IMAD.WIDE R38, R29, R26, RZ ;  /* 0x0000001a1d267225 */ /* 0x002fca00078e02ff */
[----:B------:R-:W1:Y:S01]  /*0df0*/  F2I.FTZ.U32.TRUNC.NTZ R3, R3 ;  /* 0x0000000300037305 */ /* 0x000e62000021f000 */
[----:B------:R-:W2:Y:S01]  /*0e00*/  LDC.U8 R20, c[0x0][0x480] ;  /* 0x00012000ff147b82 */ /* 0x000ea20000000000 */
[----:B------:R-:W-:Y:S01]  /*0e10*/  IMAD.WIDE.U32 R24, R38, R19, RZ ;  /* 0x0000001326187225 */ /* 0x000fe200078e00ff */
[----:B----4-:R-:W-:-:S03]  /*0e20*/  ISETP.NE.AND P2, PT, R4, RZ, PT ;  /* 0x000000ff0400720c */ /* 0x010fc60003f45270 */
[----:B------:R-:W-:Y:S02]  /*0e30*/  IMAD R4, R39, R19, RZ ;  /* 0x0000001327047224 */ /* 0x000fe400078e02ff */
[----:B-1----:R-:W-:-:S04]  /*0e40*/  IMAD.MOV R2, RZ, RZ, -R3 ;  /* 0x000000ffff027224 */ /* 0x002fc800078e0a03 */
[----:B------:R-:W-:Y:S01]  /*0e50*/  IMAD R11, R2, R9, RZ ;  /* 0x00000009020b7224 */ /* 0x000fe200078e02ff */
[----:B------:R-:W-:-:S03]  /*0e60*/  MOV R2, RZ ;  /* 0x000000ff00027202 */ /* 0x000fc60000000f00 */
[----:B------:R-:W1:Y:S02]  /*0e70*/  @P2 LDC R30, c[0x0][0x2e4] ;  /* 0x0000b900ff1e2b82 */ /* 0x000e640000000800 */
[----:B------:R-:W-:-:S06]  /*0e80*/  IMAD.HI.U32 R11, R3, R11, R2 ;  /* 0x0000000b030b7227 */ /* 0x000fcc00078e0002 */
[----:B------:R-:W4:Y:S01]  /*0e90*/  LDC.64 R2, c[0x0][0x240] ;  /* 0x00009000ff027b82 */ /* 0x000f220000000a00 */
[----:B------:R-:W-:Y:S01]  /*0ea0*/  IMAD.HI.U32 R14, R11, R6, RZ ;  /* 0x000000060b0e7227 */ /* 0x000fe200078e00ff */
[----:B------:R-:W-:-:S04]  /*0eb0*/  SHF.R.S32.HI R11, RZ, 0x1f, R12 ;  /* 0x0000001fff0b7819 */ /* 0x000fc8000001140c */
[----:B------:R-:W-:Y:S02]  /*0ec0*/  IADD3 R10, -R14, RZ, RZ ;  /* 0x000000ff0e0a7210 */ /* 0x000fe40007ffe1ff */
[----:B------:R-:W-:-:S03]  /*0ed0*/  LEA.HI R11, R11, R12, RZ, 0x6 ;  /* 0x0000000c0b0b7211 */ /* 0x000fc600078f30ff */
[----:B------:R-:W-:Y:S01]  /*0ee0*/  IMAD R10, R9, R10, R6 ;  /* 0x0000000a090a7224 */ /* 0x000fe200078e0206 */
[----:B------:R-:W-:Y:S02]  /*0ef0*/  IADD3 R6, R243, 0x40, R229 ;  /* 0x00000040f3067810 */ /* 0x000fe40007ffe0e5 */
[----:B------:R-:W-:Y:S02]  /*0f00*/  SHF.R.S32.HI R11, RZ, 0x6, R11 ;  /* 0x00000006ff0b7819 */ /* 0x000fe4000001140b */
[----:B------:R-:W-:Y:S02]  /*0f10*/  ISETP.GT.U32.AND P4, PT, R9, R10, PT ;  /* 0x0000000a0900720c */ /* 0x000fe40003f84070 */
[----:B------:R-:W-:-:S05]  /*0f20*/  IADD3 R7, R6, R7, -R242 ;  /* 0x0000000706077210 */ /* 0x000fca0007ffe8f2 */
[----:B------:R-:W-:Y:S02]  /*0f30*/  VIADD R7, R7, 0x3f ;  /* 0x0000003f07077836 */ /* 0x000fe40000000000 */
[----:B----4-:R-:W-:-:S03]  /*0f40*/  IMAD.WIDE.U32 R12, R19, R2, RZ ;  /* 0x00000002130c7225 */ /* 0x010fc600078e00ff */
[----:B------:R-:W-:Y:S01]  /*0f50*/  SHF.R.S32.HI R240, RZ, 0x1f, R7 ;  /* 0x0000001ffff07819 */ /* 0x000fe20000011407 */
[----:B------:R-:W-:Y:S01]  /*0f60*/  @!P4 IMAD.IADD R10, R10, 0x1, -R9 ;  /* 0x000000010a0ac824 */ /* 0x000fe200078e0a09 */
[----:B------:R-:W-:Y:S01]  /*0f70*/  SEL R23, R16, R12, !P1 ;  /* 0x0000000c10177207 */ /* 0x000fe20004800000 */
[----:B------:R-:W-:Y:S01]  /*0f80*/  IMAD R12, R5, R214, RZ ;  /* 0x000000d6050c7224 */ /* 0x000fe200078e02ff */
[----:B------:R-:W-:Y:S02]  /*0f90*/  LEA.HI R240, R240, R7, RZ, 0x6 ;  /* 0x00000007f0f07211 */ /* 0x000fe400078f30ff */
[----:B------:R-:W-:Y:S01]  /*0fa0*/  ISETP.GE.U32.AND P6, PT, R10, R9, PT ;  /* 0x000000090a00720c */ /* 0x000fe20003fc6070 */
[----:B------:R-:W-:Y:S01]  /*0fb0*/  IMAD R10, R19, R3, RZ ;  /* 0x00000003130a7224 */ /* 0x000fe200078e02ff */
[----:B------:R-:W-:Y:S01]  /*0fc0*/  SHF.R.S32.HI R240, RZ, 0x6, R240 ;  /* 0x00000006fff07819 */ /* 0x000fe200000114f0 */
[----:B------:R-:W-:Y:S01]  /*0fd0*/  IMAD R5, R15, R31, R12 ;  /* 0x0000001f0f057224 */ /* 0x000fe200078e020c */
[----:B------:R-:W4:Y:S01]  /*0fe0*/  @P0 LDC.64 R6, c[0x0][0x250] ;  /* 0x00009400ff060b82 */ /* 0x000f220000000a00 */
[----:B------:R-:W-:Y:S01]  /*0ff0*/  LOP3.LUT R9, R211, R8, RZ, 0x3c, !PT ;  /* 0x00000008d3097212 */ /* 0x000fe200078e3cff */
[----:B------:R-:W-:Y:S01]  /*1000*/  @P1 IMAD.IADD R21, R13, 0x1, R10 ;  /* 0x000000010d151824 */ /* 0x000fe200078e020a */
[----:B------:R-:W-:-:S02]  /*1010*/  VIMNMX R240, R11, R240, PT ;  /* 0x000000f00bf07248 */ /* 0x000fc40003fe0100 */
[----:B------:R-:W-:Y:S01]  /*1020*/  IADD3 R22, R35, R5, RZ ;  /* 0x0000000523167210 */ /* 0x000fe20007ffe0ff */
[----:B------:R-:W-:Y:S01]  /*1030*/  IMAD R5, R39, R34, RZ ;  /* 0x0000002227057224 */ /* 0x000fe200078e02ff */
[----:B------:R-:W-:Y:S01]  /*1040*/  ISETP.GE.AND P3, PT, R9, RZ, PT ;  /* 0x000000ff0900720c */ /* 0x000fe20003f66270 */
[----:B------:R-:W5:Y:S01]  /*1050*/  @!P1 LDC.64 R10, c[0x0][0x418] ;  /* 0x00010600ff0a9b82 */ /* 0x000f620000000a00 */
[----:B------:R-:W-:Y:S01]  /*1060*/  @!P4 IADD3 R14, R14, 0x1, RZ ;  /* 0x000000010e0ec810 */ /* 0x000fe20007ffe0ff */
[----:B------:R-:W-:Y:S01]  /*1070*/  IMAD R22, R38, R22, R5 ;  /* 0x0000001626167224 */ /* 0x000fe200078e0205 */
[----:B------:R-:W-:Y:S01]  /*1080*/  ISETP.NE.AND P4, PT, R8, RZ, PT ;  /* 0x000000ff0800720c */ /* 0x000fe20003f85270 */
[----:B------:R-:W-:Y:S01]  /*1090*/  IMAD.WIDE.U32 R34, R38, R34, RZ ;  /* 0x0000002226227225 */ /* 0x000fe200078e00ff */
[----:B------:R-:W-:Y:S02]  /*10a0*/  @P6 IADD3 R14, R14, 0x1, RZ ;  /* 0x000000010e0e6810 */ /* 0x000fe40007ffe0ff */
[----:B------:R-:W-:Y:S01]  /*10b0*/  LEA R27, R240, 0xffffffc0, 0x6 ;  /* 0xffffffc0f01b7811 */ /* 0x000fe200078e30ff */
[----:B------:R-:W3:Y:S01]  /*10c0*/  @P1 LDC.64 R12, c[0x0][0x420] ;  /* 0x00010800ff0c1b82 */ /* 0x000ee20000000a00 */
[----:B------:R-:W-:Y:S01]  /*10d0*/  IMAD.IADD R22, R35, 0x1, R22 ;  /* 0x0000000123167824 */ /* 0x000fe200078e0216 */
[----:B------:R-:W-:Y:S01]  /*10e0*/  SEL R24, R34, R24, !P1 ;  /* 0x0000001822187207 */ /* 0x000fe20004800000 */
[----:B------:R-:W-:Y:S01]  /*10f0*/  @P1 IMAD.IADD R22, R25, 0x1, R4 ;  /* 0x0000000119161824 */ /* 0x000fe200078e0204 */
[----:B------:R-:W-:Y:S01]  /*1100*/  SHF.L.U32 R34, R214, 0x7, RZ ;  /* 0x00000007d6227819 */ /* 0x000fe200000006ff */
[----:B------:R-:W-:Y:S01]  /*1110*/  @!P3 IMAD.MOV R14, RZ, RZ, -R14 ;  /* 0x000000ffff0eb224 */ /* 0x000fe200078e0a0e */
[----:B------:R-:W-:-:S02]  /*1120*/  SHF.R.S32.HI R25, RZ, 0x1f, R27 ;  /* 0x0000001fff197819 */ /* 0x000fc4000001141b */
[----:B------:R-:W1:Y:S01]  /*1130*/  LDC.64 R4, c[0x0][0x488] ;  /* 0x00012200ff047b82 */ /* 0x000e620000000a00 */
[----:B------:R-:W-:Y:S01]  /*1140*/  @!P4 LOP3.LUT R14, RZ, R8, RZ, 0x33, !PT ;  /* 0x00000008ff0ec212 */ /* 0x000fe200078e33ff */
[----:B----4-:R-:W-:Y:S01]  /*1150*/  @P0 IMAD R16, R36, R7, RZ ;  /* 0x0000000724100224 */ /* 0x010fe200078e02ff */
[----:B------:R-:W-:Y:S01]  /*1160*/  SEL R34, R34, RZ, P5 ;  /* 0x000000ff22227207 */ /* 0x000fe20002800000 */
[----:B------:R-:W-:-:S03]  /*1170*/  @P0 IMAD.WIDE.U32 R36, R36, R6, RZ ;  /* 0x0000000624240225 */ /* 0x000fc600078e00ff */
[----:B------:R-:W-:Y:S01]  /*1180*/  IADD3 R34, P3, R27, R34, RZ ;  /* 0x000000221b227210 */ /* 0x000fe20007f7e0ff */
[----:B------:R-:W4:Y:S01]  /*1190*/  @P0 LDC.64 R8, c[0x0][0x248] ;  /* 0x00009200ff080b82 */ /* 0x000f220000000a00 */
[----:B-----5:R-:W-:Y:S01]  /*11a0*/  @!P1 IMAD R32, R15, R10, RZ ;  /* 0x0000000a0f209224 */ /* 0x020fe200078e02ff */
[----:B------:R-:W-:Y:S01]  /*11b0*/  @P0 IADD3 R16, R37, R16, RZ ;  /* 0x0000001025100210 */ /* 0x000fe20007ffe0ff */
[----:B------:R-:W-:Y:S01]  /*11c0*/  @!P1 IMAD.WIDE.U32 R42, R214, R10, RZ ;  /* 0x0000000ad62a9225 */ /* 0x000fe200078e00ff */
[----:B------:R-:W-:-:S03]  /*11d0*/  @P0 MOV R18, R36 ;  /* 0x0000002400120202 */ /* 0x000fc60000000f00 */
[----:B------:R-:W-:Y:S01]  /*11e0*/  IMAD.X R28, R25, 0x1, R28, P3 ;  /* 0x00000001191c7824 */ /* 0x000fe200018e061c */
[----:B--2---:R-:W-:Y:S01]  /*11f0*/  ISETP.NE.AND P3, PT, R20, RZ, PT ;  /* 0x000000ff1400720c */ /* 0x004fe20003f65270 */
[----:B---3--:R-:W-:-:S04]  /*1200*/  @P1 IMAD.WIDE.U32 R36, R19, R12, RZ ;  /* 0x0000000c13241225 */ /* 0x008fc800078e00ff */
[C---:B------:R-:W-:Y:S02]  /*1210*/  @!P1 IMAD R12, R214.reuse, R11, R32 ;  /* 0x0000000bd60c9224 */ /* 0x040fe400078e0220 */
[----:B------:R-:W-:Y:S02]  /*1220*/  @P2 IMAD R32, R214, R33, RZ ;  /* 0x00000021d6202224 */ /* 0x000fe400078e02ff */
[----:B------:R-:W-:Y:S02]  /*1230*/  @P1 IMAD R11, R19, R13, R37 ;  /* 0x0000000d130b1224 */ /* 0x000fe400078e0225 */
[----:B------:R-:W-:Y:S01]  /*1240*/  IMAD R41, R39, R34, RZ ;  /* 0x0000002227297224 */ /* 0x000fe200078e02ff */
[----:B------:R-:W-:Y:S01]  /*1250*/  @P2 SEL R10, R32, R19, !P1 ;  /* 0x00000013200a2207 */ /* 0x000fe20004800000 */
[----:B------:R-:W-:Y:S02]  /*1260*/  @!P1 IMAD.IADD R11, R43, 0x1, R12 ;  /* 0x000000012b0b9824 */ /* 0x000fe400078e020c */
[----:B-1----:R-:W-:-:S04]  /*1270*/  IMAD.WIDE.U32 R12, R17, R4, RZ ;  /* 0x00000004110c7225 */ /* 0x002fc800078e00ff */
[----:B------:R-:W-:Y:S01]  /*1280*/  @P0 IMAD.IADD R4, R241, 0x1, R244 ;  /* 0x00000001f1040824 */ /* 0x000fe200078e02f4 */
[----:B------:R-:W-:Y:S01]  /*1290*/  SEL R37, R12, RZ, P3 ;  /* 0x000000ff0c257207 */ /* 0x000fe20001800000 */
[----:B------:R-:W-:Y:S01]  /*12a0*/  IMAD R41, R38, R28, R41 ;  /* 0x0000001c26297224 */ /* 0x000fe200078e0229 */
[----:B------:R-:W-:Y:S01]  /*12b0*/  @P1 MOV R28, R36 ;  /* 0x00000024001c1202 */ /* 0x000fe20000000f00 */
[----:B------:R-:W-:Y:S01]  /*12c0*/  @P2 IMAD R30, R211, R30, R10 ;  /* 0x0000001ed31e2224 */ /* 0x000fe200078e020a */
[----:B------:R-:W-:Y:S01]  /*12d0*/  @!P1 MOV R28, R42 ;  /* 0x0000002a001c9202 */ /* 0x000fe20000000f00 */
[----:B------:R-:W-:Y:S01]  /*12e0*/  IMAD R5, R17, R5, R13 ;  /* 0x0000000511057224 */ /* 0x000fe200078e020d */
[----:B------:R-:W-:Y:S01]  /*12f0*/  SHF.R.S32.HI R13, RZ, 0x1f, R229 ;  /* 0x0000001fff0d7819 */ /* 0x000fe200000114e5 */
[----:B------:R-:W-:Y:S02]  /*1300*/  @!P2 IMAD R10, R214, R26, R211 ;  /* 0x0000001ad60aa224 */ /* 0x000fe400078e02d3 */
[----:B------:R-:W-:-:S02]  /*1310*/  IMAD R39, R211, R29, RZ ;  /* 0x0000001dd3277224 */ /* 0x000fc400078e02ff */
[C---:B----4-:R-:W-:Y:S02]  /*1320*/  @P0 IMAD R17, R4.reuse, R9, RZ ;  /* 0x0000000904110224 */ /* 0x050fe400078e02ff */
[----:B------:R-:W-:Y:S01]  /*1330*/  @P0 IMAD.WIDE.U32 R42, R4, R8, RZ ;  /* 0x00000008042a0225 */ /* 0x000fe200078e00ff */
[----:B------:R-:W-:-:S03]  /*1340*/  SHF.R.S32.HI R32, RZ, 0x1f, R39 ;  /* 0x0000001fff207819 */ /* 0x000fc60000011427 */
[----:B------:R-:W-:Y:S01]  /*1350*/  @!P2 IMAD R30, R10, R33, RZ ;  /* 0x000000210a1ea224 */ /* 0x000fe200078e02ff */
[----:B------:R-:W-:Y:S01]  /*1360*/  SHF.R.S32.HI R10, RZ, 0x1f, R211 ;  /* 0x0000001fff0a7819 */ /* 0x000fe200000114d3 */
[----:B------:R-:W-:Y:S01]  /*1370*/  IMAD.WIDE.U32 R34, R38, R34, RZ ;  /* 0x0000002226227225 */ /* 0x000fe200078e00ff */
[----:B------:R-:W-:Y:S02]  /*1380*/  @P0 IADD3 R17, R43, R17, RZ ;  /* 0x000000112b110210 */ /* 0x000fe40007ffe0ff */
[----:B------:R-:W-:Y:S02]  /*1390*/  SEL R33, R5, RZ, P3 ;  /* 0x000000ff05217207 */ /* 0x000fe40001800000 */
        /* <DEDUP_REMOVED lines=14> */
.L_x_300:
        /* <DEDUP_REMOVED lines=13> */
.L_x_301:
        /* <DEDUP_REMOVED lines=10> */
.L_x_302:
[----:B------:R-:W-:-:S04]  /*15f0*/  IMAD R36, R214, R26, R211 ;  /* 0x0000001ad6247224 */ /* 0x000fc800078e02d3 */
[----:B------:R-:W-:-:S07]  /*1600*/  IMAD R36, R36, R31, RZ ;  /* 0x0000001f24247224 */ /* 0x000fce00078e02ff */
.L_x_303:
[----:B------:R-:W1:Y:S01]  /*1610*/  S2R R19, SR_TID.X ;  /* 0x0000000000137919 */ /* 0x000e620000002100 */
[----:B------:R-:W2:Y:S01]  /*1620*/  LDC.64 R4, c[0x0][0x420] ;  /* 0x00010800ff047b82 */ /* 0x000ea20000000a00 */
[----:B------:R-:W-:Y:S01]  /*1630*/  IMAD R26, R29, R26, RZ ;  /* 0x0000001a1d1a7224 */ /* 0x000fe200078e02ff */
[----:B------:R-:W-:Y:S01]  /*1640*/  IADD3 R40, P4, R212, R28, RZ ;  /* 0x0000001cd4287210 */ /* 0x000fe20007f9e0ff */
[----:B------:R-:W-:Y:S01]  /*1650*/  ULDC UR4, c[0x0][0x398] ;  /* 0x0000e60000047ab9 */ /* 0x000fe20000000800 */
[----:B------:R-:W-:Y:S01]  /*1660*/  SHF.R.S32.HI R213, RZ, 0x1f, R212 ;  /* 0x0000001fffd57819 */ /* 0x000fe200000114d4 */
[----:B------:R-:W-:Y:S01]  /*1670*/  IMAD.SHL.U32 R29, R26, 0x40, RZ ;  /* 0x000000401a1d7824 */ /* 0x000fe200078e00ff */
[----:B------:R-:W-:Y:S01]  /*1680*/  ULDC.64 UR6, c[0x0][0x428] ;  /* 0x00010a0000067ab9 */ /* 0x000fe20000000a00 */
[C---:B------:R-:W-:Y:S01]  /*1690*/  IMAD.IADD R36, R27.reuse, 0x1, R36 ;  /* 0x000000011b247824 */ /* 0x040fe200078e0224 */
[----:B------:R-:W-:Y:S01]  /*16a0*/  ULDC.64 UR8, c[0x0][0x210] ;  /* 0x0000840000087ab9 */ /* 0x000fe20000000a00 */
[----:B------:R-:W-:Y:S01]  /*16b0*/  IMAD.IADD R30, R27, 0x1, R30 ;  /* 0x000000011b1e7824 */ /* 0x000fe200078e021e */
[----:B------:R-:W-:Y:S01]  /*16c0*/  IADD3 R34, P2, P1, R34, R29, R39 ;  /* 0x0000001d22227210 */ /* 0x000fe2000795e027 */
[----:B------:R-:W-:Y:S01]  /*16d0*/  BSSY B1, `(.L_x_299) ;  /* 0x0000727000017945 */ /* 0x000fe20003800000 */
[----:B------:R-:W-:-:S04]  /*16e0*/  SHF.R.S32.HI R31, RZ, 0x1f, R29 ;  /* 0x0000001fff1f7819 */ /* 0x000fc8000001141d */
[----:B------:R-:W-:Y:S01]  /*16f0*/  IADD3.X R32, R41, R31, R32, P2, P1 ;  /* 0x0000001f29207210 */ /* 0x000fe200017e2420 */
[----:B------:R-:W-:Y:S01]  /*1700*/  IMAD.X R41, R213, 0x1, R11, P4 ;  /* 0x00000001d5297824 */ /* 0x000fe200020e060b */
[----:B------:R-:W-:Y:S02]  /*1710*/  IADD3 R24, P2, P1, R37, R34, R24 ;  /* 0x0000002225187210 */ /* 0x000fe4000795e018 */
[----:B------:R-:W-:Y:S02]  /*1720*/  IADD3 R34, -R242, R243, R229 ;  /* 0x000000f3f2227210 */ /* 0x000fe40007ffe1e5 */
[----:B------:R-:W-:Y:S01]  /*1730*/  IADD3 R31, P4, R210, R27, RZ ;  /* 0x0000001bd21f7210 */ /* 0x000fe20007f9e0ff */
[----:B--2---:R-:W-:Y:S01]  /*1740*/  IMAD R28, R25, R4, RZ ;  /* 0x00000004191c7224 */ /* 0x004fe200078e02ff */
[----:B------:R-:W-:Y:S01]  /*1750*/  SHF.R.S32.HI R11, RZ, 0x1f, R210 ;  /* 0x0000001fff0b7819 */ /* 0x000fe200000114d2 */
[----:B------:R-:W-:Y:S01]  /*1760*/  VIADD R34, R34, -UR4 ;  /* 0x8000000422227c36 */ /* 0x000fe20008000000 */
[----:B------:R-:W-:Y:S01]  /*1770*/  IADD3.X R22, R33, R32, R22, P2, P1 ;  /* 0x0000002021167210 */ /* 0x000fe200017e2416 */
[----:B------:R-:W-:Y:S01]  /*1780*/  IMAD R28, R27, R5, R28 ;  /* 0x000000051b1c7224 */ /* 0x000fe200078e021c */
[----:B------:R-:W-:Y:S01]  /*1790*/  IADD3.X R25, R11, R25, RZ, P4, !PT ;  /* 0x000000190b197210 */ /* 0x000fe200027fe4ff */
[----:B------:R-:W-:Y:S01]  /*17a0*/  IMAD.WIDE.U32 R40, R27, R4, R40 ;  /* 0x000000041b287225 */ /* 0x000fe200078e0028 */
[----:B-1----:R-:W-:-:S02]  /*17b0*/  SHF.R.S32.HI R38, RZ, 0x1f, R19 ;  /* 0x0000001fff267819 */ /* 0x002fc40000011413 */
[----:B------:R-:W-:Y:S01]  /*17c0*/  SHF.R.S32.HI R27, RZ, 0x1f, R34 ;  /* 0x0000001fff1b7819 */ /* 0x000fe20000011422 */
[----:B------:R-:W-:Y:S01]  /*17d0*/  IMAD.IADD R41, R41, 0x1, R28 ;  /* 0x0000000129297824 */ /* 0x000fe200078e021c */
[----:B------:R-:W-:Y:S01]  /*17e0*/  LEA.HI R29, R38, R19, RZ, 0x5 ;  /* 0x00000013261d7211 */ /* 0x000fe200078f28ff */
[----:B------:R-:W-:Y:S01]  /*17f0*/  IMAD R32, R10, UR6, RZ ;  /* 0x000000060a207c24 */ /* 0x000fe2000f8e02ff */
[----:B------:R-:W-:Y:S01]  /*1800*/  LEA.HI R27, R27, R34, RZ, 0x6 ;  /* 0x000000221b1b7211 */ /* 0x000fe200078f30ff */
[----:B------:R-:W-:Y:S01]  /*1810*/  IMAD.WIDE.U32 R34, R31, R2, R212 ;  /* 0x000000021f227225 */ /* 0x000fe200078e00d4 */
[----:B------:R-:W-:Y:S02]  /*1820*/  LOP3.LUT R38, R29, 0xffffffe0, RZ, 0xc0, !PT ;  /* 0xffffffe01d267812 */ /* 0x000fe400078ec0ff */
[----:B------:R-:W-:Y:S01]  /*1830*/  SHF.R.S32.HI R29, RZ, 0x5, R29 ;  /* 0x00000005ff1d7819 */ /* 0x000fe2000001141d */
[----:B------:R-:W-:Y:S01]  /*1840*/  IMAD.WIDE.U32 R40, R211, UR6, R40 ;  /* 0x00000006d3287c25 */ /* 0x000fe2000f8e0028 */
[----:B------:R-:W-:-:S03]  /*1850*/  SHF.R.S32.HI R227, RZ, 0x6, R27 ;  /* 0x00000006ffe37819 */ /* 0x000fc6000001141b */
[----:B------:R-:W-:Y:S01]  /*1860*/  IMAD.IADD R19, R19, 0x1, -R38 ;  /* 0x0000000113137824 */ /* 0x000fe200078e0a26 */
[----:B------:R-:W-:Y:S01]  /*1870*/  VIMNMX R227, RZ, R227, !PT ;  /* 0x000000e3ffe37248 */ /* 0x000fe20007fe0100 */
[----:B------:R-:W1:Y:S02]  /*1880*/  LDC.64 R38, c[0x0][0x478] ;  /* 0x00011e00ff267b82 */ /* 0x000e640000000a00 */
[----:B------:R-:W-:Y:S01]  /*1890*/  IMAD R19, R29, R26, R19 ;  /* 0x0000001a1d137224 */ /* 0x000fe200078e0213 */
[----:B------:R-:W-:Y:S01]  /*18a0*/  ISETP.GT.AND P4, PT, R240, R227, PT ;  /* 0x000000e3f000720c */ /* 0x000fe20003f84270 */
[----:B------:R-:W-:Y:S02]  /*18b0*/  IMAD R26, R25, R2, RZ ;  /* 0x00000002191a7224 */ /* 0x000fe400078e02ff */
[----:B------:R-:W-:Y:S01]  /*18c0*/  IMAD R25, R211, UR7, R32 ;  /* 0x00000007d3197c24 */ /* 0x000fe2000f8e0220 */
[----:B------:R-:W-:Y:S01]  /*18d0*/  IADD3 R24, P1, R19, R24, RZ ;  /* 0x0000001813187210 */ /* 0x000fe20007f3e0ff */
[----:B------:R-:W2:Y:S01]  /*18e0*/  LDC.64 R28, c[0x0][0x2b0] ;  /* 0x0000ac00ff1c7b82 */ /* 0x000ea20000000a00 */
[----:B------:R-:W-:Y:S01]  /*18f0*/  ULDC.64 UR6, c[0x0][0x400] ;  /* 0x0001000000067ab9 */ /* 0x000fe20000000a00 */
[----:B------:R-:W-:Y:S01]  /*1900*/  IMAD R26, R31, R3, R26 ;  /* 0x000000031f1a7224 */ /* 0x000fe200078e021a */
[----:B------:R-:W-:Y:S01]  /*1910*/  LEA.HI.X.SX32 R19, R19, R22, 0x1, P1 ;  /* 0x0000001613137211 */ /* 0x000fe200008f0eff */
[----:B------:R-:W-:Y:S01]  /*1920*/  IMAD.IADD R41, R41, 0x1, R25 ;  /* 0x0000000129297824 */ /* 0x000fe200078e0219 */
[----:B------:R-:W-:Y:S01]  /*1930*/  LEA R246, P1, R24, UR6, 0x2 ;  /* 0x0000000618f67c11 */ /* 0x000fe2000f8210ff */
[----:B------:R-:W-:Y:S01]  /*1940*/  VIADD R240, R240, 0xffffffff ;  /* 0xfffffffff0f07836 */ /* 0x000fe20000000000 */
[----:B------:R-:W-:-:S02]  /*1950*/  IADD3 R32, P2, R23, R34, RZ ;  /* 0x0000002217207210 */ /* 0x000fc40007f5e0ff */
[----:B------:R-:W-:Y:S01]  /*1960*/  LEA.HI.X R247, R24, UR7, R19, 0x2, P1 ;  /* 0x0000000718f77c11 */ /* 0x000fe200088f1413 */
[----:B------:R-:W-:Y:S01]  /*1970*/  ULDC.64 UR6, c[0x0][0x258] ;  /* 0x0000960000067ab9 */ /* 0x000fe20000000a00 */
[----:B------:R-:W-:Y:S01]  /*1980*/  IADD3.X R33, R21, R35, R26, P2, !PT ;  /* 0x0000002315217210 */ /* 0x000fe200017fe41a */
[----:B------:R-:W-:Y:S02]  /*1990*/  IMAD R22, R10, UR6, RZ ;  /* 0x000000060a167c24 */ /* 0x000fe4000f8e02ff */
[----:B------:R-:W-:Y:S02]  /*19a0*/  IMAD R21, R11, R4, RZ ;  /* 0x000000040b157224 */ /* 0x000fe400078e02ff */
[C---:B------:R-:W-:Y:S02]  /*19b0*/  IMAD R19, R211.reuse, UR7, R22 ;  /* 0x00000007d3137c24 */ /* 0x040fe4000f8e0216 */
[----:B------:R-:W-:Y:S01]  /*19c0*/  IMAD.WIDE.U32 R24, R211, UR6, R32 ;  /* 0x00000006d3187c25 */ /* 0x000fe2000f8e0020 */
[----:B------:R-:W-:-:S03]  /*19d0*/  ULDC.64 UR6, c[0x0][0x3e0] ;  /* 0x0000f80000067ab9 */ /* 0x000fc60000000a00 */
[----:B------:R-:W-:Y:S01]  /*19e0*/  IMAD R21, R210, R5, R21 ;  /* 0x00000005d2157224 */ /* 0x000fe200078e0215 */
[----:B------:R-:W-:Y:S01]  /*19f0*/  LEA R250, P2, R24, UR8, 0x1 ;  /* 0x0000000818fa7c11 */ /* 0x000fe2000f8408ff */
[----:B------:R-:W-:-:S04]  /*1a00*/  IMAD.WIDE.U32 R26, R210, R4, R40 ;  /* 0x00000004d21a7225 */ /* 0x000fc800078e0028 */
[----:B------:R-:W-:Y:S01]  /*1a10*/  IMAD.IADD R19, R25, 0x1, R19 ;  /* 0x0000000119137824 */ /* 0x000fe200078e0213 */
[----:B------:R-:W-:Y:S01]  /*1a20*/  IADD3 R21, R27, R21, RZ ;  /* 0x000000151b157210 */ /* 0x000fe20007ffe0ff */
[----:B-1----:R-:W-:Y:S01]  /*1a30*/  IMAD.WIDE R230, R36, 0x4, R38 ;  /* 0x0000000424e67825 */ /* 0x002fe200078e0226 */
[----:B------:R-:W-:Y:S02]  /*1a40*/  LEA R248, P1, R26, UR6, 0x1 ;  /* 0x000000061af87c11 */ /* 0x000fe4000f8208ff */
[----:B------:R-:W-:Y:S01]  /*1a50*/  LEA.HI.X R251, R24, UR9, R19, 0x1, P2 ;  /* 0x0000000918fb7c11 */ /* 0x000fe200090f0c13 */
[----:B--2---:R-:W-:Y:S01]  /*1a60*/  IMAD.WIDE R232, R30, 0x4, R28 ;  /* 0x000000041ee87825 */ /* 0x004fe200078e021c */
[----:B------:R-:W-:Y:S01]  /*1a70*/  LEA.HI.X R249, R26, UR7, R21, 0x1, P1 ;  /* 0x000000071af97c11 */ /* 0x000fe200088f0c15 */
[----:B------:R-:W-:Y:S08]  /*1a80*/  @P4 BRA `(.L_x_304) ;  /* 0x0000000800284947 */ /* 0x000ff00003800000 */
[----:B------:R-:W1:Y:S01]  /*1a90*/  @P0 LDC.64 R2, c[0x0][0x458] ;  /* 0x00011600ff020b82 */ /* 0x000e620000000a00 */
[CC--:B------:R-:W-:Y:S02]  /*1aa0*/  @P0 IADD3 R6, R241.reuse, R244.reuse, RZ ;  /* 0x000000f4f1060210 */ /* 0x0c0fe40007ffe0ff */
[----:B------:R-:W-:-:S05]  /*1ab0*/  @P0 IADD3 R16, R241, R244, RZ ;  /* 0x000000f4f1100210 */ /* 0x000fca0007ffe0ff */
[----:B------:R-:W2:Y:S01]  /*1ac0*/  @P0 LDC.64 R4, c[0x0][0x450] ;  /* 0x00011400ff040b82 */ /* 0x000ea20000000a00 */
[C---:B-1----:R-:W-:Y:S02]  /*1ad0*/  @P0 IMAD R12, R6.reuse, R3, RZ ;  /* 0x00000003060c0224 */ /* 0x042fe400078e02ff */
[----:B------:R-:W-:-:S05]  /*1ae0*/  @P0 IMAD.WIDE.U32 R6, R6, R2, RZ ;  /* 0x0000000206060225 */ /* 0x000fca00078e00ff */
[----:B------:R-:W-:Y:S01]  /*1af0*/  @P0 IADD3 R12, R7, R12, RZ ;  /* 0x0000000c070c0210 */ /* 0x000fe20007ffe0ff */
[C---:B--2---:R-:W-:Y:S01]  /*1b00*/  @P0 IMAD R8, R16.reuse, R5, RZ ;  /* 0x0000000510080224 */ /* 0x044fe200078e02ff */
[----:B------:R-:W-:Y:S01]  /*1b10*/  @P0 MOV R14, R6 ;  /* 0x00000006000e0202 */ /* 0x000fe20000000f00 */
[----:B------:R-:W-:-:S05]  /*1b20*/  @P0 IMAD.WIDE.U32 R16, R16, R4, RZ ;  /* 0x0000000410100225 */ /* 0x000fca00078e00ff */
[----:B------:R-:W-:Y:S01]  /*1b30*/  @P0 IADD3 R8, R17, R8, RZ ;  /* 0x0000000811080210 */ /* 0x000fe20007ffe0ff */
        /* <DEDUP_REMOVED lines=12> */
.L_x_305:
        /* <DEDUP_REMOVED lines=12> */
.L_x_306:
[-C--:B------:R-:W-:Y:S01]  /*1cc0*/  IMAD R6, R13, R4.reuse, RZ ;  /* 0x000000040d067224 */ /* 0x080fe200078e02ff */
[----:B------:R-:W-:Y:S01]  /*1cd0*/  ULDC.64 UR6, c[0x0][0x468] ;  /* 0x00011a0000067ab9 */ /* 0x000fe20000000a00 */
[----:B------:R-:W-:Y:S01]  /*1ce0*/  IMAD.WIDE.U32 R18, R229, R4, R212 ;  /* 0x00000004e5127225 */ /* 0x000fe200078e00d4 */
[----:B------:R-:W-:Y:S03]  /*1cf0*/  BSSY B0, `(.L_x_307) ;  /* 0x000001d000007945 */ /* 0x000fe60003800000 */
[----:B------:R-:W-:Y:S01]  /*1d00*/  IMAD R9, R217, -0x40, R242 ;  /* 0xffffffc0d9097824 */ /* 0x000fe200078e02f2 */
[----:B------:R-:W-:Y:S01]  /*1d10*/  IADD3 R16, P0, R16, R18, RZ ;  /* 0x0000001210107210 */ /* 0x000fe20007f1e0ff */
[----:B------:R-:W-:Y:S01]  /*1d20*/  IMAD R7, R229, R5, R6 ;  /* 0x00000005e5077224 */ /* 0x000fe200078e0206 */
[C---:B------:R-:W-:Y:S02]  /*1d30*/  IADD3 R6, R210.reuse, 0x20, RZ ;  /* 0x00000020d2067810 */ /* 0x040fe40007ffe0ff */
[----:B------:R-:W-:-:S02]  /*1d40*/  ISETP.GE.AND P4, PT, R210, R9, PT ;  /* 0x00000009d200720c */ /* 0x000fc40003f86270 */
[----:B------:R-:W-:Y:S01]  /*1d50*/  IADD3.X R17, R8, R19, R7, P0, !PT ;  /* 0x0000001308117210 */ /* 0x000fe200007fe407 */
[----:B------:R-:W-:Y:S01]  /*1d60*/  IMAD R8, R10, UR6, RZ ;  /* 0x000000060a087c24 */ /* 0x000fe2000f8e02ff */
[----:B------:R-:W-:-:S03]  /*1d70*/  ISETP.GE.AND P3, PT, R6, R9, PT ;  /* 0x000000090600720c */ /* 0x000fc60003f66270 */
        /* <DEDUP_REMOVED lines=9> */
[----:B------:R-:W-:Y:S01]  /*1e10*/  IMAD R6, R210, R5, R6 ;  /* 0x00000005d2067224 */ /* 0x000fe200078e0206 */
        /* <DEDUP_REMOVED lines=10> */
.L_x_308:
[----:B------:R-:W-:Y:S05]  /*1ec0*/  BSYNC B0 ;  /* 0x0000000000007941 */ /* 0x000fea0003800000 */
.L_x_307:
[----:B------:R-:W-:Y:S04]  /*1ed0*/  BSSY B0, `(.L_x_309) ;  /* 0x0000014000007945 */ /* 0x000fe80003800000 */
        /* <DEDUP_REMOVED lines=19> */
.L_x_310:
[----:B------:R-:W-:Y:S05]  /*2010*/  BSYNC B0 ;  /* 0x0000000000007941 */ /* 0x000fea0003800000 */
.L_x_309:
[-C--:B------:R-:W-:Y:S01]  /*2020*/  IMAD.WIDE.U32 R6, R229, R2.reuse, R212 ;  /* 0x00000002e5067225 */ /* 0x080fe200078e00d4 */
[----:B------:R-:W-:Y:S01]  /*2030*/  ULDC.64 UR6, c[0x0][0x470] ;  /* 0x00011c0000067ab9 */ /* 0x000fe20000000a00 */
[----:B------:R-:W-:Y:S02]  /*2040*/  BSSY B0, `(.L_x_311) ;  /* 0x000001a000007945 */ /* 0x000fe40003800000 */
[----:B--2---:R-:W-:Y:S01]  /*2050*/  IMAD R4, R13, R2, RZ ;  /* 0x000000020d047224 */ /* 0x004fe200078e02ff */
        /* <DEDUP_REMOVED lines=24> */
.L_x_312:
[----:B------:R-:W-:Y:S05]  /*21e0*/  BSYNC B0 ;  /* 0x0000000000007941 */ /* 0x000fea0003800000 */
.L_x_311:
        /* <DEDUP_REMOVED lines=8> */
[----:B------:R-:W-:-:S04]  /*2270*/  IMAD.WIDE.U32 R6, R4, R2, R6 ;  /* 0x0000000204067225 */ /* 0x000fc800078e0006 */
[----:B------:R-:W-:Y:S01]  /*2280*/  IMAD R11, R11, R2, RZ ;  /* 0x000000020b0b7224 */ /* 0x000fe200078e02ff */
[----:B------:R-:W-:-:S03]  /*2290*/  LEA R2, P2, R6, UR6, 0x1 ;  /* 0x0000000606027c11 */ /* 0x000fc6000f8408ff */
[----:B------:R-:W-:-:S04]  /*22a0*/  IMAD R11, R4, R3, R11 ;  /* 0x00000003040b7224 */ /* 0x000fc800078e020b */
[----:B------:R-:W-:-:S05]  /*22b0*/  IMAD.IADD R11, R7, 0x1, R11 ;  /* 0x00000001070b7824 */ /* 0x000fca00078e020b */
[----:B------:R-:W-:-:S05]  /*22c0*/  LEA.HI.X R3, R6, UR7, R11, 0x1, P2 ;  /* 0x0000000706037c11 */ /* 0x000fca00090f0c0b */
[----:B------:R3:W-:Y:S04]  /*22d0*/  @!P1 STG.E.128 desc[UR14][R2.64], RZ ;  /* 0x000000ff02009986 */ /* 0x0007e8000c101d0e */
[----:B------:R3:W-:Y:S01]  /*22e0*/  @!P0 STG.E.128 desc[UR14][R2.64+0x80], RZ ;  /* 0x000080ff02008986 */ /* 0x0007e2000c101d0e */
[----:B------:R-:W-:-:S13]  /*22f0*/  ISETP.GE.AND P0, PT, R215, UR4, PT ;  /* 0x00000004d7007c0c */ /* 0x000fda000bf06270 */
[----:B------:R-:W-:Y:S05]  /*2300*/  @P0 BRA `(.L_x_313) ;  /* 0x00000064008c0947 */ /* 0x000fea0003800000 */
[----:B------:R4:W-:Y:S01]  /*2310*/  STG.E.128 desc[UR14][R2.64+0x100], RZ ;  /* 0x000100ff02007986 */ /* 0x0009e2000c101d0e */
[----:B------:R-:W-:Y:S05]  /*2320*/  BRA `(.L_x_313) ;  /* 0x0000006400847947 */ /* 0x000fea0003800000 */
.L_x_304:
[----:B------:R-:W-:Y:S01]  /*2330*/  @P3 BAR.SYNC.DEFER_BLOCKING 0x0 ;  /* 0x0000000000003b1d */ /* 0x000fe20000010000 */
[C---:B------:R-:W-:Y:S01]  /*2340*/  IMAD R10, R240.reuse, -0x40, R243 ;  /* 0xffffffc0f00a7824 */ /* 0x040fe200078e02f3 */
[----:B------:R-:W-:Y:S01]  /*2350*/  LEA.HI R23, R240, R240, RZ, 0x1 ;  /* 0x000000f0f0177211 */ /* 0x000fe200078f08ff */
[----:B------:R-:W-:-:S03]  /*2360*/  VIADD R15, R210, 0x20 ;  /* 0x00000020d20f7836 */ /* 0x000fc60000000000 */
[-C--:B------:R-:W-:Y:S01]  /*2370*/  ISETP.GE.AND P5, PT, R210, R10.reuse, PT ;  /* 0x0000000ad200720c */ /* 0x080fe20003fa6270 */
[----:B------:R-:W-:Y:S01]  /*2380*/  BSSY B0, `(.L_x_314) ;  /* 0x000001c000007945 */ /* 0x000fe20003800000 */
        /* <DEDUP_REMOVED lines=27> */
.L_x_315:
[----:B------:R-:W-:Y:S05]  /*2540*/  BSYNC B0 ;  /* 0x0000000000007941 */ /* 0x000fea0003800000 */
.L_x_314:
[----:B------:R4:W-:Y:S01]  /*2550*/  @P4 STS.128 [R219+0xd000], RZ ;  /* 0x00d000ffdb004388 */ /* 0x0009e20000000c00 */
[----:B------:R-:W-:Y:S01]  /*2560*/  ISETP.NE.AND P0, PT, R22, 0x1, PT ;  /* 0x000000011600780c */ /* 0x000fe20003f05270 */
[----:B------:R-:W-:Y:S01]  /*2570*/  VIADD R22, R209, 0x3000 ;  /* 0x00003000d1167836 */ /* 0x000fe20000000000 */
[----:B------:R-:W-:Y:S01]  /*2580*/  BSSY B0, `(.L_x_316) ;  /* 0x0000023000007945 */ /* 0x000fe20003800000 */
[----:B------:R4:W-:Y:S03]  /*2590*/  @P4 STS.128 [R219+0xf000], RZ ;  /* 0x00f000ffdb004388 */ /* 0x0009e60000000c00 */
[----:B------:R-:W-:Y:S01]  /*25a0*/  SEL R239, R22, R209, !P0 ;  /* 0x000000d116ef7207 */ /* 0x000fe20004000000 */
[----:B------:R4:W-:Y:S01]  /*25b0*/  @P4 STS.128 [R219+0x11000], RZ ;  /* 0x011000ffdb004388 */ /* 0x0009e20000000c00 */
[----:B------:R-:W-:Y:S05]  /*25c0*/  @P4 BRA `(.L_x_317) ;  /* 0x0000000000784947 */ /* 0x000fea0003800000 */
        /* <DEDUP_REMOVED lines=30> */
.L_x_317:
[----:B------:R-:W-:Y:S05]  /*27b0*/  BSYNC B0 ;  /* 0x0000000000007941 */ /* 0x000fea0003800000 */
.L_x_316:
        /* <DEDUP_REMOVED lines=16> */
.L_x_319:
        /* <DEDUP_REMOVED lines=29> */
.L_x_320:
[----:B------:R-:W-:Y:S05]  /*2a90*/  BSYNC B0 ;  /* 0x0000000000007941 */ /* 0x000fea0003800000 */
.L_x_318:
        /* <DEDUP_REMOVED lines=17> */
.L_x_322:
        /* <DEDUP_REMOVED lines=37> */
.L_x_323:
[----:B------:R-:W-:Y:S05]  /*2e00*/  BSYNC B0 ;  /* 0x0000000000007941 */ /* 0x000fea0003800000 */
.L_x_321:
[----:B-1----:R-:W-:Y:S01]  /*2e10*/  IMAD R2, R217, -0x40, R242 ;  /* 0xffffffc0d9027824 */ /* 0x002fe200078e02f2 */
[----:B------:R-:W-:Y:S01]  /*2e20*/  ULDC.64 UR6, c[0x0][0x260] ;  /* 0x0000980000067ab9 */ /* 0x000fe20000000a00 */
[-C--:B------:R-:W-:Y:S01]  /*2e30*/  IMAD R4, R13, R8.reuse, RZ ;  /* 0x000000080d047224 */ /* 0x080fe200078e02ff */
[----:B------:R-:W-:Y:S01]  /*2e40*/  BSSY B0, `(.L_x_324) ;  /* 0x0000038000007945 */ /* 0x000fe20003800000 */
[----:B------:R-:W-:Y:S01]  /*2e50*/  IMAD.WIDE.U32 R22, R229, R8, R212 ;  /* 0x00000008e5167225 */ /* 0x000fe200078e00d4 */
[-C--:B------:R-:W-:Y:S02]  /*2e60*/  ISETP.GE.AND P1, PT, R210, R2.reuse, PT ;  /* 0x00000002d200720c */ /* 0x080fe40003f26270 */
[----:B------:R-:W-:Y:S01]  /*2e70*/  ISETP.GE.AND P4, PT, R15, R2, PT ;  /* 0x000000020f00720c */ /* 0x000fe20003f86270 */
[----:B------:R-:W-:Y:S01]  /*2e80*/  IMAD R4, R229, R9, R4 ;  /* 0x00000009e5047224 */ /* 0x000fe200078e0204 */
[----:B------:R-:W-:Y:S01]  /*2e90*/  IADD3 R22, P2, R20, R22, RZ ;  /* 0x0000001614167210 */ /* 0x000fe20007f5e0ff */
[-C--:B------:R-:W-:Y:S01]  /*2ea0*/  IMAD R20, R13, R6.reuse, RZ ;  /* 0x000000060d147224 */ /* 0x080fe200078e02ff */
[----:B------:R-:W-:Y:S01]  /*2eb0*/  IADD3 R13, R207, 0x8, RZ ;  /* 0x00000008cf0d7810 */ /* 0x000fe20007ffe0ff */
[----:B------:R-:W-:Y:S01]  /*2ec0*/  IMAD.WIDE.U32 R24, R229, R6, R212 ;  /* 0x00000006e5187225 */ /* 0x000fe200078e00d4 */
[----:B------:R-:W-:-:S03]  /*2ed0*/  IADD3.X R23, R17, R23, R4, P2, !PT ;  /* 0x0000001711177210 */ /* 0x000fc600017fe404 */
[----:B------:R-:W-:Y:S01]  /*2ee0*/  IMAD R5, R12, UR6, RZ ;  /* 0x000000060c057c24 */ /* 0x000fe2000f8e02ff */
[----:B------:R-:W-:Y:S01]  /*2ef0*/  IADD3 R18, P2, R18, R24, RZ ;  /* 0x0000001812127210 */ /* 0x000fe20007f5e0ff */
[----:B------:R1:W-:Y:S01]  /*2f00*/  @P1 STS.128 [R219+0x12000], RZ ;  /* 0x012000ffdb001388 */ /* 0x0003e20000000c00 */
[----:B------:R-:W-:Y:S02]  /*2f10*/  IMAD R3, R229, R7, R20 ;  /* 0x00000007e5037224 */ /* 0x000fe400078e0214 */
[C---:B------:R-:W-:Y:S01]  /*2f20*/  IMAD R5, R14.reuse, UR7, R5 ;  /* 0x000000070e057c24 */ /* 0x040fe2000f8e0205 */
[----:B------:R1:W-:Y:S01]  /*2f30*/  @P1 STS.128 [R219+0x14000], RZ ;  /* 0x014000ffdb001388 */ /* 0x0003e20000000c00 */
[----:B------:R-:W-:Y:S01]  /*2f40*/  IMAD.WIDE.U32 R20, R14, UR6, R22 ;  /* 0x000000060e147c25 */ /* 0x000fe2000f8e0016 */
[----:B------:R-:W-:Y:S02]  /*2f50*/  IADD3.X R19, R16, R25, R3, P2, !PT ;  /* 0x0000001910137210 */ /* 0x000fe400017fe403 */
        /* <DEDUP_REMOVED lines=38> */
.L_x_325:
[----:B------:R-:W-:Y:S05]  /*31c0*/  BSYNC B0 ;  /* 0x0000000000007941 */ /* 0x000fea0003800000 */
.L_x_324:
        /* <DEDUP_REMOVED lines=16> */
[----:B------:R1:W-:Y:S06]  /*32d0*/  @P6 STS.128 [R219+0x13000], RZ ;  /* 0x013000ffdb006388 */ /* 0x0003ec0000000c00 */
[----:B------:R-:W5:Y:S01]  /*32e0*/  @!P5 LDC.64 R2, c[0x0][0x218] ;  /* 0x00008600ff02db82 */ /* 0x000f620000000a00 */
[----:B-1----:R-:W-:Y:S01]  /*32f0*/  @!P6 LEA R8, P3, R20, R4, 0x1 ;  /* 0x000000041408e211 */ /* 0x002fe200078608ff */
[----:B------:R-:W-:-:S05]  /*3300*/  IMAD.IADD R4, R21, 0x1, R17 ;  /* 0x0000000115047824 */ /* 0x000fca00078e0211 */
        /* <DEDUP_REMOVED lines=21> */
.L_x_327:
[----:B------:R-:W-:Y:S05]  /*3460*/  BSYNC B0 ;  /* 0x0000000000007941 */ /* 0x000fea0003800000 */
.L_x_326:
        /* <DEDUP_REMOVED lines=52> */
.L_x_329:
[----:B------:R-:W-:Y:S05]  /*37b0*/  BSYNC B0 ;  /* 0x0000000000007941 */ /* 0x000fea0003800000 */
.L_x_328:
        /* <DEDUP_REMOVED lines=42> */
.L_x_331:
[----:B------:R-:W-:Y:S05]  /*3a60*/  BSYNC B0 ;  /* 0x0000000000007941 */ /* 0x000fea0003800000 */
.L_x_330:
[----:B------:R-:W2:Y:S01]  /*3a70*/  LDC R237, c[0x0][0x394] ;  /* 0x0000e500ffed7b82 */ /* 0x000ea20000000800 */
[----:B------:R-:W-:Y:S01]  /*3a80*/  IMAD.MOV.U32 R194, RZ, RZ, 0x20 ;  /* 0x00000020ffc27424 */ /* 0x000fe200078e00ff */
[----:B------:R-:W-:Y:S01]  /*3a90*/  R2P PR, R208, 0x6 ;  /* 0x00000006d0007804 */ /* 0x000fe20000000000 */
[----:B------:R-:W-:Y:S01]  /*3aa0*/  ULDC UR6, c[0x0][0x2d0] ;  /* 0x0000b40000067ab9 */ /* 0x000fe20000000800 */
[----:B------:R-:W-:Y:S01]  /*3ab0*/  ULDC UR7, c[0x0][0x398] ;  /* 0x0000e60000077ab9 */ /* 0x000fe20000000800 */
[----:B------:R2:W5:Y:S03]  /*3ac0*/  @!P6 LDG.E R236, desc[UR14][R12.64] ;  /* 0x0000000e0cece981 */ /* 0x000566000c1e1900 */
[----:B------:R-:W2:Y:S01]  /*3ad0*/  LDC R225, c[0x0][0x394] ;  /* 0x0000e500ffe17b82 */ /* 0x000ea20000000800 */
[----:B------:R-:W-:Y:S01]  /*3ae0*/  IMAD.MOV.U32 R193, RZ, RZ, 0x40 ;  /* 0x00000040ffc17424 */ /* 0x000fe200078e00ff */
[----:B------:R-:W-:Y:S01]  /*3af0*/  SEL R194, R194, 0xffffffe0, !P1 ;  /* 0xffffffe0c2c27807 */ /* 0x000fe20004800000 */
[----:B-1----:R-:W-:Y:S01]  /*3b00*/  VIADD R3, R204, 0x3000 ;  /* 0x00003000cc037836 */ /* 0x002fe20000000000 */
[----:B------:R1:W5:Y:S04]  /*3b10*/  @!P5 LDG.E R238, desc[UR14][R12.64+0x20] ;  /* 0x0000200e0ceed981 */ /* 0x000368000c1e1900 */
[----:B------:R-:W0:Y:S01]  /*3b20*/  LDGDEPBAR ;  /* 0x00000000000079af */ /* 0x000e220000000000 */
[----:B------:R-:W-:-:S02]  /*3b30*/  VIADD R2, R203, 0x3000 ;  /* 0x00003000cb027836 */ /* 0x000fc40000000000 */
[----:B------:R-:W-:Y:S01]  /*3b40*/  IMAD.IADD R226, R229, 0x1, R243 ;  /* 0x00000001e5e27824 */ /* 0x000fe200078e02f3 */
[----:B------:R-:W-:Y:S01]  /*3b50*/  SEL R193, R193, 0xffffffc0, !P2 ;  /* 0xffffffc0c1c17807 */ /* 0x000fe20005000000 */
[----:B------:R-:W-:Y:S01]  /*3b60*/  IMAD.IADD R192, R197, 0x1, R194 ;  /* 0x00000001c5c07824 */ /* 0x000fe200078e02c2 */
[----:B------:R-:W-:Y:S01]  /*3b70*/  SEL R196, R3, R204, !P0 ;  /* 0x000000cc03c47207 */ /* 0x000fe20004000000 */
[----:B------:R-:W-:Y:S01]  /*3b80*/  IMAD.MOV.U32 R234, RZ, RZ, R239 ;  /* 0x000000ffffea7224 */ /* 0x000fe200078e00ef */
[----:B------:R-:W-:Y:S02]  /*3b90*/  SEL R195, R2, R203, !P0 ;  /* 0x000000cb02c37207 */ /* 0x000fe40004000000 */
[----:B------:R-:W-:Y:S02]  /*3ba0*/  CS2R R142, SRZ ;  /* 0x00000000008e7805 */ /* 0x000fe4000001ff00 */
[----:B------:R-:W-:Y:S02]  /*3bb0*/  IADD3 R245, -R242, 0x40, R226 ;  /* 0x00000040f2f57810 */ /* 0x000fe40007ffe1e2 */
        /* <DEDUP_REMOVED lines=52> */
[----:B------:R-:W-:Y:S01]  /*3f00*/  VIADD R245, R245, -UR4 ;  /* 0x80000004f5f57c36 */ /* 0x000fe20008000000 */
[----:B-12---:R-:W-:-:S06]  /*3f10*/  ULDC UR4, c[0x0][0x2dc] ;  /* 0x0000b70000047ab9 */ /* 0x006fcc0000000800 */
.L_x_336:
[----:B------:R-:W0:Y:S01]  /*3f20*/  LDGDEPBAR ;  /* 0x00000000000079af */ /* 0x000e220000000000 */
[C---:B------:R-:W-:Y:S01]  /*3f30*/  IMAD.IADD R94, R196.reuse, 0x1, R194 ;  /* 0x00000001c45e7824 */ /* 0x040fe200078e02c2 */
[----:B------:R-:W-:Y:S01]  /*3f40*/  IADD3 R93, R196, R193, RZ ;  /* 0x000000c1c45d7210 */ /* 0x000fe20007ffe0ff */
[----:B------:R-:W-:Y:S01]  /*3f50*/  IMAD.MOV.U32 R95, RZ, RZ, R225 ;  /* 0x000000ffff5f7224 */ /* 0x000fe200078e00e1 */
[----:B------:R-:W-:Y:S01]  /*3f60*/  IADD3 R96, P0, R235, R230, RZ ;  /* 0x000000e6eb607210 */ /* 0x000fe20007f1e0ff */
[----:B------:R-:W-:Y:S04]  /*3f70*/  IMAD.IADD R92, R94, 0x1, R193 ;  /* 0x000000015e5c7824 */ /* 0x000fe800078e02c1 */
[----:B------:R-:W-:Y:S01]  /*3f80*/  IMAD.X R97, R218, 0x1, R231, P0 ;  /* 0x00000001da617824 */ /* 0x000fe200000e06e7 */
[----:B------:R-:W-:Y:S04]  /*3f90*/  DEPBAR.LE SB0, 0x0 ;  /* 0x000080000000791a */ /* 0x000fe80000000000 */
[----:B------:R-:W-:Y:S06]  /*3fa0*/  BAR.SYNC.DEFER_BLOCKING 0x0 ;  /* 0x0000000000007b1d */ /* 0x000fec0000010000 */
[----:B------:R-:W-:Y:S04]  /*3fb0*/  LDSM.16.M88.4 R20, [R196] ;  /* 0x00000000c414783b */ /* 0x000fe80000000200 */
[----:B------:R-:W1:Y:S04]  /*3fc0*/  LDSM.16.M88.4 R24, [R202+UR5+0x12000] ;  /* 0x01200005ca18783b */ /* 0x000e680008000200 */
[----:B------:R-:W2:Y:S04]  /*3fd0*/  LDSM.16.M88.4 R28, [R202+UR5+0x12800] ;  /* 0x01280005ca1c783b */ /* 0x000ea80008000200 */
[----:B------:R-:W-:Y:S04]  /*3fe0*/  LDSM.16.M88.4 R32, [R94] ;  /* 0x000000005e20783b */ /* 0x000fe80000000200 */
[----:B------:R-:W3:Y:S04]  /*3ff0*/  LDSM.16.M88.4 R84, [R201] ;  /* 0x00000000c954783b */ /* 0x000ee80000000200 */
[----:B------:R-:W4:Y:S04]  /*4000*/  LDSM.16.M88.4 R88, [R201+0x800] ;  /* 0x00080000c958783b */ /* 0x000f280000000200 */
[----:B-----5:R-:W5:Y:S04]  /*4010*/  LDG.E R165, desc[UR14][R96.64] ;  /* 0x0000000e60a57981 */ /* 0x020f68000c1e1900 */
[----:B------:R2:W5:Y:S01]  /*4020*/  LDG.E R164, desc[UR14][R96.64+0x20] ;  /* 0x0000200e60a47981 */ /* 0x000562000c1e1900 */
[C---:B-1----:R-:W-:Y:S06]  /*4030*/  HMMA.16816.F32.BF16 R4, R20.reuse, R24, RZ ;  /* 0x000000181404723c */ /* 0x042fec00000418ff */
[C---:B------:R-:W-:Y:S01]  /*4040*/  HMMA.16816.F32.BF16 R8, R20.reuse, R26, RZ ;  /* 0x0000001a1408723c */ /* 0x040fe200000418ff */
[----:B------:R-:W-:Y:S01]  /*4050*/  LDSM.16.M88.4 R24, [R200] ;  /* 0x00000000c818783b */ /* 0x000fe20000000200 */
[----:B--2---:R-:W-:Y:S04]  /*4060*/  SHF.L.U32 R96, R240, 0x6, RZ ;  /* 0x00000006f0607819 */ /* 0x004fe800000006ff */
[C---:B------:R-:W-:Y:S01]  /*4070*/  HMMA.16816.F32.BF16 R12, R20.reuse, R28, RZ ;  /* 0x0000001c140c723c */ /* 0x040fe200000418ff */
[----:B------:R-:W-:Y:S05]  /*4080*/  ISETP.GE.AND P0, PT, R96, R245, PT ;  /* 0x000000f56000720c */ /* 0x000fea0003f06270 */
[----:B------:R-:W-:Y:S01]  /*4090*/  HMMA.16816.F32.BF16 R16, R20, R30, RZ ;  /* 0x0000001e1410723c */ /* 0x000fe200000418ff */
[----:B------:R-:W1:Y:S04]  /*40a0*/  LDSM.16.M88.4 R20, [R93] ;  /* 0x000000005d14783b */ /* 0x000e680000000200 */
[----:B------:R-:W2:Y:S01]  /*40b0*/  LDSM.16.M88.4 R28, [R200+0x800] ;  /* 0x00080000c81c783b */ /* 0x000ea20000000200 */
[C---:B---3--:R-:W-:Y:S06]  /*40c0*/  HMMA.16816.F32.BF16 R4, R32.reuse, R84, R4 ;  /* 0x000000542004723c */ /* 0x048fec0000041804 */
[C---:B------:R-:W-:Y:S01]  /*40d0*/  HMMA.16816.F32.BF16 R8, R32.reuse, R86, R8 ;  /* 0x000000562008723c */ /* 0x040fe20000041808 */
[----:B------:R-:W-:Y:S05]  /*40e0*/  LDSM.16.M88.4 R84, [R199] ;  /* 0x00000000c754783b */ /* 0x000fea0000000200 */
[C---:B----4-:R-:W-:Y:S06]  /*40f0*/  HMMA.16816.F32.BF16 R12, R32.reuse, R88, R12 ;  /* 0x00000058200c723c */ /* 0x050fec000004180c */
[----:B------:R-:W-:Y:S01]  /*4100*/  HMMA.16816.F32.BF16 R16, R32, R90, R16 ;  /* 0x0000005a2010723c */ /* 0x000fe20000041810 */
[----:B------:R-:W3:Y:S04]  /*4110*/  LDSM.16.M88.4 R32, [R92] ;  /* 0x000000005c20783b */ /* 0x000ee80000000200 */
[----:B------:R-:W4:Y:S01]  /*4120*/  LDSM.16.M88.4 R88, [R199+0x800] ;  /* 0x00080000c758783b */ /* 0x000f220000000200 */
[C---:B-1----:R-:W-:Y:S06]  /*4130*/  HMMA.16816.F32.BF16 R4, R20.reuse, R24, R4 ;  /* 0x000000181404723c */ /* 0x042fec0000041804 */
[C---:B------:R-:W-:Y:S01]  /*4140*/  HMMA.16816.F32.BF16 R8, R20.reuse, R26, R8 ;  /* 0x0000001a1408723c */ /* 0x040fe20000041808 */
[----:B------:R-:W-:Y:S05]  /*4150*/  LDSM.16.M88.4 R24, [R202+UR5+0x14000] ;  /* 0x01400005ca18783b */ /* 0x000fea0008000200 */
[C---:B--2---:R-:W-:Y:S06]  /*4160*/  HMMA.16816.F32.BF16 R12, R20.reuse, R28, R12 ;  /* 0x0000001c140c723c */ /* 0x044fec000004180c */
[----:B------:R-:W-:Y:S01]  /*4170*/  HMMA.16816.F32.BF16 R16, R20, R30, R16 ;  /* 0x0000001e1410723c */ /* 0x000fe20000041810 */
[----:B------:R-:W1:Y:S04]  /*4180*/  LDSM.16.M88.4 R20, [R196+0x2000] ;  /* 0x00200000c414783b */ /* 0x000e680000000200 */
[----:B------:R-:W2:Y:S01]  /*4190*/  LDSM.16.M88.4 R28, [R202+UR5+0x14800] ;  /* 0x01480005ca1c783b */ /* 0x000ea20008000200 */
[C---:B---3--:R-:W-:Y:S06]  /*41a0*/  HMMA.16816.F32.BF16 R4, R32.reuse, R84, R4 ;  /* 0x000000542004723c */ /* 0x048fec0000041804 */
[C---:B------:R-:W-:Y:S01]  /*41b0*/  HMMA.16816.F32.BF16 R8, R32.reuse, R86, R8 ;  /* 0x000000562008723c */ /* 0x040fe20000041808 */
[----:B------:R-:W-:Y:S05]  /*41c0*/  LDSM.16.M88.4 R84, [R201+0x2000] ;  /* 0x00200000c954783b */ /* 0x000fea0000000200 */
[C---:B----4-:R-:W-:Y:S06]  /*41d0*/  HMMA.16816.F32.BF16 R12, R32.reuse, R88, R12 ;  /* 0x00000058200c723c */ /* 0x050fec000004180c */
[----:B------:R-:W-:Y:S01]  /*41e0*/  HMMA.16816.F32.BF16 R16, R32, R90, R16 ;  /* 0x0000005a2010723c */ /* 0x000fe20000041810 */
[----:B------:R-:W3:Y:S04]  /*41f0*/  LDSM.16.M88.4 R32, [R94+0x2000] ;  /* 0x002000005e20783b */ /* 0x000ee80000000200 */
[----:B------:R-:W4:Y:S01]  /*4200*/  LDSM.16.M88.4 R88, [R201+0x2800] ;  /* 0x00280000c958783b */ /* 0x000f220000000200 */
[C---:B-1----:R-:W-:Y:S06]  /*4210*/  HMMA.16816.F32.BF16 R4, R20.reuse, R24, R4 ;  /* 0x000000181404723c */ /* 0x042fec0000041804 */
[C---:B------:R-:W-:Y:S01]  /*4220*/  HMMA.16816.F32.BF16 R8, R20.reuse, R26, R8 ;  /* 0x0000001a1408723c */ /* 0x040fe20000041808 */
[----:B------:R-:W-:Y:S05]  /*4230*/  LDSM.16.M88.4 R24, [R200+0x2000] ;  /* 0x00200000c818783b */ /* 0x000fea0000000200 */
[C---:B--2---:R-:W-:Y:S06]  /*4240*/  HMMA.16816.F32.BF16 R12, R20.reuse, R28, R12 ;  /* 0x0000001c140c723c */ /* 0x044fec000004180c */
[----:B------:R-:W-:Y:S01]  /*4250*/  HMMA.16816.F32.BF16 R16, R20, R30, R16 ;  /* 0x0000001e1410723c */ /* 0x000fe20000041810 */
[----:B------:R-:W1:Y:S04]  /*4260*/  LDSM.16.M88.4 R20, [R93+0x2000] ;  /* 0x002000005d14783b */ /* 0x000e680000000200 */
[----:B------:R-:W2:Y:S01]  /*4270*/  LDSM.16.M88.4 R28, [R200+0x2800] ;  /* 0x00280000c81c783b */ /* 0x000ea20000000200 */
        /* <DEDUP_REMOVED lines=36> */
[C---:B------:R-:W-:Y:S06]  /*44c0*/  HMMA.16816.F32.BF16 R8, R20.reuse, R26, R8 ;  /* 0x0000001a1408723c */ /* 0x040fec0000041808 */
[C---:B--2---:R-:W-:Y:S06]  /*44d0*/  HMMA.16816.F32.BF16 R12, R20.reuse, R28, R12 ;  /* 0x0000001c140c723c */ /* 0x044fec000004180c */
[----:B------:R-:W-:Y:S06]  /*44e0*/  HMMA.16816.F32.BF16 R16, R20, R30, R16 ;  /* 0x0000001e1410723c */ /* 0x000fec0000041810 */
[C---:B---3--:R-:W-:Y:S06]  /*44f0*/  HMMA.16816.F32.BF16 R4, R32.reuse, R84, R4 ;  /* 0x000000542004723c */ /* 0x048fec0000041804 */
[C---:B------:R-:W-:Y:S06]  /*4500*/  HMMA.16816.F32.BF16 R8, R32.reuse, R86, R8 ;  /* 0x000000562008723c */ /* 0x040fec0000041808 */
[C---:B----4-:R-:W-:Y:S06]  /*4510*/  HMMA.16816.F32.BF16 R12, R32.reuse, R88, R12 ;  /* 0x00000058200c723c */ /* 0x050fec000004180c */
[----:B------:R-:W-:Y:S01]  /*4520*/  HMMA.16816.F32.BF16 R16, R32, R90, R16 ;  /* 0x0000005a2010723c */ /* 0x000fe20000041810 */
[----:B------:R-:W-:Y:S11]  /*4530*/  @!UPT UIADD3 URZ, URZ, URZ, URZ ;  /* 0x0000003f3f3ff290 */ /* 0x000ff6000fffe03f */
[----:B------:R-:W-:Y:S01]  /*4540*/  @!UPT UIADD3 URZ, URZ, URZ, URZ ;  /* 0x0000003f3f3ff290 */ /* 0x000fe2000fffe03f */
[----:B------:R-:W-:Y:S11]  /*4550*/  @!P0 BRA `(.L_x_332) ;  /* 0x0000000000208947 */ /* 0x000ff60003800000 */
[----:B------:R-:W-:Y:S01]  /*4560*/  VIADD R20, R96, 0x40 ;  /* 0x0000004060147836 */ /* 0x000fe20000000000 */
[----:B------:R-:W-:Y:S01]  /*4570*/  IADD3 R21, R237, R226, -R242 ;  /* 0x000000e2ed157210 */ /* 0x000fe20007ffe8f2 */
[----:B------:R-:W-:Y:S02]  /*4580*/  VIADD R23, R229, 0x40 ;  /* 0x00000040e5177836 */ /* 0x000fe40000000000 */
[----:B------:R-:W-:Y:S01]  /*4590*/  IMAD.MOV.U32 R95, RZ, RZ, R237 ;  /* 0x000000ffff5f7224 */ /* 0x000fe200078e00ed */
[----:B------:R-:W-:Y:S02]  /*45a0*/  ISETP.GE.AND P1, PT, R20, R21, PT ;  /* 0x000000151400720c */ /* 0x000fe40003f26270 */
[----:B------:R-:W-:Y:S11]  /*45b0*/  ISETP.LT.AND P0, PT, R23, R242, PT ;  /* 0x000000f21700720c */ /* 0x000ff60003f01270 */
[----:B------:R-:W-:Y:S02]  /*45c0*/  @!UPT UIADD3 URZ, URZ, URZ, URZ ;  /* 0x0000003f3f3ff290 */ /* 0x000fe4000fffe03f */
[----:B------:R-:W-:Y:S05]  /*45d0*/  @!P1 BRA P0, `(.L_x_333) ;  /* 0x00000004000c9947 */ /* 0x000fea0000000000 */
.L_x_332:
[--C-:B------:R-:W-:Y:S01]  /*45e0*/  IADD3 R21, R242, 0x1, -R243.reuse ;  /* 0x00000001f2157810 */ /* 0x100fe20007ffe8f3 */
[----:B------:R-:W-:Y:S01]  /*45f0*/  IMAD.IADD R24, R207, 0x1, R96 ;  /* 0x00000001cf187824 */ /* 0x000fe200078e0260 */
[----:B------:R-:W-:Y:S01]  /*4600*/  IADD3 R23, -R95, R242, -R243 ;  /* 0x000000f25f177210 */ /* 0x000fe20007ffe9f3 */
[----:B------:R-:W-:Y:S02]  /*4610*/  IMAD R85, R217, 0x40, R206 ;  /* 0x00000040d9557824 */ /* 0x000fe400078e02ce */
[----:B------:R-:W-:Y:S02]  /*4620*/  VIADD R25, R21, UR7 ;  /* 0x0000000715197c36 */ /* 0x000fe40008000000 */
[----:B------:R-:W-:Y:S02]  /*4630*/  VIADD R20, R24, 0x8 ;  /* 0x0000000818147836 */ /* 0x000fe40000000000 */
[----:B------:R-:W-:Y:S01]  /*4640*/  VIADD R35, R85, 0x1 ;  /* 0x0000000155237836 */ /* 0x000fe20000000000 */
[-C--:B------:R-:W-:Y:S01]  /*4650*/  VIADDMNMX R22, R25, R24.reuse, R242, PT ;  /* 0x0000001819167246 */ /* 0x080fe200038001f2 */
[----:B------:R-:W-:Y:S01]  /*4660*/  VIADD R33, R85, 0x8 ;  /* 0x0000000855217836 */ /* 0x000fe20000000000 */
[----:B------:R-:W-:Y:S01]  /*4670*/  VIADDMNMX R24, R23, R24, RZ, !PT ;  /* 0x0000001817187246 */ /* 0x000fe200078001ff */
[C---:B------:R-:W-:Y:S01]  /*4680*/  VIADD R31, R85.reuse, 0x9 ;  /* 0x00000009551f7836 */ /* 0x040fe20000000000 */
[----:B------:R-:W-:Y:S01]  /*4690*/  IADD3 R21, R20, UR7, R21 ;  /* 0x0000000714157c10 */ /* 0x000fe2000fffe015 */
[C---:B------:R-:W-:Y:S01]  /*46a0*/  VIADD R29, R85.reuse, 0x10 ;  /* 0x00000010551d7836 */ /* 0x040fe20000000000 */
[CC--:B------:R-:W-:Y:S01]  /*46b0*/  ISETP.GE.AND P1, PT, R85.reuse, R24.reuse, PT ;  /* 0x000000185500720c */ /* 0x0c0fe20003f26270 */
[----:B------:R-:W-:Y:S01]  /*46c0*/  VIADD R27, R85, 0x11 ;  /* 0x00000011551b7836 */ /* 0x000fe20000000000 */
[----:B------:R-:W-:Y:S01]  /*46d0*/  ISETP.GE.AND P0, PT, R35, R24, PT ;  /* 0x000000182300720c */ /* 0x000fe20003f06270 */
[----:B------:R-:W-:Y:S01]  /*46e0*/  VIADD R25, R85, 0x18 ;  /* 0x0000001855197836 */ /* 0x000fe20000000000 */
[----:B------:R-:W-:Y:S01]  /*46f0*/  VIADDMNMX R20, R23, R20, RZ, !PT ;  /* 0x0000001417147246 */ /* 0x000fe200078001ff */
[C---:B------:R-:W-:Y:S01]  /*4700*/  VIADD R23, R85.reuse, 0x19 ;  /* 0x0000001955177836 */ /* 0x040fe20000000000 */
[-C--:B------:R-:W-:Y:S01]  /*4710*/  ISETP.GE.OR P1, PT, R85, R22.reuse, !P1 ;  /* 0x000000165500720c */ /* 0x080fe20004f26670 */
[----:B------:R-:W-:Y:S01]  /*4720*/  IMAD.MOV.U32 R237, RZ, RZ, R95 ;  /* 0x000000ffffed7224 */ /* 0x000fe200078e005f */
[----:B------:R-:W-:Y:S02]  /*4730*/  ISETP.GE.OR P0, PT, R35, R22, !P0 ;  /* 0x000000162300720c */ /* 0x000fe40004706670 */
[----:B------:R-:W-:Y:S02]  /*4740*/  FSEL R4, R4, -INF , !P1 ;  /* 0xff80000004047808 */ /* 0x000fe40004800000 */
[-C--:B------:R-:W-:Y:S02]  /*4750*/  ISETP.GE.AND P6, PT, R33, R24.reuse, PT ;  /* 0x000000182100720c */ /* 0x080fe40003fc6270 */
[-C--:B------:R-:W-:Y:S02]  /*4760*/  ISETP.GE.AND P5, PT, R31, R24.reuse, PT ;  /* 0x000000181f00720c */ /* 0x080fe40003fa6270 */
[-C--:B------:R-:W-:Y:S02]  /*4770*/  ISETP.GE.AND P4, PT, R29, R24.reuse, PT ;  /* 0x000000181d00720c */ /* 0x080fe40003f86270 */
[-C--:B------:R-:W-:Y:S02]  /*4780*/  ISETP.GE.AND P3, PT, R27, R24.reuse, PT ;  /* 0x000000181b00720c */ /* 0x080fe40003f66270 */
[-C--:B------:R-:W-:Y:S02]  /*4790*/  ISETP.GE.AND P2, PT, R25, R24.reuse, PT ;  /* 0x000000181900720c */ /* 0x080fe40003f46270 */
[----:B------:R-:W-:Y:S02]  /*47a0*/  ISETP.GE.AND P1, PT, R23, R24, PT ;  /* 0x000000181700720c */ /* 0x000fe40003f26270 */
[----:B------:R-:W-:Y:S02]  /*47b0*/  FSEL R5, R5, -INF , !P0 ;  /* 0xff80000005057808 */ /* 0x000fe40004000000 */
[----:B------:R-:W-:Y:S02]  /*47c0*/  VIMNMX R24, R21, R242, PT ;  /* 0x000000f215187248 */ /* 0x000fe40003fe0100 */
[----:B------:R-:W-:Y:S02]  /*47d0*/  ISETP.GE.AND P0, PT, R85, R20, PT ;  /* 0x000000145500720c */ /* 0x000fe40003f06270 */
[-C--:B------:R-:W-:Y:S02]  /*47e0*/  ISETP.GE.OR P6, PT, R33, R22.reuse, !P6 ;  /* 0x000000162100720c */ /* 0x080fe400077c6670 */
[-C--:B------:R-:W-:Y:S02]  /*47f0*/  ISETP.GE.OR P5, PT, R31, R22.reuse, !P5 ;  /* 0x000000161f00720c */ /* 0x080fe40006fa6670 */
[-C--:B------:R-:W-:Y:S02]  /*4800*/  ISETP.GE.OR P4, PT, R29, R22.reuse, !P4 ;  /* 0x000000161d00720c */ /* 0x080fe40006786670 */
[-C--:B------:R-:W-:Y:S02]  /*4810*/  ISETP.GE.OR P3, PT, R27, R22.reuse, !P3 ;  /* 0x000000161b00720c */ /* 0x080fe40005f66670 */
[-C--:B------:R-:W-:Y:S02]  /*4820*/  ISETP.GE.OR P2, PT, R25, R22.reuse, !P2 ;  /* 0x000000161900720c */ /* 0x080fe40005746670 */
[----:B------:R-:W-:Y:S02]  /*4830*/  ISETP.GE.OR P1, PT, R23, R22, !P1 ;  /* 0x000000161700720c */ /* 0x000fe40004f26670 */
[----:B------:R-:W-:Y:S02]  /*4840*/  ISETP.GE.OR P0, PT, R85, R24, !P0 ;  /* 0x000000185500720c */ /* 0x000fe40004706670 */
[----:B------:R-:W-:Y:S02]  /*4850*/  FSEL R8, R8, -INF , !P6 ;  /* 0xff80000008087808 */ /* 0x000fe40007000000 */
[----:B------:R-:W-:Y:S02]  /*4860*/  FSEL R9, R9, -INF , !P5 ;  /* 0xff80000009097808 */ /* 0x000fe40006800000 */
        /* <DEDUP_REMOVED lines=26> */
.L_x_333:
[C---:B------:R-:W-:Y:S01]  /*4a10*/  FMUL.FTZ R21, R236.reuse, 1.4426950216293334961 ;  /* 0x3fb8aa3bec157820 */ /* 0x040fe20000410000 */
[----:B------:R-:W-:Y:S01]  /*4a20*/  FSETP.NEU.FTZ.AND P0, PT, R236, -INF , PT ;  /* 0xff800000ec00780b */ /* 0x000fe20003f1d000 */
[----:B------:R-:W-:Y:S01]  /*4a30*/  FMUL.FTZ R20, R238, 1.4426950216293334961 ;  /* 0x3fb8aa3bee147820 */ /* 0x000fe20000410000 */
[----:B------:R-:W-:Y:S02]  /*4a40*/  LEA R163, R204, UR5, 0x1 ;  /* 0x00000005cca37c11 */ /* 0x000fe4000f8e08ff */
[----:B------:R-:W-:Y:S02]  /*4a50*/  FSEL R21, R21, RZ, P0 ;  /* 0x000000ff15157208 */ /* 0x000fe40000000000 */
[----:B------:R-:W-:Y:S02]  /*4a60*/  FSETP.NEU.FTZ.AND P0, PT, R238, -INF , PT ;  /* 0xff800000ee00780b */ /* 0x000fe40003f1d000 */
[-C--:B------:R-:W-:Y:S01]  /*4a70*/  IADD3 R162, R194, R163.reuse, RZ ;  /* 0x000000a3c2a27210 */ /* 0x080fe20007ffe0ff */
[--C-:B------:R-:W-:Y:S01]  /*4a80*/  FFMA.FTZ R166, R4, UR8, -R21.reuse ;  /* 0x0000000804a67c23 */ /* 0x100fe20008010815 */
[----:B------:R-:W-:Y:S01]  /*4a90*/  FSEL R20, R20, RZ, P0 ;  /* 0x000000ff14147208 */ /* 0x000fe20000000000 */
[--C-:B------:R-:W-:Y:S01]  /*4aa0*/  FFMA.FTZ R167, R5, UR8, -R21.reuse ;  /* 0x0000000805a77c23 */ /* 0x100fe20008010815 */
[--C-:B------:R-:W-:Y:S01]  /*4ab0*/  FFMA.FTZ R170, R8, UR8, -R21.reuse ;  /* 0x0000000808aa7c23 */ /* 0x100fe20008010815 */
[--C-:B------:R-:W-:Y:S01]  /*4ac0*/  FFMA.FTZ R171, R9, UR8, -R21.reuse ;  /* 0x0000000809ab7c23 */ /* 0x100fe20008010815 */
[--C-:B------:R-:W-:Y:S01]  /*4ad0*/  FFMA.FTZ R174, R12, UR8, -R21.reuse ;  /* 0x000000080cae7c23 */ /* 0x100fe20008010815 */
[--C-:B------:R-:W-:Y:S01]  /*4ae0*/  FFMA.FTZ R168, R6, UR8, -R20.reuse ;  /* 0x0000000806a87c23 */ /* 0x100fe20008010814 */
[--C-:B------:R-:W-:Y:S01]  /*4af0*/  FFMA.FTZ R169, R7, UR8, -R20.reuse ;  /* 0x0000000807a97c23 */ /* 0x100fe20008010814 */
[--C-:B------:R-:W-:Y:S01]  /*4b00*/  FFMA.FTZ R172, R10, UR8, -R20.reuse ;  /* 0x000000080aac7c23 */ /* 0x100fe20008010814 */
[--C-:B------:R-:W-:Y:S01]  /*4b10*/  FFMA.FTZ R173, R11, UR8, -R20.reuse ;  /* 0x000000080bad7c23 */ /* 0x100fe20008010814 */
[----:B------:R-:W-:Y:S01]  /*4b20*/  MUFU.EX2 R166, R166 ;  /* 0x000000a600a67308 */ /* 0x000fe20000000800 */
[--C-:B------:R-:W-:Y:S01]  /*4b30*/  FFMA.FTZ R175, R13, UR8, -R21.reuse ;  /* 0x000000080daf7c23 */ /* 0x100fe20008010815 */
[--C-:B------:R-:W-:Y:S01]  /*4b40*/  FFMA.FTZ R176, R14, UR8, -R20.reuse ;  /* 0x000000080eb07c23 */ /* 0x100fe20008010814 */
[--C-:B------:R-:W-:Y:S01]  /*4b50*/  FFMA.FTZ R177, R15, UR8, -R20.reuse ;  /* 0x000000080fb17c23 */ /* 0x100fe20008010814 */
[--C-:B------:R-:W-:Y:S01]  /*4b60*/  FFMA.FTZ R178, R16, UR8, -R21.reuse ;  /* 0x0000000810b27c23 */ /* 0x100fe20008010815 */
[--C-:B------:R-:W-:Y:S01]  /*4b70*/  FFMA.FTZ R180, R18, UR8, -R20.reuse ;  /* 0x0000000812b47c23 */ /* 0x100fe20008010814 */
[----:B------:R-:W-:Y:S01]  /*4b80*/  FFMA.FTZ R21, R17, UR8, -R21 ;  /* 0x0000000811157c23 */ /* 0x000fe20008010815 */
[----:B------:R-:W-:Y:S03]  /*4b90*/  FFMA.FTZ R20, R19, UR8, -R20 ;  /* 0x0000000813147c23 */ /* 0x000fe60008010814 */
[----:B------:R-:W-:Y:S01]  /*4ba0*/  MUFU.EX2 R167, R167 ;  /* 0x000000a700a77308 */ /* 0x000fe20000000800 */
[C---:B------:R-:W-:Y:S02]  /*4bb0*/  IADD3 R161, R193.reuse, R163, RZ ;  /* 0x000000a3c1a17210 */ /* 0x040fe40007ffe0ff */
[----:B------:R-:W-:Y:S02]  /*4bc0*/  IADD3 R160, R193, R162, RZ ;  /* 0x000000a2c1a07210 */ /* 0x000fe40007ffe0ff */
[----:B------:R-:W-:Y:S05]  /*4bd0*/  ISETP.GT.AND P6, PT, R240, R227, PT ;  /* 0x000000e3f000720c */ /* 0x000fea0003fc4270 */
[----:B------:R-:W-:Y:S10]  /*4be0*/  MUFU.EX2 R168, R168 ;  /* 0x000000a800a87308 */ /* 0x000ff40000000800 */
        /* <DEDUP_REMOVED lines=12> */
[----:B------:R-:W1:Y:S02]  /*4cb0*/  MUFU.EX2 R181, R20 ;  /* 0x0000001400b57308 */ /* 0x000e640000000800 */
[----:B-1----:R-:W-:Y:S02]  /*4cc0*/  F2FP.BF16.F32.PACK_AB R29, R181, R180 ;  /* 0x000000b4b51d723e */ /* 0x002fe400000010ff */
[----:B------:R-:W-:Y:S02]  /*4cd0*/  F2FP.BF16.F32.PACK_AB R28, R167, R166 ;  /* 0x000000a6a71c723e */ /* 0x000fe400000010ff */
[----:B------:R-:W-:Y:S02]  /*4ce0*/  F2FP.BF16.F32.PACK_AB R22, R169, R168 ;  /* 0x000000a8a916723e */ /* 0x000fe400000010ff */
[----:B------:R-:W-:Y:S01]  /*4cf0*/  F2FP.BF16.F32.PACK_AB R27, R171, R170 ;  /* 0x000000aaab1b723e */ /* 0x000fe200000010ff */
[----:B------:R-:W-:Y:S01]  /*4d00*/  STS [R221+0x20000], R28 ;  /* 0x0200001cdd007388 */ /* 0x000fe20000000800 */
[----:B------:R-:W-:Y:S02]  /*4d10*/  F2FP.BF16.F32.PACK_AB R23, R173, R172 ;  /* 0x000000acad17723e */ /* 0x000fe400000010ff */
[----:B------:R-:W-:Y:S02]  /*4d20*/  F2FP.BF16.F32.PACK_AB R26, R175, R174 ;  /* 0x000000aeaf1a723e */ /* 0x000fe400000010ff */
[----:B------:R-:W-:Y:S01]  /*4d30*/  STS [R221+0x20400], R22 ;  /* 0x02040016dd007388 */ /* 0x000fe20000000800 */
[----:B------:R-:W-:Y:S02]  /*4d40*/  F2FP.BF16.F32.PACK_AB R24, R177, R176 ;  /* 0x000000b0b118723e */ /* 0x000fe400000010ff */
[----:B------:R-:W-:Y:S02]  /*4d50*/  F2FP.BF16.F32.PACK_AB R25, R179, R178 ;  /* 0x000000b2b319723e */ /* 0x000fe400000010ff */
[----:B------:R-:W-:Y:S05]  /*4d60*/  STS [R224+0x20000], R27 ;  /* 0x0200001be0007388 */ /* 0x000fea0000000800 */
[----:B------:R-:W-:Y:S05]  /*4d70*/  STS [R224+0x20400], R23 ;  /* 0x02040017e0007388 */ /* 0x000fea0000000800 */
[----:B------:R-:W-:Y:S05]  /*4d80*/  STS [R223+0x20000], R26 ;  /* 0x0200001adf007388 */ /* 0x000fea0000000800 */
[----:B------:R-:W-:Y:S05]  /*4d90*/  STS [R223+0x20400], R24 ;  /* 0x02040018df007388 */ /* 0x000fea0000000800 */
[----:B------:R-:W-:Y:S05]  /*4da0*/  STS [R228+0x20000], R25 ;  /* 0x02000019e4007388 */ /* 0x000fea0000000800 */
[----:B------:R-:W-:Y:S05]  /*4db0*/  STS [R228+0x20400], R29 ;  /* 0x0204001de4007388 */ /* 0x000fea0000000800 */
[----:B------:R-:W-:Y:S05]  /*4dc0*/  LDSM.16.M88.4 R84, [R163+0xc000] ;  /* 0x00c00000a354783b */ /* 0x000fea0000000200 */
[----:B------:R-:W1:Y:S05]  /*4dd0*/  LDSM.16.M88.4 R88, [R202+UR5+0x18000] ;  /* 0x01800005ca58783b */ /* 0x000e6a0008000200 */
[----:B------:R-:W2:Y:S05]  /*4de0*/  LDSM.16.M88.4 R92, [R202+UR5+0x18800] ;  /* 0x01880005ca5c783b */ /* 0x000eaa0008000200 */
[----:B------:R-:W-:Y:S05]  /*4df0*/  LDSM.16.M88.4 R96, [R162+0xc000] ;  /* 0x00c00000a260783b */ /* 0x000fea0000000200 */
[----:B------:R-:W3:Y:S05]  /*4e00*/  LDSM.16.M88.4 R148, [R201+0x6000] ;  /* 0x00600000c994783b */ /* 0x000eea0000000200 */
[----:B------:R-:W4:Y:S05]  /*4e10*/  LDSM.16.M88.4 R152, [R201+0x6800] ;  /* 0x00680000c998783b */ /* 0x000f2a0000000200 */
[----:B------:R-:W-:Y:S01]  /*4e20*/  LDSM.16.M88.4 R156, [R200+0x6000] ;  /* 0x00600000c89c783b */ /* 0x000fe20000000200 */
[C---:B-1----:R-:W-:Y:S06]  /*4e30*/  HMMA.16816.F32.BF16 R20, R84.reuse, R88, RZ ;  /* 0x000000585414723c */ /* 0x042fec00000418ff */
[C---:B------:R-:W-:Y:S01]  /*4e40*/  HMMA.16816.F32.BF16 R24, R84.reuse, R90, RZ ;  /* 0x0000005a5418723c */ /* 0x040fe200000418ff */
[----:B------:R-:W1:Y:S05]  /*4e50*/  LDSM.16.M88.4 R88, [R161+0xc000] ;  /* 0x00c00000a158783b */ /* 0x000e6a0000000200 */
[C---:B--2---:R-:W-:Y:S06]  /*4e60*/  HMMA.16816.F32.BF16 R28, R84.reuse, R92, RZ ;  /* 0x0000005c541c723c */ /* 0x044fec00000418ff */
[----:B------:R-:W-:Y:S01]  /*4e70*/  HMMA.16816.F32.BF16 R32, R84, R94, RZ ;  /* 0x0000005e5420723c */ /* 0x000fe200000418ff */
[----:B------:R-:W2:Y:S05]  /*4e80*/  LDSM.16.M88.4 R84, [R200+0x6800] ;  /* 0x00680000c854783b */ /* 0x000eaa0000000200 */
[C---:B---3--:R-:W-:Y:S01]  /*4e90*/  HMMA.16816.F32.BF16 R20, R96.reuse, R148, R20 ;  /* 0x000000946014723c */ /* 0x048fe20000041814 */
[----:B------:R-:W-:Y:S05]  /*4ea0*/  LDSM.16.M88.4 R92, [R160+0xc000] ;  /* 0x00c00000a05c783b */ /* 0x000fea0000000200 */
[C---:B------:R-:W-:Y:S01]  /*4eb0*/  HMMA.16816.F32.BF16 R24, R96.reuse, R150, R24 ;  /* 0x000000966018723c */ /* 0x040fe20000041818 */
[----:B------:R-:W3:Y:S05]  /*4ec0*/  LDSM.16.M88.4 R148, [R199+0x6000] ;  /* 0x00600000c794783b */ /* 0x000eea0000000200 */
[C---:B----4-:R-:W-:Y:S06]  /*4ed0*/  HMMA.16816.F32.BF16 R28, R96.reuse, R152, R28 ;  /* 0x00000098601c723c */ /* 0x050fec000004181c */
[----:B------:R-:W-:Y:S01]  /*4ee0*/  HMMA.16816.F32.BF16 R32, R96, R154, R32 ;  /* 0x0000009a6020723c */ /* 0x000fe20000041820 */
[----:B------:R-:W4:Y:S05]  /*4ef0*/  LDSM.16.M88.4 R96, [R199+0x6800] ;  /* 0x00680000c760783b */ /* 0x000f2a0000000200 */
[C---:B-1----:R-:W-:Y:S01]  /*4f00*/  HMMA.16816.F32.BF16 R20, R88.reuse, R156, R20 ;  /* 0x0000009c5814723c */ /* 0x042fe20000041814 */
[----:B------:R-:W-:Y:S05]  /*4f10*/  LDSM.16.M88.4 R152, [R163+0xe000] ;  /* 0x00e00000a398783b */ /* 0x000fea0000000200 */
[C---:B------:R-:W-:Y:S01]  /*4f20*/  HMMA.16816.F32.BF16 R24, R88.reuse, R158, R24 ;  /* 0x0000009e5818723c */ /* 0x040fe20000041818 */
[----:B------:R-:W1:Y:S05]  /*4f30*/  LDSM.16.M88.4 R156, [R202+UR5+0x1a000] ;  /* 0x01a00005ca9c783b */ /* 0x000e6a0008000200 */
[C---:B--2---:R-:W-:Y:S06]  /*4f40*/  HMMA.16816.F32.BF16 R28, R88.reuse, R84, R28 ;  /* 0x00000054581c723c */ /* 0x044fec000004181c */
[----:B------:R-:W-:Y:S01]  /*4f50*/  HMMA.16816.F32.BF16 R32, R88, R86, R32 ;  /* 0x000000565820723c */ /* 0x000fe20000041820 */
[----:B------:R-:W2:Y:S05]  /*4f60*/  LDSM.16.M88.4 R84, [R202+UR5+0x1a800] ;  /* 0x01a80005ca54783b */ /* 0x000eaa0008000200 */
        /* <DEDUP_REMOVED lines=10> */
[----:B------:R-:W1:Y:S05]  /*5010*/  LDSM.16.M88.4 R156, [R200+0x8000] ;  /* 0x00800000c89c783b */ /* 0x000e6a0000000200 */
[C---:B--2---:R-:W-:Y:S06]  /*5020*/  HMMA.16816.F32.BF16 R28, R152.reuse, R84, R28 ;  /* 0x00000054981c723c */ /* 0x044fec000004181c */
[----:B------:R-:W-:Y:S01]  /*5030*/  HMMA.16816.F32.BF16 R32, R152, R86, R32 ;  /* 0x000000569820723c */ /* 0x000fe20000041820 */
        /* <DEDUP_REMOVED lines=36> */
[C---:B-1----:R-:W-:Y:S06]  /*5280*/  HMMA.16816.F32.BF16 R20, R148.reuse, R156, R20 ;  /* 0x0000009c9414723c */ /* 0x042fec0000041814 */
[C---:B------:R-:W-:Y:S06]  /*5290*/  HMMA.16816.F32.BF16 R24, R148.reuse, R158, R24 ;  /* 0x0000009e9418723c */ /* 0x040fec0000041818 */
[C---:B--2---:R-:W-:Y:S06]  /*52a0*/  HMMA.16816.F32.BF16 R28, R148.reuse, R84, R28 ;  /* 0x00000054941c723c */ /* 0x044fec000004181c */
[----:B------:R-:W-:Y:S06]  /*52b0*/  HMMA.16816.F32.BF16 R32, R148, R86, R32 ;  /* 0x000000569420723c */ /* 0x000fec0000041820 */
[C---:B---3--:R-:W-:Y:S06]  /*52c0*/  HMMA.16816.F32.BF16 R20, R92.reuse, R152, R20 ;  /* 0x000000985c14723c */ /* 0x048fec0000041814 */
[C---:B------:R-:W-:Y:S06]  /*52d0*/  HMMA.16816.F32.BF16 R24, R92.reuse, R154, R24 ;  /* 0x0000009a5c18723c */ /* 0x040fec0000041818 */
[C---:B----4-:R-:W-:Y:S06]  /*52e0*/  HMMA.16816.F32.BF16 R28, R92.reuse, R88, R28 ;  /* 0x000000585c1c723c */ /* 0x050fec000004181c */
[----:B------:R-:W-:Y:S06]  /*52f0*/  HMMA.16816.F32.BF16 R32, R92, R90, R32 ;  /* 0x0000005a5c20723c */ /* 0x000fec0000041820 */
[C---:B-----5:R-:W-:Y:S01]  /*5300*/  FADD.FTZ R153, -R165.reuse, R20 ;  /* 0x00000014a5997221 */ /* 0x060fe20000010100 */
[C---:B------:R-:W-:Y:S01]  /*5310*/  FADD.FTZ R20, -R165.reuse, R21 ;  /* 0x00000015a5147221 */ /* 0x040fe20000010100 */
[C---:B------:R-:W-:Y:S03]  /*5320*/  FADD.FTZ R21, -R164.reuse, R22 ;  /* 0x00000016a4157221 */ /* 0x040fe60000010100 */
[----:B------:R-:W-:Y:S01]  /*5330*/  FADD.FTZ R22, -R164, R23 ;  /* 0x00000017a4167221 */ /* 0x000fe20000010100 */
[----:B------:R-:W-:Y:S01]  /*5340*/  FMUL.FTZ R21, R168, R21 ;  /* 0x00000015a8157220 */ /* 0x000fe20000410000 */
[C---:B------:R-:W-:Y:S01]  /*5350*/  FADD.FTZ R23, -R165.reuse, R24 ;  /* 0x00000018a5177221 */ /* 0x040fe20000010100 */
[----:B------:R-:W-:Y:S01]  /*5360*/  FADD.FTZ R24, -R165, R25 ;  /* 0x00000019a5187221 */ /* 0x000fe20000010100 */
[----:B------:R-:W-:Y:S01]  /*5370*/  FMUL.FTZ R22, R169, R22 ;  /* 0x00000016a9167220 */ /* 0x000fe20000410000 */
[C---:B------:R-:W-:Y:S01]  /*5380*/  FADD.FTZ R25, -R164.reuse, R26 ;  /* 0x0000001aa4197221 */ /* 0x040fe20000010100 */
[C---:B------:R-:W-:Y:S01]  /*5390*/  FADD.FTZ R26, -R164.reuse, R27 ;  /* 0x0000001ba41a7221 */ /* 0x040fe20000010100 */
[C---:B------:R-:W-:Y:S01]  /*53a0*/  FADD.FTZ R27, -R164.reuse, R30 ;  /* 0x0000001ea41b7221 */ /* 0x040fe20000010100 */
[----:B------:R-:W-:Y:S01]  /*53b0*/  FADD.FTZ R30, -R164, R31 ;  /* 0x0000001fa41e7221 */ /* 0x000fe20000010100 */
[----:B------:R-:W-:Y:S01]  /*53c0*/  F2FP.BF16.F32.PACK_AB R22, R22, R21 ;  /* 0x000000151616723e */ /* 0x000fe200000010ff */
[C---:B------:R-:W-:Y:S01]  /*53d0*/  FADD.FTZ R21, -R165.reuse, R28 ;  /* 0x0000001ca5157221 */ /* 0x040fe20000010100 */
[C---:B------:R-:W-:Y:S01]  /*53e0*/  FADD.FTZ R28, -R165.reuse, R29 ;  /* 0x0000001da51c7221 */ /* 0x040fe20000010100 */
[----:B------:R-:W-:Y:S01]  /*53f0*/  FMUL.FTZ R153, R166, R153 ;  /* 0x00000099a6997220 */ /* 0x000fe20000410000 */
[C---:B------:R-:W-:Y:S01]  /*5400*/  FADD.FTZ R29, -R165.reuse, R32 ;  /* 0x00000020a51d7221 */ /* 0x040fe20000010100 */
[C---:B------:R-:W-:Y:S01]  /*5410*/  FADD.FTZ R31, -R164.reuse, R34 ;  /* 0x00000022a41f7221 */ /* 0x040fe20000010100 */
[----:B------:R-:W-:Y:S01]  /*5420*/  FADD.FTZ R32, -R165, R33 ;  /* 0x00000021a5207221 */ /* 0x000fe20000010100 */
[----:B------:R-:W-:Y:S01]  /*5430*/  FADD.FTZ R164, -R164, R35 ;  /* 0x00000023a4a47221 */ /* 0x000fe20000010100 */
[----:B------:R-:W-:Y:S01]  /*5440*/  FMUL.FTZ R20, R167, R20 ;  /* 0x00000014a7147220 */ /* 0x000fe20000410000 */
[----:B------:R-:W-:Y:S01]  /*5450*/  FMUL.FTZ R23, R170, R23 ;  /* 0x00000017aa177220 */ /* 0x000fe20000410000 */
[----:B------:R-:W-:Y:S01]  /*5460*/  FMUL.FTZ R24, R171, R24 ;  /* 0x00000018ab187220 */ /* 0x000fe20000410000 */
[----:B------:R-:W-:Y:S01]  /*5470*/  FMUL.FTZ R25, R172, R25 ;  /* 0x00000019ac197220 */ /* 0x000fe20000410000 */
[----:B------:R-:W-:Y:S01]  /*5480*/  FMUL.FTZ R26, R173, R26 ;  /* 0x0000001aad1a7220 */ /* 0x000fe20000410000 */
        /* <DEDUP_REMOVED lines=8> */
[----:B------:R-:W-:Y:S01]  /*5510*/  F2FP.BF16.F32.PACK_AB R28, R28, R21 ;  /* 0x000000151c1c723e */ /* 0x000fe200000010ff */
[----:B------:R-:W-:Y:S01]  /*5520*/  FMUL.FTZ R32, R179, R32 ;  /* 0x00000020b3207220 */ /* 0x000fe20000410000 */
[----:B------:R-:W-:Y:S01]  /*5530*/  FMUL.FTZ R31, R180, R31 ;  /* 0x0000001fb41f7220 */ /* 0x000fe20000410000 */
[----:B------:R-:W-:Y:S01]  /*5540*/  F2FP.BF16.F32.PACK_AB R30, R30, R27 ;  /* 0x0000001b1e1e723e */ /* 0x000fe200000010ff */
[----:B------:R-:W-:Y:S02]  /*5550*/  FMUL.FTZ R164, R181, R164 ;  /* 0x000000a4b5a47220 */ /* 0x000fe40000410000 */
[----:B------:R-:W-:Y:S03]  /*5560*/  F2FP.BF16.F32.PACK_AB R153, R32, R29 ;  /* 0x0000001d2099723e */ /* 0x000fe600000010ff */
[----:B------:R-:W-:Y:S01]  /*5570*/  F2FP.BF16.F32.PACK_AB R155, R164, R31 ;  /* 0x0000001fa49b723e */ /* 0x000fe200000010ff */
[----:B------:R-:W-:Y:S06]  /*5580*/  @!P6 BRA `(.L_x_334) ;  /* 0x00000004002ce947 */ /* 0x000fec0003800000 */
[----:B------:R-:W1:Y:S01]  /*5590*/  LDC R5, c[0x0][0x240] ;  /* 0x00009000ff057b82 */ /* 0x000e620000000800 */
[----:B------:R-:W-:Y:S02]  /*55a0*/  ISETP.GE.AND P3, PT, R212, UR6, PT ;  /* 0x00000006d4007c0c */ /* 0x000fe4000bf66270 */
[----:B------:R-:W-:Y:S02]  /*55b0*/  ISETP.GE.AND P2, PT, R216, UR6, PT ;  /* 0x00000006d8007c0c */ /* 0x000fe4000bf46270 */
[----:B------:R-:W-:Y:S02]  /*55c0*/  ISETP.GE.AND P1, PT, R215, UR6, PT ;  /* 0x00000006d7007c0c */ /* 0x000fe4000bf26270 */
[----:B------:R-:W-:Y:S01]  /*55d0*/  LOP3.LUT R6, R240, 0x1, RZ, 0xc0, !PT ;  /* 0x00000001f0067812 */ /* 0x000fe200078ec0ff */
[----:B------:R-:W2:Y:S03]  /*55e0*/  LDC R4, c[0x0][0x244] ;  /* 0x00009100ff047b82 */ /* 0x000ea60000000800 */
[----:B------:R-:W-:Y:S01]  /*55f0*/  ISETP.NE.U32.AND P4, PT, R6, 0x1, PT ;  /* 0x000000010600780c */ /* 0x000fe20003f85070 */
[----:B------:R-:W-:Y:S02]  /*5600*/  IMAD.MOV.U32 R6, RZ, RZ, -0x6000 ;  /* 0xffffa000ff067424 */ /* 0x000fe400078e00ff */
[----:B-1----:R-:W-:Y:S05]  /*5610*/  IMAD.U32 R7, R5, -0x40, RZ ;  /* 0xffffffc005077824 */ /* 0x002fea00078e00ff */
[-C--:B------:R-:W-:Y:S02]  /*5620*/  LEA R10, P0, R7, R250.reuse, 0x1 ;  /* 0x000000fa070a7211 */ /* 0x080fe400078008ff */
[----:B------:R-:W-:Y:S02]  /*5630*/  LEA R9, P5, R5, R7, 0x5 ;  /* 0x0000000705097211 */ /* 0x000fe400078a28ff */
[-C--:B------:R-:W-:Y:S02]  /*5640*/  LEA.HI.X.SX32 R11, R7, R251.reuse, 0x1, P0 ;  /* 0x000000fb070b7211 */ /* 0x080fe400000f0eff */
[CC--:B------:R-:W-:Y:S02]  /*5650*/  @!P1 LEA R14, P0, R9.reuse, R250.reuse, 0x1 ;  /* 0x000000fa090e9211 */ /* 0x0c0fe400078008ff */
[----:B------:R-:W-:Y:S02]  /*5660*/  SHF.R.S32.HI R8, RZ, 0x1f, R7 ;  /* 0x0000001fff087819 */ /* 0x000fe40000011407 */
[----:B------:R-:W-:Y:S02]  /*5670*/  SEL R7, R6, 0x6000, !P4 ;  /* 0x0000600006077807 */ /* 0x000fe40006000000 */
[----:B------:R-:W-:Y:S02]  /*5680*/  @!P2 LEA R12, P4, R9, R250, 0x1 ;  /* 0x000000fa090ca211 */ /* 0x000fe400078808ff */
[----:B--2---:R-:W-:Y:S01]  /*5690*/  LEA.HI.X R250, R5, R8, R4, 0x5, P5 ;  /* 0x0000000805fa7211 */ /* 0x004fe200028f2c04 */
[--C-:B------:R-:W-:Y:S01]  /*56a0*/  IMAD.IADD R239, R239, 0x1, R7.reuse ;  /* 0x00000001efef7824 */ /* 0x100fe200078e0207 */
[----:B------:R-:W-:Y:S01]  /*56b0*/  @!P3 LEA R8, P5, R5, R10, 0x6 ;  /* 0x0000000a0508b211 */ /* 0x000fe200078a30ff */
[--C-:B------:R-:W-:Y:S01]  /*56c0*/  IMAD.IADD R234, R234, 0x1, R7.reuse ;  /* 0x00000001eaea7824 */ /* 0x100fe200078e0207 */
[CCC-:B------:R-:W-:Y:S01]  /*56d0*/  @!P2 LEA.HI.X R13, R9.reuse, R251.reuse, R250.reuse, 0x1, P4 ;  /* 0x000000fb090da211 */ /* 0x1c0fe200020f0cfa */
[----:B------:R-:W-:Y:S01]  /*56e0*/  IMAD.IADD R196, R196, 0x1, R7 ;  /* 0x00000001c4c47824 */ /* 0x000fe200078e0207 */
[----:B------:R1:W-:Y:S01]  /*56f0*/  @P3 STS [R239], RZ ;  /* 0x000000ffef003388 */ /* 0x0003e20000000800 */
[----:B------:R-:W-:Y:S01]  /*5700*/  @!P1 LEA.HI.X R15, R9, R251, R250, 0x1, P0 ;  /* 0x000000fb090f9211 */ /* 0x000fe200000f0cfa */
[----:B------:R-:W-:Y:S01]  /*5710*/  IMAD.MOV.U32 R250, RZ, RZ, R10 ;  /* 0x000000fffffa7224 */ /* 0x000fe200078e000a */
[----:B------:R-:W-:Y:S01]  /*5720*/  @!P3 LEA.HI.X R9, R5, R11, R4, 0x6, P5 ;  /* 0x0000000b0509b211 */ /* 0x000fe200028f3404 */
        /* <DEDUP_REMOVED lines=49> */
.L_x_334:
[----:B------:R-:W-:Y:S01]  /*5a40*/  STS [R221+0x1e000], R20 ;  /* 0x01e00014dd007388 */ /* 0x000fe20000000800 */
[----:B------:R-:W-:Y:S01]  /*5a50*/  LEA R205, R203, UR5, 0x1 ;  /* 0x00000005cbcd7c11 */ /* 0x000fe2000f8e08ff */
[----:B------:R-:W2:Y:S02]  /*5a60*/  LDC R252, c[0x0][0x270] ;  /* 0x00009c00fffc7b82 */ /* 0x000ea40000000800 */
[----:B------:R-:W-:Y:S04]  /*5a70*/  STS [R221+0x1e400], R22 ;  /* 0x01e40016dd007388 */ /* 0x000fe80000000800 */
[----:B------:R-:W-:Y:S04]  /*5a80*/  STS [R224+0x1e000], R23 ;  /* 0x01e00017e0007388 */ /* 0x000fe80000000800 */
[----:B------:R-:W-:Y:S04]  /*5a90*/  STS [R224+0x1e400], R25 ;  /* 0x01e40019e0007388 */ /* 0x000fe80000000800 */
[----:B------:R-:W-:Y:S04]  /*5aa0*/  STS [R223+0x1e000], R28 ;  /* 0x01e0001cdf007388 */ /* 0x000fe80000000800 */
[----:B------:R-:W-:Y:S04]  /*5ab0*/  STS [R223+0x1e400], R30 ;  /* 0x01e4001edf007388 */ /* 0x000fe80000000800 */
[----:B------:R-:W-:Y:S01]  /*5ac0*/  STS [R228+0x1e000], R153 ;  /* 0x01e00099e4007388 */ /* 0x000fe20000000800 */
[----:B--2---:R-:W-:Y:S03]  /*5ad0*/  IMAD R252, R252, UR4, RZ ;  /* 0x00000004fcfc7c24 */ /* 0x004fe6000f8e02ff */
[----:B------:R-:W-:Y:S01]  /*5ae0*/  STS [R228+0x1e400], R155 ;  /* 0x01e4009be4007388 */ /* 0x000fe20000000800 */
[----:B------:R-:W-:Y:S06]  /*5af0*/  BAR.SYNC.DEFER_BLOCKING 0x0 ;  /* 0x0000000000007b1d */ /* 0x000fec0000010000 */
[----:B------:R-:W-:Y:S04]  /*5b00*/  LDSM.16.MT88.4 R4, [R198+0x20000] ;  /* 0x02000000c604783b */ /* 0x000fe80000004200 */
[----:B-1----:R-:W1:Y:S04]  /*5b10*/  LDSM.16.MT88.4 R8, [R205+0xc000] ;  /* 0x00c00000cd08783b */ /* 0x002e680000004200 */
[----:B------:R-:W2:Y:S04]  /*5b20*/  LDSM.16.MT88.4 R12, [R0+0x20000] ;  /* 0x02000000000c783b */ /* 0x000ea80000004200 */
[----:B------:R-:W3:Y:S04]  /*5b30*/  LDSM.16.MT88.4 R16, [R205+0xe000] ;  /* 0x00e00000cd10783b */ /* 0x000ee80000004200 */
[----:B------:R-:W4:Y:S04]  /*5b40*/  LDSM.16.MT88.4 R20, [R205+0x10000] ;  /* 0x01000000cd14783b */ /* 0x000f280000004200 */
[----:B------:R-:W-:Y:S04]  /*5b50*/  LDSM.16.MT88.4 R24, [R198+0x20800] ;  /* 0x02080000c618783b */ /* 0x000fe80000004200 */
[----:B------:R-:W5:Y:S04]  /*5b60*/  LDSM.16.MT88.4 R28, [R205+0xc800] ;  /* 0x00c80000cd1c783b */ /* 0x000f680000004200 */
[----:B------:R-:W5:Y:S04]  /*5b70*/  LDSM.16.MT88.4 R32, [R0+0x20800] ;  /* 0x020800000020783b */ /* 0x000f680000004200 */
[----:B------:R-:W5:Y:S04]  /*5b80*/  LDSM.16.MT88.4 R84, [R205+0xe800] ;  /* 0x00e80000cd54783b */ /* 0x000f680000004200 */
[----:B------:R-:W5:Y:S01]  /*5b90*/  LDSM.16.MT88.4 R88, [R205+0x10800] ;  /* 0x01080000cd58783b */ /* 0x000f620000004200 */
[-C--:B-1----:R-:W-:Y:S06]  /*5ba0*/  HMMA.16816.F32.BF16 R36, R4, R8.reuse, R36 ;  /* 0x000000080424723c */ /* 0x082fec0000041824 */
[C---:B--2---:R-:W-:Y:S06]  /*5bb0*/  HMMA.16816.F32.BF16 R40, R12.reuse, R8, R40 ;  /* 0x000000080c28723c */ /* 0x044fec0000041828 */
[-C--:B------:R-:W-:Y:S06]  /*5bc0*/  HMMA.16816.F32.BF16 R44, R12, R10.reuse, R44 ;  /* 0x0000000a0c2c723c */ /* 0x080fec000004182c */
[C---:B------:R-:W-:Y:S01]  /*5bd0*/  HMMA.16816.F32.BF16 R48, R4.reuse, R10, R48 ;  /* 0x0000000a0430723c */ /* 0x040fe20000041830 */
[----:B------:R-:W-:Y:S05]  /*5be0*/  LDSM.16.MT88.4 R8, [R205+0xd000] ;  /* 0x00d00000cd08783b */ /* 0x000fea0000004200 */
        /* <DEDUP_REMOVED lines=66> */
[----:B-1----:R-:W-:Y:S05]  /*6010*/  IMAD.U32 R7, R5, -0x40, RZ ;  /* 0xffffffc005077824 */ /* 0x002fea00078e00ff */
[-C--:B------:R-:W-:Y:S02]  /*6020*/  LEA R10, P0, R7, R248.reuse, 0x1 ;  /* 0x000000f8070a7211 */ /* 0x080fe400078008ff */
[----:B------:R-:W-:Y:S02]  /*6030*/  LEA R9, P5, R5, R7, 0x5 ;  /* 0x0000000705097211 */ /* 0x000fe400078a28ff */
[-C--:B------:R-:W-:Y:S02]  /*6040*/  LEA.HI.X.SX32 R11, R7, R249.reuse, 0x1, P0 ;  /* 0x000000f9070b7211 */ /* 0x080fe400000f0eff */
[CC--:B------:R-:W-:Y:S02]  /*6050*/  @!P2 LEA R12, P4, R9.reuse, R248.reuse, 0x1 ;  /* 0x000000f8090ca211 */ /* 0x0c0fe400078808ff */
[----:B------:R-:W-:Y:S01]  /*6060*/  @!P1 LEA R8, P0, R9, R248, 0x1 ;  /* 0x000000f809089211 */ /* 0x000fe200078008ff */
[----:B------:R-:W-:Y:S01]  /*6070*/  @!PT LDS RZ, [RZ] ;  /* 0x00000000fffff984 */ /* 0x000fe20000000800 */
[----:B------:R-:W-:Y:S01]  /*6080*/  @!PT LDS RZ, [RZ] ;  /* 0x00000000fffff984 */ /* 0x000fe20000000800 */
[----:B------:R-:W-:Y:S01]  /*6090*/  @!PT LDS RZ, [RZ] ;  /* 0x00000000fffff984 */ /* 0x000fe20000000800 */
[----:B------:R3:W-:Y:S01]  /*60a0*/  @!P3 LDGSTS.E.BYPASS.LTC128B.128 [R219+0xc000], desc[UR14][R10.64] ;  /* 0x0c0000000adbbfae */ /* 0x0007e2000b901d4e */
[----:B------:R-:W-:Y:S03]  /*60b0*/  SHF.R.S32.HI R6, RZ, 0x1f, R7 ;  /* 0x0000001fff067819 */ /* 0x000fe60000011407 */
[----:B------:R3:W-:Y:S01]  /*60c0*/  @P2 STS.128 [R219+0xe000], RZ ;  /* 0x00e000ffdb002388 */ /* 0x0007e20000000c00 */
[C---:B--2---:R-:W-:Y:S02]  /*60d0*/  LEA.HI.X R248, R5.reuse, R6, R4, 0x5, P5 ;  /* 0x0000000605f87211 */ /* 0x044fe400028f2c04 */
[----:B------:R-:W-:Y:S01]  /*60e0*/  @!P3 LEA R6, P5, R5, R10, 0x6 ;  /* 0x0000000a0506b211 */ /* 0x000fe200078a30ff */
[----:B------:R-:W-:Y:S01]  /*60f0*/  @!PT LDS RZ, [RZ] ;  /* 0x00000000fffff984 */ /* 0x000fe20000000800 */
[----:B------:R-:W-:Y:S01]  /*6100*/  @!PT LDS RZ, [RZ] ;  /* 0x00000000fffff984 */ /* 0x000fe20000000800 */
[----:B------:R-:W-:Y:S01]  /*6110*/  @!PT LDS RZ, [RZ] ;  /* 0x00000000fffff984 */ /* 0x000fe20000000800 */
[----:B------:R3:W-:Y:S01]  /*6120*/  @!P2 LDGSTS.E.BYPASS.LTC128B.128 [R219+0xe000], desc[UR14][R10.64+0x80] ;  /* 0x0e0000800adbafae */ /* 0x0007e2000b901d4e */
[----:B------:R-:W-:Y:S02]  /*6130*/  @!P2 LEA.HI.X R13, R9, R249, R248, 0x1, P4 ;  /* 0x000000f9090da211 */ /* 0x000fe400020f0cf8 */
[----:B------:R-:W-:Y:S01]  /*6140*/  @!P3 LEA.HI.X R7, R5, R11, R4, 0x6, P5 ;  /* 0x0000000b0507b211 */ /* 0x000fe200028f3404 */
[----:B------:R3:W-:Y:S01]  /*6150*/  @P1 STS.128 [R219+0x10000], RZ ;  /* 0x010000ffdb001388 */ /* 0x0007e20000000c00 */
[----:B------:R-:W-:Y:S01]  /*6160*/  @!P1 LEA.HI.X R9, R9, R249, R248, 0x1, P0 ;  /* 0x000000f909099211 */ /* 0x000fe200000f0cf8 */
[----:B------:R-:W-:Y:S02]  /*6170*/  IMAD.MOV.U32 R248, RZ, RZ, R10 ;  /* 0x000000fffff87224 */ /* 0x000fe400078e000a */
[----:B------:R-:W-:Y:S01]  /*6180*/  @!PT LDS RZ, [RZ] ;  /* 0x00000000fffff984 */ /* 0x000fe20000000800 */
[----:B------:R-:W-:Y:S01]  /*6190*/  @!PT LDS RZ, [RZ] ;  /* 0x00000000fffff984 */ /* 0x000fe20000000800 */
[----:B------:R-:W-:Y:S01]  /*61a0*/  @!PT LDS RZ, [RZ] ;  /* 0x00000000fffff984 */ /* 0x000fe20000000800 */
[----:B------:R3:W-:Y:S01]  /*61b0*/  @!P1 LDGSTS.E.BYPASS.LTC128B.128 [R219+0x10000], desc[UR14][R10.64+0x100] ;  /* 0x100001000adb9fae */ /* 0x0007e2000b901d4e */
[----:B------:R-:W-:Y:S03]  /*61c0*/  IMAD.MOV.U32 R249, RZ, RZ, R11 ;  /* 0x000000fffff97224 */ /* 0x000fe600078e000b */
        /* <DEDUP_REMOVED lines=16> */
.L_x_335:
        /* <DEDUP_REMOVED lines=56> */
[-C--:B--2---:R-:W-:Y:S06]  /*6650*/  HMMA.16816.F32.BF16 R4, R156, R160.reuse, R4 ;  /* 0x000000a09c04723c */ /* 0x084fec0000041804 */
[C---:B------:R-:W-:Y:S06]  /*6660*/  HMMA.16816.F32.BF16 R8, R164.reuse, R160, R8 ;  /* 0x000000a0a408723c */ /* 0x040fec0000041808 */
[-C--:B------:R-:W-:Y:S05]  /*6670*/  HMMA.16816.F32.BF16 R12, R164, R162.reuse, R12 ;  /* 0x000000a2a40c723c */ /* 0x080fea000004180c */
        /* <DEDUP_REMOVED lines=8> */
[CC--:B------:R-:W-:Y:S01]  /*6700*/  LEA R168, P1, R163.reuse, R246.reuse, 0x2 ;  /* 0x000000f6a3a87211 */ /* 0x0c0fe200078210ff */
[-C--:B------:R-:W-:Y:S01]  /*6710*/  HMMA.16816.F32.BF16 R28, R164, R190.reuse, R28 ;  /* 0x000000bea41c723c */ /* 0x080fe2000004181c */
[----:B------:R-:W-:Y:S04]  /*6720*/  REDG.E.ADD.F32.FTZ.RN.STRONG.GPU desc[UR14][R246.64], R4 ;  /* 0x00000004f60079a6 */ /* 0x000fe8000c10f38e */
[-C--:B------:R-:W-:Y:S01]  /*6730*/  LEA.HI.X.SX32 R169, R163, R247.reuse, 0x2, P1 ;  /* 0x000000f7a3a97211 */ /* 0x080fe200008f16ff */
[C---:B------:R-:W-:Y:S06]  /*6740*/  HMMA.16816.F32.BF16 R32, R156.reuse, R190, R32 ;  /* 0x000000be9c20723c */ /* 0x040fec0000041820 */
[-C--:B---3--:R-:W-:Y:S06]  /*6750*/  HMMA.16816.F32.BF16 R84, R156, R152.reuse, R84 ;  /* 0x000000989c54723c */ /* 0x088fec0000041854 */
[C---:B------:R-:W-:Y:S05]  /*6760*/  HMMA.16816.F32.BF16 R88, R164.reuse, R152, R88 ;  /* 0x00000098a458723c */ /* 0x040fea0000041858 */
[C---:B-1----:R-:W-:Y:S01]  /*6770*/  IMAD R161, R252.reuse, 0x38, RZ ;  /* 0x00000038fca17824 */ /* 0x042fe200078e02ff */
[-C--:B------:R-:W-:Y:S05]  /*6780*/  HMMA.16816.F32.BF16 R92, R164, R154.reuse, R92 ;  /* 0x0000009aa45c723c */ /* 0x080fea000004185c */
[C---:B------:R-:W-:Y:S01]  /*6790*/  IMAD.SHL.U32 R153, R252.reuse, 0x8, RZ ;  /* 0x00000008fc997824 */ /* 0x040fe200078e00ff */
[----:B------:R-:W-:Y:S05]  /*67a0*/  HMMA.16816.F32.BF16 R96, R156, R154, R96 ;  /* 0x0000009a9c60723c */ /* 0x000fea0000041860 */
[CC--:B------:R-:W-:Y:S02]  /*67b0*/  LEA R164, P0, R153.reuse, R246.reuse, 0x2 ;  /* 0x000000f699a47211 */ /* 0x0c0fe400078010ff */
[C---:B------:R-:W-:Y:S04]  /*67c0*/  IMAD R155, R252.reuse, 0x18, RZ ;  /* 0x00000018fc9b7824 */ /* 0x040fe800078e02ff */
[-C--:B------:R-:W-:Y:S01]  /*67d0*/  LEA.HI.X.SX32 R165, R153, R247.reuse, 0x2, P0 ;  /* 0x000000f799a57211 */ /* 0x080fe200000f16ff */
[C---:B------:R-:W-:Y:S01]  /*67e0*/  IMAD.SHL.U32 R157, R252.reuse, 0x20, RZ ;  /* 0x00000020fc9d7824 */ /* 0x040fe200078e00ff */
[-C--:B------:R-:W-:Y:S01]  /*67f0*/  LEA R166, P0, R155, R246.reuse, 0x2 ;  /* 0x000000f69ba67211 */ /* 0x080fe200078010ff */
[C---:B------:R-:W-:Y:S02]  /*6800*/  IMAD R159, R252.reuse, 0x28, RZ ;  /* 0x00000028fc9f7824 */ /* 0x040fe400078e02ff */
[----:B------:R1:W-:Y:S01]  /*6810*/  REDG.E.ADD.F32.FTZ.RN.STRONG.GPU desc[UR14][R164.64], R5 ;  /* 0x00000005a40079a6 */ /* 0x0003e2000c10f38e */
[-C--:B------:R-:W-:Y:S02]  /*6820*/  LEA R156, P1, R157, R246.reuse, 0x2 ;  /* 0x000000f69d9c7211 */ /* 0x080fe400078210ff */
[-C--:B------:R-:W-:Y:S01]  /*6830*/  LEA.HI.X.SX32 R167, R155, R247.reuse, 0x2, P0 ;  /* 0x000000f79ba77211 */ /* 0x080fe200000f16ff */
[----:B------:R-:W-:Y:S01]  /*6840*/  REDG.E.ADD.F32.FTZ.RN.STRONG.GPU desc[UR14][R168.64], R6 ;  /* 0x00000006a80079a6 */ /* 0x000fe2000c10f38e */
[----:B------:R-:W-:Y:S01]  /*6850*/  IMAD R155, R252, 0x30, RZ ;  /* 0x00000030fc9b7824 */ /* 0x000fe200078e02ff */
[-C--:B------:R-:W-:Y:S02]  /*6860*/  LEA R158, P0, R159, R246.reuse, 0x2 ;  /* 0x000000f69f9e7211 */ /* 0x080fe400078010ff */
[-C--:B------:R-:W-:Y:S01]  /*6870*/  LEA.HI.X.SX32 R157, R157, R247.reuse, 0x2, P1 ;  /* 0x000000f79d9d7211 */ /* 0x080fe200008f16ff */
[----:B------:R2:W-:Y:S01]  /*6880*/  REDG.E.ADD.F32.FTZ.RN.STRONG.GPU desc[UR14][R166.64], R7 ;  /* 0x00000007a60079a6 */ /* 0x0005e2000c10f38e */
[-C--:B------:R-:W-:Y:S02]  /*6890*/  LEA R154, P1, R155, R246.reuse, 0x2 ;  /* 0x000000f69b9a7211 */ /* 0x080fe400078210ff */
[-C--:B------:R-:W-:Y:S01]  /*68a0*/  LEA.HI.X.SX32 R159, R159, R247.reuse, 0x2, P0 ;  /* 0x000000f79f9f7211 */ /* 0x080fe200000f16ff */
[----:B------:R3:W-:Y:S01]  /*68b0*/  REDG.E.ADD.F32.FTZ.RN.STRONG.GPU desc[UR14][R156.64], R8 ;  /* 0x000000089c0079a6 */ /* 0x0007e2000c10f38e */
[-C--:B------:R-:W-:Y:S02]  /*68c0*/  LEA.HI.X.SX32 R155, R155, R247.reuse, 0x2, P1 ;  /* 0x000000f79b9b7211 */ /* 0x080fe400008f16ff */
[CC--:B------:R-:W-:Y:S01]  /*68d0*/  LEA R160, P0, R161.reuse, R246.reuse, 0x2 ;  /* 0x000000f6a1a07211 */ /* 0x0c0fe200078010ff */
[----:B------:R-:W-:Y:S03]  /*68e0*/  REDG.E.ADD.F32.FTZ.RN.STRONG.GPU desc[UR14][R158.64], R9 ;  /* 0x000000099e0079a6 */ /* 0x000fe6000c10f38e */
[-C--:B------:R-:W-:Y:S01]  /*68f0*/  LEA.HI.X.SX32 R161, R161, R247.reuse, 0x2, P0 ;  /* 0x000000f7a1a17211 */ /* 0x080fe200000f16ff */
[----:B------:R4:W-:Y:S04]  /*6900*/  REDG.E.ADD.F32.FTZ.RN.STRONG.GPU desc[UR14][R154.64], R10 ;  /* 0x0000000a9a0079a6 */ /* 0x0009e8000c10f38e */
[----:B------:R4:W-:Y:S01]  /*6910*/  REDG.E.ADD.F32.FTZ.RN.STRONG.GPU desc[UR14][R160.64], R11 ;  /* 0x0000000ba00079a6 */ /* 0x0009e2000c10f38e */
[----:B-1----:R-:W-:Y:S03]  /*6920*/  VIADD R5, R163, 0x20 ;  /* 0x00000020a3057836 */ /* 0x002fe60000000000 */
[----:B------:R1:W-:Y:S04]  /*6930*/  REDG.E.ADD.F32.FTZ.RN.STRONG.GPU desc[UR14][R246.64+0x80], R16 ;  /* 0x00008010f60079a6 */ /* 0x0003e8000c10f38e */
[----:B------:R1:W-:Y:S01]  /*6940*/  REDG.E.ADD.F32.FTZ.RN.STRONG.GPU desc[UR14][R164.64+0x80], R17 ;  /* 0x00008011a40079a6 */ /* 0x0003e2000c10f38e */
[-C--:B--2---:R-:W-:Y:S01]  /*6950*/  LEA R166, P0, R5, R246.reuse, 0x2 ;  /* 0x000000f605a67211 */ /* 0x084fe200078010ff */
[----:B------:R-:W-:Y:S03]  /*6960*/  IMAD.IADD R7, R153, 0x1, R5 ;  /* 0x0000000199077824 */ /* 0x000fe600078e0205 */
[-C--:B------:R-:W-:Y:S01]  /*6970*/  LEA.HI.X.SX32 R167, R5, R247.reuse, 0x2, P0 ;  /* 0x000000f705a77211 */ /* 0x080fe200000f16ff */
[----:B------:R-:W-:Y:S01]  /*6980*/  IMAD.IADD R5, R153, 0x1, R7 ;  /* 0x0000000199057824 */ /* 0x000fe200078e0207 */
[CC--:B---3--:R-:W-:Y:S03]  /*6990*/  LEA R156, P0, R7.reuse, R246.reuse, 0x2 ;  /* 0x000000f6079c7211 */ /* 0x0c8fe600078010ff */
[----:B------:R2:W-:Y:S01]  /*69a0*/  REDG.E.ADD.F32.FTZ.RN.STRONG.GPU desc[UR14][R166.64], R18 ;  /* 0x00000012a60079a6 */ /* 0x0005e2000c10f38e */
[-C--:B------:R-:W-:Y:S01]  /*69b0*/  LEA.HI.X.SX32 R157, R7, R247.reuse, 0x2, P0 ;  /* 0x000000f7079d7211 */ /* 0x080fe200000f16ff */
[----:B------:R-:W-:Y:S01]  /*69c0*/  IMAD.IADD R7, R153, 0x1, R5 ;  /* 0x0000000199077824 */ /* 0x000fe200078e0205 */
[-C--:B----4-:R-:W-:Y:S03]  /*69d0*/  LEA R154, P1, R5, R246.reuse, 0x2 ;  /* 0x000000f6059a7211 */ /* 0x090fe600078210ff */
[----:B------:R-:W-:Y:S01]  /*69e0*/  IMAD.IADD R9, R153, 0x1, R7 ;  /* 0x0000000199097824 */ /* 0x000fe200078e0207 */
[-C--:B------:R-:W-:Y:S01]  /*69f0*/  LEA R6, P0, R7, R246.reuse, 0x2 ;  /* 0x000000f607067211 */ /* 0x080fe200078010ff */
[----:B------:R3:W-:Y:S01]  /*6a00*/  REDG.E.ADD.F32.FTZ.RN.STRONG.GPU desc[UR14][R156.64], R19 ;  /* 0x000000139c0079a6 */ /* 0x0007e2000c10f38e */
[-C--:B------:R-:W-:Y:S01]  /*6a10*/  LEA.HI.X.SX32 R155, R5, R247.reuse, 0x2, P1 ;  /* 0x000000f7059b7211 */ /* 0x080fe200008f16ff */
[----:B------:R-:W-:Y:S01]  /*6a20*/  IMAD.IADD R5, R153, 0x1, R9 ;  /* 0x0000000199057824 */ /* 0x000fe200078e0209 */
[-C--:B------:R-:W-:Y:S02]  /*6a30*/  LEA.HI.X.SX32 R7, R7, R247.reuse, 0x2, P0 ;  /* 0x000000f707077211 */ /* 0x080fe400000f16ff */
[CC--:B------:R-:W-:Y:S01]  /*6a40*/  LEA R10, P0, R9.reuse, R246.reuse, 0x2 ;  /* 0x000000f6090a7211 */ /* 0x0c0fe200078010ff */
[----:B------:R4:W-:Y:S03]  /*6a50*/  REDG.E.ADD.F32.FTZ.RN.STRONG.GPU desc[UR14][R154.64], R12 ;  /* 0x0000000c9a0079a6 */ /* 0x0009e6000c10f38e */
[-C--:B------:R-:W-:Y:S01]  /*6a60*/  LEA.HI.X.SX32 R11, R9, R247.reuse, 0x2, P0 ;  /* 0x000000f7090b7211 */ /* 0x080fe200000f16ff */
[----:B------:R-:W-:Y:S01]  /*6a70*/  REDG.E.ADD.F32.FTZ.RN.STRONG.GPU desc[UR14][R6.64], R13 ;  /* 0x0000000d060079a6 */ /* 0x000fe2000c10f38e */
[-C--:B-1----:R-:W-:Y:S01]  /*6a80*/  LEA R16, P0, R5, R246.reuse, 0x2 ;  /* 0x000000f605107211 */ /* 0x082fe200078010ff */
[----:B------:R-:W-:Y:S02]  /*6a90*/  VIADD R9, R163, 0x40 ;  /* 0x00000040a3097836 */ /* 0x000fe40000000000 */
[----:B------:R1:W-:Y:S01]  /*6aa0*/  REDG.E.ADD.F32.FTZ.RN.STRONG.GPU desc[UR14][R10.64], R14 ;  /* 0x0000000e0a0079a6 */ /* 0x0003e2000c10f38e */
[-C--:B------:R-:W-:Y:S01]  /*6ab0*/  LEA.HI.X.SX32 R17, R5, R247.reuse, 0x2, P0 ;  /* 0x000000f705117211 */ /* 0x080fe200000f16ff */
[----:B------:R-:W-:Y:S01]  /*6ac0*/  IMAD.IADD R5, R153, 0x1, R9 ;  /* 0x0000000199057824 */ /* 0x000fe200078e0209 */
[CC--:B--2---:R-:W-:Y:S03]  /*6ad0*/  LEA R18, P0, R9.reuse, R246.reuse, 0x2 ;  /* 0x000000f609127211 */ /* 0x0c4fe600078010ff */
[----:B------:R2:W-:Y:S04]  /*6ae0*/  REDG.E.ADD.F32.FTZ.RN.STRONG.GPU desc[UR14][R16.64], R15 ;  /* 0x0000000f100079a6 */ /* 0x0005e8000c10f38e */
[----:B------:R-:W-:Y:S01]  /*6af0*/  REDG.E.ADD.F32.FTZ.RN.STRONG.GPU desc[UR14][R246.64+0x100], R20 ;  /* 0x00010014f60079a6 */ /* 0x000fe2000c10f38e */
[-C--:B---3--:R-:W-:Y:S01]  /*6b00*/  LEA.HI.X.SX32 R19, R9, R247.reuse, 0x2, P0 ;  /* 0x000000f709137211 */ /* 0x088fe200000f16ff */
[----:B------:R-:W-:Y:S02]  /*6b10*/  IMAD.IADD R9, R153, 0x1, R5 ;  /* 0x0000000199097824 */ /* 0x000fe400078e0205 */
[----:B------:R-:W-:Y:S01]  /*6b20*/  REDG.E.ADD.F32.FTZ.RN.STRONG.GPU desc[UR14][R164.64+0x100], R21 ;  /* 0x00010015a40079a6 */ /* 0x000fe2000c10f38e */
[CC--:B----4-:R-:W-:Y:S03]  /*6b30*/  LEA R154, P0, R5.reuse, R246.reuse, 0x2 ;  /* 0x000000f6059a7211 */ /* 0x0d0fe600078010ff */
[----:B------:R-:W-:Y:S01]  /*6b40*/  REDG.E.ADD.F32.FTZ.RN.STRONG.GPU desc[UR14][R18.64], R22 ;  /* 0x00000016120079a6 */ /* 0x000fe2000c10f38e */
[-C--:B------:R-:W-:Y:S01]  /*6b50*/  LEA.HI.X.SX32 R155, R5, R247.reuse, 0x2, P0 ;  /* 0x000000f7059b7211 */ /* 0x080fe200000f16ff */
[----:B------:R-:W-:Y:S01]  /*6b60*/  IMAD.IADD R5, R153, 0x1, R9 ;  /* 0x0000000199057824 */ /* 0x000fe200078e0209 */
[-C--:B-1----:R-:W-:Y:S03]  /*6b70*/  LEA R10, P1, R9, R246.reuse, 0x2 ;  /* 0x000000f6090a7211 */ /* 0x082fe600078210ff */
[----:B------:R-:W-:Y:S01]  /*6b80*/  IMAD.IADD R7, R153, 0x1, R5 ;  /* 0x0000000199077824 */ /* 0x000fe200078e0205 */
[-C--:B------:R-:W-:Y:S01]  /*6b90*/  LEA R8, P0, R5, R246.reuse, 0x2 ;  /* 0x000000f605087211 */ /* 0x080fe200078010ff */
[----:B------:R-:W-:Y:S01]  /*6ba0*/  REDG.E.ADD.F32.FTZ.RN.STRONG.GPU desc[UR14][R154.64], R23 ;  /* 0x000000179a0079a6 */ /* 0x000fe2000c10f38e */
[-C--:B------:R-:W-:Y:S02]  /*6bb0*/  LEA.HI.X.SX32 R11, R9, R247.reuse, 0x2, P1 ;  /* 0x000000f7090b7211 */ /* 0x080fe400008f16ff */
[-C--:B------:R-:W-:Y:S01]  /*6bc0*/  LEA.HI.X.SX32 R9, R5, R247.reuse, 0x2, P0 ;  /* 0x000000f705097211 */ /* 0x080fe200000f16ff */
[----:B------:R-:W-:Y:S01]  /*6bd0*/  IMAD.IADD R5, R153, 0x1, R7 ;  /* 0x0000000199057824 */ /* 0x000fe200078e0207 */
[CC--:B------:R-:W-:Y:S01]  /*6be0*/  LEA R12, P0, R7.reuse, R246.reuse, 0x2 ;  /* 0x000000f6070c7211 */ /* 0x0c0fe200078010ff */
[----:B------:R1:W-:Y:S03]  /*6bf0*/  REDG.E.ADD.F32.FTZ.RN.STRONG.GPU desc[UR14][R10.64], R24 ;  /* 0x000000180a0079a6 */ /* 0x0003e6000c10f38e */
[-C--:B------:R-:W-:Y:S01]  /*6c00*/  LEA.HI.X.SX32 R13, R7, R247.reuse, 0x2, P0 ;  /* 0x000000f7070d7211 */ /* 0x080fe200000f16ff */
[----:B------:R-:W-:Y:S01]  /*6c10*/  REDG.E.ADD.F32.FTZ.RN.STRONG.GPU desc[UR14][R8.64], R25 ;  /* 0x00000019080079a6 */ /* 0x000fe2000c10f38e */
[-C--:B------:R-:W-:Y:S01]  /*6c20*/  LEA R14, P0, R5, R246.reuse, 0x2 ;  /* 0x000000f6050e7211 */ /* 0x080fe200078010ff */
[----:B------:R-:W-:Y:S02]  /*6c30*/  VIADD R7, R163, 0x60 ;  /* 0x00000060a3077836 */ /* 0x000fe40000000000 */
[----:B------:R3:W-:Y:S01]  /*6c40*/  REDG.E.ADD.F32.FTZ.RN.STRONG.GPU desc[UR14][R12.64], R26 ;  /* 0x0000001a0c0079a6 */ /* 0x0007e2000c10f38e */
[-C--:B--2---:R-:W-:Y:S01]  /*6c50*/  LEA.HI.X.SX32 R15, R5, R247.reuse, 0x2, P0 ;  /* 0x000000f7050f7211 */ /* 0x084fe200000f16ff */
[----:B------:R-:W-:Y:S01]  /*6c60*/  IMAD.IADD R5, R153, 0x1, R7 ;  /* 0x0000000199057824 */ /* 0x000fe200078e0207 */
[CC--:B------:R-:W-:Y:S01]  /*6c70*/  LEA R16, P0, R7.reuse, R246.reuse, 0x2 ;  /* 0x000000f607107211 */ /* 0x0c0fe200078010ff */
[----:B------:R-:W-:Y:S03]  /*6c80*/  LDSM.16.MT88.4 R20, [R195+0x4000] ;  /* 0x00400000c314783b */ /* 0x000fe60000004200 */
[-C--:B------:R-:W-:Y:S01]  /*6c90*/  LEA.HI.X.SX32 R17, R7, R247.reuse, 0x2, P0 ;  /* 0x000000f707117211 */ /* 0x080fe200000f16ff */
[----:B------:R2:W-:Y:S01]  /*6ca0*/  REDG.E.ADD.F32.FTZ.RN.STRONG.GPU desc[UR14][R14.64], R27 ;  /* 0x0000001b0e0079a6 */ /* 0x0005e2000c10f38e */
[----:B------:R-:W-:Y:S03]  /*6cb0*/  IMAD.IADD R7, R153, 0x1, R5 ;  /* 0x0000000199077824 */ /* 0x000fe600078e0205 */
[----:B------:R-:W-:Y:S04]  /*6cc0*/  REDG.E.ADD.F32.FTZ.RN.STRONG.GPU desc[UR14][R246.64+0x180], R32 ;  /* 0x00018020f60079a6 */ /* 0x000fe8000c10f38e */
[----:B------:R-:W-:Y:S01]  /*6cd0*/  REDG.E.ADD.F32.FTZ.RN.STRONG.GPU desc[UR14][R164.64+0x180], R33 ;  /* 0x00018021a40079a6 */ /* 0x000fe2000c10f38e */
[CC--:B-1----:R-:W-:Y:S03]  /*6ce0*/  LEA R10, P0, R5.reuse, R246.reuse, 0x2 ;  /* 0x000000f6050a7211 */ /* 0x0c2fe600078010ff */
[----:B------:R1:W-:Y:S01]  /*6cf0*/  REDG.E.ADD.F32.FTZ.RN.STRONG.GPU desc[UR14][R16.64], R34 ;  /* 0x00000022100079a6 */ /* 0x0003e2000c10f38e */
[-C--:B------:R-:W-:Y:S01]  /*6d00*/  LEA.HI.X.SX32 R11, R5, R247.reuse, 0x2, P0 ;  /* 0x000000f7050b7211 */ /* 0x080fe200000f16ff */
[----:B------:R-:W-:Y:S02]  /*6d10*/  IMAD.IADD R5, R153, 0x1, R7 ;  /* 0x0000000199057824 */ /* 0x000fe400078e0207 */
[----:B------:R-:W-:Y:S01]  /*6d20*/  LDSM.16.MT88.4 R24, [R198+0x1e800] ;  /* 0x01e80000c618783b */ /* 0x000fe20000004200 */
[-C--:B---3--:R-:W-:Y:S01]  /*6d30*/  LEA R12, P1, R7, R246.reuse, 0x2 ;  /* 0x000000f6070c7211 */ /* 0x088fe200078210ff */
[----:B------:R-:W-:Y:S02]  /*6d40*/  IMAD.IADD R9, R153, 0x1, R5 ;  /* 0x0000000199097824 */ /* 0x000fe400078e0205 */
[----:B------:R3:W-:Y:S01]  /*6d50*/  REDG.E.ADD.F32.FTZ.RN.STRONG.GPU desc[UR14][R10.64], R35 ;  /* 0x000000230a0079a6 */ /* 0x0007e2000c10f38e */
[-C--:B------:R-:W-:Y:S02]  /*6d60*/  LEA R6, P0, R5, R246.reuse, 0x2 ;  /* 0x000000f605067211 */ /* 0x080fe400078010ff */
[-C--:B------:R-:W-:Y:S02]  /*6d70*/  LEA.HI.X.SX32 R13, R7, R247.reuse, 0x2, P1 ;  /* 0x000000f7070d7211 */ /* 0x080fe400008f16ff */
[-C--:B------:R-:W-:Y:S01]  /*6d80*/  LEA.HI.X.SX32 R7, R5, R247.reuse, 0x2, P0 ;  /* 0x000000f705077211 */ /* 0x080fe200000f16ff */
[----:B------:R-:W-:Y:S01]  /*6d90*/  IMAD.IADD R5, R153, 0x1, R9 ;  /* 0x0000000199057824 */ /* 0x000fe200078e0209 */
[CC--:B--2---:R-:W-:Y:S01]  /*6da0*/  LEA R14, P0, R9.reuse, R246.reuse, 0x2 ;  /* 0x000000f6090e7211 */ /* 0x0c4fe200078010ff */
[----:B------:R2:W-:Y:S03]  /*6db0*/  REDG.E.ADD.F32.FTZ.RN.STRONG.GPU desc[UR14][R12.64], R28 ;  /* 0x0000001c0c0079a6 */ /* 0x0005e6000c10f38e */
[-C--:B------:R-:W-:Y:S01]  /*6dc0*/  LEA.HI.X.SX32 R15, R9, R247.reuse, 0x2, P0 ;  /* 0x000000f7090f7211 */ /* 0x080fe200000f16ff */
[----:B------:R-:W-:Y:S01]  /*6dd0*/  REDG.E.ADD.F32.FTZ.RN.STRONG.GPU desc[UR14][R6.64], R29 ;  /* 0x0000001d060079a6 */ /* 0x000fe2000c10f38e */
[C---:B------:R-:W-:Y:S02]  /*6de0*/  VIADD R9, R163.reuse, 0x80 ;  /* 0x00000080a3097836 */ /* 0x040fe40000000000 */
[----:B------:R-:W-:Y:S01]  /*6df0*/  VIADD R163, R163, 0xa0 ;  /* 0x000000a0a3a37836 */ /* 0x000fe20000000000 */
[----:B------:R4:W-:Y:S01]  /*6e00*/  REDG.E.ADD.F32.FTZ.RN.STRONG.GPU desc[UR14][R14.64], R30 ;  /* 0x0000001e0e0079a6 */ /* 0x0009e2000c10f38e */
[CC--:B-1----:R-:W-:Y:S04]  /*6e10*/  LEA R16, P0, R5.reuse, R246.reuse, 0x2 ;  /* 0x000000f605107211 */ /* 0x0c2fe800078010ff */
[-C--:B------:R-:W-:Y:S01]  /*6e20*/  LEA.HI.X.SX32 R17, R5, R247.reuse, 0x2, P0 ;  /* 0x000000f705117211 */ /* 0x080fe200000f16ff */
[----:B------:R-:W-:Y:S04]  /*6e30*/  IMAD.IADD R5, R153, 0x1, R9 ;  /* 0x0000000199057824 */ /* 0x000fe800078e0209 */
[----:B------:R-:W-:Y:S01]  /*6e40*/  REDG.E.ADD.F32.FTZ.RN.STRONG.GPU desc[UR14][R16.64], R31 ;  /* 0x0000001f100079a6 */ /* 0x000fe2000c10f38e */
[CC--:B---3--:R-:W-:Y:S03]  /*6e50*/  LEA R10, P0, R9.reuse, R246.reuse, 0x2 ;  /* 0x000000f6090a7211 */ /* 0x0c8fe600078010ff */
[----:B------:R-:W-:Y:S01]  /*6e60*/  REDG.E.ADD.F32.FTZ.RN.STRONG.GPU desc[UR14][R246.64+0x200], R84 ;  /* 0x00020054f60079a6 */ /* 0x000fe2000c10f38e */
[-C--:B------:R-:W-:Y:S01]  /*6e70*/  LEA.HI.X.SX32 R11, R9, R247.reuse, 0x2, P0 ;  /* 0x000000f7090b7211 */ /* 0x080fe200000f16ff */
[----:B------:R-:W-:Y:S02]  /*6e80*/  IMAD.IADD R9, R153, 0x1, R5 ;  /* 0x0000000199097824 */ /* 0x000fe400078e0205 */
[----:B------:R-:W-:Y:S01]  /*6e90*/  REDG.E.ADD.F32.FTZ.RN.STRONG.GPU desc[UR14][R164.64+0x200], R85 ;  /* 0x00020055a40079a6 */ /* 0x000fe2000c10f38e */
[CC--:B--2---:R-:W-:Y:S03]  /*6ea0*/  LEA R12, P0, R5.reuse, R246.reuse, 0x2 ;  /* 0x000000f6050c7211 */ /* 0x0c4fe600078010ff */
[----:B------:R1:W-:Y:S01]  /*6eb0*/  REDG.E.ADD.F32.FTZ.RN.STRONG.GPU desc[UR14][R10.64], R86 ;  /* 0x000000560a0079a6 */ /* 0x0003e2000c10f38e */
[-C--:B------:R-:W-:Y:S01]  /*6ec0*/  LEA.HI.X.SX32 R13, R5, R247.reuse, 0x2, P0 ;  /* 0x000000f7050d7211 */ /* 0x080fe200000f16ff */
[----:B------:R-:W-:Y:S01]  /*6ed0*/  IMAD.IADD R5, R153, 0x1, R9 ;  /* 0x0000000199057824 */ /* 0x000fe200078e0209 */
[-C--:B----4-:R-:W-:Y:S01]  /*6ee0*/  LEA R14, P1, R9, R246.reuse, 0x2 ;  /* 0x000000f6090e7211 */ /* 0x090fe200078210ff */
[----:B------:R-:W-:Y:S02]  /*6ef0*/  LDSM.16.MT88.4 R28, [R195+0x800] ;  /* 0x00080000c31c783b */ /* 0x000fe40000004200 */
[----:B------:R-:W-:Y:S01]  /*6f00*/  IMAD.IADD R7, R153, 0x1, R5 ;  /* 0x0000000199077824 */ /* 0x000fe200078e0205 */
[-C--:B------:R-:W-:Y:S02]  /*6f10*/  LEA R8, P0, R5, R246.reuse, 0x2 ;  /* 0x000000f605087211 */ /* 0x080fe400078010ff */
[-C--:B------:R-:W-:Y:S01]  /*6f20*/  LEA.HI.X.SX32 R15, R9, R247.reuse, 0x2, P1 ;  /* 0x000000f7090f7211 */ /* 0x080fe200008f16ff */
[----:B------:R2:W-:Y:S01]  /*6f30*/  REDG.E.ADD.F32.FTZ.RN.STRONG.GPU desc[UR14][R12.64], R87 ;  /* 0x000000570c0079a6 */ /* 0x0005e2000c10f38e */
[-C--:B------:R-:W-:Y:S01]  /*6f40*/  LEA.HI.X.SX32 R9, R5, R247.reuse, 0x2, P0 ;  /* 0x000000f705097211 */ /* 0x080fe200000f16ff */
[----:B------:R-:W-:Y:S01]  /*6f50*/  IMAD.IADD R5, R153, 0x1, R7 ;  /* 0x0000000199057824 */ /* 0x000fe200078e0207 */
[CC--:B------:R-:W-:Y:S01]  /*6f60*/  LEA R6, P0, R7.reuse, R246.reuse, 0x2 ;  /* 0x000000f607067211 */ /* 0x0c0fe200078010ff */
[----:B------:R-:W-:Y:S03]  /*6f70*/  REDG.E.ADD.F32.FTZ.RN.STRONG.GPU desc[UR14][R14.64], R88 ;  /* 0x000000580e0079a6 */ /* 0x000fe6000c10f38e */
[-C--:B------:R-:W-:Y:S01]  /*6f80*/  LEA.HI.X.SX32 R7, R7, R247.reuse, 0x2, P0 ;  /* 0x000000f707077211 */ /* 0x080fe200000f16ff */
[----:B------:R3:W-:Y:S04]  /*6f90*/  REDG.E.ADD.F32.FTZ.RN.STRONG.GPU desc[UR14][R8.64], R89 ;  /* 0x00000059080079a6 */ /* 0x0007e8000c10f38e */
[----:B------:R4:W-:Y:S01]  /*6fa0*/  REDG.E.ADD.F32.FTZ.RN.STRONG.GPU desc[UR14][R6.64], R90 ;  /* 0x0000005a060079a6 */ /* 0x0009e2000c10f38e */
[CC--:B-1----:R-:W-:Y:S04]  /*6fb0*/  LEA R10, P0, R5.reuse, R246.reuse, 0x2 ;  /* 0x000000f6050a7211 */ /* 0x0c2fe800078010ff */
[-C--:B------:R-:W-:Y:S01]  /*6fc0*/  LEA.HI.X.SX32 R11, R5, R247.reuse, 0x2, P0 ;  /* 0x000000f7050b7211 */ /* 0x080fe200000f16ff */
[----:B------:R-:W-:Y:S01]  /*6fd0*/  IMAD.IADD R5, R153, 0x1, R163 ;  /* 0x0000000199057824 */ /* 0x000fe200078e02a3 */
[-C--:B------:R-:W-:Y:S03]  /*6fe0*/  LEA R16, P0, R163, R246.reuse, 0x2 ;  /* 0x000000f6a3107211 */ /* 0x080fe600078010ff */
[----:B------:R1:W-:Y:S01]  /*6ff0*/  REDG.E.ADD.F32.FTZ.RN.STRONG.GPU desc[UR14][R10.64], R91 ;  /* 0x0000005b0a0079a6 */ /* 0x0003e2000c10f38e */
[----:B--2---:R-:W-:Y:S01]  /*7000*/  IMAD.IADD R13, R153, 0x1, R5 ;  /* 0x00000001990d7824 */ /* 0x004fe200078e0205 */
[-C--:B------:R-:W-:Y:S02]  /*7010*/  LEA.HI.X.SX32 R17, R163, R247.reuse, 0x2, P0 ;  /* 0x000000f7a3117211 */ /* 0x080fe400000f16ff */
[CC--:B------:R-:W-:Y:S01]  /*7020*/  LEA R18, P0, R5.reuse, R246.reuse, 0x2 ;  /* 0x000000f605127211 */ /* 0x0c0fe200078010ff */
[----:B------:R-:W-:Y:S03]  /*7030*/  REDG.E.ADD.F32.FTZ.RN.STRONG.GPU desc[UR14][R246.64+0x280], R96 ;  /* 0x00028060f60079a6 */ /* 0x000fe6000c10f38e */
[-C--:B------:R-:W-:Y:S01]  /*7040*/  LEA.HI.X.SX32 R19, R5, R247.reuse, 0x2, P0 ;  /* 0x000000f705137211 */ /* 0x080fe200000f16ff */
[----:B---3--:R-:W-:Y:S01]  /*7050*/  IMAD.IADD R9, R153, 0x1, R13 ;  /* 0x0000000199097824 */ /* 0x008fe200078e020d */
[-C--:B------:R-:W-:Y:S01]  /*7060*/  LEA R32, P0, R13, R246.reuse, 0x2 ;  /* 0x000000f60d207211 */ /* 0x080fe200078010ff */
[----:B------:R-:W-:Y:S02]  /*7070*/  REDG.E.ADD.F32.FTZ.RN.STRONG.GPU desc[UR14][R164.64+0x280], R97 ;  /* 0x00028061a40079a6 */ /* 0x000fe4000c10f38e */
[----:B------:R-:W-:Y:S01]  /*7080*/  IMAD.IADD R5, R153, 0x1, R9 ;  /* 0x0000000199057824 */ /* 0x000fe200078e0209 */
[-C--:B------:R-:W-:Y:S01]  /*7090*/  LEA R84, P2, R9, R246.reuse, 0x2 ;  /* 0x000000f609547211 */ /* 0x080fe200078410ff */
[----:B------:R-:W-:Y:S01]  /*70a0*/  REDG.E.ADD.F32.FTZ.RN.STRONG.GPU desc[UR14][R16.64], R98 ;  /* 0x00000062100079a6 */ /* 0x000fe2000c10f38e */
[-C--:B------:R-:W-:Y:S01]  /*70b0*/  LEA.HI.X.SX32 R33, R13, R247.reuse, 0x2, P0 ;  /* 0x000000f70d217211 */ /* 0x080fe200000f16ff */
[----:B------:R-:W-:Y:S01]  /*70c0*/  IMAD.IADD R153, R153, 0x1, R5 ;  /* 0x0000000199997824 */ /* 0x000fe200078e0205 */
[-C--:B----4-:R-:W-:Y:S01]  /*70d0*/  LEA R90, P1, R5, R246.reuse, 0x2 ;  /* 0x000000f6055a7211 */ /* 0x090fe200078210ff */
[----:B------:R-:W-:Y:S01]  /*70e0*/  LDSM.16.MT88.4 R12, [R0+0x1e000] ;  /* 0x01e00000000c783b */ /* 0x000fe20000004200 */
[-C--:B------:R-:W-:Y:S02]  /*70f0*/  LEA.HI.X.SX32 R85, R9, R247.reuse, 0x2, P2 ;  /* 0x000000f709557211 */ /* 0x080fe400010f16ff */
[C---:B------:R-:W-:Y:S01]  /*7100*/  LEA R88, P0, R153.reuse, R246, 0x2 ;  /* 0x000000f699587211 */ /* 0x040fe200078010ff */
[----:B------:R-:W-:Y:S03]  /*7110*/  LDSM.16.MT88.4 R8, [R195] ;  /* 0x00000000c308783b */ /* 0x000fe60000004200 */
[-C--:B------:R-:W-:Y:S01]  /*7120*/  LEA.HI.X.SX32 R89, R153, R247.reuse, 0x2, P0 ;  /* 0x000000f799597211 */ /* 0x080fe200000f16ff */
[----:B------:R-:W-:Y:S01]  /*7130*/  REDG.E.ADD.F32.FTZ.RN.STRONG.GPU desc[UR14][R18.64], R99 ;  /* 0x00000063120079a6 */ /* 0x000fe2000c10f38e */
[----:B-1----:R-:W-:Y:S02]  /*7140*/  LEA.HI.X.SX32 R91, R5, R247, 0x2, P1 ;  /* 0x000000f7055b7211 */ /* 0x002fe400008f16ff */
[----:B------:R-:W-:Y:S01]  /*7150*/  @P6 IADD3 R230, P1, R230, -0x100, RZ ;  /* 0xffffff00e6e66810 */ /* 0x000fe20007f3e0ff */
[----:B------:R-:W1:Y:S03]  /*7160*/  LDSM.16.MT88.4 R4, [R198+0x1e000] ;  /* 0x01e00000c604783b */ /* 0x000e660000004200 */
[----:B------:R-:W-:Y:S01]  /*7170*/  @P6 IADD3.X R231, R231, -0x1, RZ, P1, !PT ;  /* 0xffffffffe7e76810 */ /* 0x000fe20000ffe4ff */
[----:B------:R-:W2:Y:S04]  /*7180*/  LDSM.16.MT88.4 R16, [R195+0x2000] ;  /* 0x00200000c310783b */ /* 0x000ea80000004200 */
[----:B------:R-:W-:Y:S04]  /*7190*/  REDG.E.ADD.F32.FTZ.RN.STRONG.GPU desc[UR14][R32.64], R92 ;  /* 0x0000005c200079a6 */ /* 0x000fe8000c10f38e */
[----:B------:R-:W-:Y:S04]  /*71a0*/  REDG.E.ADD.F32.FTZ.RN.STRONG.GPU desc[UR14][R84.64], R93 ;  /* 0x0000005d540079a6 */ /* 0x000fe8000c10f38e */
[----:B------:R-:W3:Y:S04]  /*71b0*/  LDSM.16.MT88.4 R32, [R0+0x1e800] ;  /* 0x01e800000020783b */ /* 0x000ee80000004200 */
[----:B------:R-:W4:Y:S04]  /*71c0*/  LDSM.16.MT88.4 R84, [R195+0x2800] ;  /* 0x00280000c354783b */ /* 0x000f280000004200 */
[----:B------:R-:W-:Y:S04]  /*71d0*/  REDG.E.ADD.F32.FTZ.RN.STRONG.GPU desc[UR14][R90.64], R94 ;  /* 0x0000005e5a0079a6 */ /* 0x000fe8000c10f38e */
[----:B------:R-:W-:Y:S04]  /*71e0*/  REDG.E.ADD.F32.FTZ.RN.STRONG.GPU desc[UR14][R88.64], R95 ;  /* 0x0000005f580079a6 */ /* 0x000fe8000c10f38e */
[----:B------:R-:W4:Y:S04]  /*71f0*/  LDSM.16.MT88.4 R88, [R195+0x4800] ;  /* 0x00480000c358783b */ /* 0x000f280000004200 */
[----:B------:R-:W-:Y:S01]  /*7200*/  LDSM.16.MT88.4 R92, [R195+0x3800] ;  /* 0x00380000c35c783b */ /* 0x000fe20000004200 */
[-C--:B-1----:R-:W-:Y:S06]  /*7210*/  HMMA.16816.F32.BF16 R100, R4, R8.reuse, R100 ;  /* 0x000000080464723c */ /* 0x082fec0000041864 */
[C---:B------:R-:W-:Y:S06]  /*7220*/  HMMA.16816.F32.BF16 R104, R12.reuse, R8, R104 ;  /* 0x000000080c68723c */ /* 0x040fec0000041868 */
[-C--:B------:R-:W-:Y:S06]  /*7230*/  HMMA.16816.F32.BF16 R108, R12, R10.reuse, R108 ;  /* 0x0000000a0c6c723c */ /* 0x080fec000004186c */
[C---:B------:R-:W-:Y:S01]  /*7240*/  HMMA.16816.F32.BF16 R112, R4.reuse, R10, R112 ;  /* 0x0000000a0470723c */ /* 0x040fe20000041870 */
[----:B------:R-:W-:Y:S05]  /*7250*/  LDSM.16.MT88.4 R8, [R195+0x1000] ;  /* 0x00100000c308783b */ /* 0x000fea0000004200 */
[-C--:B--2---:R-:W-:Y:S06]  /*7260*/  HMMA.16816.F32.BF16 R116, R4, R16.reuse, R116 ;  /* 0x000000100474723c */ /* 0x084fec0000041874 */
        /* <DEDUP_REMOVED lines=40> */
[----:B------:R-:W-:Y:S01]  /*74f0*/  VIADD R5, R195, 0xffffa000 ;  /* 0xffffa000c3057836 */ /* 0x000fe20000000000 */
[C---:B------:R-:W-:Y:S05]  /*7500*/  HMMA.16816.F32.BF16 R104, R84.reuse, R32, R104 ;  /* 0x000000205468723c */ /* 0x040fea0000041868 */
[----:B------:R-:W-:Y:S01]  /*7510*/  LOP3.LUT R4, R240, 0x1, RZ, 0xc0, !PT ;  /* 0x00000001f0047812 */ /* 0x000fe200078ec0ff */
[-C--:B------:R-:W-:Y:S03]  /*7520*/  HMMA.16816.F32.BF16 R108, R84, R34.reuse, R108 ;  /* 0x00000022546c723c */ /* 0x080fe6000004186c */
[----:B------:R-:W-:Y:S02]  /*7530*/  ISETP.NE.U32.AND P0, PT, R4, 0x1, PT ;  /* 0x000000010400780c */ /* 0x000fe40003f05070 */
[----:B------:R-:W-:Y:S01]  /*7540*/  @P6 IADD3 R4, P2, R232, -0x100, RZ ;  /* 0xffffff00e8046810 */ /* 0x000fe20007f5e0ff */
[C---:B------:R-:W-:Y:S05]  /*7550*/  HMMA.16816.F32.BF16 R112, R28.reuse, R34, R112 ;  /* 0x000000221c70723c */ /* 0x040fea0000041870 */
[----:B------:R-:W-:Y:S01]  /*7560*/  @P6 IMAD.MOV.U32 R232, RZ, RZ, R4 ;  /* 0x000000ffffe86224 */ /* 0x000fe200078e0004 */
[-C--:B------:R-:W-:Y:S05]  /*7570*/  HMMA.16816.F32.BF16 R116, R28, R92.reuse, R116 ;  /* 0x0000005c1c74723c */ /* 0x080fea0000041874 */
[----:B------:R-:W-:Y:S01]  /*7580*/  @P6 IADD3.X R4, R233, -0x1, RZ, P2, !PT ;  /* 0xffffffffe9046810 */ /* 0x000fe200017fe4ff */
[C---:B------:R-:W-:Y:S04]  /*7590*/  HMMA.16816.F32.BF16 R120, R84.reuse, R92, R120 ;  /* 0x0000005c5478723c */ /* 0x040fe80000041878 */
[C---:B------:R-:W-:Y:S01]  /*75a0*/  ISETP.GT.AND P2, PT, R240.reuse, R227, PT ;  /* 0x000000e3f000720c */ /* 0x040fe20003f44270 */
        /* <DEDUP_REMOVED lines=134> */
[----:B-1----:R-:W-:Y:S01]  /*7e10*/  @P0 IMAD R44, R46, R3, RZ ;  /* 0x000000032e2c0224 */ /* 0x002fe200078e02ff */
[----:B------:R-:W-:Y:S01]  /*7e20*/  F2FP.BF16.F32.PACK_AB R79, R79, R78 ;  /* 0x0000004e4f4f723e */ /* 0x000fe200000010ff */
[----:B------:R-:W-:Y:S01]  /*7e30*/  STS [R222+0x4400], R147 ;  /* 0x00440093de007388 */ /* 0x000fe20000000800 */
[----:B--2---:R-:W-:Y:S01]  /*7e40*/  @P0 IMAD R6, R56, R5, RZ ;  /* 0x0000000538060224 */ /* 0x004fe200078e02ff */
[----:B------:R-:W-:-:S02]  /*7e50*/  SHF.R.S32.HI R11, RZ, 0x1f, R214 ;  /* 0x0000001fff0b7819 */ /* 0x000fc400000114d6 */
        /* <DEDUP_REMOVED lines=14> */
[----:B------:R-:W-:Y:S04]  /*7f40*/  STS [R222+0x8000], R65 ;  /* 0x00800041de007388 */ /* 0x000fe80000000800 */
[----:B------:R-:W-:Y:S04]  /*7f50*/  STS [R222+0x8400], R67 ;  /* 0x00840043de007388 */ /* 0x000fe80000000800 */
[----:B------:R2:W-:Y:S04]  /*7f60*/  STS [R220+0x9000], R57 ;  /* 0x00900039dc007388 */ /* 0x0005e80000000800 */
[----:B------:R3:W-:Y:S01]  /*7f70*/  STS [R220+0x9400], R59 ;  /* 0x0094003bdc007388 */ /* 0x0007e20000000800 */
[----:B-1----:R-:W-:-:S03]  /*7f80*/  @P0 IMAD.WIDE.U32 R46, R46, R2, RZ ;  /* 0x000000022e2e0225 */ /* 0x002fc600078e00ff */
[----:B------:R3:W-:Y:S02]  /*7f90*/  STS [R222+0x9000], R61 ;  /* 0x0090003dde007388 */ /* 0x0007e40000000800 */
[----:B------:R-:W-:Y:S02]  /*7fa0*/  @P0 IADD3 R44, R47, R44, RZ ;  /* 0x0000002c2f2c0210 */ /* 0x000fe40007ffe0ff */
[----:B------:R3:W-:Y:S04]  /*7fb0*/  STS [R222+0x9400], R63 ;  /* 0x0094003fde007388 */ /* 0x0007e80000000800 */
[----:B------:R3:W-:Y:S04]  /*7fc0*/  STS [R220+0xa000], R69 ;  /* 0x00a00045dc007388 */ /* 0x0007e80000000800 */
[----:B------:R3:W-:Y:S04]  /*7fd0*/  STS [R220+0xa400], R71 ;  /* 0x00a40047dc007388 */ /* 0x0007e80000000800 */
[----:B------:R3:W-:Y:S01]  /*7fe0*/  STS [R222+0xa000], R81 ;  /* 0x00a00051de007388 */ /* 0x0007e20000000800 */
[----:B--2---:R-:W-:-:S03]  /*7ff0*/  @P0 IMAD.WIDE.U32 R56, R56, R4, RZ ;  /* 0x0000000438380225 */ /* 0x004fc600078e00ff */
[----:B------:R3:W-:Y:S02]  /*8000*/  STS [R222+0xa400], R83 ;  /* 0x00a40053de007388 */ /* 0x0007e40000000800 */
[----:B------:R-:W-:Y:S02]  /*8010*/  @P0 IADD3 R6, R57, R6, RZ ;  /* 0x0000000639060210 */ /* 0x000fe40007ffe0ff */
[----:B------:R3:W-:Y:S04]  /*8020*/  STS [R220+0xb000], R73 ;  /* 0x00b00049dc007388 */ /* 0x0007e80000000800 */
[----:B------:R3:W-:Y:S01]  /*8030*/  STS [R220+0xb400], R75 ;  /* 0x00b4004bdc007388 */ /* 0x0007e20000000800 */
        /* <DEDUP_REMOVED lines=12> */
.L_x_337:
        /* <DEDUP_REMOVED lines=12> */
.L_x_338:
[----:B------:R1:W-:Y:S01]  /*81c0*/  STS [R222+0xb000], R77 ;  /* 0x00b0004dde007388 */ /* 0x0003e20000000800 */
[--C-:B---3--:R-:W-:Y:S01]  /*81d0*/  SHF.R.S32.HI R63, RZ, 0x1f, R212.reuse ;  /* 0x0000001fff3f7819 */ /* 0x108fe200000114d4 */
[----:B------:R-:W-:Y:S01]  /*81e0*/  IMAD.MOV.U32 R62, RZ, RZ, R212 ;  /* 0x000000ffff3e7224 */ /* 0x000fe200078e00d4 */
[----:B------:R-:W-:Y:S01]  /*81f0*/  SHF.R.S32.HI R7, RZ, 0x1f, R229 ;  /* 0x0000001fff077819 */ /* 0x000fe200000114e5 */
[----:B------:R1:W-:Y:S01]  /*8200*/  STS [R222+0xb400], R79 ;  /* 0x00b4004fde007388 */ /* 0x0003e20000000800 */
[----:B------:R-:W-:Y:S01]  /*8210*/  IMAD R47, R217, -0x40, R242 ;  /* 0xffffffc0d92f7824 */ /* 0x000fe200078e02f2 */
[----:B------:R-:W-:Y:S01]  /*8220*/  SHF.R.S32.HI R57, RZ, 0x1f, R211 ;  /* 0x0000001fff397819 */ /* 0x000fe200000114d3 */
[-C--:B------:R-:W-:Y:S01]  /*8230*/  IMAD.WIDE.U32 R50, R229, R2.reuse, R62 ;  /* 0x00000002e5327225 */ /* 0x080fe200078e003e */
[----:B------:R-:W-:Y:S01]  /*8240*/  BAR.SYNC.DEFER_BLOCKING 0x0 ;  /* 0x0000000000007b1d */ /* 0x000fe20000010000 */
[----:B------:R-:W-:Y:S02]  /*8250*/  SHF.R.S32.HI R59, RZ, 0x1f, R210 ;  /* 0x0000001fff3b7819 */ /* 0x000fe400000114d2 */
[----:B------:R-:W-:Y:S01]  /*8260*/  IMAD R48, R7, R2, RZ ;  /* 0x0000000207307224 */ /* 0x000fe200078e02ff */
[----:B------:R-:W-:-:S02]  /*8270*/  ISETP.GE.AND P4, PT, R210, R47, PT ;  /* 0x0000002fd200720c */ /* 0x000fc40003f86270 */
[----:B------:R-:W-:Y:S01]  /*8280*/  IADD3 R64, P0, R46, R50, RZ ;  /* 0x000000322e407210 */ /* 0x000fe20007f1e0ff */
[----:B------:R-:W-:Y:S01]  /*8290*/  IMAD R45, R229, R3, R48 ;  /* 0x00000003e52d7224 */ /* 0x000fe200078e0230 */
[----:B------:R-:W-:Y:S01]  /*82a0*/  ULDC.64 UR6, c[0x0][0x468] ;  /* 0x00011a0000067ab9 */ /* 0x000fe20000000a00 */
[----:B------:R-:W-:Y:S01]  /*82b0*/  IADD3 R46, R210, 0x20, RZ ;  /* 0x00000020d22e7810 */ /* 0x000fe20007ffe0ff */
[----:B------:R-:W-:Y:S02]  /*82c0*/  BSSY B0, `(.L_x_339) ;  /* 0x0000023000007945 */ /* 0x000fe40003800000 */
[----:B------:R-:W-:Y:S01]  /*82d0*/  IADD3.X R65, R44, R51, R45, P0, !PT ;  /* 0x000000332c417210 */ /* 0x000fe200007fe42d */
[----:B------:R-:W-:Y:S01]  /*82e0*/  IMAD R44, R57, UR6, RZ ;  /* 0x00000006392c7c24 */ /* 0x000fe2000f8e02ff */
[----:B------:R-:W-:-:S03]  /*82f0*/  ISETP.GE.AND P3, PT, R46, R47, PT ;  /* 0x0000002f2e00720c */ /* 0x000fc60003f66270 */
[C---:B------:R-:W-:Y:S02]  /*8300*/  IMAD R44, R211.reuse, UR7, R44 ;  /* 0x00000007d32c7c24 */ /* 0x040fe4000f8e022c */
[----:B------:R-:W-:-:S04]  /*8310*/  IMAD.WIDE.U32 R64, R211, UR6, R64 ;  /* 0x00000006d3407c25 */ /* 0x000fc8000f8e0040 */
[----:B------:R-:W-:Y:S01]  /*8320*/  IMAD.IADD R61, R44, 0x1, R65 ;  /* 0x000000012c3d7824 */ /* 0x000fe200078e0241 */
[----:B------:R1:W2:Y:S04]  /*8330*/  LDS.128 R40, [R219+0x13000] ;  /* 0x01300000db287984 */ /* 0x0002a80000000c00 */
[----:B------:R1:W3:Y:S04]  /*8340*/  LDS.128 R36, [R219+0x15000] ;  /* 0x01500000db247984 */ /* 0x0002e80000000c00 */
[----:B------:R1:W4:Y:S04]  /*8350*/  LDS.128 R32, [R219+0x17000] ;  /* 0x01700000db207984 */ /* 0x0003280000000c00 */
[----:B------:R1:W1:Y:S04]  /*8360*/  LDS.128 R28, [R219+0x18000] ;  /* 0x01800000db1c7984 */ /* 0x0002680000000c00 */
[----:B------:R1:W1:Y:S04]  /*8370*/  LDS.128 R24, [R219+0x19000] ;  /* 0x01900000db187984 */ /* 0x0002680000000c00 */
[----:B------:R1:W1:Y:S04]  /*8380*/  LDS.128 R20, [R219+0x1a000] ;  /* 0x01a00000db147984 */ /* 0x0002680000000c00 */
[----:B------:R1:W1:Y:S04]  /*8390*/  LDS.128 R16, [R219+0x1b000] ;  /* 0x01b00000db107984 */ /* 0x0002680000000c00 */
[----:B------:R1:W1:Y:S04]  /*83a0*/  LDS.128 R12, [R219+0x1c000] ;  /* 0x01c00000db0c7984 */ /* 0x0002680000000c00 */
[----:B------:R1:W1:Y:S01]  /*83b0*/  LDS.128 R8, [R219+0x1d000] ;  /* 0x01d00000db087984 */ /* 0x0002620000000c00 */
[----:B------:R-:W-:Y:S05]  /*83c0*/  @P4 BRA `(.L_x_340) ;  /* 0x0000000000484947 */ /* 0x000fea0003800000 */
[----:B------:R-:W-:Y:S01]  /*83d0*/  ULDC UR4, c[0x0][0x2d0] ;  /* 0x0000b40000047ab9 */ /* 0x000fe20000000800 */
[----:B------:R-:W2:Y:S01]  /*83e0*/  LDS.128 R52, [R219+0x14000] ;  /* 0x01400000db347984 */ /* 0x000ea20000000c00 */
[----:B------:R-:W-:Y:S01]  /*83f0*/  ISETP.GE.AND P2, PT, R212, UR4, PT ;  /* 0x00000004d4007c0c */ /* 0x000fe2000bf46270 */
[-C--:B------:R-:W-:Y:S01]  /*8400*/  IMAD R58, R59, R2.reuse, RZ ;  /* 0x000000023b3a7224 */ /* 0x080fe200078e02ff */
[----:B------:R-:W-:Y:S01]  /*8410*/  ISETP.GE.AND P1, PT, R216, UR4, PT ;  /* 0x00000004d8007c0c */ /* 0x000fe2000bf26270 */
[----:B------:R-:W3:Y:S01]  /*8420*/  LDS.128 R48, [R219+0x16000] ;  /* 0x01600000db307984 */ /* 0x000ee20000000c00 */
[----:B------:R-:W-:Y:S01]  /*8430*/  IMAD.MOV.U32 R60, RZ, RZ, R64 ;  /* 0x000000ffff3c7224 */ /* 0x000fe200078e0040 */
[----:B------:R-:W-:Y:S01]  /*8440*/  ISETP.GE.AND P0, PT, R215, UR4, PT ;  /* 0x00000004d7007c0c */ /* 0x000fe2000bf06270 */
[C---:B------:R-:W-:Y:S01]  /*8450*/  IMAD R58, R210.reuse, R3, R58 ;  /* 0x00000003d23a7224 */ /* 0x040fe200078e023a */
[----:B------:R-:W-:Y:S01]  /*8460*/  ULDC.64 UR6, c[0x0][0x3f0] ;  /* 0x0000fc0000067ab9 */ /* 0x000fe20000000a00 */
[----:B------:R-:W-:-:S04]  /*8470*/  IMAD.WIDE.U32 R66, R210, R2, R60 ;  /* 0x00000002d2427225 */ /* 0x000fc800078e003c */
[----:B------:R-:W-:Y:S01]  /*8480*/  IMAD.IADD R58, R58, 0x1, R67 ;  /* 0x000000013a3a7824 */ /* 0x000fe200078e0243 */
[----:B------:R-:W4:Y:S01]  /*8490*/  @!P2 LDS.128 R44, [R219+0x12000] ;  /* 0x01200000db2ca984 */ /* 0x000f220000000c00 */
[----:B------:R-:W-:-:S04]  /*84a0*/  LEA R68, P5, R66, UR6, 0x1 ;  /* 0x0000000642447c11 */ /* 0x000fc8000f8a08ff */
[----:B------:R-:W-:-:S05]  /*84b0*/  LEA.HI.X R69, R66, UR7, R58, 0x1, P5 ;  /* 0x0000000742457c11 */ /* 0x000fca000a8f0c3a */
[----:B--2---:R2:W-:Y:S04]  /*84c0*/  @!P1 STG.E.128 desc[UR14][R68.64+0x80], R52 ;  /* 0x0000803444009986 */ /* 0x0045e8000c101d0e */
[----:B---3--:R2:W-:Y:S04]  /*84d0*/  @!P0 STG.E.128 desc[UR14][R68.64+0x100], R48 ;  /* 0x0001003044008986 */ /* 0x0085e8000c101d0e */
[----:B----4-:R2:W-:Y:S02]  /*84e0*/  @!P2 STG.E.128 desc[UR14][R68.64], R44 ;  /* 0x0000002c4400a986 */ /* 0x0105e4000c101d0e */
.L_x_340:
[----:B------:R-:W-:Y:S05]  /*84f0*/  BSYNC B0 ;  /* 0x0000000000007941 */ /* 0x000fea0003800000 */
.L_x_339:
[----:B------:R-:W-:Y:S04]  /*8500*/  BSSY B0, `(.L_x_341) ;  /* 0x0000013000007945 */ /* 0x000fe80003800000 */
[----:B------:R-:W-:Y:S05]  /*8510*/  @P3 BRA `(.L_x_342) ;  /* 0x0000000000443947 */ /* 0x000fea0003800000 */
[----:B--2---:R-:W-:Y:S01]  /*8520*/  IADD3 R45, P0, R210, 0x20, RZ ;  /* 0x00000020d22d7810 */ /* 0x004fe20007f1e0ff */
[----:B------:R-:W-:Y:S01]  /*8530*/  IMAD.MOV.U32 R60, RZ, RZ, R64 ;  /* 0x000000ffff3c7224 */ /* 0x000fe200078e0040 */
[----:B------:R-:W-:Y:S01]  /*8540*/  ULDC UR4, c[0x0][0x2d0] ;  /* 0x0000b40000047ab9 */ /* 0x000fe20000000800 */
[----:B------:R-:W-:Y:S01]  /*8550*/  ULDC.64 UR6, c[0x0][0x3f0] ;  /* 0x0000fc0000067ab9 */ /* 0x000fe20000000a00 */
[----:B------:R-:W-:Y:S01]  /*8560*/  ISETP.GE.AND P2, PT, R212, UR4, PT ;  /* 0x00000004d4007c0c */ /* 0x000fe2000bf46270 */
[----:B------:R-:W-:Y:S01]  /*8570*/  IMAD.X R47, RZ, RZ, R59, P0 ;  /* 0x000000ffff2f7224 */ /* 0x000fe200000e063b */
[----:B------:R-:W-:Y:S02]  /*8580*/  ISETP.GE.AND P1, PT, R216, UR4, PT ;  /* 0x00000004d8007c0c */ /* 0x000fe4000bf26270 */
[----:B------:R-:W-:Y:S01]  /*8590*/  ISETP.GE.AND P0, PT, R215, UR4, PT ;  /* 0x00000004d7007c0c */ /* 0x000fe2000bf06270 */
[-C--:B------:R-:W-:Y:S02]  /*85a0*/  IMAD R44, R47, R2.reuse, RZ ;  /* 0x000000022f2c7224 */ /* 0x080fe400078e02ff */
[----:B------:R-:W-:-:S04]  /*85b0*/  IMAD.WIDE.U32 R46, R45, R2, R60 ;  /* 0x000000022d2e7225 */ /* 0x000fc800078e003c */
[----:B------:R-:W-:Y:S01]  /*85c0*/  IMAD R44, R45, R3, R44 ;  /* 0x000000032d2c7224 */ /* 0x000fe200078e022c */
[----:B------:R-:W-:-:S03]  /*85d0*/  LEA R2, P5, R46, UR6, 0x1 ;  /* 0x000000062e027c11 */ /* 0x000fc6000f8a08ff */
[----:B------:R-:W-:-:S05]  /*85e0*/  IMAD.IADD R44, R44, 0x1, R47 ;  /* 0x000000012c2c7824 */ /* 0x000fca00078e022f */
[----:B------:R-:W-:-:S05]  /*85f0*/  LEA.HI.X R3, R46, UR7, R44, 0x1, P5 ;  /* 0x000000072e037c11 */ /* 0x000fca000a8f0c2c */
[----:B------:R2:W-:Y:S04]  /*8600*/  @!P2 STG.E.128 desc[UR14][R2.64], R40 ;  /* 0x000000280200a986 */ /* 0x0005e8000c101d0e */
[----:B---3--:R2:W-:Y:S04]  /*8610*/  @!P1 STG.E.128 desc[UR14][R2.64+0x80], R36 ;  /* 0x0000802402009986 */ /* 0x0085e8000c101d0e */
[----:B----4-:R2:W-:Y:S02]  /*8620*/  @!P0 STG.E.128 desc[UR14][R2.64+0x100], R32 ;  /* 0x0001002002008986 */ /* 0x0105e4000c101d0e */
.L_x_342:
[----:B------:R-:W-:Y:S05]  /*8630*/  BSYNC B0 ;  /* 0x0000000000007941 */ /* 0x000fea0003800000 */
.L_x_341:
[-C--:B------:R-:W-:Y:S01]  /*8640*/  IMAD.WIDE.U32 R62, R229, R4.reuse, R62 ;  /* 0x00000004e53e7225 */ /* 0x080fe200078e003e */
[----:B------:R-:W-:Y:S01]  /*8650*/  ULDC.64 UR6, c[0x0][0x470] ;  /* 0x00011c0000067ab9 */ /* 0x000fe20000000a00 */
[----:B------:R-:W-:Y:S02]  /*8660*/  BSSY B0, `(.L_x_343) ;  /* 0x000001a000007945 */ /* 0x000fe40003800000 */
[----:B--2---:R-:W-:Y:S01]  /*8670*/  IMAD R2, R7, R4, RZ ;  /* 0x0000000407027224 */ /* 0x004fe200078e02ff */
[----:B----4-:R-:W-:-:S03]  /*8680*/  IADD3 R32, P0, R56, R62, RZ ;  /* 0x0000003e38207210 */ /* 0x010fc60007f1e0ff */
[----:B------:R-:W-:Y:S02]  /*8690*/  IMAD R229, R229, R5, R2 ;  /* 0x00000005e5e57224 */ /* 0x000fe400078e0202 */
[----:B------:R-:W-:-:S03]  /*86a0*/  IMAD R2, R57, UR6, RZ ;  /* 0x0000000639027c24 */ /* 0x000fc6000f8e02ff */
[----:B------:R-:W-:Y:S01]  /*86b0*/  IADD3.X R33, R6, R63, R229, P0, !PT ;  /* 0x0000003f06217210 */ /* 0x000fe200007fe4e5 */
        /* <DEDUP_REMOVED lines=20> */
.L_x_344:
[----:B------:R-:W-:Y:S05]  /*8800*/  BSYNC B0 ;  /* 0x0000000000007941 */ /* 0x000fea0003800000 */
.L_x_343:
[----:B------:R-:W-:Y:S05]  /*8810*/  @P3 BRA `(.L_x_313) ;  /* 0x0000000000483947 */ /* 0x000fea0003800000 */
[----:B------:R-:W-:Y:S01]  /*8820*/  IADD3 R2, P0, R210, 0x20, RZ ;  /* 0x00000020d2027810 */ /* 0x000fe20007f1e0ff */
[----:B-12---:R-:W-:Y:S01]  /*8830*/  IMAD.MOV.U32 R12, RZ, RZ, R6 ;  /* 0x000000ffff0c7224 */ /* 0x006fe200078e0006 */
        /* <DEDUP_REMOVED lines=8> */
[----:B------:R-:W-:-:S04]  /*88c0*/  IMAD R7, R7, R4, RZ ;  /* 0x0000000407077224 */ /* 0x000fc800078e02ff */
[----:B------:R-:W-:Y:S01]  /*88d0*/  IMAD R7, R2, R5, R7 ;  /* 0x0000000502077224 */ /* 0x000fe200078e0207 */
[----:B------:R-:W-:-:S03]  /*88e0*/  LEA R2, P3, R12, UR6, 0x1 ;  /* 0x000000060c027c11 */ /* 0x000fc6000f8608ff */
[----:B------:R-:W-:-:S05]  /*88f0*/  IMAD.IADD R7, R7, 0x1, R13 ;  /* 0x0000000107077824 */ /* 0x000fca00078e020d */
[----:B------:R-:W-:-:S05]  /*8900*/  LEA.HI.X R3, R12, UR7, R7, 0x1, P3 ;  /* 0x000000070c037c11 */ /* 0x000fca00098f0c07 */
[----:B------:R4:W-:Y:S04]  /*8910*/  @!P2 STG.E.128 desc[UR14][R2.64], R24 ;  /* 0x000000180200a986 */ /* 0x0009e8000c101d0e */
[----:B------:R4:W-:Y:S04]  /*8920*/  @!P1 STG.E.128 desc[UR14][R2.64+0x80], R16 ;  /* 0x0000801002009986 */ /* 0x0009e8000c101d0e */
[----:B------:R4:W-:Y:S02]  /*8930*/  @!P0 STG.E.128 desc[UR14][R2.64+0x100], R8 ;  /* 0x0001000802008986 */ /* 0x0009e4000c101d0e */
.L_x_313:
[----:B------:R-:W-:Y:S05]  /*8940*/  BSYNC B1 ;  /* 0x0000000000017941 */ /* 0x000fea0003800000 */
.L_x_299:
[----:B---34-:R-:W3:Y:S02]  /*8950*/  LDC R2, c[0x0][0xc] ;  /* 0x00000300ff027b82 */ /* 0x018ee40000000800 */
[----:B---3--:R-:W-:-:S04]  /*8960*/  IADD3 R217, R2, R217, RZ ;  /* 0x000000d902d97210 */ /* 0x008fc80007ffe0ff */
[----:B------:R-:W-:-:S13]  /*8970*/  ISETP.GE.AND P0, PT, R217, UR12, PT ;  /* 0x0000000cd9007c0c */ /* 0x000fda000bf06270 */
[----:B------:R-:W-:Y:S05]  /*8980*/  @P0 BRA `(.L_x_345) ;  /* 0x0000000000040947 */ /* 0x000fea0003800000 */
[----:B------:R-:W-:Y:S05]  /*8990*/  BRA `(.L_x_346) ;  /* 0xffffff7c00dc7947 */ /* 0x000fea000383ffff */
.L_x_345:
[----:B------:R-:W-:Y:S05]  /*89a0*/  EXIT ;  /* 0x000000000000794d */ /* 0x000fea0003800000 */
.L_x_347:
        /* <DEDUP_REMOVED lines=13> */
.L_x_1589:


//--------------------- .text._ZN5flash44flash_bwd_dq_dk_dv_loop_seqk_parallel_kernelI23Flash_bwd_kernel_traitsILi192ELi64ELi64ELi8ELi4ELi2ELi2ELb0ELb0EN7cutlass10bfloat16_tE19Flash_kernel_traitsILi192ELi64ELi64ELi8ES3_EELb0ELb0ELb0ELb0ELb0ELb1ELb0EEEvNS_16Flash_bwd_paramsE --------------------------
	.section	.text._ZN5flash44flash_bwd_dq_dk_dv_loop_seqk_parallel_kernelI23Flash_bwd_kernel_traitsILi192ELi64ELi64ELi8ELi4ELi2ELi2ELb0ELb0EN7cutlass10bfloat16_tE19Flash_kernel_traitsILi192ELi64ELi64ELi8ES3_EELb0ELb0ELb0ELb0ELb0ELb1ELb0EEEvNS_16Flash_bwd_paramsE,"ax",@progbits
	.align	128
        .global         _ZN5flash44flash_bwd_dq_dk_dv_loop_seqk_parallel_kernelI23Flash_bwd_kernel_traitsILi192ELi64ELi64ELi8ELi4ELi2ELi2ELb0ELb0EN7cutlass10bfloat16_tE19Flash_kernel_traitsILi192ELi64ELi64ELi8ES3_EELb0ELb0ELb0ELb0ELb0ELb1ELb0EEEvNS_16Flash_bwd_paramsE
        .type           _ZN5flash44flash_bwd_dq_dk_dv_loop_seqk_parallel_kernelI23Flash_bwd_kernel_traitsILi192ELi64ELi64ELi8ELi4ELi2ELi2ELb0ELb0EN7cutlass10bfloat16_tE19Flash_kernel_traitsILi192ELi64ELi64ELi8ES3_EELb0ELb0ELb0ELb0ELb0ELb1ELb0EEEvNS_16Flash_bwd_paramsE,@function
        .size           _ZN5flash44flash_bwd_dq_dk_dv_loop_seqk_parallel_kernelI23Flash_bwd_kernel_traitsILi192ELi64ELi64ELi8ELi4ELi2ELi2ELb0ELb0EN7cutlass10bfloat16_tE19Flash_kernel_traitsILi192ELi64ELi64ELi8ES3_EELb0ELb0ELb0ELb0ELb0ELb1ELb0EEEvNS_16Flash_bwd_paramsE,(.L_x_1590 - _ZN5flash44flash_bwd_dq_dk_dv_loop_seqk_parallel_kernelI23Flash_bwd_kernel_traitsILi192ELi64ELi64ELi8ELi4ELi2ELi2ELb0ELb0EN7cutlass10bfloat16_tE19Flash_kernel_traitsILi192ELi64ELi64ELi8ES3_EELb0ELb0ELb0ELb0ELb0ELb1ELb0EEEvNS_16Flash_bwd_paramsE)
        .other          _ZN5flash44flash_bwd_dq_dk_dv_loop_seqk_parallel_kernelI23Flash_bwd_kernel_traitsILi192ELi64ELi64ELi8ELi4ELi2ELi2ELb0ELb0EN7cutlass10bfloat16_tE19Flash_kernel_traitsILi192ELi64ELi64ELi8ES3_EELb0ELb0ELb0ELb0ELb0ELb1ELb0EEEvNS_16Flash_bwd_paramsE,@"STO_CUDA_ENTRY STV_DEFAULT"
_ZN5flash44flash_bwd_dq_dk_dv_loop_seqk_parallel_kernelI23Flash_bwd_kernel_traitsILi192ELi64ELi64ELi8ELi4ELi2ELi2ELb0ELb0EN7cutlass10bfloat16_tE19Flash_kernel_traitsILi192ELi64ELi64ELi8ES3_EELb0ELb0ELb0ELb0ELb0ELb1ELb0EEEvNS_16Flash_bwd_paramsE:
.text._ZN5flash44flash_bwd_dq_dk_dv_loop_seqk_parallel_kernelI23Flash_bwd_kernel_traitsILi192ELi64ELi64ELi8ELi4ELi2ELi2ELb0ELb0EN7cutlass10bfloat16_tE19Flash_kernel_traitsILi192ELi64ELi64ELi8ES3_EELb0ELb0ELb0ELb0ELb0ELb1ELb0EEEvNS_16Flash_bwd_paramsE:
        /* <DEDUP_REMOVED lines=16> */
[----:B------:R-:W-:Y:S01]  /*0100*/  ULDC.64 UR12, c[0x0][0x300] ;  /* 0x0000c000000c7ab9 */ /* 0x000fe20000000a00 */
[----:B------:R-:W4:Y:S01]  /*0110*/  S2R R221, SR_CTAID.Z ;  /* 0x0000000000dd7919 */ /* 0x000f220000002700 */
[----:B--2---:R-:W-:-:S04]  /*0120*/  ULEA UR5, UR5, UR4, 0x18 ;  /* 0x0000000405057291 */ /* 0x004fc8000f8ec03f */
[----:B------:R-:W-:Y:S02]  /*0130*/  UIADD3 UR6, UR5, 0x12000, URZ ;  /* 0x0001200005067890 */ /* 0x000fe4000fffe03f */
[----:B------:R-:W-:Y:S01]  /*0140*/  UIADD3 UR4, UR5, 0x1e000, URZ ;  /* 0x0001e00005047890 */ /* 0x000fe2000fffe03f */
[----:B-1----:R-:W-:Y:S01]  /*0150*/  SHF.R.S32.HI R10, RZ, 0x1f, R5 ;  /* 0x0000001fff0a7819 */ /* 0x002fe20000011405 */
[----:B------:R-:W-:-:S03]  /*0160*/  IMAD.SHL.U32 R207, R5, 0x2, RZ ;  /* 0x0000000205cf7824 */ /* 0x000fc600078e00ff */
[CC--:B------:R-:W-:Y:S02]  /*0170*/  LEA.HI R16, R10.reuse, R5.reuse, RZ, 0x4 ;  /* 0x000000050a107211 */ /* 0x0c0fe400078f20ff */
[-C--:B------:R-:W-:Y:S02]  /*0180*/  LEA.HI R14, R10, R5.reuse, RZ, 0x3 ;  /* 0x000000050a0e7211 */ /* 0x080fe400078f18ff */
[----:B------:R-:W-:Y:S02]  /*0190*/  SHF.R.S32.HI R9, RZ, 0x4, R16 ;  /* 0x00000004ff097819 */ /* 0x000fe40000011410 */
[----:B------:R-:W-:Y:S02]  /*01a0*/  LOP3.LUT R0, R14, 0xfffffff8, RZ, 0xc0, !PT ;  /* 0xfffffff80e007812 */ /* 0x000fe400078ec0ff */
[----:B------:R-:W-:Y:S02]  /*01b0*/  SHF.R.S32.HI R213, RZ, 0x3, R14 ;  /* 0x00000003ffd57819 */ /* 0x000fe4000001140e */
[----:B------:R-:W-:Y:S01]  /*01c0*/  LEA.HI R8, R10, R5, RZ, 0x5 ;  /* 0x000000050a087211 */ /* 0x000fe200078f28ff */
[----:B------:R-:W-:Y:S01]  /*01d0*/  IMAD.IADD R3, R5, 0x1, -R0 ;  /* 0x0000000105037824 */ /* 0x000fe200078e0a00 */
[----:B------:R-:W-:Y:S01]  /*01e0*/  LEA.HI R2, R16, R9, RZ, 0x1 ;  /* 0x0000000910027211 */ /* 0x000fe200078f08ff */
[----:B------:R-:W-:Y:S01]  /*01f0*/  IMAD.SHL.U32 R13, R213, 0x40, RZ ;  /* 0x00000040d50d7824 */ /* 0x000fe200078e00ff */
[----:B------:R-:W-:Y:S01]  /*0200*/  LEA.HI R7, R10, R5, RZ, 0x2 ;  /* 0x000000050a077211 */ /* 0x000fe200078f10ff */
[----:B------:R-:W-:Y:S01]  /*0210*/  IMAD.SHL.U32 R214, R3, 0x8, RZ ;  /* 0x0000000803d67824 */ /* 0x000fe200078e00ff */
[----:B------:R-:W-:-:S02]  /*0220*/  SHF.R.S32.HI R211, RZ, 0x5, R8 ;  /* 0x00000005ffd37819 */ /* 0x000fc40000011408 */
[----:B------:R-:W-:Y:S02]  /*0230*/  LOP3.LUT R2, R2, 0xfffffffe, RZ, 0xc0, !PT ;  /* 0xfffffffe02027812 */ /* 0x000fe400078ec0ff */
[--C-:B------:R-:W-:Y:S02]  /*0240*/  SHF.R.S32.HI R11, RZ, 0x2, R7.reuse ;  /* 0x00000002ff0b7819 */ /* 0x100fe40000011407 */
[----:B------:R-:W-:Y:S01]  /*0250*/  SHF.R.S32.HI R6, RZ, 0x1f, R7 ;  /* 0x0000001fff067819 */ /* 0x000fe20000011407 */
[----:B------:R-:W-:Y:S01]  /*0260*/  IMAD.IADD R2, R9, 0x1, -R2 ;  /* 0x0000000109027824 */ /* 0x000fe200078e0a02 */
[----:B------:R-:W-:Y:S02]  /*0270*/  LOP3.LUT R13, R13, 0x1c0, RZ, 0xc0, !PT ;  /* 0x000001c00d0d7812 */ /* 0x000fe400078ec0ff */
[----:B------:R-:W-:Y:S02]  /*0280*/  LEA.HI R0, R8, R211, RZ, 0x1 ;  /* 0x000000d308007211 */ /* 0x000fe400078f08ff */
[----:B------:R-:W-:-:S02]  /*0290*/  LEA.HI R6, R6, R11, RZ, 0x3 ;  /* 0x0000000b06067211 */ /* 0x000fc400078f18ff */
[----:B------:R-:W-:Y:S02]  /*02a0*/  LOP3.LUT R9, R13, 0x38, R214, 0xf8, !PT ;  /* 0x000000380d097812 */ /* 0x000fe400078ef8d6 */
[----:B------:R-:W-:Y:S02]  /*02b0*/  SHF.R.U32.HI R212, RZ, 0x3, R13 ;  /* 0x00000003ffd47819 */ /* 0x000fe4000001160d */
[----:B------:R-:W-:Y:S02]  /*02c0*/  LOP3.LUT R16, R16, 0xfffffff0, RZ, 0xc0, !PT ;  /* 0xfffffff010107812 */ /* 0x000fe400078ec0ff */
[----:B------:R-:W-:Y:S02]  /*02d0*/  LOP3.LUT R0, R0, 0xfffffffe, RZ, 0xc0, !PT ;  /* 0xfffffffe00007812 */ /* 0x000fe400078ec0ff */
[----:B------:R-:W-:Y:S01]  /*02e0*/  LOP3.LUT R6, R6, 0xfffffff8, RZ, 0xc0, !PT ;  /* 0xfffffff806067812 */ /* 0x000fe200078ec0ff */
[----:B------:R-:W-:Y:S01]  /*02f0*/  IMAD.IADD R16, R5, 0x1, -R16 ;  /* 0x0000000105107824 */ /* 0x000fe200078e0a10 */
[----:B------:R-:W-:Y:S01]  /*0300*/  LOP3.LUT R212, R9, R212, RZ, 0x3c, !PT ;  /* 0x000000d409d47212 */ /* 0x000fe200078e3cff */
[C---:B------:R-:W-:Y:S01]  /*0310*/  IMAD.SHL.U32 R9, R3.reuse, 0x40, RZ ;  /* 0x0000004003097824 */ /* 0x040fe200078e00ff */
[----:B------:R-:W-:Y:S01]  /*0320*/  LOP3.LUT P4, RZ, R3, 0x2, RZ, 0xc0, !PT ;  /* 0x0000000203ff7812 */ /* 0x000fe2000788c0ff */
[----:B------:R-:W-:Y:S01]  /*0330*/  IMAD.IADD R6, R11, 0x1, -R6 ;  /* 0x000000010b067824 */ /* 0x000fe200078e0a06 */
[----:B------:R-:W-:Y:S01]  /*0340*/  LOP3.LUT P3, RZ, R3, 0x4, RZ, 0xc0, !PT ;  /* 0x0000000403ff7812 */ /* 0x000fe2000786c0ff */
[----:B------:R-:W-:Y:S01]  /*0350*/  IMAD.IADD R3, R211, 0x1, -R0 ;  /* 0x00000001d3037824 */ /* 0x000fe200078e0a00 */
[----:B------:R-:W-:-:S02]  /*0360*/  SHF.R.S32.HI R11, RZ, 0x1f, R16 ;  /* 0x0000001fff0b7819 */ /* 0x000fc40000011410 */
[----:B------:R-:W-:Y:S01]  /*0370*/  LOP3.LUT R9, R9, 0x1c0, RZ, 0xc0, !PT ;  /* 0x000001c009097812 */ /* 0x000fe200078ec0ff */
[----:B------:R-:W-:Y:S01]  /*0380*/  IMAD.SHL.U32 R12, R3, 0x10, RZ ;  /* 0x00000010030c7824 */ /* 0x000fe200078e00ff */
[----:B------:R-:W-:Y:S02]  /*0390*/  LEA.HI R0, R11, R16, RZ, 0x3 ;  /* 0x000000100b007211 */ /* 0x000fe400078f18ff */
[-C--:B------:R-:W-:Y:S02]  /*03a0*/  LEA.HI R223, R10, R5.reuse, RZ, 0x6 ;  /* 0x000000050adf7211 */ /* 0x080fe400078f30ff */
[----:B------:R-:W-:Y:S02]  /*03b0*/  LOP3.LUT R11, R9, 0x10, R12, 0xf8, !PT ;  /* 0x00000010090b7812 */ /* 0x000fe400078ef80c */
[----:B------:R-:W-:Y:S02]  /*03c0*/  LOP3.LUT R12, R6, 0x1, RZ, 0xc0, !PT ;  /* 0x00000001060c7812 */ /* 0x000fe400078ec0ff */
[----:B------:R-:W-:-:S02]  /*03d0*/  LEA.HI R4, R10, R5, RZ, 0x7 ;  /* 0x000000050a047211 */ /* 0x000fc400078f38ff */
[----:B------:R-:W-:Y:S02]  /*03e0*/  ISETP.NE.U32.AND P0, PT, R12, 0x1, PT ;  /* 0x000000010c00780c */ /* 0x000fe40003f05070 */
[----:B------:R-:W-:Y:S02]  /*03f0*/  LOP3.LUT R13, R9, 0x8, R14, 0xf8, !PT ;  /* 0x00000008090d7812 */ /* 0x000fe400078ef80e */
[----:B------:R-:W-:Y:S01]  /*0400*/  SHF.R.U32.HI R198, RZ, 0x3, R9 ;  /* 0x00000003ffc67819 */ /* 0x000fe20000011609 */
[----:B------:R-:W-:Y:S01]  /*0410*/  IMAD.SHL.U32 R9, R2, 0x200, RZ ;  /* 0x0000020002097824 */ /* 0x000fe200078e00ff */
[----:B------:R-:W-:Y:S02]  /*0420*/  SHF.R.S32.HI R223, RZ, 0x6, R223 ;  /* 0x00000006ffdf7819 */ /* 0x000fe400000114df */
[----:B------:R-:W-:Y:S02]  /*0430*/  SHF.R.S32.HI R4, RZ, 0x7, R4 ;  /* 0x00000007ff047819 */ /* 0x000fe40000011404 */
[----:B------:R-:W-:Y:S01]  /*0440*/  LOP3.LUT R11, R11, 0x8, R14, 0xf8, !PT ;  /* 0x000000080b0b7812 */ /* 0x000fe200078ef80e */
[C---:B------:R-:W-:Y:S01]  /*0450*/  IMAD R212, R223.reuse, 0x200, R212 ;  /* 0x00000200dfd47824 */ /* 0x040fe200078e02d4 */
[C---:B------:R-:W-:Y:S01]  /*0460*/  R2P PR, R6.reuse, 0x6 ;  /* 0x0000000606007804 */ /* 0x040fe20000000000 */
[----:B------:R-:W-:Y:S01]  /*0470*/  IMAD.SHL.U32 R6, R6, 0x40, RZ ;  /* 0x0000004006067824 */ /* 0x000fe200078e00ff */
[----:B------:R-:W-:Y:S01]  /*0480*/  LOP3.LUT R210, R8, 0xffffffe0, RZ, 0xc0, !PT ;  /* 0xffffffe008d27812 */ /* 0x000fe200078ec0ff */
[----:B------:R-:W-:Y:S01]  /*0490*/  IMAD.SHL.U32 R223, R223, 0x8, RZ ;  /* 0x00000008dfdf7824 */ /* 0x000fe200078e00ff */
[----:B------:R-:W-:-:S02]  /*04a0*/  SHF.R.S32.HI R8, RZ, 0x1f, R8 ;  /* 0x0000001fff087819 */ /* 0x000fc40000011408 */
[----:B------:R-:W-:Y:S01]  /*04b0*/  LOP3.LUT R209, R0, 0xfffffff8, RZ, 0xc0, !PT ;  /* 0xfffffff800d17812 */ /* 0x000fe200078ec0ff */
[----:B------:R-:W-:Y:S01]  /*04c0*/  IMAD.IADD R210, R5, 0x1, -R210 ;  /* 0x0000000105d27824 */ /* 0x000fe200078e0ad2 */
[----:B------:R-:W-:Y:S01]  /*04d0*/  LOP3.LUT R202, R13, R198, RZ, 0x3c, !PT ;  /* 0x000000c60dca7212 */ /* 0x000fe200078e3cff */
[C---:B------:R-:W-:Y:S01]  /*04e0*/  IMAD R13, R4.reuse, 0x800, R9 ;  /* 0x00000800040d7824 */ /* 0x040fe200078e0209 */
[----:B------:R-:W-:Y:S01]  /*04f0*/  LOP3.LUT R198, R9, R11, R198, 0xf6, !PT ;  /* 0x0000000b09c67212 */ /* 0x000fe200078ef6c6 */
[----:B------:R-:W-:Y:S01]  /*0500*/  IMAD.SHL.U32 R9, R4, 0x20, RZ ;  /* 0x0000002004097824 */ /* 0x000fe200078e00ff */
[----:B------:R-:W-:Y:S01]  /*0510*/  LOP3.LUT R12, R7, 0x7ffffffc, RZ, 0xc0, !PT ;  /* 0x7ffffffc070c7812 */ /* 0x000fe200078ec0ff */
[----:B------:R-:W-:Y:S01]  /*0520*/  IMAD.IADD R209, R16, 0x1, -R209 ;  /* 0x0000000110d17824 */ /* 0x000fe200078e0ad1 */
[----:B------:R-:W-:Y:S01]  /*0530*/  LEA.HI R8, R8, R211, RZ, 0x2 ;  /* 0x000000d308087211 */ /* 0x000fe200078f10ff */
[----:B------:R-:W-:Y:S01]  /*0540*/  IMAD.SHL.U32 R0, R0, 0x40, RZ ;  /* 0x0000004000007824 */ /* 0x000fe200078e00ff */
[----:B------:R-:W-:Y:S01]  /*0550*/  LOP3.LUT R4, R6, 0x1c0, RZ, 0xc0, !PT ;  /* 0x000001c006047812 */ /* 0x000fe200078ec0ff */
[----:B------:R-:W-:Y:S01]  /*0560*/  IMAD.SHL.U32 R6, R2, 0x20, RZ ;  /* 0x0000002002067824 */ /* 0x000fe200078e00ff */
[----:B------:R-:W-:Y:S01]  /*0570*/  LOP3.LUT R223, R223, 0x18, RZ, 0xc0, !PT ;  /* 0x00000018dfdf7812 */ /* 0x000fe200078ec0ff */
[----:B------:R-:W-:Y:S01]  /*0580*/  IMAD.IADD R7, R5, 0x1, -R12 ;  /* 0x0000000105077824 */ /* 0x000fe200078e0a0c */
[----:B------:R-:W-:Y:S01]  /*0590*/  LOP3.LUT R8, R8, 0xfffffffc, RZ, 0xc0, !PT ;  /* 0xfffffffc08087812 */ /* 0x000fe200078ec0ff */
[----:B------:R-:W-:Y:S01]  /*05a0*/  IMAD.SHL.U32 R203, R209, 0x40, RZ ;  /* 0x00000040d1cb7824 */ /* 0x000fe200078e00ff */
[----:B------:R-:W-:Y:S01]  /*05b0*/  SHF.R.U32.HI R224, RZ, 0x3, R4 ;  /* 0x00000003ffe07819 */ /* 0x000fe20000011604 */
[----:B------:R-:W-:Y:S01]  /*05c0*/  IMAD.SHL.U32 R2, R2, 0x8, RZ ;  /* 0x0000000802027824 */ /* 0x000fe200078e00ff */
[----:B------:R-:W-:Y:S01]  /*05d0*/  LOP3.LUT R207, R9, 0x6, R207, 0xf8, !PT ;  /* 0x0000000609cf7812 */ /* 0x000fe200078ef8cf */
[----:B------:R-:W-:Y:S01]  /*05e0*/  IMAD.IADD R5, R211, 0x1, -R8 ;  /* 0x00000001d3057824 */ /* 0x000fe200078e0a08 */
[----:B------:R-:W-:Y:S01]  /*05f0*/  LOP3.LUT R6, R223, 0x20, R6, 0xf8, !PT ;  /* 0x00000020df067812 */ /* 0x000fe200078ef806 */
[----:B------:R-:W-:Y:S01]  /*0600*/  IMAD.IADD R202, R13, 0x1, R202 ;  /* 0x000000010dca7824 */ /* 0x000fe200078e02ca */
[----:B------:R-:W-:-:S02]  /*0610*/  LOP3.LUT R9, R4, 0x20, R9, 0xf8, !PT ;  /* 0x0000002004097812 */ /* 0x000fc400078ef809 */
[----:B------:R-:W-:Y:S01]  /*0620*/  LOP3.LUT R223, R224, R4, R223, 0x1e, !PT ;  /* 0x00000004e0df7212 */ /* 0x000fe200078e1edf */
[----:B------:R-:W-:Y:S01]  /*0630*/  IMAD.SHL.U32 R4, R7, 0x2, RZ ;  /* 0x0000000207047824 */ /* 0x000fe200078e00ff */
[----:B------:R-:W-:Y:S01]  /*0640*/  SHF.R.S32.HI R7, RZ, 0x1f, R210 ;  /* 0x0000001fff077819 */ /* 0x000fe200000114d2 */
[----:B------:R-:W-:Y:S01]  /*0650*/  IMAD.SHL.U32 R202, R202, 0x2, RZ ;  /* 0x00000002caca7824 */ /* 0x000fe200078e00ff */
[----:B------:R-:W-:Y:S02]  /*0660*/  LOP3.LUT R203, R203, 0x1c0, RZ, 0xc0, !PT ;  /* 0x000001c0cbcb7812 */ /* 0x000fe400078ec0ff */
[----:B------:R-:W-:Y:S01]  /*0670*/  LOP3.LUT R224, R9, R224, RZ, 0x3c, !PT ;  /* 0x000000e009e07212 */ /* 0x000fe200078e3cff */
[--C-:B------:R-:W-:Y:S01]  /*0680*/  IMAD R9, R5, 0x400, R4.reuse ;  /* 0x0000040005097824 */ /* 0x100fe200078e0204 */
[----:B------:R-:W-:Y:S01]  /*0690*/  LEA.HI R208, R7, R210, RZ, 0x2 ;  /* 0x000000d207d07211 */ /* 0x000fe200078f10ff */
[----:B------:R-:W-:Y:S01]  /*06a0*/  IMAD R4, R3, 0x400, R4 ;  /* 0x0000040003047824 */ /* 0x000fe200078e0204 */
[----:B------:R-:W-:Y:S01]  /*06b0*/  SHF.R.U32.HI R197, RZ, 0x3, R203 ;  /* 0x00000003ffc57819 */ /* 0x000fe200000116cb */
[----:B------:R-:W-:Y:S01]  /*06c0*/  IMAD.IADD R224, R9, 0x1, R224 ;  /* 0x0000000109e07824 */ /* 0x000fe200078e02e0 */
[----:B------:R-:W-:Y:S01]  /*06d0*/  LOP3.LUT R2, R203, 0x8, R2, 0xf8, !PT ;  /* 0x00000008cb027812 */ /* 0x000fe200078ef802 */
[----:B------:R-:W-:Y:S01]  /*06e0*/  IMAD.IADD R223, R4, 0x1, R223 ;  /* 0x0000000104df7824 */ /* 0x000fe200078e02df */
[----:B------:R-:W-:Y:S01]  /*06f0*/  LOP3.LUT R0, R0, 0xfffffe00, RZ, 0xc0, !PT ;  /* 0xfffffe0000007812 */ /* 0x000fe200078ec0ff */
[----:B------:R-:W-:Y:S01]  /*0700*/  VIADD R200, R202, UR6 ;  /* 0x00000006cac87c36 */ /* 0x000fe20008000000 */
[----:B------:R-:W-:-:S02]  /*0710*/  SHF.R.S32.HI R208, RZ, 0x2, R208 ;  /* 0x00000002ffd07819 */ /* 0x000fc400000114d0 */
[----:B------:R-:W-:Y:S01]  /*0720*/  LOP3.LUT R203, R197, R6, R203, 0x1e, !PT ;  /* 0x00000006c5cb7212 */ /* 0x000fe200078e1ecb */
[--C-:B------:R-:W-:Y:S01]  /*0730*/  IMAD R204, R5, 0x400, R0.reuse ;  /* 0x0000040005cc7824 */ /* 0x100fe200078e0200 */
[----:B------:R-:W-:Y:S01]  /*0740*/  LOP3.LUT R197, R2, R197, RZ, 0x3c, !PT ;  /* 0x000000c502c57212 */ /* 0x000fe200078e3cff */
[----:B------:R-:W-:Y:S01]  /*0750*/  IMAD R2, R3, 0x400, R0 ;  /* 0x0000040003027824 */ /* 0x000fe200078e0200 */
[----:B------:R-:W-:Y:S01]  /*0760*/  LEA R224, R224, UR5, 0x1 ;  /* 0x00000005e0e07c11 */ /* 0x000fe2000f8e08ff */
[----:B------:R-:W-:Y:S01]  /*0770*/  IMAD.MOV.U32 R3, RZ, RZ, -0x10 ;  /* 0xfffffff0ff037424 */ /* 0x000fe200078e00ff */
[----:B------:R-:W-:Y:S01]  /*0780*/  SEL R201, R201, 0xffffffe0, !P4 ;  /* 0xffffffe0c9c97807 */ /* 0x000fe20006000000 */
[----:B------:R-:W-:Y:S01]  /*0790*/  IMAD R208, R5, 0x10, R208 ;  /* 0x0000001005d07824 */ /* 0x000fe200078e02d0 */
[----:B------:R-:W-:Y:S01]  /*07a0*/  SEL R199, R199, 0xffffffc0, !P3 ;  /* 0xffffffc0c7c77807 */ /* 0x000fe20005800000 */
[----:B------:R-:W-:Y:S01]  /*07b0*/  IMAD.IADD R204, R204, 0x1, R197 ;  /* 0x00000001cccc7824 */ /* 0x000fe200078e02c5 */
[----:B------:R-:W-:Y:S01]  /*07c0*/  LEA R198, R198, UR5, 0x1 ;  /* 0x00000005c6c67c11 */ /* 0x000fe2000f8e08ff */
[----:B------:R-:W-:Y:S01]  /*07d0*/  IMAD.IADD R197, R197, 0x1, R2 ;  /* 0x00000001c5c57824 */ /* 0x000fe200078e0202 */
[----:B------:R-:W-:Y:S01]  /*07e0*/  LEA R223, R223, UR6, 0x1 ;  /* 0x00000006dfdf7c11 */ /* 0x000fe2000f8e08ff */
[----:B------:R-:W-:Y:S01]  /*07f0*/  VIADD R226, R224, 0x20 ;  /* 0x00000020e0e27836 */ /* 0x000fe20000000000 */
[----:B------:R-:W-:Y:S01]  /*0800*/  SEL R3, R3, 0x10, !P0 ;  /* 0x0000001003037807 */ /* 0x000fe20004000000 */
[----:B------:R-:W-:Y:S01]  /*0810*/  IMAD.IADD R201, R200, 0x1, R201 ;  /* 0x00000001c8c97824 */ /* 0x000fe200078e02c9 */
[----:B------:R-:W-:Y:S01]  /*0820*/  SHF.R.S32.HI R5, RZ, 0x1f, R208 ;  /* 0x0000001fff057819 */ /* 0x000fe200000114d0 */
[----:B------:R-:W-:Y:S01]  /*0830*/  @P1 VIADD R226, R224, 0xffffffe0 ;  /* 0xffffffe0e0e21836 */ /* 0x000fe20000000000 */
[----:B------:R-:W-:Y:S01]  /*0840*/  LOP3.LUT R203, R203, R0, RZ, 0xfc, !PT ;  /* 0x00000000cbcb7212 */ /* 0x000fe200078efcff */
[----:B------:R-:W-:Y:S01]  /*0850*/  IMAD.IADD R200, R200, 0x1, R199 ;  /* 0x00000001c8c87824 */ /* 0x000fe200078e02c7 */
[----:B---3--:R-:W-:Y:S01]  /*0860*/  SHF.R.S32.HI R219, RZ, 0x1f, R206 ;  /* 0x0000001fffdb7819 */ /* 0x008fe200000114ce */
[----:B------:R-:W-:Y:S01]  /*0870*/  IMAD.IADD R0, R199, 0x1, R198 ;  /* 0x00000001c7007824 */ /* 0x000fe200078e02c6 */
[----:B------:R-:W-:Y:S01]  /*0880*/  SHF.R.S32.HI R217, RZ, 0x1f, R213 ;  /* 0x0000001fffd97819 */ /* 0x000fe200000114d5 */
[----:B------:R-:W-:Y:S01]  /*0890*/  VIADD R225, R223, 0x40 ;  /* 0x00000040dfe17836 */ /* 0x000fe20000000000 */
[----:B------:R-:W-:Y:S01]  /*08a0*/  SHF.R.S32.HI R215, RZ, 0x1f, R214 ;  /* 0x0000001fffd77819 */ /* 0x000fe200000114d6 */
[----:B------:R-:W-:Y:S01]  /*08b0*/  VIADD R220, R208, 0x8 ;  /* 0x00000008d0dc7836 */ /* 0x000fe20000000000 */
[----:B------:R-:W-:Y:S01]  /*08c0*/  LEA R222, R212, UR5, 0x1 ;  /* 0x00000005d4de7c11 */ /* 0x000fe2000f8e08ff */
[----:B------:R-:W-:Y:S01]  /*08d0*/  IMAD.IADD R199, R201, 0x1, R199 ;  /* 0x00000001c9c77824 */ /* 0x000fe200078e02c7 */
[----:B------:R-:W-:Y:S01]  /*08e0*/  SHF.L.U64.HI R218, R208, 0x2, R5 ;  /* 0x00000002d0da7819 */ /* 0x000fe20000010205 */
[----:B------:R-:W-:Y:S01]  /*08f0*/  IMAD.IADD R227, R224, 0x1, R3 ;  /* 0x00000001e0e37824 */ /* 0x000fe200078e0203 */
[----:B------:R-:W-:Y:S01]  /*0900*/  LEA R197, R197, UR4, 0x1 ;  /* 0x00000004c5c57c11 */ /* 0x000fe2000f8e08ff */
[----:B------:R-:W-:-:S02]  /*0910*/  @P2 VIADD R225, R223, 0xffffffc0 ;  /* 0xffffffc0dfe12836 */ /* 0x000fc40000000000 */
[----:B----4-:R-:W-:-:S07]  /*0920*/  IMAD.IADD R230, R3, 0x1, R226 ;  /* 0x0000000103e67824 */ /* 0x010fce00078e02e2 */
.L_x_376:
        /* <DEDUP_REMOVED lines=21> */
[----:B----4-:R-:W4:Y:S04]  /*0a80*/  @P3 LDG.E R242, desc[UR16][R12.64] ;  /* 0x000000100cf23981 */ /* 0x010f28000c1e1900 */
[----:B------:R-:W-:Y:S02]  /*0a90*/  @P2 IMAD.X R19, R8, 0x1, R3, P0 ;  /* 0x0000000108132824 */ /* 0x000fe400000e0603 */
[----:B------:R-:W3:Y:S03]  /*0aa0*/  @!P2 LDC.64 R2, c[0x0][0x318] ;  /* 0x0000c600ff02ab82 */ /* 0x000ee60000000a00 */
[----:B------:R-:W4:Y:S01]  /*0ab0*/  @P2 LDG.E R243, desc[UR16][R18.64] ;  /* 0x0000001012f32981 */ /* 0x000f22000c1e1900 */
[----:B-1----:R-:W-:Y:S01]  /*0ac0*/  ISETP.NE.AND P3, PT, R7, RZ, PT ;  /* 0x000000ff0700720c */ /* 0x002fe20003f65270 */
[----:B------:R-:W-:-:S03]  /*0ad0*/  IMAD.MOV.U32 R245, RZ, RZ, -0x1 ;  /* 0xfffffffffff57424 */ /* 0x000fc600078e00ff */
[----:B------:R-:W1:Y:S01]  /*0ae0*/  @!P2 LDC R7, c[0x0][0x2cc] ;  /* 0x0000b300ff07ab82 */ /* 0x000e620000000800 */
[----:B---3--:R-:W-:-:S04]  /*0af0*/  ISETP.EQ.U32.AND P1, PT, R4, RZ, PT ;  /* 0x000000ff0400720c */ /* 0x008fc80003f22070 */
[----:B------:R-:W-:Y:S02]  /*0b00*/  ISETP.EQ.OR.EX P1, PT, R5, RZ, !P3, P1 ;  /* 0x000000ff0500720c */ /* 0x000fe40005f22710 */
[----:B------:R-:W-:-:S05]  /*0b10*/  IADD3 R10, P0, R11, R4, RZ ;  /* 0x000000040b0a7210 */ /* 0x000fca0007f1e0ff */
[----:B------:R-:W-:Y:S01]  /*0b20*/  IMAD.X R11, R8, 0x1, R5, P0 ;  /* 0x00000001080b7824 */ /* 0x000fe200000e0605 */
[----:B------:R-:W-:Y:S02]  /*0b30*/  @!P2 ISETP.NE.U32.AND P0, PT, R2, RZ, PT ;  /* 0x000000ff0200a20c */ /* 0x000fe40003f05070 */
[----:B------:R-:W3:Y:S03]  /*0b40*/  LDC R2, c[0x0][0x2c8] ;  /* 0x0000b200ff027b82 */ /* 0x000ee60000000800 */
[----:B-----5:R1:W5:Y:S01]  /*0b50*/  @!P1 LDG.E R245, desc[UR16][R10.64] ;  /* 0x000000100af59981 */ /* 0x020362000c1e1900 */
[----:B------:R-:W-:-:S04]  /*0b60*/  ISETP.NE.U32.AND P1, PT, R4, RZ, PT ;  /* 0x000000ff0400720c */ /* 0x000fc80003f25070 */
        /* <DEDUP_REMOVED lines=10> */
.L_x_348:
[----:B------:R-:W-:Y:S01]  /*0c10*/  IMAD.SHL.U32 R241, R216, 0x40, RZ ;  /* 0x00000040d8f17824 */ /* 0x000fe200078e00ff */
[----:B-----5:R-:W-:-:S04]  /*0c20*/  @!P2 IADD3 R243, R7, R2, -R242 ;  /* 0x0000000207f3a210 */ /* 0x020fc80007ffe8f2 */
[----:B------:R-:W-:-:S13]  /*0c30*/  ISETP.GT.AND P0, PT, R243, R241, PT ;  /* 0x000000f1f300720c */ /* 0x000fda0003f04270 */
[----:B------:R-:W-:Y:S05]  /*0c40*/  @!P0 BRA `(.L_x_349) ;  /* 0x0000006400208947 */ /* 0x000fea0003800000 */
[----:B------:R-:W3:Y:S01]  /*0c50*/  LDC R6, c[0x0][0x278] ;  /* 0x00009e00ff067b82 */ /* 0x000ee20000000800 */
[----:B------:R-:W-:Y:S01]  /*0c60*/  IMAD.MOV.U32 R8, RZ, RZ, RZ ;  /* 0x000000ffff087224 */ /* 0x000fe200078e00ff */
[----:B------:R-:W-:Y:S01]  /*0c70*/  ISETP.NE.AND P0, PT, R245, -0x1, PT ;  /* 0xfffffffff500780c */ /* 0x000fe20003f05270 */
[----:B-1----:R-:W-:Y:S01]  /*0c80*/  VIADD R12, R15, 0x3f ;  /* 0x0000003f0f0c7836 */ /* 0x002fe20000000000 */
[----:B------:R-:W-:Y:S01]  /*0c90*/  ISETP.NE.AND P1, PT, R17, -0x1, PT ;  /* 0xffffffff1100780c */ /* 0x000fe20003f25270 */
[----:B------:R-:W1:Y:S01]  /*0ca0*/  S2R R28, SR_CTAID.X ;  /* 0x00000000001c7919 */ /* 0x000e620000002500 */
[----:B------:R-:W-:Y:S02]  /*0cb0*/  SHF.R.S32.HI R229, RZ, 0x1f, R241 ;  /* 0x0000001fffe57819 */ /* 0x000fe400000114f1 */
[----:B------:R-:W4:Y:S01]  /*0cc0*/  LDC.64 R4, c[0x0][0x228] ;  /* 0x00008a00ff047b82 */ /* 0x000f220000000a00 */
[----:B------:R-:W-:Y:S02]  /*0cd0*/  SHF.R.S32.HI R19, RZ, 0x1f, R12 ;  /* 0x0000001fff137819 */ /* 0x000fe4000001140c */
[----:B------:R-:W-:-:S02]  /*0ce0*/  SHF.R.S32.HI R236, RZ, 0x1f, R221 ;  /* 0x0000001fffec7819 */ /* 0x000fc400000114dd */
[----:B------:R-:W-:-:S03]  /*0cf0*/  LEA.HI R19, R19, R12, RZ, 0x6 ;  /* 0x0000000c13137211 */ /* 0x000fc600078f30ff */
[----:B------:R-:W5:Y:S01]  /*0d00*/  LDC R27, c[0x0][0x2d4] ;  /* 0x0000b500ff1b7b82 */ /* 0x000f620000000800 */
[----:B------:R-:W-:-:S04]  /*0d10*/  LOP3.LUT R24, R19, 0xffffffc0, RZ, 0xc0, !PT ;  /* 0xffffffc013187812 */ /* 0x000fc800078ec0ff */
[----:B------:R-:W-:Y:S02]  /*0d20*/  IADD3 R24, R24, -0x40, RZ ;  /* 0xffffffc018187810 */ /* 0x000fe40007ffe0ff */
[----:B---3--:R-:W-:Y:S01]  /*0d30*/  IABS R7, R6 ;  /* 0x0000000600077213 */ /* 0x008fe20000000000 */
[----:B------:R-:W3:Y:S03]  /*0d40*/  LDC R21, c[0x0][0x2dc] ;  /* 0x0000b700ff157b82 */ /* 0x000ee60000000800 */
[----:B--2---:R-:W2:Y:S01]  /*0d50*/  I2F.RP R11, R7 ;  /* 0x00000007000b7306 */ /* 0x004ea20000209400 */
[----:B----4-:R-:W-:-:S04]  /*0d60*/  IMAD.WIDE.U32 R12, R206, R4, RZ ;  /* 0x00000004ce0c7225 */ /* 0x010fc800078e00ff */
[----:B------:R-:W3:Y:S01]  /*0d70*/  LDC R20, c[0x0][0x270] ;  /* 0x00009c00ff147b82 */ /* 0x000ee20000000800 */
[----:B-----5:R-:W-:-:S07]  /*0d80*/  IMAD.WIDE.U32 R34, R206, R27, RZ ;  /* 0x0000001bce227225 */ /* 0x020fce00078e00ff */
[----:B------:R-:W4:Y:S01]  /*0d90*/  LDC R33, c[0x0][0x2c4] ;  /* 0x0000b100ff217b82 */ /* 0x000f220000000800 */
[----:B--2---:R-:W2:Y:S07]  /*0da0*/  MUFU.RCP R10, R11 ;  /* 0x0000000b000a7308 */ /* 0x004eae0000001000 */
[----:B------:R-:W5:Y:S01]  /*0db0*/  LDC.U8 R32, c[0x0][0x480] ;  /* 0x00012000ff207b82 */ /* 0x000f620000000000 */
[----:B---3--:R-:W-:Y:S01]  /*0dc0*/  IMAD.WIDE R40, R21, R20, RZ ;  /* 0x0000001415287225 */ /* 0x008fe200078e02ff */
[----:B--2---:R-:W-:-:S03]  /*0dd0*/  IADD3 R10, R10, 0xffffffe, RZ ;  /* 0x0ffffffe0a0a7810 */ /* 0x004fc60007ffe0ff */
[----:B------:R-:W-:-:S03]  /*0de0*/  IMAD R11, R219, R4, RZ ;  /* 0x00000004db0b7224 */ /* 0x000fc600078e02ff */
[----:B------:R-:W2:Y:S01]  /*0df0*/  LDC.U8 R4, c[0x0][0x3d8] ;  /* 0x0000f600ff047b82 */ /* 0x000ea20000000000 */
[----:B------:R-:W3:Y:S01]  /*0e00*/  F2I.FTZ.U32.TRUNC.NTZ R9, R10 ;  /* 0x0000000a00097305 */ /* 0x000ee2000021f000 */
[----:B------:R-:W-:Y:S01]  /*0e10*/  IMAD R5, R206, R5, R11 ;  /* 0x00000005ce057224 */ /* 0x000fe200078e020b */
[----:B------:R-:W-:Y:S01]  /*0e20*/  SHF.R.S32.HI R11, RZ, 0x1f, R27 ;  /* 0x0000001fff0b7819 */ /* 0x000fe2000001141b */
[----:B------:R-:W-:-:S03]  /*0e30*/  IMAD.WIDE.U32 R30, R40, R17, RZ ;  /* 0x00000011281e7225 */ /* 0x000fc600078e00ff */
[----:B------:R-:W-:Y:S01]  /*0e40*/  IADD3 R25, R13, R5, RZ ;  /* 0x000000050d197210 */ /* 0x000fe20007ffe0ff */
[----:B------:R-:W-:Y:S01]  /*0e50*/  @P0 IMAD.IADD R5, R242, 0x1, R245 ;  /* 0x00000001f2050824 */ /* 0x000fe200078e02f5 */
[----:B-----5:R-:W-:Y:S02]  /*0e60*/  ISETP.NE.AND P6, PT, R32, RZ, PT ;  /* 0x000000ff2000720c */ /* 0x020fe40003fc5270 */
[----:B---3--:R-:W-:-:S05]  /*0e70*/  IADD3 R2, RZ, -R9, RZ ;  /* 0x80000009ff027210 */ /* 0x008fca0007ffe0ff */
[----:B------:R-:W-:Y:S01]  /*0e80*/  IMAD R3, R2, R7, RZ ;  /* 0x0000000702037224 */ /* 0x000fe200078e02ff */
[----:B------:R-:W-:-:S03]  /*0e90*/  IABS R2, R221 ;  /* 0x000000dd00027213 */ /* 0x000fc60000000000 */
[----:B------:R-:W-:Y:S02]  /*0ea0*/  IMAD.HI.U32 R3, R9, R3, R8 ;  /* 0x0000000309037227 */ /* 0x000fe400078e0008 */
[----:B------:R-:W3:Y:S04]  /*0eb0*/  LDC.64 R8, c[0x0][0x240] ;  /* 0x00009000ff087b82 */ /* 0x000ee80000000a00 */
[----:B------:R-:W-:-:S05]  /*0ec0*/  IMAD.HI.U32 R14, R3, R2, RZ ;  /* 0x00000002030e7227 */ /* 0x000fca00078e00ff */
[----:B------:R-:W-:-:S05]  /*0ed0*/  IADD3 R10, -R14, RZ, RZ ;  /* 0x000000ff0e0a7210 */ /* 0x000fca0007ffe1ff */
[C---:B------:R-:W-:Y:S02]  /*0ee0*/  IMAD R10, R7.reuse, R10, R2 ;  /* 0x0000000a070a7224 */ /* 0x040fe400078e0202 */
[----:B------:R-:W5:Y:S03]  /*0ef0*/  @P0 LDC.64 R2, c[0x0][0x250] ;  /* 0x00009400ff020b82 */ /* 0x000f660000000a00 */
[----:B------:R-:W-:Y:S01]  /*0f00*/  ISETP.GT.U32.AND P5, PT, R7, R10, PT ;  /* 0x0000000a0700720c */ /* 0x000fe20003fa4070 */
[----:B---3--:R-:W-:-:S03]  /*0f10*/  IMAD.WIDE.U32 R22, R17, R8, RZ ;  /* 0x0000000811167225 */ /* 0x008fc600078e00ff */
[----:B------:R-:W-:Y:S01]  /*0f20*/  SEL R26, R12, R22, !P1 ;  /* 0x000000160c1a7207 */ /* 0x000fe20004800000 */
[----:B------:R-:W-:Y:S01]  /*0f30*/  IMAD R12, R11, R206, RZ ;  /* 0x000000ce0b0c7224 */ /* 0x000fe200078e02ff */
[----:B------:R-:W-:-:S07]  /*0f40*/  LOP3.LUT R11, R221, R6, RZ, 0x3c, !PT ;  /* 0x00000006dd0b7212 */ /* 0x000fce00078e3cff */
[-C--:B------:R-:W-:Y:S02]  /*0f50*/  @!P5 IADD3 R10, R10, -R7.reuse, RZ ;  /* 0x800000070a0ad210 */ /* 0x080fe40007ffe0ff */
[----:B------:R-:W-:Y:S02]  /*0f60*/  @!P5 IADD3 R14, R14, 0x1, RZ ;  /* 0x000000010e0ed810 */ /* 0x000fe40007ffe0ff */
[----:B------:R-:W-:Y:S01]  /*0f70*/  ISETP.GE.U32.AND P2, PT, R10, R7, PT ;  /* 0x000000070a00720c */ /* 0x000fe20003f46070 */
[----:B------:R-:W-:Y:S01]  /*0f80*/  IMAD R10, R17, R9, RZ ;  /* 0x00000009110a7224 */ /* 0x000fe200078e02ff */
[----:B------:R-:W-:Y:S01]  /*0f90*/  ISETP.GE.AND P3, PT, R11, RZ, PT ;  /* 0x000000ff0b00720c */ /* 0x000fe20003f66270 */
[----:B------:R-:W-:Y:S01]  /*0fa0*/  IMAD R7, R219, R27, R12 ;  /* 0x0000001bdb077224 */ /* 0x000fe200078e020c */
[----:B------:R-:W-:Y:S01]  /*0fb0*/  ISETP.NE.AND P5, PT, R6, RZ, PT ;  /* 0x000000ff0600720c */ /* 0x000fe20003fa5270 */
[----:B-----5:R-:W-:Y:S01]  /*0fc0*/  @P0 IMAD.WIDE.U32 R12, R5, R2, RZ ;  /* 0x00000002050c0225 */ /* 0x020fe200078e00ff */
[----:B------:R-:W-:-:S02]  /*0fd0*/  @P1 IADD3 R25, R23, R10, RZ ;  /* 0x0000000a17191210 */ /* 0x000fc40007ffe0ff */
[----:B------:R-:W3:Y:S01]  /*0fe0*/  @!P1 LDC.64 R10, c[0x0][0x418] ;  /* 0x00010600ff0a9b82 */ /* 0x000ee20000000a00 */
[----:B------:R-:W-:Y:S01]  /*0ff0*/  @P0 IMAD R16, R5, R3, RZ ;  /* 0x0000000305100224 */ /* 0x000fe200078e02ff */
[----:B------:R-:W-:Y:S01]  /*1000*/  IADD3 R22, R35, R7, RZ ;  /* 0x0000000723167210 */ /* 0x000fe20007ffe0ff */
[----:B------:R-:W-:Y:S01]  /*1010*/  IMAD R5, R41, R34, RZ ;  /* 0x0000002229057224 */ /* 0x000fe200078e02ff */
[----:B------:R-:W-:Y:S01]  /*1020*/  @P0 MOV R18, R12 ;  /* 0x0000000c00120202 */ /* 0x000fe20000000f00 */
[----:B------:R-:W-:Y:S01]  /*1030*/  @P2 VIADD R14, R14, 0x1 ;  /* 0x000000010e0e2836 */ /* 0x000fe20000000000 */
[----:B--2---:R-:W-:Y:S01]  /*1040*/  ISETP.NE.AND P2, PT, R4, RZ, PT ;  /* 0x000000ff0400720c */ /* 0x004fe20003f45270 */
[----:B------:R-:W-:Y:S02]  /*1050*/  @P0 IMAD.IADD R16, R13, 0x1, R16 ;  /* 0x000000010d100824 */ /* 0x000fe400078e0210 */
[----:B------:R-:W2:Y:S01]  /*1060*/  @P1 LDC.64 R12, c[0x0][0x420] ;  /* 0x00010800ff0c1b82 */ /* 0x000ea20000000a00 */
[----:B------:R-:W-:Y:S01]  /*1070*/  IMAD.WIDE.U32 R34, R40, R34, RZ ;  /* 0x0000002228227225 */ /* 0x000fe200078e00ff */
[----:B------:R-:W-:-:S02]  /*1080*/  @!P3 IADD3 R14, -R14, RZ, RZ ;  /* 0x000000ff0e0eb210 */ /* 0x000fc40007ffe1ff */
[----:B------:R-:W-:Y:S01]  /*1090*/  @!P5 LOP3.LUT R14, RZ, R6, RZ, 0x33, !PT ;  /* 0x00000006ff0ed212 */ /* 0x000fe200078e33ff */
[----:B------:R-:W-:Y:S01]  /*10a0*/  IMAD R22, R40, R22, R5 ;  /* 0x0000001628167224 */ /* 0x000fe200078e0205 */
[----:B------:R-:W-:Y:S01]  /*10b0*/  SEL R23, R34, R30, !P1 ;  /* 0x0000001e22177207 */ /* 0x000fe20004800000 */
[----:B------:R-:W-:Y:S01]  /*10c0*/  IMAD R4, R41, R17, RZ ;  /* 0x0000001129047224 */ /* 0x000fe200078e02ff */
[----:B------:R-:W1:Y:S02]  /*10d0*/  LDC.64 R6, c[0x0][0x488] ;  /* 0x00012200ff067b82 */ /* 0x000e640000000a00 */
[----:B------:R-:W-:Y:S01]  /*10e0*/  IADD3 R22, R35, R22, RZ ;  /* 0x0000001623167210 */ /* 0x000fe20007ffe0ff */
[----:B------:R-:W-:Y:S01]  /*10f0*/  @P1 IMAD.IADD R22, R31, 0x1, R4 ;  /* 0x000000011f161824 */ /* 0x000fe200078e0204 */
[C---:B------:R-:W-:Y:S01]  /*1100*/  SHF.L.U32 R35, R206.reuse, 0x7, RZ ;  /* 0x00000007ce237819 */ /* 0x040fe200000006ff */
[C---:B----4-:R-:W-:Y:S01]  /*1110*/  @P2 IMAD R42, R206.reuse, R33, RZ ;  /* 0x00000021ce2a2224 */ /* 0x050fe200078e02ff */
[C---:B------:R-:W-:Y:S01]  /*1120*/  SHF.L.U64.HI R31, R206.reuse, 0x7, R219 ;  /* 0x00000007ce1f7819 */ /* 0x040fe200000102db */
[-C--:B---3--:R-:W-:Y:S01]  /*1130*/  @!P1 IMAD R29, R219, R10.reuse, RZ ;  /* 0x0000000adb1d9224 */ /* 0x088fe200078e02ff */
[----:B------:R-:W3:Y:S01]  /*1140*/  @P2 LDC R34, c[0x0][0x2e4] ;  /* 0x0000b900ff222b82 */ /* 0x000ee20000000800 */
[----:B------:R-:W-:Y:S01]  /*1150*/  @!P1 IMAD.WIDE.U32 R44, R206, R10, RZ ;  /* 0x0000000ace2c9225 */ /* 0x000fe200078e00ff */
[----:B------:R-:W-:-:S02]  /*1160*/  @P2 SEL R10, R42, R17, !P1 ;  /* 0x000000112a0a2207 */ /* 0x000fc40004800000 */
[----:B------:R-:W-:Y:S01]  /*1170*/  SEL R35, R35, RZ, P4 ;  /* 0x000000ff23237207 */ /* 0x000fe20002000000 */
[----:B------:R-:W-:Y:S01]  /*1180*/  @!P1 IMAD R29, R206, R11, R29 ;  /* 0x0000000bce1d9224 */ /* 0x000fe200078e021d */
[----:B------:R-:W-:Y:S02]  /*1190*/  SEL R31, R31, RZ, P4 ;  /* 0x000000ff1f1f7207 */ /* 0x000fe40002000000 */
[----:B------:R-:W4:Y:S01]  /*11a0*/  @P0 LDC.64 R4, c[0x0][0x248] ;  /* 0x00009200ff040b82 */ /* 0x000f220000000a00 */
[C---:B--2---:R-:W-:Y:S01]  /*11b0*/  @P1 IMAD.WIDE.U32 R36, R17.reuse, R12, RZ ;  /* 0x0000000c11241225 */ /* 0x044fe200078e00ff */
[----:B------:R-:W-:Y:S02]  /*11c0*/  IADD3 R30, P3, R24, R35, RZ ;  /* 0x00000023181e7210 */ /* 0x000fe40007f7e0ff */
[----:B------:R-:W-:Y:S01]  /*11d0*/  SHF.R.S32.HI R12, RZ, 0x1f, R24 ;  /* 0x0000001fff0c7819 */ /* 0x000fe20000011418 */
[----:B------:R-:W-:Y:S01]  /*11e0*/  @P1 IMAD R13, R17, R13, R37 ;  /* 0x0000000d110d1224 */ /* 0x000fe200078e0225 */
[----:B------:R-:W-:Y:S01]  /*11f0*/  @!P1 IADD3 R13, R45, R29, RZ ;  /* 0x0000001d2d0d9210 */ /* 0x000fe20007ffe0ff */
[----:B------:R-:W-:Y:S01]  /*1200*/  IMAD R37, R221, R21, RZ ;  /* 0x00000015dd257224 */ /* 0x000fe200078e02ff */
[----:B------:R-:W-:Y:S01]  /*1210*/  @P1 MOV R11, R36 ;  /* 0x00000024000b1202 */ /* 0x000fe20000000f00 */
[----:B------:R-:W-:-:S02]  /*1220*/  IMAD.X R38, R12, 0x1, R31, P3 ;  /* 0x000000010c267824 */ /* 0x000fc400018e061f */
[-C--:B------:R-:W-:Y:S02]  /*1230*/  IMAD R39, R41, R30.reuse, RZ ;  /* 0x0000001e29277224 */ /* 0x080fe400078e02ff */
[----:B------:R-:W-:-:S04]  /*1240*/  IMAD.WIDE.U32 R30, R40, R30, RZ ;  /* 0x0000001e281e7225 */ /* 0x000fc800078e00ff */
[----:B---3--:R-:W-:Y:S02]  /*1250*/  @P2 IMAD R29, R221, R34, R10 ;  /* 0x00000022dd1d2224 */ /* 0x008fe400078e020a */
[----:B-1----:R-:W-:Y:S01]  /*1260*/  IMAD.WIDE.U32 R34, R28, R6, RZ ;  /* 0x000000061c227225 */ /* 0x002fe200078e00ff */
[----:B------:R-:W-:-:S03]  /*1270*/  @P0 IADD3 R6, R242, R245, RZ ;  /* 0x000000f5f2060210 */ /* 0x000fc60007ffe0ff */
[----:B------:R-:W-:Y:S01]  /*1280*/  @!P2 IMAD R10, R206, R20, R221 ;  /* 0x00000014ce0aa224 */ /* 0x000fe200078e02dd */
[----:B------:R-:W-:Y:S01]  /*1290*/  SEL R34, R34, RZ, P6 ;  /* 0x000000ff22227207 */ /* 0x000fe20003000000 */
[----:B------:R-:W-:Y:S01]  /*12a0*/  IMAD R7, R28, R7, R35 ;  /* 0x000000071c077224 */ /* 0x000fe200078e0223 */
[----:B------:R-:W-:Y:S01]  /*12b0*/  SHF.R.S32.HI R35, RZ, 0x1f, R37 ;  /* 0x0000001fff237819 */ /* 0x000fe20000011425 */
[----:B------:R-:W-:Y:S02]  /*12c0*/  @!P2 IMAD R29, R10, R33, RZ ;  /* 0x000000210a1da224 */ /* 0x000fe400078e02ff */
[C---:B----4-:R-:W-:Y:S02]  /*12d0*/  @P0 IMAD R28, R6.reuse, R5, RZ ;  /* 0x00000005061c0224 */ /* 0x050fe400078e02ff */
[----:B------:R-:W-:-:S04]  /*12e0*/  @P0 IMAD.WIDE.U32 R32, R6, R4, RZ ;  /* 0x0000000406200225 */ /* 0x000fc800078e00ff */
[----:B------:R-:W-:Y:S01]  /*12f0*/  IMAD R39, R40, R38, R39 ;  /* 0x0000002628277224 */ /* 0x000fe200078e0227 */
[----:B------:R-:W-:Y:S01]  /*1300*/  @P0 IADD3 R28, R33, R28, RZ ;  /* 0x0000001c211c0210 */ /* 0x000fe20007ffe0ff */
[----:B------:R-:W-:Y:S01]  /*1310*/  @!P1 IMAD.MOV.U32 R11, RZ, RZ, R44 ;  /* 0x000000ffff0b9224 */ /* 0x000fe200078e002c */
[----:B------:R-:W-:Y:S01]  /*1320*/  SEL R33, R7, RZ, P6 ;  /* 0x000000ff07217207 */ /* 0x000fe20003000000 */
        /* <DEDUP_REMOVED lines=13> */
.L_x_350:
        /* <DEDUP_REMOVED lines=13> */
.L_x_351:
        /* <DEDUP_REMOVED lines=10> */
.L_x_352:
[----:B------:R-:W-:-:S04]  /*1570*/  IMAD R6, R206, R20, R221 ;  /* 0x00000014ce067224 */ /* 0x000fc800078e02dd */
[----:B------:R-:W-:-:S07]  /*1580*/  IMAD R27, R6, R27, RZ ;  /* 0x0000001b061b7224 */ /* 0x000fce00078e02ff */
.L_x_353:
[----:B------:R-:W1:Y:S01]  /*1590*/  LDC.64 R6, c[0x0][0x420] ;  /* 0x00010800ff067b82 */ /* 0x000e620000000a00 */
[----:B------:R-:W-:Y:S01]  /*15a0*/  IMAD R20, R21, R20, RZ ;  /* 0x0000001415147224 */ /* 0x000fe200078e02ff */
[----:B------:R-:W-:Y:S01]  /*15b0*/  IADD3 R38, P0, R214, R11, RZ ;  /* 0x0000000bd6267210 */ /* 0x000fe20007f1e0ff */
[----:B------:R-:W-:Y:S01]  /*15c0*/  ULDC.64 UR6, c[0x0][0x428] ;  /* 0x00010a0000067ab9 */ /* 0x000fe20000000a00 */
[----:B------:R-:W-:Y:S01]  /*15d0*/  IADD3 R29, R24, R29, RZ ;  /* 0x0000001d181d7210 */ /* 0x000fe20007ffe0ff */
[----:B------:R-:W-:Y:S01]  /*15e0*/  ULDC.64 UR10, c[0x0][0x210] ;  /* 0x00008400000a7ab9 */ /* 0x000fe20000000a00 */
[----:B------:R-:W-:Y:S01]  /*15f0*/  SHF.L.U32 R11, R20, 0x6, RZ ;  /* 0x00000006140b7819 */ /* 0x000fe200000006ff */
[----:B------:R-:W-:Y:S01]  /*1600*/  ULDC.64 UR8, c[0x0][0x3e0] ;  /* 0x0000f80000087ab9 */ /* 0x000fe20000000a00 */
[----:B------:R-:W-:Y:S01]  /*1610*/  IADD3.X R39, R215, R13, RZ, P0, !PT ;  /* 0x0000000dd7277210 */ /* 0x000fe200007fe4ff */
[----:B------:R-:W-:Y:S01]  /*1620*/  BSSY B1, `(.L_x_349) ;  /* 0x00005aa000017945 */ /* 0x000fe20003800000 */
[----:B------:R-:W-:-:S02]  /*1630*/  IADD3 R30, P1, P0, R30, R11, R37 ;  /* 0x0000000b1e1e7210 */ /* 0x000fc4000783e025 */
[----:B------:R-:W-:Y:S02]  /*1640*/  SHF.R.S32.HI R11, RZ, 0x1f, R11 ;  /* 0x0000001fff0b7819 */ /* 0x000fe4000001140b */
[----:B------:R-:W-:Y:S02]  /*1650*/  LEA.HI.SX32 R240, R19, 0xffffffff, 0x1a ;  /* 0xffffffff13f07811 */ /* 0x000fe400078fd2ff */
[----:B------:R-:W-:Y:S02]  /*1660*/  IADD3.X R35, R36, R11, R35, P1, P0 ;  /* 0x0000000b24237210 */ /* 0x000fe40000fe0423 */
[----:B------:R-:W-:Y:S02]  /*1670*/  IADD3 R11, P2, R213, R24, RZ ;  /* 0x00000018d50b7210 */ /* 0x000fe40007f5e0ff */
[----:B------:R-:W-:-:S03]  /*1680*/  IADD3 R23, P1, P0, R34, R30, R23 ;  /* 0x0000001e22177210 */ /* 0x000fc6000783e017 */
[----:B------:R-:W-:Y:S01]  /*1690*/  IMAD.WIDE.U32 R36, R11, R8, R214 ;  /* 0x000000080b247225 */ /* 0x000fe200078e00d6 */
[----:B------:R-:W-:Y:S02]  /*16a0*/  IADD3.X R22, R33, R35, R22, P1, P0 ;  /* 0x0000002321167210 */ /* 0x000fe40000fe0416 */
[----:B------:R-:W2:Y:S01]  /*16b0*/  LDC.64 R34, c[0x0][0x478] ;  /* 0x00011e00ff227b82 */ /* 0x000ea20000000a00 */
[----:B-1----:R-:W-:Y:S01]  /*16c0*/  IMAD R13, R12, R6, RZ ;  /* 0x000000060c0d7224 */ /* 0x002fe200078e02ff */
[----:B------:R-:W-:Y:S01]  /*16d0*/  IADD3 R26, P1, R26, R36, RZ ;  /* 0x000000241a1a7210 */ /* 0x000fe20007f3e0ff */
[----:B------:R-:W-:-:S04]  /*16e0*/  IMAD.WIDE.U32 R38, R24, R6, R38 ;  /* 0x0000000618267225 */ /* 0x000fc800078e0026 */
[----:B------:R-:W-:-:S04]  /*16f0*/  IMAD R13, R24, R7, R13 ;  /* 0x00000007180d7224 */ /* 0x000fc800078e020d */
[----:B------:R-:W-:Y:S02]  /*1700*/  IMAD.IADD R39, R39, 0x1, R13 ;  /* 0x0000000127277824 */ /* 0x000fe400078e020d */
[----:B------:R-:W-:Y:S01]  /*1710*/  IMAD.X R13, R217, 0x1, R12, P2 ;  /* 0x00000001d90d7824 */ /* 0x000fe200010e060c */
[----:B------:R-:W-:Y:S01]  /*1720*/  IADD3 R12, R24, R27, RZ ;  /* 0x0000001b180c7210 */ /* 0x000fe20007ffe0ff */
[----:B------:R-:W-:Y:S02]  /*1730*/  IMAD R24, R236, UR6, RZ ;  /* 0x00000006ec187c24 */ /* 0x000fe4000f8e02ff */
[----:B------:R-:W-:Y:S02]  /*1740*/  IMAD R30, R13, R8, RZ ;  /* 0x000000080d1e7224 */ /* 0x000fe400078e02ff */
[----:B------:R-:W-:Y:S02]  /*1750*/  IMAD R13, R211, R20, R210 ;  /* 0x00000014d30d7224 */ /* 0x000fe400078e02d2 */
[----:B------:R-:W-:-:S02]  /*1760*/  IMAD R20, R11, R9, R30 ;  /* 0x000000090b147224 */ /* 0x000fc400078e021e */
[----:B------:R-:W-:Y:S01]  /*1770*/  IMAD R11, R221, UR7, R24 ;  /* 0x00000007dd0b7c24 */ /* 0x000fe2000f8e0218 */
[----:B------:R-:W-:Y:S01]  /*1780*/  IADD3 R23, P0, R13, R23, RZ ;  /* 0x000000170d177210 */ /* 0x000fe20007f1e0ff */
[----:B------:R-:W-:Y:S01]  /*1790*/  IMAD.WIDE.U32 R38, R221, UR6, R38 ;  /* 0x00000006dd267c25 */ /* 0x000fe2000f8e0026 */
[----:B------:R-:W-:Y:S01]  /*17a0*/  ULDC.64 UR6, c[0x0][0x258] ;  /* 0x0000960000067ab9 */ /* 0x000fe20000000a00 */
[----:B------:R-:W-:Y:S01]  /*17b0*/  IADD3.X R27, R25, R37, R20, P1, !PT ;  /* 0x00000025191b7210 */ /* 0x000fe20000ffe414 */
[----:B------:R-:W1:Y:S01]  /*17c0*/  LDC.64 R30, c[0x0][0x2b0] ;  /* 0x0000ac00ff1e7b82 */ /* 0x000e620000000a00 */
[----:B------:R-:W-:Y:S01]  /*17d0*/  IMAD R20, R236, UR6, RZ ;  /* 0x00000006ec147c24 */ /* 0x000fe2000f8e02ff */
[----:B------:R-:W-:Y:S01]  /*17e0*/  LEA.HI.X.SX32 R22, R13, R22, 0x1, P0 ;  /* 0x000000160d167211 */ /* 0x000fe200000f0eff */
[----:B------:R-:W-:Y:S02]  /*17f0*/  IMAD.IADD R39, R39, 0x1, R11 ;  /* 0x0000000127277824 */ /* 0x000fe400078e020b */
[----:B------:R-:W-:-:S02]  /*1800*/  IMAD R20, R221, UR7, R20 ;  /* 0x00000007dd147c24 */ /* 0x000fc4000f8e0214 */
[----:B------:R-:W-:Y:S01]  /*1810*/  IMAD.WIDE.U32 R26, R221, UR6, R26 ;  /* 0x00000006dd1a7c25 */ /* 0x000fe2000f8e001a */
[----:B------:R-:W-:Y:S02]  /*1820*/  ULDC.64 UR6, c[0x0][0x400] ;  /* 0x0001000000067ab9 */ /* 0x000fe40000000a00 */
[----:B------:R-:W-:Y:S01]  /*1830*/  LEA R246, P0, R23, UR6, 0x2 ;  /* 0x0000000617f67c11 */ /* 0x000fe2000f8010ff */
[----:B------:R-:W-:Y:S01]  /*1840*/  IMAD R24, R217, R6, RZ ;  /* 0x00000006d9187224 */ /* 0x000fe200078e02ff */
[----:B------:R-:W-:Y:S01]  /*1850*/  IADD3 R20, R27, R20, RZ ;  /* 0x000000141b147210 */ /* 0x000fe20007ffe0ff */
[----:B------:R-:W-:Y:S01]  /*1860*/  IMAD.WIDE.U32 R38, R213, R6, R38 ;  /* 0x00000006d5267225 */ /* 0x000fe200078e0026 */
[----:B------:R-:W-:Y:S02]  /*1870*/  LEA.HI.X R247, R23, UR7, R22, 0x2, P0 ;  /* 0x0000000717f77c11 */ /* 0x000fe400080f1416 */
[----:B------:R-:W-:Y:S01]  /*1880*/  ISETP.GE.AND P0, PT, R15, 0x1, PT ;  /* 0x000000010f00780c */ /* 0x000fe20003f06270 */
[----:B------:R-:W-:Y:S01]  /*1890*/  IMAD R24, R213, R7, R24 ;  /* 0x00000007d5187224 */ /* 0x000fe200078e0218 */
[----:B------:R-:W-:Y:S01]  /*18a0*/  LEA R250, P2, R26, UR10, 0x1 ;  /* 0x0000000a1afa7c11 */ /* 0x000fe2000f8408ff */
[----:B--2---:R-:W-:Y:S01]  /*18b0*/  IMAD.WIDE R12, R12, 0x4, R34 ;  /* 0x000000040c0c7825 */ /* 0x004fe200078e0222 */
[----:B------:R-:W-:-:S02]  /*18c0*/  LEA R248, P1, R38, UR8, 0x1 ;  /* 0x0000000826f87c11 */ /* 0x000fc4000f8208ff */
[----:B------:R-:W-:Y:S01]  /*18d0*/  LEA.HI.X R251, R26, UR11, R20, 0x1, P2 ;  /* 0x0000000b1afb7c11 */ /* 0x000fe200090f0c14 */
[----:B------:R-:W-:Y:S02]  /*18e0*/  IMAD.IADD R24, R39, 0x1, R24 ;  /* 0x0000000127187824 */ /* 0x000fe400078e0218 */
[----:B-1----:R-:W-:-:S03]  /*18f0*/  IMAD.WIDE R232, R29, 0x4, R30 ;  /* 0x000000041de87825 */ /* 0x002fc600078e021e */
[----:B------:R-:W-:Y:S01]  /*1900*/  LEA.HI.X R249, R38, UR9, R24, 0x1, P1 ;  /* 0x0000000926f97c11 */ /* 0x000fe200088f0c18 */
[----:B------:R-:W-:Y:S06]  /*1910*/  @!P0 BRA `(.L_x_354) ;  /* 0x0000005000148947 */ /* 0x000fec0003800000 */
[----:B------:R-:W-:Y:S01]  /*1920*/  VIADD R11, R213, 0x20 ;  /* 0x00000020d50b7836 */ /* 0x000fe20000000000 */
[----:B------:R-:W-:Y:S01]  /*1930*/  @P6 BAR.SYNC.DEFER_BLOCKING 0x0 ;  /* 0x0000000000006b1d */ /* 0x000fe20000010000 */
[----:B------:R-:W-:Y:S02]  /*1940*/  IMAD R15, R240, -0x40, R15 ;  /* 0xffffffc0f00f7824 */ /* 0x000fe400078e020f */
[-C--:B------:R-:W-:Y:S02]  /*1950*/  IMAD R22, R229, R4.reuse, RZ ;  /* 0x00000004e5167224 */ /* 0x080fe400078e02ff */
[----:B------:R-:W-:Y:S01]  /*1960*/  IMAD.WIDE.U32 R24, R241, R4, R214 ;  /* 0x00000004f1187225 */ /* 0x000fe200078e00d6 */
[----:B------:R-:W-:Y:S01]  /*1970*/  ISETP.GE.AND P3, PT, R11, R15, PT ;  /* 0x0000000f0b00720c */ /* 0x000fe20003f66270 */
[----:B------:R-:W-:Y:S01]  /*1980*/  ULDC.64 UR8, c[0x0][0x260] ;  /* 0x0000980000087ab9 */ /* 0x000fe20000000a00 */
[----:B------:R-:W-:Y:S01]  /*1990*/  ULDC.64 UR6, c[0x0][0x268] ;  /* 0x00009a0000067ab9 */ /* 0x000fe20000000a00 */
[----:B------:R-:W-:Y:S01]  /*19a0*/  IMAD R17, R241, R5, R22 ;  /* 0x00000005f1117224 */ /* 0x000fe200078e0216 */
[----:B------:R-:W-:Y:S01]  /*19b0*/  IADD3 R32, P0, R32, R24, RZ ;  /* 0x0000001820207210 */ /* 0x000fe20007f1e0ff */
[----:B------:R-:W-:Y:S01]  /*19c0*/  IMAD R20, R216, -0x40, R243 ;  /* 0xffffffc0d8147824 */ /* 0x000fe200078e02f3 */
[----:B------:R-:W-:Y:S01]  /*19d0*/  ISETP.GE.AND P6, PT, R208, R15, PT ;  /* 0x0000000fd000720c */ /* 0x000fe20003fc6270 */
[----:B------:R-:W-:Y:S01]  /*19e0*/  IMAD.WIDE.U32 R26, R8, 0x40, RZ ;  /* 0x00000040081a7825 */ /* 0x000fe200078e00ff */
[----:B------:R-:W-:Y:S01]  /*19f0*/  IADD3.X R33, R28, R25, R17, P0, !PT ;  /* 0x000000191c217210 */ /* 0x000fe200007fe411 */
[----:B------:R-:W1:Y:S01]  /*1a00*/  LDC R228, c[0x0][0x270] ;  /* 0x00009c00ffe47b82 */ /* 0x000e620000000800 */
[----:B------:R-:W-:Y:S01]  /*1a10*/  ISETP.GE.AND P1, PT, R11, R20, PT ;  /* 0x000000140b00720c */ /* 0x000fe20003f26270 */
[----:B------:R-:W-:Y:S01]  /*1a20*/  IMAD.WIDE.U32 R24, R241, R2, R214 ;  /* 0x00000002f1187225 */ /* 0x000fe200078e00d6 */
[----:B------:R-:W-:-:S03]  /*1a30*/  ISETP.GE.AND P2, PT, R213, R20, PT ;  /* 0x00000014d500720c */ /* 0x000fc60003f46270 */
[----:B------:R-:W-:Y:S01]  /*1a40*/  IMAD.SHL.U32 R9, R9, 0x40, RZ ;  /* 0x0000004009097824 */ /* 0x000fe200078e00ff */
[----:B------:R-:W-:Y:S01]  /*1a50*/  IADD3 R24, P0, R18, R24, RZ ;  /* 0x0000001812187210 */ /* 0x000fe20007f1e0ff */
[----:B------:R-:W-:Y:S01]  /*1a60*/  IMAD.WIDE.U32 R22, R6, 0x40, RZ ;  /* 0x0000004006167825 */ /* 0x000fe200078e00ff */
[----:B------:R-:W-:-:S03]  /*1a70*/  @!P3 IADD3 R18, P4, R250, R26, RZ ;  /* 0x0000001afa12b210 */ /* 0x000fc60007f9e0ff */
[----:B------:R-:W-:Y:S01]  /*1a80*/  IMAD.SHL.U32 R7, R7, 0x40, RZ ;  /* 0x0000004007077824 */ /* 0x000fe200078e00ff */
[----:B------:R-:W-:Y:S01]  /*1a90*/  @!P3 IADD3.X R19, R251, R27, R9, P4, !PT ;  /* 0x0000001bfb13b210 */ /* 0x000fe200027fe409 */
[----:B------:R-:W-:Y:S01]  /*1aa0*/  IMAD R6, R229, R2, RZ ;  /* 0x00000002e5067224 */ /* 0x000fe200078e02ff */
[----:B------:R-:W-:Y:S01]  /*1ab0*/  LEA.HI R9, R240, R240, RZ, 0x1 ;  /* 0x000000f0f0097211 */ /* 0x000fe200078f08ff */
[----:B------:R-:W-:Y:S01]  /*1ac0*/  IMAD R17, R10, UR8, RZ ;  /* 0x000000080a117c24 */ /* 0x000fe2000f8e02ff */
[----:B------:R-:W-:Y:S01]  /*1ad0*/  @!P3 IADD3 R22, P5, R248, R22, RZ ;  /* 0x00000016f816b210 */ /* 0x000fe20007fbe0ff */
[----:B------:R-:W-:Y:S01]  /*1ae0*/  IMAD R11, R241, R3, R6 ;  /* 0x00000003f10b7224 */ /* 0x000fe200078e0206 */
[----:B------:R-:W-:Y:S01]  /*1af0*/  LOP3.LUT R9, R9, 0xfffffffe, RZ, 0xc0, !PT ;  /* 0xfffffffe09097812 */ /* 0x000fe200078ec0ff */
[----:B------:R-:W-:Y:S01]  /*1b00*/  IMAD.WIDE.U32 R32, R14, UR8, R32 ;  /* 0x000000080e207c25 */ /* 0x000fe2000f8e0020 */
[----:B------:R-:W-:-:S03]  /*1b10*/  @!P3 IADD3.X R23, R249, R23, R7, P5, !PT ;  /* 0x00000017f917b210 */ /* 0x000fc60002ffe407 */
[----:B------:R-:W-:Y:S01]  /*1b20*/  VIADD R239, R212, 0x3000 ;  /* 0x00003000d4ef7836 */ /* 0x000fe20000000000 */
[----:B------:R-:W-:Y:S01]  /*1b30*/  IADD3.X R25, R16, R25, R11, P0, !PT ;  /* 0x0000001910197210 */ /* 0x000fe200007fe40b */
[----:B------:R-:W-:Y:S01]  /*1b40*/  IMAD.IADD R8, R240, 0x1, -R9 ;  /* 0x00000001f0087824 */ /* 0x000fe200078e0a09 */
[C---:B------:R-:W-:Y:S01]  /*1b50*/  @!P1 IADD3 R6, P0, R213.reuse, 0x20, RZ ;  /* 0x00000020d5069810 */ /* 0x040fe20007f1e0ff */
[----:B------:R-:W-:Y:S01]  /*1b60*/  IMAD.SHL.U32 R235, R208, 0x4, RZ ;  /* 0x00000004d0eb7824 */ /* 0x000fe200078e00ff */
[-C--:B------:R-:W-:Y:S01]  /*1b70*/  ISETP.GE.AND P4, PT, R213, R15.reuse, PT ;  /* 0x0000000fd500720c */ /* 0x080fe20003f86270 */
[----:B------:R-:W-:Y:S01]  /*1b80*/  IMAD.WIDE.U32 R24, R14, UR6, R24 ;  /* 0x000000060e187c25 */ /* 0x000fe2000f8e0018 */
[----:B------:R-:W-:-:S03]  /*1b90*/  ISETP.GE.AND P5, PT, R220, R15, PT ;  /* 0x0000000fdc00720c */ /* 0x000fc60003fa6270 */
[----:B------:R-:W-:Y:S02]  /*1ba0*/  IMAD.MOV.U32 R231, RZ, RZ, R233 ;  /* 0x000000ffffe77224 */ /* 0x000fe400078e00e9 */
[----:B------:R-:W-:Y:S02]  /*1bb0*/  IMAD.MOV.U32 R237, RZ, RZ, 0x7f800000 ;  /* 0x7f800000ffed7424 */ /* 0x000fe400078e00ff */
[----:B------:R-:W-:Y:S02]  /*1bc0*/  IMAD.MOV.U32 R238, RZ, RZ, 0x7f800000 ;  /* 0x7f800000ffee7424 */ /* 0x000fe400078e00ff */
[----:B------:R-:W-:Y:S02]  /*1bd0*/  IMAD.MOV.U32 R194, RZ, RZ, 0x20 ;  /* 0x00000020ffc27424 */ /* 0x000fe400078e00ff */
[----:B------:R-:W-:Y:S01]  /*1be0*/  IMAD.MOV.U32 R193, RZ, RZ, 0x40 ;  /* 0x00000040ffc17424 */ /* 0x000fe200078e00ff */
[----:B------:R2:W-:Y:S01]  /*1bf0*/  @P4 STS.128 [R222+0xc000], RZ ;  /* 0x00c000ffde004388 */ /* 0x0005e20000000c00 */
[--C-:B------:R-:W-:Y:S01]  /*1c00*/  @!P1 IMAD.X R11, RZ, RZ, R217.reuse, P0 ;  /* 0x000000ffff0b9224 */ /* 0x100fe200000e06d9 */
[----:B------:R-:W-:Y:S01]  /*1c10*/  @!P1 IADD3 R7, P0, R213, 0x20, RZ ;  /* 0x00000020d5079810 */ /* 0x000fe20007f1e0ff */
[----:B------:R-:W-:Y:S01]  /*1c20*/  IMAD R15, R10, UR6, RZ ;  /* 0x000000060a0f7c24 */ /* 0x000fe2000f8e02ff */
[----:B------:R2:W-:Y:S01]  /*1c30*/  @P4 STS.128 [R222+0xe000], RZ ;  /* 0x00e000ffde004388 */ /* 0x0005e20000000c00 */
[----:B------:R-:W-:Y:S01]  /*1c40*/  @!P1 IMAD R11, R11, R4, RZ ;  /* 0x000000040b0b9224 */ /* 0x000fe200078e02ff */
[----:B------:R-:W-:Y:S01]  /*1c50*/  CS2R R142, SRZ ;  /* 0x00000000008e7805 */ /* 0x000fe2000001ff00 */
[----:B------:R-:W-:Y:S01]  /*1c60*/  @!P1 IMAD.X R9, RZ, RZ, R217, P0 ;  /* 0x000000ffff099224 */ /* 0x000fe200000e06d9 */
[----:B------:R-:W-:Y:S01]  /*1c70*/  ISETP.NE.AND P0, PT, R8, 0x1, PT ;  /* 0x000000010800780c */ /* 0x000fe20003f05270 */
[C---:B------:R-:W-:Y:S01]  /*1c80*/  IMAD R8, R14.reuse, UR9, R17 ;  /* 0x000000090e087c24 */ /* 0x040fe2000f8e0211 */
[----:B------:R2:W-:Y:S01]  /*1c90*/  @P4 STS.128 [R222+0x10000], RZ ;  /* 0x010000ffde004388 */ /* 0x0005e20000000c00 */
[----:B------:R-:W-:Y:S01]  /*1ca0*/  IMAD R16, R14, UR7, R15 ;  /* 0x000000070e107c24 */ /* 0x000fe2000f8e020f */
[----:B------:R-:W-:Y:S01]  /*1cb0*/  SEL R239, R239, R212, !P0 ;  /* 0x000000d4efef7207 */ /* 0x000fe20004000000 */
[----:B------:R-:W-:Y:S01]  /*1cc0*/  @!P1 IMAD R20, R9, R2, RZ ;  /* 0x0000000209149224 */ /* 0x000fe200078e02ff */
[----:B------:R-:W-:Y:S01]  /*1cd0*/  @!PT LDS RZ, [RZ] ;  /* 0x00000000fffff984 */ /* 0x000fe20000000800 */
[----:B------:R-:W-:Y:S01]  /*1ce0*/  @!PT LDS RZ, [RZ] ;  /* 0x00000000fffff984 */ /* 0x000fe20000000800 */
[----:B------:R-:W-:Y:S01]  /*1cf0*/  @!PT LDS RZ, [RZ] ;  /* 0x00000000fffff984 */ /* 0x000fe20000000800 */
[----:B------:R-:W-:Y:S01]  /*1d00*/  @!P4 LDGSTS.E.BYPASS.LTC128B.128 [R222+0xc000], desc[UR16][R248.64] ;  /* 0x0c000000f8decfae */ /* 0x000fe2000b901d50 */
[----:B------:R-:W-:Y:S01]  /*1d10*/  IMAD.IADD R33, R33, 0x1, R8 ;  /* 0x0000000121217824 */ /* 0x000fe200078e0208 */
[----:B------:R-:W-:Y:S01]  /*1d20*/  LEA R239, R239, UR5, 0x1 ;  /* 0x00000005efef7c11 */ /* 0x000fe2000f8e08ff */
[----:B------:R-:W-:Y:S01]  /*1d30*/  IMAD.IADD R27, R25, 0x1, R16 ;  /* 0x00000001191b7824 */ /* 0x000fe200078e0210 */
[----:B------:R-:W3:Y:S01]  /*1d40*/  @!P2 LDC.64 R8, c[0x0][0x218] ;  /* 0x00008600ff08ab82 */ /* 0x000ee20000000a00 */
[C---:B------:R-:W-:Y:S01]  /*1d50*/  @!P1 IMAD R15, R6.reuse, R5, R11 ;  /* 0x00000005060f9224 */ /* 0x040fe200078e020b */
[----:B------:R-:W-:Y:S01]  /*1d60*/  @!P4 LDGSTS.E.BYPASS.LTC128B.128 [R222+0xe000], desc[UR16][R248.64+0x80] ;  /* 0x0e000080f8decfae */ /* 0x000fe2000b901d50 */
[----:B------:R-:W-:Y:S01]  /*1d70*/  @!P1 IMAD R11, R7, R3, R20 ;  /* 0x00000003070b9224 */ /* 0x000fe200078e0214 */
[----:B------:R-:W-:Y:S01]  /*1d80*/  CS2R R140, SRZ ;  /* 0x00000000008c7805 */ /* 0x000fe2000001ff00 */
[----:B------:R-:W-:Y:S01]  /*1d90*/  @!P1 IMAD.MOV.U32 R16, RZ, RZ, R32 ;  /* 0x000000ffff109224 */ /* 0x000fe200078e0020 */
[----:B------:R-:W-:Y:S01]  /*1da0*/  @!P4 LDGSTS.E.BYPASS.LTC128B.128 [R222+0x10000], desc[UR16][R248.64+0x100] ;  /* 0x10000100f8decfae */ /* 0x000fe2000b901d50 */
[----:B------:R-:W-:Y:S01]  /*1db0*/  @!P1 IMAD.MOV.U32 R17, RZ, RZ, R33 ;  /* 0x000000ffff119224 */ /* 0x000fe200078e0021 */
[----:B------:R-:W-:Y:S01]  /*1dc0*/  CS2R R146, SRZ ;  /* 0x0000000000927805 */ /* 0x000fe2000001ff00 */
[----:B------:R-:W-:Y:S01]  /*1dd0*/  @!P1 IMAD.MOV.U32 R20, RZ, RZ, R24 ;  /* 0x000000ffff149224 */ /* 0x000fe200078e0018 */
[----:B------:R2:W-:Y:S01]  /*1de0*/  @P3 STS.128 [R222+0xd000], RZ ;  /* 0x00d000ffde003388 */ /* 0x0005e20000000c00 */
[----:B------:R-:W-:Y:S01]  /*1df0*/  @!P1 IMAD.MOV.U32 R21, RZ, RZ, R27 ;  /* 0x000000ffff159224 */ /* 0x000fe200078e001b */
[----:B------:R-:W-:Y:S01]  /*1e00*/  CS2R R144, SRZ ;  /* 0x0000000000907805 */ /* 0x000fe2000001ff00 */
[----:B------:R-:W-:Y:S01]  /*1e10*/  @!P1 IMAD.WIDE.U32 R16, R6, R4, R16 ;  /* 0x0000000406109225 */ /* 0x000fe200078e0010 */
[----:B------:R2:W-:Y:S01]  /*1e20*/  @P3 STS.128 [R222+0xf000], RZ ;  /* 0x00f000ffde003388 */ /* 0x0005e20000000c00 */
[----:B------:R-:W-:-:S02]  /*1e30*/  CS2R R138, SRZ ;  /* 0x00000000008a7805 */ /* 0x000fc4000001ff00 */
[----:B------:R-:W-:Y:S01]  /*1e40*/  CS2R R136, SRZ ;  /* 0x0000000000887805 */ /* 0x000fe2000001ff00 */
[-C--:B------:R-:W-:Y:S01]  /*1e50*/  @!P1 IMAD.WIDE.U32 R20, R7, R2.reuse, R20 ;  /* 0x0000000207149225 */ /* 0x080fe200078e0014 */
[----:B------:R2:W-:Y:S01]  /*1e60*/  @P3 STS.128 [R222+0x11000], RZ ;  /* 0x011000ffde003388 */ /* 0x0005e20000000c00 */
[----:B------:R-:W4:Y:S01]  /*1e70*/  @!P2 LDC.64 R6, c[0x0][0x220] ;  /* 0x00008800ff06ab82 */ /* 0x000f220000000a00 */
[----:B------:R-:W-:Y:S01]  /*1e80*/  CS2R R134, SRZ ;  /* 0x0000000000867805 */ /* 0x000fe2000001ff00 */
[-C--:B------:R-:W-:Y:S01]  /*1e90*/  @!P2 IMAD R14, R217, R2.reuse, RZ ;  /* 0x00000002d90ea224 */ /* 0x080fe200078e02ff */
[----:B------:R-:W-:Y:S01]  /*1ea0*/  @!PT LDS RZ, [RZ] ;  /* 0x00000000fffff984 */ /* 0x000fe20000000800 */
[----:B------:R-:W-:Y:S01]  /*1eb0*/  @!PT LDS RZ, [RZ] ;  /* 0x00000000fffff984 */ /* 0x000fe20000000800 */
[----:B------:R-:W-:Y:S01]  /*1ec0*/  @!PT LDS RZ, [RZ] ;  /* 0x00000000fffff984 */ /* 0x000fe20000000800 */
[----:B------:R-:W-:Y:S01]  /*1ed0*/  @!P3 LDGSTS.E.BYPASS.LTC128B.128 [R222+0xd000], desc[UR16][R22.64] ;  /* 0x0d00000016debfae */ /* 0x000fe2000b901d50 */
[----:B------:R-:W-:Y:S01]  /*1ee0*/  @!P2 IMAD.MOV.U32 R26, RZ, RZ, R24 ;  /* 0x000000ffff1aa224 */ /* 0x000fe200078e0018 */
[----:B------:R-:W-:Y:S01]  /*1ef0*/  CS2R R132, SRZ ;  /* 0x0000000000847805 */ /* 0x000fe2000001ff00 */
[C---:B------:R-:W-:Y:S01]  /*1f00*/  @!P2 IMAD R14, R213.reuse, R3, R14 ;  /* 0x00000003d50ea224 */ /* 0x040fe200078e020e */
[----:B------:R-:W-:Y:S01]  /*1f10*/  @!P3 LDGSTS.E.BYPASS.LTC128B.128 [R222+0xf000], desc[UR16][R22.64+0x80] ;  /* 0x0f00008016debfae */ /* 0x000fe2000b901d50 */
[----:B------:R-:W-:Y:S01]  /*1f20*/  @!P2 IMAD.WIDE.U32 R26, R213, R2, R26 ;  /* 0x00000002d51aa225 */ /* 0x000fe200078e001a */
[----:B------:R-:W-:Y:S01]  /*1f30*/  CS2R R126, SRZ ;  /* 0x00000000007e7805 */ /* 0x000fe2000001ff00 */
[----:B------:R-:W1:Y:S01]  /*1f40*/  @!P1 LDC.64 R2, c[0x0][0x220] ;  /* 0x00008800ff029b82 */ /* 0x000e620000000a00 */
[----:B------:R-:W-:Y:S01]  /*1f50*/  @!P3 LDGSTS.E.BYPASS.LTC128B.128 [R222+0x11000], desc[UR16][R22.64+0x100] ;  /* 0x1100010016debfae */ /* 0x000fe2000b901d50 */
[-C--:B------:R-:W-:Y:S01]  /*1f60*/  @!P2 IMAD R10, R217, R4.reuse, RZ ;  /* 0x00000004d90aa224 */ /* 0x080fe200078e02ff */
[----:B------:R-:W-:Y:S01]  /*1f70*/  CS2R R124, SRZ ;  /* 0x00000000007c7805 */ /* 0x000fe2000001ff00 */
[----:B------:R-:W-:Y:S01]  /*1f80*/  @!P2 IMAD.WIDE.U32 R24, R213, R4, R32 ;  /* 0x00000004d518a225 */ /* 0x000fe200078e0020 */
[----:B------:R2:W-:Y:S01]  /*1f90*/  @P4 STS [R239], RZ ;  /* 0x000000ffef004388 */ /* 0x0005e20000000800 */
[----:B------:R-:W-:-:S02]  /*1fa0*/  CS2R R130, SRZ ;  /* 0x0000000000827805 */ /* 0x000fc4000001ff00 */
[----:B------:R-:W-:Y:S01]  /*1fb0*/  CS2R R128, SRZ ;  /* 0x0000000000807805 */ /* 0x000fe2000001ff00 */
[----:B------:R-:W-:Y:S01]  /*1fc0*/  @!P2 IMAD R10, R213, R5, R10 ;  /* 0x00000005d50aa224 */ /* 0x000fe200078e020a */
[----:B------:R2:W-:Y:S01]  /*1fd0*/  @P4 STS [R239+0x4], RZ ;  /* 0x000004ffef004388 */ /* 0x0005e20000000800 */
[----:B------:R-:W-:Y:S01]  /*1fe0*/  @!P2 IMAD.IADD R14, R27, 0x1, R14 ;  /* 0x000000011b0ea824 */ /* 0x000fe200078e020e */
[----:B------:R-:W2:Y:S01]  /*1ff0*/  @!P1 LDC.64 R4, c[0x0][0x218] ;  /* 0x00008600ff049b82 */ /* 0x000ea20000000a00 */
[----:B------:R-:W-:Y:S01]  /*2000*/  @!P2 IMAD.IADD R10, R25, 0x1, R10 ;  /* 0x00000001190aa824 */ /* 0x000fe200078e020a */
[----:B------:R1:W-:Y:S01]  /*2010*/  @P4 STS [R239+0x8], RZ ;  /* 0x000008ffef004388 */ /* 0x0003e20000000800 */
[----:B------:R-:W-:Y:S01]  /*2020*/  @!P1 IMAD.IADD R11, R21, 0x1, R11 ;  /* 0x00000001150b9824 */ /* 0x000fe200078e020b */
[----:B------:R-:W-:Y:S01]  /*2030*/  CS2R R122, SRZ ;  /* 0x00000000007a7805 */ /* 0x000fe2000001ff00 */
[----:B------:R-:W-:Y:S01]  /*2040*/  @!P1 IMAD.IADD R15, R17, 0x1, R15 ;  /* 0x00000001110f9824 */ /* 0x000fe200078e020f */
[----:B------:R1:W-:Y:S01]  /*2050*/  @P4 STS [R239+0xc], RZ ;  /* 0x00000cffef004388 */ /* 0x0003e20000000800 */
[----:B------:R-:W-:Y:S01]  /*2060*/  IMAD.MOV.U32 R234, RZ, RZ, R12 ;  /* 0x000000ffffea7224 */ /* 0x000fe200078e000c */
[----:B------:R-:W-:Y:S01]  /*2070*/  CS2R R120, SRZ ;  /* 0x0000000000787805 */ /* 0x000fe2000001ff00 */
[----:B------:R-:W-:Y:S01]  /*2080*/  IMAD.MOV.U32 R233, RZ, RZ, R13 ;  /* 0x000000ffffe97224 */ /* 0x000fe200078e000d */
[----:B------:R1:W-:Y:S01]  /*2090*/  @P4 STS [R239+0x2000], RZ ;  /* 0x002000ffef004388 */ /* 0x0003e20000000800 */
[----:B------:R-:W-:-:S02]  /*20a0*/  CS2R R118, SRZ ;  /* 0x0000000000767805 */ /* 0x000fc4000001ff00 */
[----:B------:R-:W-:Y:S02]  /*20b0*/  CS2R R116, SRZ ;  /* 0x0000000000747805 */ /* 0x000fe4000001ff00 */
[----:B------:R-:W-:Y:S01]  /*20c0*/  CS2R R110, SRZ ;  /* 0x00000000006e7805 */ /* 0x000fe2000001ff00 */
[----:B------:R1:W-:Y:S01]  /*20d0*/  @P4 STS [R239+0x2004], RZ ;  /* 0x002004ffef004388 */ /* 0x0003e20000000800 */
[----:B------:R-:W-:Y:S02]  /*20e0*/  CS2R R108, SRZ ;  /* 0x00000000006c7805 */ /* 0x000fe4000001ff00 */
[----:B------:R-:W-:Y:S02]  /*20f0*/  CS2R R114, SRZ ;  /* 0x0000000000727805 */ /* 0x000fe4000001ff00 */
[----:B------:R-:W-:Y:S01]  /*2100*/  CS2R R112, SRZ ;  /* 0x0000000000707805 */ /* 0x000fe2000001ff00 */
        /* <DEDUP_REMOVED lines=24> */
[----:B------:R-:W-:Y:S01]  /*2290*/  @!PT LDS RZ, [RZ] ;  /* 0x00000000fffff984 */ /* 0x000fe20000000800 */
[----:B------:R-:W-:Y:S01]  /*22a0*/  @!PT LDS RZ, [RZ] ;  /* 0x00000000fffff984 */ /* 0x000fe20000000800 */
[----:B------:R-:W-:Y:S01]  /*22b0*/  @!PT LDS RZ, [RZ] ;  /* 0x00000000fffff984 */ /* 0x000fe20000000800 */
[----:B------:R-:W-:Y:S01]  /*22c0*/  @!P4 LDGSTS.E.BYPASS.LTC128B.128 [R239], desc[UR16][R250.64] ;  /* 0x00000000faefcfae */ /* 0x000fe2000b901d50 */
[----:B------:R-:W-:-:S02]  /*22d0*/  CS2R R38, SRZ ;  /* 0x0000000000267805 */ /* 0x000fc4000001ff00 */
[----:B------:R-:W-:Y:S02]  /*22e0*/  CS2R R36, SRZ ;  /* 0x0000000000247805 */ /* 0x000fe4000001ff00 */
[----:B------:R-:W-:Y:S01]  /*22f0*/  CS2R R30, SRZ ;  /* 0x00000000001e7805 */ /* 0x000fe2000001ff00 */
[----:B------:R-:W-:Y:S01]  /*2300*/  @!P4 LDGSTS.E.BYPASS.LTC128B.128 [R239+0x2000], desc[UR16][R250.64+0x80] ;  /* 0x02000080faefcfae */ /* 0x000fe2000b901d50 */
[----:B------:R-:W-:Y:S02]  /*2310*/  CS2R R28, SRZ ;  /* 0x00000000001c7805 */ /* 0x000fe4000001ff00 */
[----:B------:R-:W-:Y:S01]  /*2320*/  CS2R R34, SRZ ;  /* 0x0000000000227805 */ /* 0x000fe2000001ff00 */
[----:B------:R-:W-:Y:S01]  /*2330*/  ULDC UR4, c[0x0][0x2dc] ;  /* 0x0000b70000047ab9 */ /* 0x000fe20000000800 */
[----:B------:R-:W-:Y:S01]  /*2340*/  @!P4 LDGSTS.E.BYPASS.LTC128B.128 [R239+0x4000], desc[UR16][R250.64+0x100] ;  /* 0x04000100faefcfae */ /* 0x000fe2000b901d50 */
[----:B---3--:R-:W-:Y:S01]  /*2350*/  @!P2 LEA R8, P4, R24, R8, 0x1 ;  /* 0x000000081808a211 */ /* 0x008fe200078808ff */
[----:B------:R-:W-:-:S02]  /*2360*/  ULDC UR6, c[0x0][0x2ec] ;  /* 0x0000bb0000067ab9 */ /* 0x000fc40000000800 */
[----:B------:R3:W-:Y:S01]  /*2370*/  @P3 STS [R239+0x1000], RZ ;  /* 0x001000ffef003388 */ /* 0x0007e20000000800 */
[----:B------:R-:W-:Y:S02]  /*2380*/  @!P2 LEA.HI.X R9, R24, R9, R10, 0x1, P4 ;  /* 0x000000091809a211 */ /* 0x000fe400020f0c0a */
[C---:B--2---:R-:W-:Y:S01]  /*2390*/  @!P1 LEA R4, P4, R16.reuse, R4, 0x1 ;  /* 0x0000000410049211 */ /* 0x044fe200078808ff */
[----:B------:R3:W-:Y:S03]  /*23a0*/  @P3 STS [R239+0x1004], RZ ;  /* 0x001004ffef003388 */ /* 0x0007e60000000800 */
[----:B------:R-:W-:Y:S01]  /*23b0*/  @!P1 LEA.HI.X R5, R16, R5, R15, 0x1, P4 ;  /* 0x0000000510059211 */ /* 0x000fe200020f0c0f */
[----:B------:R3:W-:Y:S04]  /*23c0*/  @P3 STS [R239+0x1008], RZ ;  /* 0x001008ffef003388 */ /* 0x0007e80000000800 */
        /* <DEDUP_REMOVED lines=9> */
[----:B------:R-:W-:Y:S01]  /*2460*/  @!PT LDS RZ, [RZ] ;  /* 0x00000000fffff984 */ /* 0x000fe20000000800 */
[----:B------:R-:W-:Y:S01]  /*2470*/  @!PT LDS RZ, [RZ] ;  /* 0x00000000fffff984 */ /* 0x000fe20000000800 */
[----:B------:R-:W-:Y:S01]  /*2480*/  @!PT LDS RZ, [RZ] ;  /* 0x00000000fffff984 */ /* 0x000fe20000000800 */
[----:B------:R-:W-:Y:S04]  /*2490*/  @!P3 LDGSTS.E.BYPASS.LTC128B.128 [R239+0x1000], desc[UR16][R18.64] ;  /* 0x0100000012efbfae */ /* 0x000fe8000b901d50 */
[----:B------:R-:W-:Y:S04]  /*24a0*/  @!P3 LDGSTS.E.BYPASS.LTC128B.128 [R239+0x3000], desc[UR16][R18.64+0x80] ;  /* 0x0300008012efbfae */ /* 0x000fe8000b901d50 */
[----:B------:R-:W-:Y:S01]  /*24b0*/  @!P3 LDGSTS.E.BYPASS.LTC128B.128 [R239+0x5000], desc[UR16][R18.64+0x100] ;  /* 0x0500010012efbfae */ /* 0x000fe2000b901d50 */
[----:B----4-:R-:W-:-:S03]  /*24c0*/  @!P2 LEA R6, P3, R26, R6, 0x1 ;  /* 0x000000061a06a211 */ /* 0x010fc600078608ff */
[----:B------:R3:W-:Y:S01]  /*24d0*/  @P2 STS.128 [R222+0x12000], RZ ;  /* 0x012000ffde002388 */ /* 0x0007e20000000c00 */
[----:B------:R-:W-:Y:S02]  /*24e0*/  @!P2 LEA.HI.X R7, R26, R7, R14, 0x1, P3 ;  /* 0x000000071a07a211 */ /* 0x000fe400018f0c0e */
[C---:B-1----:R-:W-:Y:S01]  /*24f0*/  @!P1 LEA R10, P3, R20.reuse, R2, 0x1 ;  /* 0x00000002140a9211 */ /* 0x042fe200078608ff */
[----:B------:R3:W-:Y:S03]  /*2500*/  @P2 STS.128 [R222+0x14000], RZ ;  /* 0x014000ffde002388 */ /* 0x0007e60000000c00 */
[----:B------:R-:W-:Y:S01]  /*2510*/  @!P1 LEA.HI.X R11, R20, R3, R11, 0x1, P3 ;  /* 0x00000003140b9211 */ /* 0x000fe200018f0c0b */
[----:B------:R3:W-:Y:S04]  /*2520*/  @P2 STS.128 [R222+0x16000], RZ ;  /* 0x016000ffde002388 */ /* 0x0007e80000000c00 */
[----:B------:R-:W-:Y:S01]  /*2530*/  @!PT LDS RZ, [RZ] ;  /* 0x00000000fffff984 */ /* 0x000fe20000000800 */
[----:B------:R-:W-:Y:S01]  /*2540*/  @!PT LDS RZ, [RZ] ;  /* 0x00000000fffff984 */ /* 0x000fe20000000800 */
[----:B------:R-:W-:Y:S01]  /*2550*/  @!PT LDS RZ, [RZ] ;  /* 0x00000000fffff984 */ /* 0x000fe20000000800 */
[----:B------:R-:W-:Y:S04]  /*2560*/  @!P2 LDGSTS.E.BYPASS.LTC128B.128 [R222+0x12000], desc[UR16][R8.64] ;  /* 0x1200000008deafae */ /* 0x000fe8000b901d50 */
[----:B------:R-:W-:Y:S04]  /*2570*/  @!P2 LDGSTS.E.BYPASS.LTC128B.128 [R222+0x14000], desc[UR16][R8.64+0x80] ;  /* 0x1400008008deafae */ /* 0x000fe8000b901d50 */
[----:B------:R1:W-:Y:S04]  /*2580*/  @!P2 LDGSTS.E.BYPASS.LTC128B.128 [R222+0x16000], desc[UR16][R8.64+0x100] ;  /* 0x1600010008deafae */ /* 0x0003e8000b901d50 */
[----:B------:R3:W-:Y:S04]  /*2590*/  @P1 STS.128 [R222+0x13000], RZ ;  /* 0x013000ffde001388 */ /* 0x0007e80000000c00 */
[----:B------:R3:W-:Y:S04]  /*25a0*/  @P1 STS.128 [R222+0x15000], RZ ;  /* 0x015000ffde001388 */ /* 0x0007e80000000c00 */
[----:B------:R3:W-:Y:S04]  /*25b0*/  @P1 STS.128 [R222+0x17000], RZ ;  /* 0x017000ffde001388 */ /* 0x0007e80000000c00 */
[----:B------:R-:W-:Y:S01]  /*25c0*/  @!PT LDS RZ, [RZ] ;  /* 0x00000000fffff984 */ /* 0x000fe20000000800 */
[----:B------:R-:W-:Y:S01]  /*25d0*/  @!PT LDS RZ, [RZ] ;  /* 0x00000000fffff984 */ /* 0x000fe20000000800 */
[----:B------:R-:W-:Y:S01]  /*25e0*/  @!PT LDS RZ, [RZ] ;  /* 0x00000000fffff984 */ /* 0x000fe20000000800 */
[----:B------:R-:W-:Y:S04]  /*25f0*/  @!P1 LDGSTS.E.BYPASS.LTC128B.128 [R222+0x13000], desc[UR16][R4.64] ;  /* 0x1300000004de9fae */ /* 0x000fe8000b901d50 */
[----:B------:R-:W-:Y:S04]  /*2600*/  @!P1 LDGSTS.E.BYPASS.LTC128B.128 [R222+0x15000], desc[UR16][R4.64+0x80] ;  /* 0x1500008004de9fae */ /* 0x000fe8000b901d50 */
[----:B------:R2:W-:Y:S01]  /*2610*/  @!P1 LDGSTS.E.BYPASS.LTC128B.128 [R222+0x17000], desc[UR16][R4.64+0x100] ;  /* 0x1700010004de9fae */ /* 0x0005e2000b901d50 */
[----:B-1----:R-:W-:-:S03]  /*2620*/  IADD3 R8, P3, R235, R232, RZ ;  /* 0x000000e8eb087210 */ /* 0x002fc60007f7e0ff */
[----:B------:R3:W-:Y:S02]  /*2630*/  @P2 STS.128 [R222+0x18000], RZ ;  /* 0x018000ffde002388 */ /* 0x0007e40000000c00 */
[----:B------:R-:W-:Y:S02]  /*2640*/  IMAD.X R9, R218, 0x1, R231, P3 ;  /* 0x00000001da097824 */ /* 0x000fe400018e06e7 */
[----:B------:R3:W-:Y:S04]  /*2650*/  @P2 STS.128 [R222+0x1a000], RZ ;  /* 0x01a000ffde002388 */ /* 0x0007e80000000c00 */
[----:B------:R3:W5:Y:S04]  /*2660*/  @!P6 LDG.E R237, desc[UR16][R8.64] ;  /* 0x0000001008ede981 */ /* 0x000768000c1e1900 */
[----:B------:R3:W5:Y:S04]  /*2670*/  @!P5 LDG.E R238, desc[UR16][R8.64+0x20] ;  /* 0x0000201008eed981 */ /* 0x000768000c1e1900 */
[----:B------:R3:W-:Y:S04]  /*2680*/  @P2 STS.128 [R222+0x1c000], RZ ;  /* 0x01c000ffde002388 */ /* 0x0007e80000000c00 */
[----:B------:R-:W-:Y:S01]  /*2690*/  @!PT LDS RZ, [RZ] ;  /* 0x00000000fffff984 */ /* 0x000fe20000000800 */
[----:B------:R-:W-:Y:S01]  /*26a0*/  @!PT LDS RZ, [RZ] ;  /* 0x00000000fffff984 */ /* 0x000fe20000000800 */
[----:B------:R-:W-:Y:S01]  /*26b0*/  @!PT LDS RZ, [RZ] ;  /* 0x00000000fffff984 */ /* 0x000fe20000000800 */
[----:B------:R3:W-:Y:S01]  /*26c0*/  @!P2 LDGSTS.E.BYPASS.LTC128B.128 [R222+0x18000], desc[UR16][R6.64] ;  /* 0x1800000006deafae */ /* 0x0007e2000b901d50 */
[----:B------:R-:W-:-:S03]  /*26d0*/  VIADD R2, R241, 0x40 ;  /* 0x00000040f1027836 */ /* 0x000fc60000000000 */
[----:B------:R3:W-:Y:S04]  /*26e0*/  @!P2 LDGSTS.E.BYPASS.LTC128B.128 [R222+0x1a000], desc[UR16][R6.64+0x80] ;  /* 0x1a00008006deafae */ /* 0x0007e8000b901d50 */
[----:B------:R3:W-:Y:S04]  /*26f0*/  @!P2 LDGSTS.E.BYPASS.LTC128B.128 [R222+0x1c000], desc[UR16][R6.64+0x100] ;  /* 0x1c00010006deafae */ /* 0x0007e8000b901d50 */
[----:B------:R3:W-:Y:S04]  /*2700*/  @P1 STS.128 [R222+0x19000], RZ ;  /* 0x019000ffde001388 */ /* 0x0007e80000000c00 */
[----:B------:R3:W-:Y:S04]  /*2710*/  @P1 STS.128 [R222+0x1b000], RZ ;  /* 0x01b000ffde001388 */ /* 0x0007e80000000c00 */
[----:B------:R3:W-:Y:S04]  /*2720*/  @P1 STS.128 [R222+0x1d000], RZ ;  /* 0x01d000ffde001388 */ /* 0x0007e80000000c00 */
[----:B------:R-:W-:Y:S01]  /*2730*/  @!PT LDS RZ, [RZ] ;  /* 0x00000000fffff984 */ /* 0x000fe20000000800 */
[----:B------:R-:W-:Y:S01]  /*2740*/  @!PT LDS RZ, [RZ] ;  /* 0x00000000fffff984 */ /* 0x000fe20000000800 */
[----:B------:R-:W-:Y:S01]  /*2750*/  @!PT LDS RZ, [RZ] ;  /* 0x00000000fffff984 */ /* 0x000fe20000000800 */
[----:B------:R3:W-:Y:S04]  /*2760*/  @!P1 LDGSTS.E.BYPASS.LTC128B.128 [R222+0x19000], desc[UR16][R10.64] ;  /* 0x190000000ade9fae */ /* 0x0007e8000b901d50 */
[----:B------:R3:W-:Y:S01]  /*2770*/  @!P1 LDGSTS.E.BYPASS.LTC128B.128 [R222+0x1b000], desc[UR16][R10.64+0x80] ;  /* 0x1b0000800ade9fae */ /* 0x0007e2000b901d50 */
[----:B------:R-:W-:-:S03]  /*2780*/  ISETP.GE.AND P3, PT, R2, R243, PT ;  /* 0x000000f30200720c */ /* 0x000fc60003f66270 */
[----:B------:R3:W-:Y:S04]  /*2790*/  @!P1 LDGSTS.E.BYPASS.LTC128B.128 [R222+0x1d000], desc[UR16][R10.64+0x100] ;  /* 0x1d0001000ade9fae */ /* 0x0007e8000b901d50 */
[----:B------:R-:W0:Y:S01]  /*27a0*/  LDGDEPBAR ;  /* 0x00000000000079af */ /* 0x000e220000000000 */
[----:B------:R-:W-:Y:S01]  /*27b0*/  R2P PR, R209, 0x6 ;  /* 0x00000006d1007804 */ /* 0x000fe20000000000 */
[----:B------:R-:W-:Y:S02]  /*27c0*/  VIADD R3, R204, 0x3000 ;  /* 0x00003000cc037836 */ /* 0x000fe40000000000 */
[----:B--2---:R-:W-:Y:S02]  /*27d0*/  VIADD R4, R203, 0x3000 ;  /* 0x00003000cb047836 */ /* 0x004fe40000000000 */
[----:B------:R-:W-:-:S02]  /*27e0*/  SEL R194, R194, 0xffffffe0, !P1 ;  /* 0xffffffe0c2c27807 */ /* 0x000fc40004800000 */
[----:B------:R-:W-:Y:S02]  /*27f0*/  SEL R193, R193, 0xffffffc0, !P2 ;  /* 0xffffffc0c1c17807 */ /* 0x000fe40005000000 */
[----:B------:R-:W-:Y:S01]  /*2800*/  SEL R196, R3, R204, !P0 ;  /* 0x000000cc03c47207 */ /* 0x000fe20004000000 */
[----:B------:R-:W-:Y:S01]  /*2810*/  IMAD.IADD R192, R197, 0x1, R194 ;  /* 0x00000001c5c07824 */ /* 0x000fe200078e02c2 */
[----:B------:R-:W-:Y:S02]  /*2820*/  SEL R4, R4, R203, !P0 ;  /* 0x000000cb04047207 */ /* 0x000fe40004000000 */
[----:B------:R-:W-:Y:S02]  /*2830*/  CS2R R32, SRZ ;  /* 0x0000000000207805 */ /* 0x000fe4000001ff00 */
[----:B------:R-:W-:Y:S02]  /*2840*/  CS2R R26, SRZ ;  /* 0x00000000001a7805 */ /* 0x000fe4000001ff00 */
[----:B------:R-:W-:-:S02]  /*2850*/  CS2R R24, SRZ ;  /* 0x0000000000187805 */ /* 0x000fc4000001ff00 */
[----:B------:R-:W-:Y:S02]  /*2860*/  CS2R R22, SRZ ;  /* 0x0000000000167805 */ /* 0x000fe4000001ff00 */
[----:B------:R-:W-:Y:S01]  /*2870*/  CS2R R20, SRZ ;  /* 0x0000000000147805 */ /* 0x000fe2000001ff00 */
[----:B------:R-:W-:Y:S01]  /*2880*/  IMAD.IADD R2, R197, 0x1, R193 ;  /* 0x00000001c5027824 */ /* 0x000fe200078e02c1 */
[----:B------:R-:W-:Y:S01]  /*2890*/  LEA R196, R196, UR5, 0x1 ;  /* 0x00000005c4c47c11 */ /* 0x000fe2000f8e08ff */
[----:B------:R-:W-:Y:S01]  /*28a0*/  IMAD.IADD R3, R193, 0x1, R192 ;  /* 0x00000001c1037824 */ /* 0x000fe200078e02c0 */
[----:B---3--:R-:W-:-:S07]  /*28b0*/  LEA R195, R4, UR5, 0x1 ;  /* 0x0000000504c37c11 */ /* 0x008fce000f8e08ff */
.L_x_357:
[----:B------:R-:W0:Y:S01]  /*28c0*/  LDGDEPBAR ;  /* 0x00000000000079af */ /* 0x000e220000000000 */
[----:B------:R-:W-:Y:S01]  /*28d0*/  IADD3 R150, R196, R194, RZ ;  /* 0x000000c2c4967210 */ /* 0x000fe20007ffe0ff */
[----:B-----5:R-:W-:Y:S01]  /*28e0*/  FMUL.FTZ R166, R238, 1.4426950216293334961 ;  /* 0x3fb8aa3beea67820 */ /* 0x020fe20000410000 */
[----:B------:R-:W-:Y:S01]  /*28f0*/  IADD3 R149, R196, R193, RZ ;  /* 0x000000c1c4957210 */ /* 0x000fe20007ffe0ff */
[C---:B------:R-:W-:Y:S01]  /*2900*/  FMUL.FTZ R164, R237.reuse, 1.4426950216293334961 ;  /* 0x3fb8aa3beda47820 */ /* 0x040fe20000410000 */
[----:B------:R-:W-:Y:S01]  /*2910*/  @P3 LEA R162, R216, R207, 0x6 ;  /* 0x000000cfd8a23211 */ /* 0x000fe200078e30ff */
[----:B------:R-:W-:Y:S01]  /*2920*/  IMAD.IADD R148, R150, 0x1, R193 ;  /* 0x0000000196947824 */ /* 0x000fe200078e02c1 */
[----:B------:R-:W-:Y:S02]  /*2930*/  FSETP.NEU.FTZ.AND P0, PT, R237, -INF , PT ;  /* 0xff800000ed00780b */ /* 0x000fe40003f1d000 */
[C---:B------:R-:W-:Y:S01]  /*2940*/  @P3 IADD3 R168, R162.reuse, 0x18, RZ ;  /* 0x00000018a2a83810 */ /* 0x040fe20007ffe0ff */
[----:B------:R-:W-:Y:S01]  /*2950*/  @P3 VIADD R156, R162, 0x8 ;  /* 0x00000008a29c3836 */ /* 0x000fe20000000000 */
[----:B------:R-:W-:Y:S02]  /*2960*/  FSEL R164, R164, RZ, P0 ;  /* 0x000000ffa4a47208 */ /* 0x000fe40000000000 */
[----:B------:R-:W-:Y:S02]  /*2970*/  FSETP.NEU.FTZ.AND P0, PT, R238, -INF , PT ;  /* 0xff800000ee00780b */ /* 0x000fe40003f1d000 */
[-C--:B------:R-:W-:Y:S02]  /*2980*/  @P3 ISETP.GE.AND P1, PT, R162, R243.reuse, PT ;  /* 0x000000f3a200320c */ /* 0x080fe40003f26270 */
[----:B------:R-:W-:Y:S02]  /*2990*/  FSEL R166, R166, RZ, P0 ;  /* 0x000000ffa6a67208 */ /* 0x000fe40000000000 */
[-C--:B------:R-:W-:Y:S02]  /*29a0*/  @P3 ISETP.GE.AND P0, PT, R156, R243.reuse, PT ;  /* 0x000000f39c00320c */ /* 0x080fe40003f06270 */
[C---:B------:R-:W-:Y:S02]  /*29b0*/  @P3 IADD3 R158, R162.reuse, 0x9, RZ ;  /* 0x00000009a29e3810 */ /* 0x040fe40007ffe0ff */
[----:B------:R-:W-:Y:S01]  /*29c0*/  @P3 IADD3 R152, R162, 0x1, RZ ;  /* 0x00000001a2983810 */ /* 0x000fe20007ffe0ff */
[----:B------:R-:W-:Y:S04]  /*29d0*/  DEPBAR.LE SB0, 0x0 ;  /* 0x000080000000791a */ /* 0x000fe80000000000 */
[----:B------:R-:W-:Y:S01]  /*29e0*/  BAR.SYNC.DEFER_BLOCKING 0x0 ;  /* 0x0000000000007b1d */ /* 0x000fe20000010000 */
[----:B------:R-:W-:Y:S02]  /*29f0*/  @P3 ISETP.GE.AND P2, PT, R152, R243, PT ;  /* 0x000000f39800320c */ /* 0x000fe40003f46270 */
[----:B------:R-:W-:Y:S02]  /*2a00*/  @P3 IADD3 R160, R162, 0x10, RZ ;  /* 0x00000010a2a03810 */ /* 0x000fe40007ffe0ff */
[----:B------:R-:W-:Y:S01]  /*2a10*/  ISETP.GE.AND P4, PT, R240, 0x1, PT ;  /* 0x00000001f000780c */ /* 0x000fe20003f86270 */
[----:B------:R-:W-:Y:S04]  /*2a20*/  LDSM.16.M88.4 R68, [R196] ;  /* 0x00000000c444783b */ /* 0x000fe80000000200 */
[----:B------:R-:W1:Y:S04]  /*2a30*/  LDSM.16.M88.4 R72, [R202+UR5+0x12000] ;  /* 0x01200005ca48783b */ /* 0x000e680008000200 */
[----:B------:R-:W2:Y:S04]  /*2a40*/  LDSM.16.M88.4 R76, [R202+UR5+0x12800] ;  /* 0x01280005ca4c783b */ /* 0x000ea80008000200 */
[----:B------:R-:W-:Y:S04]  /*2a50*/  LDSM.16.M88.4 R80, [R150] ;  /* 0x000000009650783b */ /* 0x000fe80000000200 */
[----:B------:R-:W3:Y:S04]  /*2a60*/  LDSM.16.M88.4 R84, [R201] ;  /* 0x00000000c954783b */ /* 0x000ee80000000200 */
[----:B------:R-:W4:Y:S04]  /*2a70*/  LDSM.16.M88.4 R88, [R201+0x800] ;  /* 0x00080000c958783b */ /* 0x000f280000000200 */
[----:B------:R-:W-:Y:S04]  /*2a80*/  LDSM.16.M88.4 R92, [R149] ;  /* 0x00000000955c783b */ /* 0x000fe80000000200 */
[----:B------:R-:W4:Y:S01]  /*2a90*/  LDSM.16.M88.4 R96, [R200] ;  /* 0x00000000c860783b */ /* 0x000f220000000200 */
[C---:B-1----:R-:W-:Y:S06]  /*2aa0*/  HMMA.16816.F32.BF16 R4, R68.reuse, R72, RZ ;  /* 0x000000484404723c */ /* 0x042fec00000418ff */
[C---:B------:R-:W-:Y:S01]  /*2ab0*/  HMMA.16816.F32.BF16 R8, R68.reuse, R74, RZ ;  /* 0x0000004a4408723c */ /* 0x040fe200000418ff */
[----:B------:R-:W-:Y:S05]  /*2ac0*/  LDSM.16.M88.4 R72, [R148] ;  /* 0x000000009448783b */ /* 0x000fea0000000200 */
[C---:B--2---:R-:W-:Y:S06]  /*2ad0*/  HMMA.16816.F32.BF16 R12, R68.reuse, R76, RZ ;  /* 0x0000004c440c723c */ /* 0x044fec00000418ff */
[----:B------:R-:W-:Y:S01]  /*2ae0*/  HMMA.16816.F32.BF16 R16, R68, R78, RZ ;  /* 0x0000004e4410723c */ /* 0x000fe200000418ff */
[----:B------:R-:W1:Y:S04]  /*2af0*/  LDSM.16.M88.4 R68, [R200+0x800] ;  /* 0x00080000c844783b */ /* 0x000e680000000200 */
[----:B------:R-:W2:Y:S01]  /*2b00*/  LDSM.16.M88.4 R76, [R199] ;  /* 0x00000000c74c783b */ /* 0x000ea20000000200 */
[C---:B---3--:R-:W-:Y:S06]  /*2b10*/  HMMA.16816.F32.BF16 R4, R80.reuse, R84, R4 ;  /* 0x000000545004723c */ /* 0x048fec0000041804 */
[C---:B------:R-:W-:Y:S01]  /*2b20*/  HMMA.16816.F32.BF16 R8, R80.reuse, R86, R8 ;  /* 0x000000565008723c */ /* 0x040fe20000041808 */
[----:B------:R-:W-:Y:S05]  /*2b30*/  LDSM.16.M88.4 R84, [R196+0x2000] ;  /* 0x00200000c454783b */ /* 0x000fea0000000200 */
[C---:B----4-:R-:W-:Y:S06]  /*2b40*/  HMMA.16816.F32.BF16 R12, R80.reuse, R88, R12 ;  /* 0x00000058500c723c */ /* 0x050fec000004180c */
[----:B------:R-:W-:Y:S01]  /*2b50*/  HMMA.16816.F32.BF16 R16, R80, R90, R16 ;  /* 0x0000005a5010723c */ /* 0x000fe20000041810 */
[----:B------:R-:W3:Y:S04]  /*2b60*/  LDSM.16.M88.4 R80, [R199+0x800] ;  /* 0x00080000c750783b */ /* 0x000ee80000000200 */
[----:B------:R-:W4:Y:S01]  /*2b70*/  LDSM.16.M88.4 R88, [R202+UR5+0x14000] ;  /* 0x01400005ca58783b */ /* 0x000f220008000200 */
[C---:B------:R-:W-:Y:S06]  /*2b80*/  HMMA.16816.F32.BF16 R4, R92.reuse, R96, R4 ;  /* 0x000000605c04723c */ /* 0x040fec0000041804 */
[C---:B------:R-:W-:Y:S01]  /*2b90*/  HMMA.16816.F32.BF16 R8, R92.reuse, R98, R8 ;  /* 0x000000625c08723c */ /* 0x040fe20000041808 */
[----:B------:R-:W-:Y:S05]  /*2ba0*/  LDSM.16.M88.4 R96, [R201+0x2000] ;  /* 0x00200000c960783b */ /* 0x000fea0000000200 */
[C---:B-1----:R-:W-:Y:S06]  /*2bb0*/  HMMA.16816.F32.BF16 R12, R92.reuse, R68, R12 ;  /* 0x000000445c0c723c */ /* 0x042fec000004180c */
[----:B------:R-:W-:Y:S01]  /*2bc0*/  HMMA.16816.F32.BF16 R16, R92, R70, R16 ;  /* 0x000000465c10723c */ /* 0x000fe20000041810 */
[----:B------:R-:W1:Y:S04]  /*2bd0*/  LDSM.16.M88.4 R68, [R202+UR5+0x14800] ;  /* 0x01480005ca44783b */ /* 0x000e680008000200 */
[----:B------:R-:W1:Y:S01]  /*2be0*/  LDSM.16.M88.4 R92, [R150+0x2000] ;  /* 0x00200000965c783b */ /* 0x000e620000000200 */
[C---:B--2---:R-:W-:Y:S06]  /*2bf0*/  HMMA.16816.F32.BF16 R4, R72.reuse, R76, R4 ;  /* 0x0000004c4804723c */ /* 0x044fec0000041804 */
[C---:B------:R-:W-:Y:S01]  /*2c00*/  HMMA.16816.F32.BF16 R8, R72.reuse, R78, R8 ;  /* 0x0000004e4808723c */ /* 0x040fe20000041808 */
[----:B------:R-:W-:Y:S05]  /*2c10*/  LDSM.16.M88.4 R76, [R149+0x2000] ;  /* 0x00200000954c783b */ /* 0x000fea0000000200 */
[C---:B---3--:R-:W-:Y:S06]  /*2c20*/  HMMA.16816.F32.BF16 R12, R72.reuse, R80, R12 ;  /* 0x00000050480c723c */ /* 0x048fec000004180c */
        /* <DEDUP_REMOVED lines=11> */
[C---:B------:R-:W-:Y:S01]  /*2ce0*/  HMMA.16816.F32.BF16 R8, R92.reuse, R98, R8 ;  /* 0x000000625c08723c */ /* 0x040fe20000041808 */
[----:B------:R-:W-:Y:S05]  /*2cf0*/  LDSM.16.M88.4 R96, [R202+UR5+0x16000] ;  /* 0x01600005ca60783b */ /* 0x000fea0008000200 */
        /* <DEDUP_REMOVED lines=9> */
[----:B------:R-:W1:Y:S04]  /*2d90*/  LDSM.16.M88.4 R68, [R202+UR5+0x16800] ;  /* 0x01680005ca44783b */ /* 0x000e680008000200 */
        /* <DEDUP_REMOVED lines=13> */
[----:B------:R-:W1:Y:S04]  /*2e70*/  LDSM.16.M88.4 R68, [R200+0x4800] ;  /* 0x00480000c844783b */ /* 0x000e680000000200 */
[----:B------:R-:W1:Y:S01]  /*2e80*/  LDSM.16.M88.4 R92, [R148+0x4000] ;  /* 0x00400000945c783b */ /* 0x000e620000000200 */
[C---:B---3--:R-:W-:Y:S06]  /*2e90*/  HMMA.16816.F32.BF16 R4, R76.reuse, R80, R4 ;  /* 0x000000504c04723c */ /* 0x048fec0000041804 */
[C---:B------:R-:W-:Y:S06]  /*2ea0*/  HMMA.16816.F32.BF16 R8, R76.reuse, R82, R8 ;  /* 0x000000524c08723c */ /* 0x040fec0000041808 */
[C---:B--2---:R-:W-:Y:S06]  /*2eb0*/  HMMA.16816.F32.BF16 R12, R76.reuse, R72, R12 ;  /* 0x000000484c0c723c */ /* 0x044fec000004180c */
[----:B------:R-:W-:Y:S06]  /*2ec0*/  HMMA.16816.F32.BF16 R16, R76, R74, R16 ;  /* 0x0000004a4c10723c */ /* 0x000fec0000041810 */
[C---:B----4-:R-:W-:Y:S06]  /*2ed0*/  HMMA.16816.F32.BF16 R4, R84.reuse, R88, R4 ;  /* 0x000000585404723c */ /* 0x050fec0000041804 */
[C---:B------:R-:W-:Y:S06]  /*2ee0*/  HMMA.16816.F32.BF16 R8, R84.reuse, R90, R8 ;  /* 0x0000005a5408723c */ /* 0x040fec0000041808 */
[C---:B-1----:R-:W-:Y:S06]  /*2ef0*/  HMMA.16816.F32.BF16 R12, R84.reuse, R68, R12 ;  /* 0x00000044540c723c */ /* 0x042fec000004180c */
[----:B------:R-:W-:Y:S01]  /*2f00*/  HMMA.16816.F32.BF16 R16, R84, R70, R16 ;  /* 0x000000465410723c */ /* 0x000fe20000041810 */
[----:B------:R-:W1:Y:S05]  /*2f10*/  LDSM.16.M88.4 R68, [R199+0x4800] ;  /* 0x00480000c744783b */ /* 0x000e6a0000000200 */
[C---:B------:R-:W-:Y:S06]  /*2f20*/  HMMA.16816.F32.BF16 R4, R92.reuse, R96, R4 ;  /* 0x000000605c04723c */ /* 0x040fec0000041804 */
[C---:B------:R-:W-:Y:S07]  /*2f30*/  HMMA.16816.F32.BF16 R8, R92.reuse, R98, R8 ;  /* 0x000000625c08723c */ /* 0x040fee0000041808 */
[----:B------:R-:W-:Y:S04]  /*2f40*/  LEA R99, R204, UR5, 0x1 ;  /* 0x00000005cc637c11 */ /* 0x000fe8000f8e08ff */
[C---:B------:R-:W-:Y:S01]  /*2f50*/  IADD3 R97, R193.reuse, R99, RZ ;  /* 0x00000063c1617210 */ /* 0x040fe20007ffe0ff */
[----:B------:R-:W-:Y:S05]  /*2f60*/  IMAD.IADD R98, R194, 0x1, R99 ;  /* 0x00000001c2627824 */ /* 0x000fea00078e0263 */
[----:B------:R-:W-:Y:S02]  /*2f70*/  IADD3 R96, R193, R98, RZ ;  /* 0x00000062c1607210 */ /* 0x000fe40007ffe0ff */
[----:B------:R-:W-:Y:S02]  /*2f80*/  @P3 FSEL R4, R4, -INF , !P1 ;  /* 0xff80000004043808 */ /* 0x000fe40004800000 */
[----:B------:R-:W-:Y:S02]  /*2f90*/  @P3 FSEL R6, R6, -INF , !P1 ;  /* 0xff80000006063808 */ /* 0x000fe40004800000 */
[----:B------:R-:W-:Y:S01]  /*2fa0*/  @P3 FSEL R5, R5, -INF , !P2 ;  /* 0xff80000005053808 */ /* 0x000fe20005000000 */
[----:B------:R-:W-:Y:S01]  /*2fb0*/  FFMA.FTZ R151, R4, UR6, -R164 ;  /* 0x0000000604977c23 */ /* 0x000fe200080108a4 */
[----:B------:R-:W-:Y:S01]  /*2fc0*/  @P3 FSEL R8, R8, -INF , !P0 ;  /* 0xff80000008083808 */ /* 0x000fe20004000000 */
[----:B------:R-:W-:Y:S01]  /*2fd0*/  FFMA.FTZ R153, R6, UR6, -R166 ;  /* 0x0000000606997c23 */ /* 0x000fe200080108a6 */
[----:B------:R-:W-:Y:S01]  /*2fe0*/  @P3 FSEL R10, R10, -INF , !P0 ;  /* 0xff8000000a0a3808 */ /* 0x000fe20004000000 */
[----:B------:R-:W-:Y:S01]  /*2ff0*/  FFMA.FTZ R152, R5, UR6, -R164 ;  /* 0x0000000605987c23 */ /* 0x000fe200080108a4 */
[C---:B-1----:R-:W-:Y:S01]  /*3000*/  HMMA.16816.F32.BF16 R12, R92.reuse, R68, R12 ;  /* 0x000000445c0c723c */ /* 0x042fe2000004180c */
[----:B------:R-:W-:Y:S02]  /*3010*/  MUFU.EX2 R151, R151 ;  /* 0x0000009700977308 */ /* 0x000fe40000000800 */
[-C--:B------:R-:W-:Y:S01]  /*3020*/  @P3 ISETP.GE.AND P0, PT, R160, R243.reuse, PT ;  /* 0x000000f3a000320c */ /* 0x080fe20003f06270 */
[----:B------:R-:W-:Y:S01]  /*3030*/  @P3 VIADD R160, R162, 0x11 ;  /* 0x00000011a2a03836 */ /* 0x000fe20000000000 */
[-C--:B------:R-:W-:Y:S01]  /*3040*/  @P3 ISETP.GE.AND P1, PT, R158, R243.reuse, PT ;  /* 0x000000f39e00320c */ /* 0x080fe20003f26270 */
[----:B------:R-:W-:Y:S05]  /*3050*/  HMMA.16816.F32.BF16 R16, R92, R70, R16 ;  /* 0x000000465c10723c */ /* 0x000fea0000041810 */
[----:B------:R-:W-:Y:S01]  /*3060*/  MUFU.EX2 R153, R153 ;  /* 0x0000009900997308 */ /* 0x000fe20000000800 */
[----:B------:R-:W-:Y:S01]  /*3070*/  @P3 FSEL R9, R9, -INF , !P1 ;  /* 0xff80000009093808 */ /* 0x000fe20004800000 */
[----:B------:R-:W-:Y:S01]  /*3080*/  FFMA.FTZ R157, R10, UR6, -R166 ;  /* 0x000000060a9d7c23 */ /* 0x000fe200080108a6 */
[----:B------:R-:W-:Y:S03]  /*3090*/  @P3 FSEL R11, R11, -INF , !P1 ;  /* 0xff8000000b0b3808 */ /* 0x000fe60004800000 */
[----:B------:R-:W-:Y:S01]  /*30a0*/  FFMA.FTZ R155, R8, UR6, -R164 ;  /* 0x00000006089b7c23 */ /* 0x000fe200080108a4 */
[-C--:B------:R-:W-:Y:S02]  /*30b0*/  @P3 ISETP.GE.AND P1, PT, R160, R243.reuse, PT ;  /* 0x000000f3a000320c */ /* 0x080fe40003f26270 */
[----:B------:R-:W-:Y:S01]  /*30c0*/  @P3 FSEL R7, R7, -INF , !P2 ;  /* 0xff80000007073808 */ /* 0x000fe20005000000 */
[----:B------:R-:W-:Y:S01]  /*30d0*/  FFMA.FTZ R158, R11, UR6, -R166 ;  /* 0x000000060b9e7c23 */ /* 0x000fe200080108a6 */
[----:B------:R-:W-:Y:S01]  /*30e0*/  @P3 IADD3 R162, R162, 0x19, RZ ;  /* 0x00000019a2a23810 */ /* 0x000fe20007ffe0ff */
[----:B------:R-:W-:Y:S01]  /*30f0*/  FFMA.FTZ R156, R9, UR6, -R164 ;  /* 0x00000006099c7c23 */ /* 0x000fe200080108a4 */
[----:B------:R-:W1:Y:S01]  /*3100*/  MUFU.EX2 R152, R152 ;  /* 0x0000009800987308 */ /* 0x000e620000000800 */
[----:B------:R-:W-:Y:S01]  /*3110*/  FFMA.FTZ R154, R7, UR6, -R166 ;  /* 0x00000006079a7c23 */ /* 0x000fe200080108a6 */
[----:B------:R-:W-:Y:S02]  /*3120*/  @P3 FSEL R13, R13, -INF , !P1 ;  /* 0xff8000000d0d3808 */ /* 0x000fe40004800000 */
[----:B------:R-:W-:Y:S02]  /*3130*/  @P3 FSEL R12, R12, -INF , !P0 ;  /* 0xff8000000c0c3808 */ /* 0x000fe40004000000 */
[----:B------:R-:W-:Y:S01]  /*3140*/  @P3 FSEL R14, R14, -INF , !P0 ;  /* 0xff8000000e0e3808 */ /* 0x000fe20004000000 */
[----:B------:R-:W-:Y:S01]  /*3150*/  FFMA.FTZ R163, R13, UR6, -R164 ;  /* 0x000000060da37c23 */ /* 0x000fe200080108a4 */
[-C--:B------:R-:W-:Y:S02]  /*3160*/  @P3 ISETP.GE.AND P0, PT, R168, R243.reuse, PT ;  /* 0x000000f3a800320c */ /* 0x080fe40003f06270 */
[----:B------:R-:W2:Y:S01]  /*3170*/  MUFU.EX2 R154, R154 ;  /* 0x0000009a009a7308 */ /* 0x000ea20000000800 */
[----:B------:R-:W-:Y:S01]  /*3180*/  @P3 FSEL R15, R15, -INF , !P1 ;  /* 0xff8000000f0f3808 */ /* 0x000fe20004800000 */
[----:B------:R-:W-:Y:S01]  /*3190*/  FFMA.FTZ R161, R14, UR6, -R166 ;  /* 0x000000060ea17c23 */ /* 0x000fe200080108a6 */
[----:B------:R-:W-:Y:S01]  /*31a0*/  @P3 ISETP.GE.AND P1, PT, R162, R243, PT ;  /* 0x000000f3a200320c */ /* 0x000fe20003f26270 */
[----:B------:R-:W-:Y:S01]  /*31b0*/  FFMA.FTZ R159, R12, UR6, -R164 ;  /* 0x000000060c9f7c23 */ /* 0x000fe200080108a4 */
[----:B------:R-:W-:Y:S01]  /*31c0*/  @P3 FSEL R16, R16, -INF , !P0 ;  /* 0xff80000010103808 */ /* 0x000fe20004000000 */
[--C-:B------:R-:W-:Y:S01]  /*31d0*/  FFMA.FTZ R167, R15, UR6, -R166.reuse ;  /* 0x000000060fa77c23 */ /* 0x100fe200080108a6 */
[----:B------:R-:W-:Y:S03]  /*31e0*/  @P3 FSEL R17, R17, -INF , !P1 ;  /* 0xff80000011113808 */ /* 0x000fe60004800000 */
[----:B------:R3:W-:Y:S01]  /*31f0*/  MUFU.EX2 R160, R163 ;  /* 0x000000a300a07308 */ /* 0x0007e20000000800 */
[----:B------:R-:W-:Y:S02]  /*3200*/  @P3 FSEL R18, R18, -INF , !P0 ;  /* 0xff80000012123808 */ /* 0x000fe40004000000 */
[----:B------:R-:W-:Y:S02]  /*3210*/  @P3 FSEL R19, R19, -INF , !P1 ;  /* 0xff80000013133808 */ /* 0x000fe40004800000 */
[----:B-1----:R-:W-:Y:S01]  /*3220*/  F2FP.BF16.F32.PACK_AB R177, R152, R151 ;  /* 0x0000009798b1723e */ /* 0x002fe200000010ff */
[--C-:B------:R-:W-:Y:S04]  /*3230*/  FFMA.FTZ R165, R18, UR6, -R166.reuse ;  /* 0x0000000612a57c23 */ /* 0x100fe800080108a6 */
[----:B------:R-:W-:Y:S01]  /*3240*/  MUFU.EX2 R157, R157 ;  /* 0x0000009d009d7308 */ /* 0x000fe20000000800 */
[----:B------:R-:W-:Y:S01]  /*3250*/  FFMA.FTZ R166, R19, UR6, -R166 ;  /* 0x0000000613a67c23 */ /* 0x000fe200080108a6 */
[----:B--2---:R-:W-:Y:S01]  /*3260*/  F2FP.BF16.F32.PACK_AB R171, R154, R153 ;  /* 0x000000999aab723e */ /* 0x004fe200000010ff */
[----:B------:R-:W-:Y:S04]  /*3270*/  STS [R224+0x20000], R177 ;  /* 0x020000b1e0007388 */ /* 0x000fe80000000800 */
[----:B------:R-:W-:Y:S03]  /*3280*/  STS [R224+0x20400], R171 ;  /* 0x020400abe0007388 */ /* 0x000fe60000000800 */
[----:B------:R-:W1:Y:S01]  /*3290*/  MUFU.EX2 R158, R158 ;  /* 0x0000009e009e7308 */ /* 0x000e620000000800 */
[--C-:B---3--:R-:W-:Y:S01]  /*32a0*/  FFMA.FTZ R163, R16, UR6, -R164.reuse ;  /* 0x0000000610a37c23 */ /* 0x108fe200080108a4 */
[----:B------:R-:W-:Y:S08]  /*32b0*/  FFMA.FTZ R164, R17, UR6, -R164 ;  /* 0x0000000611a47c23 */ /* 0x000ff000080108a4 */
[----:B------:R-:W-:Y:S10]  /*32c0*/  MUFU.EX2 R155, R155 ;  /* 0x0000009b009b7308 */ /* 0x000ff40000000800 */
[----:B------:R-:W2:Y:S01]  /*32d0*/  MUFU.EX2 R156, R156 ;  /* 0x0000009c009c7308 */ /* 0x000ea20000000800 */
[----:B-1----:R-:W-:Y:S05]  /*32e0*/  F2FP.BF16.F32.PACK_AB R170, R158, R157 ;  /* 0x0000009d9eaa723e */ /* 0x002fea00000010ff */
[----:B------:R1:W-:Y:S04]  /*32f0*/  STS [R227+0x20400], R170 ;  /* 0x020400aae3007388 */ /* 0x0003e80000000800 */
[----:B------:R-:W-:Y:S10]  /*3300*/  MUFU.EX2 R162, R167 ;  /* 0x000000a700a27308 */ /* 0x000ff40000000800 */
[----:B------:R-:W3:Y:S01]  /*3310*/  MUFU.EX2 R159, R159 ;  /* 0x0000009f009f7308 */ /* 0x000ee20000000800 */
[----:B--2---:R-:W-:Y:S05]  /*3320*/  F2FP.BF16.F32.PACK_AB R172, R156, R155 ;  /* 0x0000009b9cac723e */ /* 0x004fea00000010ff */
[----:B------:R-:W-:Y:S04]  /*3330*/  STS [R227+0x20000], R172 ;  /* 0x020000ace3007388 */ /* 0x000fe80000000800 */
[----:B------:R-:W2:Y:S01]  /*3340*/  MUFU.EX2 R161, R161 ;  /* 0x000000a100a17308 */ /* 0x000ea20000000800 */
[----:B-1----:R-:W-:Y:S09]  /*3350*/  IADD3 R170, P0, R235, R234, RZ ;  /* 0x000000eaebaa7210 */ /* 0x002ff20007f1e0ff */
[----:B------:R1:W-:Y:S01]  /*3360*/  MUFU.EX2 R168, R166 ;  /* 0x000000a600a87308 */ /* 0x0003e20000000800 */
[----:B---3--:R-:W-:Y:S02]  /*3370*/  F2FP.BF16.F32.PACK_AB R175, R160, R159 ;  /* 0x0000009fa0af723e */ /* 0x008fe400000010ff */
[----:B------:R-:W-:Y:S03]  /*3380*/  IADD3.X R171, R218, R233, RZ, P0, !PT ;  /* 0x000000e9daab7210 */ /* 0x000fe600007fe4ff */
[----:B------:R-:W-:Y:S04]  /*3390*/  STS [R226+0x20000], R175 ;  /* 0x020000afe2007388 */ /* 0x000fe80000000800 */
[----:B------:R-:W3:Y:S01]  /*33a0*/  MUFU.EX2 R165, R165 ;  /* 0x000000a500a57308 */ /* 0x000ee20000000800 */
[----:B--2---:R-:W-:Y:S05]  /*33b0*/  F2FP.BF16.F32.PACK_AB R173, R162, R161 ;  /* 0x000000a1a2ad723e */ /* 0x004fea00000010ff */
[----:B------:R-:W-:Y:S04]  /*33c0*/  STS [R226+0x20400], R173 ;  /* 0x020400ade2007388 */ /* 0x000fe80000000800 */
[----:B------:R-:W-:Y:S01]  /*33d0*/  MUFU.EX2 R163, R163 ;  /* 0x000000a300a37308 */ /* 0x000fe20000000800 */
[----:B-1----:R-:W2:Y:S09]  /*33e0*/  LDG.E R166, desc[UR16][R170.64] ;  /* 0x00000010aaa67981 */ /* 0x002eb2000c1e1900 */
[----:B------:R-:W1:Y:S01]  /*33f0*/  MUFU.EX2 R164, R164 ;  /* 0x000000a400a47308 */ /* 0x000e620000000800 */
[----:B---3--:R-:W-:Y:S05]  /*3400*/  F2FP.BF16.F32.PACK_AB R167, R168, R165 ;  /* 0x000000a5a8a7723e */ /* 0x008fea00000010ff */
[----:B------:R3:W-:Y:S01]  /*3410*/  STS [R230+0x20400], R167 ;  /* 0x020400a7e6007388 */ /* 0x0007e20000000800 */
[----:B-1----:R-:W-:Y:S05]  /*3420*/  F2FP.BF16.F32.PACK_AB R169, R164, R163 ;  /* 0x000000a3a4a9723e */ /* 0x002fea00000010ff */
[----:B------:R-:W-:Y:S04]  /*3430*/  STS [R230+0x20000], R169 ;  /* 0x020000a9e6007388 */ /* 0x000fe80000000800 */
[----:B------:R-:W-:Y:S04]  /*3440*/  LDSM.16.M88.4 R68, [R99+0xc000] ;  /* 0x00c000006344783b */ /* 0x000fe80000000200 */
[----:B------:R-:W1:Y:S04]  /*3450*/  LDSM.16.M88.4 R72, [R202+UR5+0x18000] ;  /* 0x01800005ca48783b */ /* 0x000e680008000200 */
[----:B------:R-:W4:Y:S04]  /*3460*/  LDSM.16.M88.4 R76, [R202+UR5+0x18800] ;  /* 0x01880005ca4c783b */ /* 0x000f280008000200 */
[----:B------:R-:W-:Y:S04]  /*3470*/  LDSM.16.M88.4 R80, [R98+0xc000] ;  /* 0x00c000006250783b */ /* 0x000fe80000000200 */
[----:B------:R-:W4:Y:S04]  /*3480*/  LDSM.16.M88.4 R84, [R201+0x6000] ;  /* 0x00600000c954783b */ /* 0x000f280000000200 */
[----:B------:R-:W4:Y:S04]  /*3490*/  LDSM.16.M88.4 R88, [R201+0x6800] ;  /* 0x00680000c958783b */ /* 0x000f280000000200 */
[----:B---3--:R2:W3:Y:S04]  /*34a0*/  LDG.E R167, desc[UR16][R170.64+0x20] ;  /* 0x00002010aaa77981 */ /* 0x0084e8000c1e1900 */
[----:B------:R-:W-:Y:S01]  /*34b0*/  LDSM.16.M88.4 R92, [R200+0x6000] ;  /* 0x00600000c85c783b */ /* 0x000fe20000000200 */
[C---:B-1----:R-:W-:Y:S06]  /*34c0*/  HMMA.16816.F32.BF16 R4, R68.reuse, R72, RZ ;  /* 0x000000484404723c */ /* 0x042fec00000418ff */
[C---:B------:R-:W-:Y:S01]  /*34d0*/  HMMA.16816.F32.BF16 R8, R68.reuse, R74, RZ ;  /* 0x0000004a4408723c */ /* 0x040fe200000418ff */
[----:B------:R-:W1:Y:S05]  /*34e0*/  LDSM.16.M88.4 R72, [R97+0xc000] ;  /* 0x00c000006148783b */ /* 0x000e6a0000000200 */
[C---:B----4-:R-:W-:Y:S06]  /*34f0*/  HMMA.16816.F32.BF16 R12, R68.reuse, R76, RZ ;  /* 0x0000004c440c723c */ /* 0x050fec00000418ff */
[----:B------:R-:W-:Y:S01]  /*3500*/  HMMA.16816.F32.BF16 R16, R68, R78, RZ ;  /* 0x0000004e4410723c */ /* 0x000fe200000418ff */
[----:B------:R-:W4:Y:S04]  /*3510*/  LDSM.16.M88.4 R68, [R200+0x6800] ;  /* 0x00680000c844783b */ /* 0x000f280000000200 */
[----:B------:R-:W-:Y:S01]  /*3520*/  LDSM.16.M88.4 R76, [R96+0xc000] ;  /* 0x00c00000604c783b */ /* 0x000fe20000000200 */
[C---:B------:R-:W-:Y:S06]  /*3530*/  HMMA.16816.F32.BF16 R4, R80.reuse, R84, R4 ;  /* 0x000000545004723c */ /* 0x040fec0000041804 */
[C---:B------:R-:W-:Y:S01]  /*3540*/  HMMA.16816.F32.BF16 R8, R80.reuse, R86, R8 ;  /* 0x000000565008723c */ /* 0x040fe20000041808 */
[----:B------:R-:W4:Y:S05]  /*3550*/  LDSM.16.M88.4 R84, [R199+0x6000] ;  /* 0x00600000c754783b */ /* 0x000f2a0000000200 */
[C---:B------:R-:W-:Y:S06]  /*3560*/  HMMA.16816.F32.BF16 R12, R80.reuse, R88, R12 ;  /* 0x00000058500c723c */ /* 0x040fec000004180c */
[----:B------:R-:W-:Y:S01]  /*3570*/  HMMA.16816.F32.BF16 R16, R80, R90, R16 ;  /* 0x0000005a5010723c */ /* 0x000fe20000041810 */
[----:B------:R-:W4:Y:S04]  /*3580*/  LDSM.16.M88.4 R80, [R199+0x6800] ;  /* 0x00680000c750783b */ /* 0x000f280000000200 */
[----:B------:R-:W-:Y:S01]  /*3590*/  LDSM.16.M88.4 R88, [R99+0xe000] ;  /* 0x00e000006358783b */ /* 0x000fe20000000200 */
[C---:B-1----:R-:W-:Y:S06]  /*35a0*/  HMMA.16816.F32.BF16 R4, R72.reuse, R92, R4 ;  /* 0x0000005c4804723c */ /* 0x042fec0000041804 */
[C---:B------:R-:W-:Y:S01]  /*35b0*/  HMMA.16816.F32.BF16 R8, R72.reuse, R94, R8 ;  /* 0x0000005e4808723c */ /* 0x040fe20000041808 */
[----:B------:R-:W1:Y:S05]  /*35c0*/  LDSM.16.M88.4 R92, [R202+UR5+0x1a000] ;  /* 0x01a00005ca5c783b */ /* 0x000e6a0008000200 */
[C---:B----4-:R-:W-:Y:S06]  /*35d0*/  HMMA.16816.F32.BF16 R12, R72.reuse, R68, R12 ;  /* 0x00000044480c723c */ /* 0x050fec000004180c */
[----:B------:R-:W-:Y:S01]  /*35e0*/  HMMA.16816.F32.BF16 R16, R72, R70, R16 ;  /* 0x000000464810723c */ /* 0x000fe20000041810 */
[----:B------:R-:W4:Y:S04]  /*35f0*/  LDSM.16.M88.4 R68, [R202+UR5+0x1a800] ;  /* 0x01a80005ca44783b */ /* 0x000f280008000200 */
        /* <DEDUP_REMOVED lines=10> */
[----:B------:R-:W1:Y:S05]  /*36a0*/  LDSM.16.M88.4 R92, [R200+0x8000] ;  /* 0x00800000c85c783b */ /* 0x000e6a0000000200 */
[C---:B----4-:R-:W-:Y:S06]  /*36b0*/  HMMA.16816.F32.BF16 R12, R88.reuse, R68, R12 ;  /* 0x00000044580c723c */ /* 0x050fec000004180c */
[----:B------:R-:W-:Y:S01]  /*36c0*/  HMMA.16816.F32.BF16 R16, R88, R70, R16 ;  /* 0x000000465810723c */ /* 0x000fe20000041810 */
        /* <DEDUP_REMOVED lines=18> */
[----:B------:R-:W2:Y:S05]  /*37f0*/  LDSM.16.M88.4 R88, [R201+0xa000] ;  /* 0x00a00000c958783b */ /* 0x000eaa0000000200 */
[C---:B------:R-:W-:Y:S06]  /*3800*/  HMMA.16816.F32.BF16 R12, R84.reuse, R72, R12 ;  /* 0x00000048540c723c */ /* 0x040fec000004180c */
[----:B------:R-:W-:Y:S01]  /*3810*/  HMMA.16816.F32.BF16 R16, R84, R74, R16 ;  /* 0x0000004a5410723c */ /* 0x000fe20000041810 */
[----:B------:R-:W2:Y:S04]  /*3820*/  LDSM.16.M88.4 R72, [R201+0xa800] ;  /* 0x00a80000c948783b */ /* 0x000ea80000000200 */
        /* <DEDUP_REMOVED lines=8> */
[C---:B--2---:R-:W-:Y:S06]  /*38b0*/  HMMA.16816.F32.BF16 R4, R80.reuse, R88, R4 ;  /* 0x000000585004723c */ /* 0x044fec0000041804 */
[C---:B------:R-:W-:Y:S01]  /*38c0*/  HMMA.16816.F32.BF16 R8, R80.reuse, R90, R8 ;  /* 0x0000005a5008723c */ /* 0x040fe20000041808 */
[----:B------:R-:W2:Y:S05]  /*38d0*/  LDSM.16.M88.4 R88, [R199+0xa000] ;  /* 0x00a00000c758783b */ /* 0x000eaa0000000200 */
[C---:B------:R-:W-:Y:S06]  /*38e0*/  HMMA.16816.F32.BF16 R12, R80.reuse, R72, R12 ;  /* 0x00000048500c723c */ /* 0x040fec000004180c */
[----:B------:R-:W-:Y:S01]  /*38f0*/  HMMA.16816.F32.BF16 R16, R80, R74, R16 ;  /* 0x0000004a5010723c */ /* 0x000fe20000041810 */
[----:B------:R-:W3:Y:S05]  /*3900*/  LDSM.16.M88.4 R72, [R199+0xa800] ;  /* 0x00a80000c748783b */ /* 0x000eea0000000200 */
[C---:B-1----:R-:W-:Y:S06]  /*3910*/  HMMA.16816.F32.BF16 R4, R84.reuse, R92, R4 ;  /* 0x0000005c5404723c */ /* 0x042fec0000041804 */
[C---:B------:R-:W-:Y:S06]  /*3920*/  HMMA.16816.F32.BF16 R8, R84.reuse, R94, R8 ;  /* 0x0000005e5408723c */ /* 0x040fec0000041808 */
[C---:B----4-:R-:W-:Y:S06]  /*3930*/  HMMA.16816.F32.BF16 R12, R84.reuse, R68, R12 ;  /* 0x00000044540c723c */ /* 0x050fec000004180c */
[----:B------:R-:W-:Y:S06]  /*3940*/  HMMA.16816.F32.BF16 R16, R84, R70, R16 ;  /* 0x000000465410723c */ /* 0x000fec0000041810 */
[C---:B--2---:R-:W-:Y:S06]  /*3950*/  HMMA.16816.F32.BF16 R4, R76.reuse, R88, R4 ;  /* 0x000000584c04723c */ /* 0x044fec0000041804 */
[C---:B------:R-:W-:Y:S06]  /*3960*/  HMMA.16816.F32.BF16 R8, R76.reuse, R90, R8 ;  /* 0x0000005a4c08723c */ /* 0x040fec0000041808 */
[C---:B---3--:R-:W-:Y:S06]  /*3970*/  HMMA.16816.F32.BF16 R12, R76.reuse, R72, R12 ;  /* 0x000000484c0c723c */ /* 0x048fec000004180c */
[----:B------:R-:W-:Y:S06]  /*3980*/  HMMA.16816.F32.BF16 R16, R76, R74, R16 ;  /* 0x0000004a4c10723c */ /* 0x000fec0000041810 */
[C---:B------:R-:W-:Y:S01]  /*3990*/  FADD.FTZ R170, -R166.reuse, R4 ;  /* 0x00000004a6aa7221 */ /* 0x040fe20000010100 */
[----:B------:R-:W-:Y:S04]  /*39a0*/  FADD.FTZ R169, -R166, R5 ;  /* 0x00000005a6a97221 */ /* 0x000fe80000010100 */
[----:B------:R-:W-:Y:S01]  /*39b0*/  FMUL.FTZ R170, R151, R170 ;  /* 0x000000aa97aa7220 */ /* 0x000fe20000410000 */
[----:B------:R-:W-:Y:S01]  /*39c0*/  FMUL.FTZ R169, R152, R169 ;  /* 0x000000a998a97220 */ /* 0x000fe20000410000 */
[C---:B------:R-:W-:Y:S01]  /*39d0*/  FADD.FTZ R152, -R166.reuse, R8 ;  /* 0x00000008a6987221 */ /* 0x040fe20000010100 */
[----:B------:R-:W-:Y:S03]  /*39e0*/  FADD.FTZ R151, -R166, R9 ;  /* 0x00000009a6977221 */ /* 0x000fe60000010100 */
[----:B------:R-:W-:Y:S01]  /*39f0*/  F2FP.BF16.F32.PACK_AB R169, R169, R170 ;  /* 0x000000aaa9a9723e */ /* 0x000fe200000010ff */
[----:B------:R-:W-:Y:S01]  /*3a00*/  FMUL.FTZ R152, R155, R152 ;  /* 0x000000989b987220 */ /* 0x000fe20000410000 */
[----:B------:R-:W-:Y:S01]  /*3a10*/  FMUL.FTZ R151, R156, R151 ;  /* 0x000000979c977220 */ /* 0x000fe20000410000 */
[C---:B------:R-:W-:Y:S01]  /*3a20*/  FADD.FTZ R155, -R166.reuse, R13 ;  /* 0x0000000da69b7221 */ /* 0x040fe20000010100 */
[----:B------:R-:W-:Y:S03]  /*3a30*/  FADD.FTZ R156, -R166, R12 ;  /* 0x0000000ca69c7221 */ /* 0x000fe60000010100 */
[----:B------:R-:W-:Y:S01]  /*3a40*/  FMUL.FTZ R155, R160, R155 ;  /* 0x0000009ba09b7220 */ /* 0x000fe20000410000 */
[----:B------:R-:W-:Y:S01]  /*3a50*/  F2FP.BF16.F32.PACK_AB R152, R151, R152 ;  /* 0x000000989798723e */ /* 0x000fe200000010ff */
[C---:B------:R-:W-:Y:S01]  /*3a60*/  FADD.FTZ R160, -R167.reuse, R6 ;  /* 0x00000006a7a07221 */ /* 0x040fe20000010100 */
[----:B------:R-:W-:Y:S01]  /*3a70*/  FADD.FTZ R151, -R167, R7 ;  /* 0x00000007a7977221 */ /* 0x000fe20000010100 */
[----:B------:R-:W-:Y:S01]  /*3a80*/  FMUL.FTZ R156, R159, R156 ;  /* 0x0000009c9f9c7220 */ /* 0x000fe20000410000 */
[----:B------:R-:W-:Y:S01]  /*3a90*/  FADD.FTZ R170, -R166, R16 ;  /* 0x00000010a6aa7221 */ /* 0x000fe20000010100 */
[----:B------:R-:W-:Y:S01]  /*3aa0*/  FMUL.FTZ R160, R153, R160 ;  /* 0x000000a099a07220 */ /* 0x000fe20000410000 */
[----:B------:R-:W-:Y:S01]  /*3ab0*/  FMUL.FTZ R151, R154, R151 ;  /* 0x000000979a977220 */ /* 0x000fe20000410000 */
[C---:B------:R-:W-:Y:S01]  /*3ac0*/  FADD.FTZ R154, -R167.reuse, R10 ;  /* 0x0000000aa79a7221 */ /* 0x040fe20000010100 */
[----:B------:R-:W-:Y:S01]  /*3ad0*/  FADD.FTZ R153, -R167, R11 ;  /* 0x0000000ba7997221 */ /* 0x000fe20000010100 */
[----:B------:R-:W-:Y:S01]  /*3ae0*/  FADD.FTZ R171, -R166, R17 ;  /* 0x00000011a6ab7221 */ /* 0x000fe20000010100 */
[----:B------:R-:W-:Y:S01]  /*3af0*/  F2FP.BF16.F32.PACK_AB R155, R155, R156 ;  /* 0x0000009c9b9b723e */ /* 0x000fe200000010ff */
[----:B------:R-:W-:Y:S01]  /*3b00*/  FMUL.FTZ R154, R157, R154 ;  /* 0x0000009a9d9a7220 */ /* 0x000fe20000410000 */
[----:B------:R-:W-:Y:S01]  /*3b10*/  FMUL.FTZ R153, R158, R153 ;  /* 0x000000999e997220 */ /* 0x000fe20000410000 */
[----:B------:R-:W-:Y:S01]  /*3b20*/  FMUL.FTZ R170, R163, R170 ;  /* 0x000000aaa3aa7220 */ /* 0x000fe20000410000 */
[----:B------:R-:W-:Y:S01]  /*3b30*/  FMUL.FTZ R171, R164, R171 ;  /* 0x000000aba4ab7220 */ /* 0x000fe20000410000 */
[C---:B------:R-:W-:Y:S01]  /*3b40*/  FADD.FTZ R156, -R167.reuse, R14 ;  /* 0x0000000ea79c7221 */ /* 0x040fe20000010100 */
[C---:B------:R-:W-:Y:S01]  /*3b50*/  FADD.FTZ R157, -R167.reuse, R15 ;  /* 0x0000000fa79d7221 */ /* 0x040fe20000010100 */
[C---:B------:R-:W-:Y:S01]  /*3b60*/  FADD.FTZ R158, -R167.reuse, R18 ;  /* 0x00000012a79e7221 */ /* 0x040fe20000010100 */
[----:B------:R-:W-:Y:S01]  /*3b70*/  FADD.FTZ R167, -R167, R19 ;  /* 0x00000013a7a77221 */ /* 0x000fe20000010100 */
[----:B------:R-:W-:Y:S01]  /*3b80*/  F2FP.BF16.F32.PACK_AB R171, R171, R170 ;  /* 0x000000aaabab723e */ /* 0x000fe200000010ff */
[----:B------:R-:W-:Y:S01]  /*3b90*/  FMUL.FTZ R156, R161, R156 ;  /* 0x0000009ca19c7220 */ /* 0x000fe20000410000 */
[----:B------:R-:W-:Y:S01]  /*3ba0*/  F2FP.BF16.F32.PACK_AB R151, R151, R160 ;  /* 0x000000a09797723e */ /* 0x000fe200000010ff */
[----:B------:R-:W-:Y:S01]  /*3bb0*/  FMUL.FTZ R157, R162, R157 ;  /* 0x0000009da29d7220 */ /* 0x000fe20000410000 */
[----:B------:R-:W-:Y:S01]  /*3bc0*/  FMUL.FTZ R158, R165, R158 ;  /* 0x0000009ea59e7220 */ /* 0x000fe20000410000 */
[----:B------:R-:W-:Y:S01]  /*3bd0*/  FMUL.FTZ R167, R168, R167 ;  /* 0x000000a7a8a77220 */ /* 0x000fe20000410000 */
[----:B------:R-:W-:Y:S06]  /*3be0*/  @!P4 BRA `(.L_x_355) ;  /* 0x00000000005cc947 */ /* 0x000fec0003800000 */
[----:B------:R-:W1:Y:S01]  /*3bf0*/  LDC R7, c[0x0][0x240] ;  /* 0x00009000ff077b82 */ /* 0x000e620000000800 */
[----:B------:R-:W-:Y:S04]  /*3c00*/  LOP3.LUT R4, R240, 0x1, RZ, 0xc0, !PT ;  /* 0x00000001f0047812 */ /* 0x000fe800078ec0ff */
[----:B------:R-:W-:Y:S01]  /*3c10*/  ISETP.NE.U32.AND P1, PT, R4, 0x1, PT ;  /* 0x000000010400780c */ /* 0x000fe20003f25070 */
[----:B------:R-:W-:Y:S02]  /*3c20*/  IMAD.MOV.U32 R4, RZ, RZ, -0x6000 ;  /* 0xffffa000ff047424 */ /* 0x000fe400078e00ff */
[----:B------:R-:W2:Y:S03]  /*3c30*/  LDC R5, c[0x0][0x244] ;  /* 0x00009100ff057b82 */ /* 0x000ea60000000800 */
[----:B------:R-:W-:Y:S05]  /*3c40*/  SEL R4, R4, 0x6000, !P1 ;  /* 0x0000600004047807 */ /* 0x000fea0004800000 */
[--C-:B------:R-:W-:Y:S02]  /*3c50*/  IMAD.IADD R239, R239, 0x1, R4.reuse ;  /* 0x00000001efef7824 */ /* 0x100fe400078e0204 */
[----:B------:R-:W-:Y:S02]  /*3c60*/  IMAD.IADD R196, R196, 0x1, R4 ;  /* 0x00000001c4c47824 */ /* 0x000fe400078e0204 */
[----:B-1----:R-:W-:Y:S05]  /*3c70*/  IMAD.U32 R9, R7, -0x40, RZ ;  /* 0xffffffc007097824 */ /* 0x002fea00078e00ff */
[C---:B------:R-:W-:Y:S04]  /*3c80*/  LEA R250, P0, R9.reuse, R250, 0x1 ;  /* 0x000000fa09fa7211 */ /* 0x040fe800078008ff */
[----:B------:R-:W-:Y:S02]  /*3c90*/  LEA.HI.X.SX32 R251, R9, R251, 0x1, P0 ;  /* 0x000000fb09fb7211 */ /* 0x000fe400000f0eff */
[C---:B------:R-:W-:Y:S03]  /*3ca0*/  LEA R6, P0, R7.reuse, R250, 0x6 ;  /* 0x000000fa07067211 */ /* 0x040fe600078030ff */
[----:B------:R-:W-:Y:S01]  /*3cb0*/  @!PT LDS RZ, [RZ] ;  /* 0x00000000fffff984 */ /* 0x000fe20000000800 */
[----:B------:R-:W-:Y:S01]  /*3cc0*/  @!PT LDS RZ, [RZ] ;  /* 0x00000000fffff984 */ /* 0x000fe20000000800 */
[----:B------:R-:W-:Y:S01]  /*3cd0*/  @!PT LDS RZ, [RZ] ;  /* 0x00000000fffff984 */ /* 0x000fe20000000800 */
[----:B------:R1:W-:Y:S01]  /*3ce0*/  LDGSTS.E.BYPASS.LTC128B.128 [R239], desc[UR16][R250.64] ;  /* 0x00000000faef7fae */ /* 0x0003e2000b901d50 */
[----:B--2---:R-:W-:Y:S03]  /*3cf0*/  LEA.HI.X R7, R7, R251, R5, 0x6, P0 ;  /* 0x000000fb07077211 */ /* 0x004fe600000f3405 */
[----:B------:R1:W-:Y:S04]  /*3d00*/  LDGSTS.E.BYPASS.LTC128B.128 [R239+0x2000], desc[UR16][R250.64+0x80] ;  /* 0x02000080faef7fae */ /* 0x0003e8000b901d50 */
[----:B------:R1:W-:Y:S04]  /*3d10*/  LDGSTS.E.BYPASS.LTC128B.128 [R239+0x4000], desc[UR16][R250.64+0x100] ;  /* 0x04000100faef7fae */ /* 0x0003e8000b901d50 */
[----:B------:R1:W-:Y:S04]  /*3d20*/  LDGSTS.E.BYPASS.LTC128B.128 [R239+0x1000], desc[UR16][R6.64] ;  /* 0x0100000006ef7fae */ /* 0x0003e8000b901d50 */
[----:B------:R1:W-:Y:S04]  /*3d30*/  LDGSTS.E.BYPASS.LTC128B.128 [R239+0x3000], desc[UR16][R6.64+0x80] ;  /* 0x0300008006ef7fae */ /* 0x0003e8000b901d50 */
[----:B------:R1:W-:Y:S04]  /*3d40*/  LDGSTS.E.BYPASS.LTC128B.128 [R239+0x5000], desc[UR16][R6.64+0x100] ;  /* 0x0500010006ef7fae */ /* 0x0003e8000b901d50 */
[----:B------:R-:W0:Y:S02]  /*3d50*/  LDGDEPBAR ;  /* 0x00000000000079af */ /* 0x000e240000000000 */
.L_x_355:
        /* <DEDUP_REMOVED lines=14> */
[----:B-1----:R-:W-:Y:S04]  /*3e40*/  LDSM.16.MT88.4 R4, [R198+0x20000] ;  /* 0x02000000c604783b */ /* 0x002fe80000004200 */
[----:B------:R-:W1:Y:S04]  /*3e50*/  LDSM.16.MT88.4 R8, [R205+0xc000] ;  /* 0x00c00000cd08783b */ /* 0x000e680000004200 */
        /* <DEDUP_REMOVED lines=73> */
[----:B------:R-:W1:Y:S08]  /*42f0*/  LDC R7, c[0x0][0x420] ;  /* 0x00010800ff077b82 */ /* 0x000e700000000800 */
[----:B------:R-:W2:Y:S01]  /*4300*/  LDC R5, c[0x0][0x424] ;  /* 0x00010900ff057b82 */ /* 0x000ea20000000800 */
[----:B-1----:R-:W-:Y:S05]  /*4310*/  IMAD.U32 R9, R7, -0x40, RZ ;  /* 0xffffffc007097824 */ /* 0x002fea00078e00ff */
[C---:B------:R-:W-:Y:S04]  /*4320*/  LEA R248, P0, R9.reuse, R248, 0x1 ;  /* 0x000000f809f87211 */ /* 0x040fe800078008ff */
[----:B------:R-:W-:Y:S02]  /*4330*/  LEA.HI.X.SX32 R249, R9, R249, 0x1, P0 ;  /* 0x000000f909f97211 */ /* 0x000fe400000f0eff */
[C---:B------:R-:W-:Y:S03]  /*4340*/  LEA R6, P0, R7.reuse, R248, 0x6 ;  /* 0x000000f807067211 */ /* 0x040fe600078030ff */
[----:B------:R-:W-:Y:S01]  /*4350*/  @!PT LDS RZ, [RZ] ;  /* 0x00000000fffff984 */ /* 0x000fe20000000800 */
[----:B------:R-:W-:Y:S01]  /*4360*/  @!PT LDS RZ, [RZ] ;  /* 0x00000000fffff984 */ /* 0x000fe20000000800 */
[----:B------:R-:W-:Y:S01]  /*4370*/  @!PT LDS RZ, [RZ] ;  /* 0x00000000fffff984 */ /* 0x000fe20000000800 */
[----:B------:R1:W-:Y:S01]  /*4380*/  LDGSTS.E.BYPASS.LTC128B.128 [R222+0xc000], desc[UR16][R248.64] ;  /* 0x0c000000f8de7fae */ /* 0x0003e2000b901d50 */
[----:B--2---:R-:W-:Y:S03]  /*4390*/  LEA.HI.X R7, R7, R249, R5, 0x6, P0 ;  /* 0x000000f907077211 */ /* 0x004fe600000f3405 */
[----:B------:R1:W-:Y:S04]  /*43a0*/  LDGSTS.E.BYPASS.LTC128B.128 [R222+0xe000], desc[UR16][R248.64+0x80] ;  /* 0x0e000080f8de7fae */ /* 0x0003e8000b901d50 */
[----:B------:R1:W-:Y:S04]  /*43b0*/  LDGSTS.E.BYPASS.LTC128B.128 [R222+0x10000], desc[UR16][R248.64+0x100] ;  /* 0x10000100f8de7fae */ /* 0x0003e8000b901d50 */
[----:B------:R1:W-:Y:S04]  /*43c0*/  LDGSTS.E.BYPASS.LTC128B.128 [R222+0xd000], desc[UR16][R6.64] ;  /* 0x0d00000006de7fae */ /* 0x0003e8000b901d50 */
[----:B------:R1:W-:Y:S04]  /*43d0*/  LDGSTS.E.BYPASS.LTC128B.128 [R222+0xf000], desc[UR16][R6.64+0x80] ;  /* 0x0f00008006de7fae */ /* 0x0003e8000b901d50 */
[----:B------:R1:W-:Y:S04]  /*43e0*/  LDGSTS.E.BYPASS.LTC128B.128 [R222+0x11000], desc[UR16][R6.64+0x100] ;  /* 0x1100010006de7fae */ /* 0x0003e8000b901d50 */
[----:B------:R-:W0:Y:S02]  /*43f0*/  LDGDEPBAR ;  /* 0x00000000000079af */ /* 0x000e240000000000 */
.L_x_356:
[----:B------:R-:W-:Y:S04]  /*4400*/  LDSM.16.M88.4 R148, [R197] ;  /* 0x00000000c594783b */ /* 0x000fe80000000200 */
[----:B------:R-:W1:Y:S04]  /*4410*/  LDSM.16.MT88.4 R16, [R205+0x12000] ;  /* 0x01200000cd10783b */ /* 0x000e680000004200 */
[----:B------:R-:W2:Y:S04]  /*4420*/  LDSM.16.M88.4 R92, [R197+0x1000] ;  /* 0x00100000c55c783b */ /* 0x000ea80000000200 */
[----:B------:R-:W3:Y:S04]  /*4430*/  LDSM.16.MT88.4 R80, [R205+0x14000] ;  /* 0x01400000cd50783b */ /* 0x000ee80000004200 */
[----:B------:R-:W4:Y:S04]  /*4440*/  LDSM.16.MT88.4 R96, [R205+0x16000] ;  /* 0x01600000cd60783b */ /* 0x000f280000004200 */
[----:B------:R-:W-:Y:S04]  /*4450*/  LDSM.16.M88.4 R152, [R192] ;  /* 0x00000000c098783b */ /* 0x000fe80000000200 */
[----:B------:R-:W4:Y:S04]  /*4460*/  LDSM.16.MT88.4 R156, [R205+0x12800] ;  /* 0x01280000cd9c783b */ /* 0x000f280000004200 */
[----:B------:R-:W4:Y:S04]  /*4470*/  LDSM.16.M88.4 R160, [R192+0x1000] ;  /* 0x00100000c0a0783b */ /* 0x000f280000000200 */
[----:B------:R-:W4:Y:S04]  /*4480*/  LDSM.16.MT88.4 R164, [R205+0x14800] ;  /* 0x01480000cda4783b */ /* 0x000f280000004200 */
[----:B------:R-:W4:Y:S04]  /*4490*/  LDSM.16.MT88.4 R168, [R205+0x16800] ;  /* 0x01680000cda8783b */ /* 0x000f280000004200 */
[----:B------:R-:W-:Y:S01]  /*44a0*/  LDSM.16.MT88.4 R172, [R205+0x13000] ;  /* 0x01300000cdac783b */ /* 0x000fe20000004200 */
[-C--:B-1----:R-:W-:Y:S03]  /*44b0*/  HMMA.16816.F32.BF16 R4, R148, R16.reuse, RZ ;  /* 0x000000109404723c */ /* 0x082fe600000418ff */
[----:B------:R-:W-:Y:S04]  /*44c0*/  LDSM.16.M88.4 R176, [R2+0x1000] ;  /* 0x0010000002b0783b */ /* 0x000fe80000000200 */
[----:B------:R-:W-:Y:S01]  /*44d0*/  LDSM.16.MT88.4 R180, [R205+0x15000] ;  /* 0x01500000cdb4783b */ /* 0x000fe20000004200 */
[C---:B--2---:R-:W-:Y:S03]  /*44e0*/  HMMA.16816.F32.BF16 R8, R92.reuse, R16, RZ ;  /* 0x000000105c08723c */ /* 0x044fe600000418ff */
[----:B------:R-:W-:Y:S03]  /*44f0*/  LDSM.16.MT88.4 R184, [R205+0x17000] ;  /* 0x01700000cdb8783b */ /* 0x000fe60000004200 */
[-C--:B------:R-:W-:Y:S01]  /*4500*/  HMMA.16816.F32.BF16 R12, R92, R18.reuse, RZ ;  /* 0x000000125c0c723c */ /* 0x080fe200000418ff */
[----:B------:R-:W-:Y:S05]  /*4510*/  LDSM.16.MT88.4 R188, [R205+0x15800] ;  /* 0x01580000cdbc783b */ /* 0x000fea0000004200 */
[C---:B------:R-:W-:Y:S06]  /*4520*/  HMMA.16816.F32.BF16 R16, R148.reuse, R18, RZ ;  /* 0x000000129410723c */ /* 0x040fec00000418ff */
[-C--:B---3--:R-:W-:Y:S06]  /*4530*/  HMMA.16816.F32.BF16 R68, R148, R80.reuse, RZ ;  /* 0x000000509444723c */ /* 0x088fec00000418ff */
        /* <DEDUP_REMOVED lines=281> */
[C---:B------:R-:W-:Y:S01]  /*56d0*/  ISETP.GT.AND P2, PT, R240.reuse, RZ, PT ;  /* 0x000000fff000720c */ /* 0x040fe20003f44270 */
        /* <DEDUP_REMOVED lines=128> */
[CC--:B------:R-:W-:Y:S01]  /*5ee0*/  @P0 IADD3 R8, R242.reuse, R245.reuse, RZ ;  /* 0x000000f5f2080210 */ /* 0x0c0fe20007ffe0ff */
[----:B------:R-:W-:Y:S01]  /*5ef0*/  STS [R223+0x4400], R134 ;  /* 0x00440086df007388 */ /* 0x000fe20000000800 */
[----:B------:R-:W-:Y:S02]  /*5f00*/  @P0 IADD3 R47, R242, R245, RZ ;  /* 0x000000f5f22f0210 */ /* 0x000fe40007ffe0ff */
[----:B------:R-:W-:Y:S01]  /*5f10*/  F2FP.BF16.F32.PACK_AB R56, R57, R56 ;  /* 0x000000383938723e */ /* 0x000fe200000010ff */
[----:B------:R-:W-:Y:S01]  /*5f20*/  STS [R225+0x4000], R144 ;  /* 0x00400090e1007388 */ /* 0x000fe20000000800 */
[C---:B-1----:R-:W-:Y:S01]  /*5f30*/  @P0 IMAD R6, R8.reuse, R3, RZ ;  /* 0x0000000308060224 */ /* 0x042fe200078e02ff */
[----:B------:R-:W-:Y:S01]  /*5f40*/  F2FP.BF16.F32.PACK_AB R60, R61, R60 ;  /* 0x0000003c3d3c723e */ /* 0x000fe200000010ff */
[----:B------:R-:W-:Y:S01]  /*5f50*/  @P0 IMAD.WIDE.U32 R8, R8, R2, RZ ;  /* 0x0000000208080225 */ /* 0x000fe200078e00ff */
[----:B------:R-:W-:Y:S01]  /*5f60*/  STS [R225+0x4400], R146 ;  /* 0x00440092e1007388 */ /* 0x000fe20000000800 */
[----:B------:R-:W-:-:S03]  /*5f70*/  F2FP.BF16.F32.PACK_AB R62, R63, R62 ;  /* 0x0000003e3f3e723e */ /* 0x000fc600000010ff */
[----:B------:R-:W-:Y:S01]  /*5f80*/  STS [R223+0x5000], R136 ;  /* 0x00500088df007388 */ /* 0x000fe20000000800 */
[----:B------:R-:W-:-:S03]  /*5f90*/  @P0 IADD3 R6, R9, R6, RZ ;  /* 0x0000000609060210 */ /* 0x000fc60007ffe0ff */
        /* <DEDUP_REMOVED lines=19> */
[----:B------:R-:W-:Y:S04]  /*60d0*/  STS [R223+0xa000], R52 ;  /* 0x00a00034df007388 */ /* 0x000fe80000000800 */
[----:B------:R-:W-:Y:S04]  /*60e0*/  STS [R223+0xa400], R54 ;  /* 0x00a40036df007388 */ /* 0x000fe80000000800 */
[----:B------:R-:W-:Y:S04]  /*60f0*/  STS [R225+0xa000], R64 ;  /* 0x00a00040e1007388 */ /* 0x000fe80000000800 */
[----:B------:R-:W-:Y:S04]  /*6100*/  STS [R225+0xa400], R66 ;  /* 0x00a40042e1007388 */ /* 0x000fe80000000800 */
[----:B------:R-:W-:Y:S01]  /*6110*/  STS [R223+0xb400], R58 ;  /* 0x00b4003adf007388 */ /* 0x000fe20000000800 */
[----:B--2---:R-:W-:-:S03]  /*6120*/  @P0 IMAD R44, R47, R5, RZ ;  /* 0x000000052f2c0224 */ /* 0x004fc600078e02ff */
[----:B------:R2:W-:Y:S01]  /*6130*/  STS [R223+0xb000], R56 ;  /* 0x00b00038df007388 */ /* 0x0005e20000000800 */
[----:B-1----:R-:W-:-:S05]  /*6140*/  @P0 IMAD.WIDE.U32 R46, R47, R4, RZ ;  /* 0x000000042f2e0225 */ /* 0x002fca00078e00ff */
[----:B------:R-:W-:Y:S02]  /*6150*/  @P0 IADD3 R44, R47, R44, RZ ;  /* 0x0000002c2f2c0210 */ /* 0x000fe40007ffe0ff */
[----:B--2---:R-:W-:Y:S01]  /*6160*/  @P0 MOV R56, R8 ;  /* 0x0000000800380202 */ /* 0x004fe20000000f00 */
        /* <DEDUP_REMOVED lines=12> */
.L_x_358:
        /* <DEDUP_REMOVED lines=12> */
.L_x_359:
[----:B------:R1:W-:Y:S01]  /*62f0*/  STS [R225+0xb000], R60 ;  /* 0x00b0003ce1007388 */ /* 0x0003e20000000800 */
[----:B------:R-:W-:Y:S01]  /*6300*/  MOV R61, R215 ;  /* 0x000000d7003d7202 */ /* 0x000fe20000000f00 */
[----:B------:R-:W-:Y:S01]  /*6310*/  IMAD R48, R229, R4, RZ ;  /* 0x00000004e5307224 */ /* 0x000fe200078e02ff */
[----:B------:R-:W-:Y:S01]  /*6320*/  ULDC.64 UR6, c[0x0][0x468] ;  /* 0x00011a0000067ab9 */ /* 0x000fe20000000a00 */
[----:B------:R2:W-:Y:S01]  /*6330*/  STS [R225+0xb400], R62 ;  /* 0x00b4003ee1007388 */ /* 0x0005e20000000800 */
[----:B------:R-:W-:Y:S01]  /*6340*/  IADD3 R45, R213, 0x20, RZ ;  /* 0x00000020d52d7810 */ /* 0x000fe20007ffe0ff */
[----:B------:R-:W-:Y:S01]  /*6350*/  IMAD R7, R241, R5, R48 ;  /* 0x00000005f1077224 */ /* 0x000fe200078e0230 */
[----:B------:R-:W-:Y:S01]  /*6360*/  BSSY B0, `(.L_x_360) ;  /* 0x0000026000007945 */ /* 0x000fe20003800000 */
[----:B------:R-:W-:Y:S01]  /*6370*/  BAR.SYNC.DEFER_BLOCKING 0x0 ;  /* 0x0000000000007b1d */ /* 0x000fe20000010000 */
[----:B-1----:R-:W-:-:S05]  /*6380*/  MOV R60, R214 ;  /* 0x000000d6003c7202 */ /* 0x002fca0000000f00 */
[----:B------:R-:W-:Y:S01]  /*6390*/  IMAD.WIDE.U32 R50, R241, R4, R60 ;  /* 0x00000004f1327225 */ /* 0x000fe200078e003c */
[----:B------:R1:W3:Y:S02]  /*63a0*/  LDS.128 R40, [R222+0x13000] ;  /* 0x01300000de287984 */ /* 0x0002e40000000c00 */
[----:B--2---:R-:W-:Y:S02]  /*63b0*/  IADD3 R62, P0, R46, R50, RZ ;  /* 0x000000322e3e7210 */ /* 0x004fe40007f1e0ff */
[----:B------:R1:W2:Y:S01]  /*63c0*/  LDS.128 R36, [R222+0x15000] ;  /* 0x01500000de247984 */ /* 0x0002a20000000c00 */
[----:B------:R-:W-:Y:S01]  /*63d0*/  IMAD R46, R216, -0x40, R243 ;  /* 0xffffffc0d82e7824 */ /* 0x000fe200078e02f3 */
[----:B------:R-:W-:Y:S02]  /*63e0*/  IADD3.X R63, R44, R51, R7, P0, !PT ;  /* 0x000000332c3f7210 */ /* 0x000fe400007fe407 */
[----:B------:R1:W4:Y:S01]  /*63f0*/  LDS.128 R32, [R222+0x17000] ;  /* 0x01700000de207984 */ /* 0x0003220000000c00 */
[----:B------:R-:W-:Y:S01]  /*6400*/  IMAD R44, R236, UR6, RZ ;  /* 0x00000006ec2c7c24 */ /* 0x000fe2000f8e02ff */
[----:B------:R-:W-:-:S02]  /*6410*/  ISETP.GE.AND P2, PT, R213, R46, PT ;  /* 0x0000002ed500720c */ /* 0x000fc40003f46270 */
[----:B------:R1:W1:Y:S01]  /*6420*/  LDS.128 R28, [R222+0x18000] ;  /* 0x01800000de1c7984 */ /* 0x0002620000000c00 */
[----:B------:R-:W-:Y:S01]  /*6430*/  IMAD R7, R221, UR7, R44 ;  /* 0x00000007dd077c24 */ /* 0x000fe2000f8e022c */
[----:B------:R-:W-:Y:S01]  /*6440*/  ISETP.GE.AND P1, PT, R45, R46, PT ;  /* 0x0000002e2d00720c */ /* 0x000fe20003f26270 */
        /* <DEDUP_REMOVED lines=8> */
[----:B------:R-:W3:Y:S01]  /*64d0*/  LDS.128 R48, [R222+0x14000] ;  /* 0x01400000de307984 */ /* 0x000ee20000000c00 */
[----:B------:R-:W-:Y:S01]  /*64e0*/  MOV R64, R62 ;  /* 0x0000003e00407202 */ /* 0x000fe20000000f00 */
[-C--:B------:R-:W-:Y:S01]  /*64f0*/  IMAD R58, R217, R4.reuse, RZ ;  /* 0x00000004d93a7224 */ /* 0x080fe200078e02ff */
[----:B------:R-:W-:Y:S01]  /*6500*/  MOV R65, R7 ;  /* 0x0000000700417202 */ /* 0x000fe20000000f00 */
[----:B------:R-:W2:Y:S01]  /*6510*/  LDS.128 R44, [R222+0x12000] ;  /* 0x01200000de2c7984 */ /* 0x000ea20000000c00 */
[----:B------:R-:W-:Y:S01]  /*6520*/  ULDC.64 UR6, c[0x0][0x3f0] ;  /* 0x0000fc0000067ab9 */ /* 0x000fe20000000a00 */
[C---:B------:R-:W-:Y:S02]  /*6530*/  IMAD R57, R213.reuse, R5, R58 ;  /* 0x00000005d5397224 */ /* 0x040fe400078e023a */
[----:B------:R-:W4:Y:S01]  /*6540*/  LDS.128 R52, [R222+0x16000] ;  /* 0x01600000de347984 */ /* 0x000f220000000c00 */
[----:B------:R-:W-:-:S05]  /*6550*/  IMAD.WIDE.U32 R64, R213, R4, R64 ;  /* 0x00000004d5407225 */ /* 0x000fca00078e0040 */
[----:B------:R-:W-:Y:S02]  /*6560*/  IADD3 R57, R65, R57, RZ ;  /* 0x0000003941397210 */ /* 0x000fe40007ffe0ff */
[----:B------:R-:W-:-:S04]  /*6570*/  LEA R58, P0, R64, UR6, 0x1 ;  /* 0x00000006403a7c11 */ /* 0x000fc8000f8008ff */
[----:B------:R-:W-:-:S05]  /*6580*/  LEA.HI.X R59, R64, UR7, R57, 0x1, P0 ;  /* 0x00000007403b7c11 */ /* 0x000fca00080f0c39 */
[----:B---3--:R3:W-:Y:S04]  /*6590*/  STG.E.128 desc[UR16][R58.64+0x80], R48 ;  /* 0x000080303a007986 */ /* 0x0087e8000c101d10 */
[----:B--2---:R3:W-:Y:S04]  /*65a0*/  STG.E.128 desc[UR16][R58.64], R44 ;  /* 0x0000002c3a007986 */ /* 0x0047e8000c101d10 */
[----:B----4-:R3:W-:Y:S02]  /*65b0*/  STG.E.128 desc[UR16][R58.64+0x100], R52 ;  /* 0x000100343a007986 */ /* 0x0107e4000c101d10 */
.L_x_361:
[----:B------:R-:W-:Y:S05]  /*65c0*/  BSYNC B0 ;  /* 0x0000000000007941 */ /* 0x000fea0003800000 */
.L_x_360:
[----:B------:R-:W-:Y:S04]  /*65d0*/  BSSY B0, `(.L_x_362) ;  /* 0x0000010000007945 */ /* 0x000fe80003800000 */
[----:B------:R-:W-:Y:S05]  /*65e0*/  @P1 BRA `(.L_x_363) ;  /* 0x0000000000381947 */ /* 0x000fea0003800000 */
[----:B---3--:R-:W-:Y:S01]  /*65f0*/  IADD3 R44, P0, R213, 0x20, RZ ;  /* 0x00000020d52c7810 */ /* 0x008fe20007f1e0ff */
[----:B------:R-:W-:Y:S01]  /*6600*/  IMAD.MOV.U32 R46, RZ, RZ, R62 ;  /* 0x000000ffff2e7224 */ /* 0x000fe200078e003e */
[----:B------:R-:W-:Y:S01]  /*6610*/  MOV R47, R7 ;  /* 0x00000007002f7202 */ /* 0x000fe20000000f00 */
[----:B------:R-:W-:Y:S02]  /*6620*/  ULDC.64 UR6, c[0x0][0x3f0] ;  /* 0x0000fc0000067ab9 */ /* 0x000fe40000000a00 */
[----:B------:R-:W-:Y:S02]  /*6630*/  IMAD.X R45, RZ, RZ, R217, P0 ;  /* 0x000000ffff2d7224 */ /* 0x000fe400000e06d9 */
[----:B------:R-:W-:-:S04]  /*6640*/  IMAD.WIDE.U32 R46, R44, R4, R46 ;  /* 0x000000042c2e7225 */ /* 0x000fc800078e002e */
[----:B------:R-:W-:Y:S01]  /*6650*/  IMAD R45, R45, R4, RZ ;  /* 0x000000042d2d7224 */ /* 0x000fe200078e02ff */
[----:B------:R-:W-:-:S03]  /*6660*/  LEA R4, P0, R46, UR6, 0x1 ;  /* 0x000000062e047c11 */ /* 0x000fc6000f8008ff */
[----:B------:R-:W-:-:S05]  /*6670*/  IMAD R45, R44, R5, R45 ;  /* 0x000000052c2d7224 */ /* 0x000fca00078e022d */
[----:B------:R-:W-:-:S04]  /*6680*/  IADD3 R45, R47, R45, RZ ;  /* 0x0000002d2f2d7210 */ /* 0x000fc80007ffe0ff */
[----:B------:R-:W-:-:S05]  /*6690*/  LEA.HI.X R5, R46, UR7, R45, 0x1, P0 ;  /* 0x000000072e057c11 */ /* 0x000fca00080f0c2d */
[----:B------:R3:W-:Y:S04]  /*66a0*/  STG.E.128 desc[UR16][R4.64], R40 ;  /* 0x0000002804007986 */ /* 0x0007e8000c101d10 */
[----:B--2---:R3:W-:Y:S04]  /*66b0*/  STG.E.128 desc[UR16][R4.64+0x80], R36 ;  /* 0x0000802404007986 */ /* 0x0047e8000c101d10 */
[----:B----4-:R3:W-:Y:S02]  /*66c0*/  STG.E.128 desc[UR16][R4.64+0x100], R32 ;  /* 0x0001002004007986 */ /* 0x0107e4000c101d10 */
.L_x_363:
[----:B------:R-:W-:Y:S05]  /*66d0*/  BSYNC B0 ;  /* 0x0000000000007941 */ /* 0x000fea0003800000 */
.L_x_362:
[-C--:B------:R-:W-:Y:S01]  /*66e0*/  IMAD.WIDE.U32 R60, R241, R2.reuse, R60 ;  /* 0x00000002f13c7225 */ /* 0x080fe200078e003c */
[----:B------:R-:W-:Y:S01]  /*66f0*/  ULDC.64 UR6, c[0x0][0x470] ;  /* 0x00011c0000067ab9 */ /* 0x000fe20000000a00 */
[----:B------:R-:W-:Y:S02]  /*6700*/  BSSY B0, `(.L_x_364) ;  /* 0x0000016000007945 */ /* 0x000fe40003800000 */
[----:B---3--:R-:W-:Y:S01]  /*6710*/  IMAD R4, R229, R2, RZ ;  /* 0x00000002e5047224 */ /* 0x008fe200078e02ff */
        /* <DEDUP_REMOVED lines=8> */
[----:B----4-:R-:W-:Y:S01]  /*67a0*/  MOV R32, R6 ;  /* 0x0000000600207202 */ /* 0x010fe20000000f00 */
[-C--:B------:R-:W-:Y:S01]  /*67b0*/  IMAD R4, R217, R2.reuse, RZ ;  /* 0x00000002d9047224 */ /* 0x080fe200078e02ff */
[----:B------:R-:W-:Y:S01]  /*67c0*/  MOV R33, R5 ;  /* 0x0000000500217202 */ /* 0x000fe20000000f00 */
[----:B------:R-:W-:Y:S02]  /*67d0*/  ULDC.64 UR6, c[0x0][0x3f8] ;  /* 0x0000fe0000067ab9 */ /* 0x000fe40000000a00 */
[C---:B------:R-:W-:Y:S02]  /*67e0*/  IMAD R4, R213.reuse, R3, R4 ;  /* 0x00000003d5047224 */ /* 0x040fe400078e0204 */
[----:B------:R-:W-:-:S05]  /*67f0*/  IMAD.WIDE.U32 R32, R213, R2, R32 ;  /* 0x00000002d5207225 */ /* 0x000fca00078e0020 */
[----:B------:R-:W-:Y:S02]  /*6800*/  IADD3 R4, R33, R4, RZ ;  /* 0x0000000421047210 */ /* 0x000fe40007ffe0ff */
[----:B------:R-:W-:-:S04]  /*6810*/  LEA R34, P0, R32, UR6, 0x1 ;  /* 0x0000000620227c11 */ /* 0x000fc8000f8008ff */
[----:B------:R-:W-:-:S05]  /*6820*/  LEA.HI.X R35, R32, UR7, R4, 0x1, P0 ;  /* 0x0000000720237c11 */ /* 0x000fca00080f0c04 */
[----:B-1----:R3:W-:Y:S04]  /*6830*/  STG.E.128 desc[UR16][R34.64], R28 ;  /* 0x0000001c22007986 */ /* 0x0027e8000c101d10 */
[----:B------:R3:W-:Y:S04]  /*6840*/  STG.E.128 desc[UR16][R34.64+0x80], R20 ;  /* 0x0000801422007986 */ /* 0x0007e8000c101d10 */
[----:B------:R3:W-:Y:S02]  /*6850*/  STG.E.128 desc[UR16][R34.64+0x100], R12 ;  /* 0x0001000c22007986 */ /* 0x0007e4000c101d10 */
.L_x_365:
[----:B------:R-:W-:Y:S05]  /*6860*/  BSYNC B0 ;  /* 0x0000000000007941 */ /* 0x000fea0003800000 */
.L_x_364:
[----:B------:R-:W-:Y:S05]  /*6870*/  @P1 BRA `(.L_x_366) ;  /* 0x0000000800101947 */ /* 0x000fea0003800000 */
[----:B------:R-:W-:Y:S01]  /*6880*/  IADD3 R4, P0, R213, 0x20, RZ ;  /* 0x00000020d5047810 */ /* 0x000fe20007f1e0ff */
[----:B-1-3--:R-:W-:Y:S01]  /*6890*/  IMAD.MOV.U32 R12, RZ, RZ, R6 ;  /* 0x000000ffff0c7224 */ /* 0x00afe200078e0006 */
        /* <DEDUP_REMOVED lines=10> */
[----:B------:R1:W-:Y:S04]  /*6940*/  STG.E.128 desc[UR16][R2.64+0x80], R16 ;  /* 0x0000801002007986 */ /* 0x0003e8000c101d10 */
[----:B------:R1:W-:Y:S01]  /*6950*/  STG.E.128 desc[UR16][R2.64+0x100], R8 ;  /* 0x0001000802007986 */ /* 0x0003e2000c101d10 */
[----:B------:R-:W-:Y:S05]  /*6960*/  BRA `(.L_x_366) ;  /* 0x0000000400d47947 */ /* 0x000fea0003800000 */
.L_x_354:
[----:B------:R-:W-:-:S13]  /*6970*/  ISETP.NE.AND P0, PT, R245, -0x1, PT ;  /* 0xfffffffff500780c */ /* 0x000fda0003f05270 */
        /* <DEDUP_REMOVED lines=22> */
.L_x_367:
        /* <DEDUP_REMOVED lines=12> */
.L_x_368:
[----:B------:R-:W-:Y:S01]  /*6ba0*/  IMAD R243, R216, -0x40, R243 ;  /* 0xffffffc0d8f37824 */ /* 0x000fe200078e02f3 */
[----:B------:R-:W-:Y:S01]  /*6bb0*/  ULDC.64 UR6, c[0x0][0x468] ;  /* 0x00011a0000067ab9 */ /* 0x000fe20000000a00 */
[-C--:B------:R-:W-:Y:S01]  /*6bc0*/  IMAD R6, R229, R4.reuse, RZ ;  /* 0x00000004e5067224 */ /* 0x080fe200078e02ff */
[----:B------:R-:W-:Y:S01]  /*6bd0*/  BSSY B0, `(.L_x_369) ;  /* 0x0000018000007945 */ /* 0x000fe20003800000 */
[----:B------:R-:W-:Y:S01]  /*6be0*/  IMAD.WIDE.U32 R14, R241, R4, R214 ;  /* 0x00000004f10e7225 */ /* 0x000fe200078e00d6 */
[----:B------:R-:W-:-:S03]  /*6bf0*/  ISETP.GE.AND P2, PT, R213, R243, PT ;  /* 0x000000f3d500720c */ /* 0x000fc60003f46270 */
[----:B------:R-:W-:Y:S01]  /*6c00*/  IMAD R7, R241, R5, R6 ;  /* 0x00000005f1077224 */ /* 0x000fe200078e0206 */
[----:B------:R-:W-:Y:S02]  /*6c10*/  IADD3 R10, P0, R10, R14, RZ ;  /* 0x0000000e0a0a7210 */ /* 0x000fe40007f1e0ff */
[----:B------:R-:W-:Y:S02]  /*6c20*/  IADD3 R6, R213, 0x20, RZ ;  /* 0x00000020d5067810 */ /* 0x000fe40007ffe0ff */
        /* <DEDUP_REMOVED lines=8> */
[----:B------:R-:W-:Y:S01]  /*6cb0*/  IMAD R6, R217, R4, RZ ;  /* 0x00000004d9067224 */ /* 0x000fe200078e02ff */
[----:B------:R-:W-:-:S03]  /*6cc0*/  ULDC.64 UR6, c[0x0][0x3f0] ;  /* 0x0000fc0000067ab9 */ /* 0x000fc60000000a00 */
[----:B------:R-:W-:-:S04]  /*6cd0*/  IMAD.WIDE.U32 R16, R213, R4, R10 ;  /* 0x00000004d5107225 */ /* 0x000fc800078e000a */
[----:B------:R-:W-:Y:S01]  /*6ce0*/  IMAD R6, R213, R5, R6 ;  /* 0x00000005d5067224 */ /* 0x000fe200078e0206 */
[----:B------:R-:W-:-:S04]  /*6cf0*/  LEA R18, P0, R16, UR6, 0x1 ;  /* 0x0000000610127c11 */ /* 0x000fc8000f8008ff */
[----:B------:R-:W-:-:S04]  /*6d00*/  IADD3 R6, R6, R17, RZ ;  /* 0x0000001106067210 */ /* 0x000fc80007ffe0ff */
[----:B------:R-:W-:-:S05]  /*6d10*/  LEA.HI.X R19, R16, UR7, R6, 0x1, P0 ;  /* 0x0000000710137c11 */ /* 0x000fca00080f0c06 */
[----:B------:R1:W-:Y:S04]  /*6d20*/  STG.E.128 desc[UR16][R18.64], RZ ;  /* 0x000000ff12007986 */ /* 0x0003e8000c101d10 */
[----:B------:R1:W-:Y:S04]  /*6d30*/  STG.E.128 desc[UR16][R18.64+0x80], RZ ;  /* 0x000080ff12007986 */ /* 0x0003e8000c101d10 */
[----:B------:R1:W-:Y:S02]  /*6d40*/  STG.E.128 desc[UR16][R18.64+0x100], RZ ;  /* 0x000100ff12007986 */ /* 0x0003e4000c101d10 */
.L_x_370:
[----:B------:R-:W-:Y:S05]  /*6d50*/  BSYNC B0 ;  /* 0x0000000000007941 */ /* 0x000fea0003800000 */
.L_x_369:
[----:B------:R-:W-:Y:S04]  /*6d60*/  BSSY B0, `(.L_x_371) ;  /* 0x000000f000007945 */ /* 0x000fe80003800000 */
[----:B------:R-:W-:Y:S05]  /*6d70*/  @P1 BRA `(.L_x_372) ;  /* 0x0000000000341947 */ /* 0x000fea0003800000 */
[----:B------:R-:W-:Y:S01]  /*6d80*/  IADD3 R7, P0, R213, 0x20, RZ ;  /* 0x00000020d5077810 */ /* 0x000fe20007f1e0ff */
[----:B------:R-:W-:Y:S01]  /*6d90*/  ULDC.64 UR6, c[0x0][0x3f0] ;  /* 0x0000fc0000067ab9 */ /* 0x000fe20000000a00 */
[----:B------:R-:W-:Y:S02]  /*6da0*/  MOV R10, R14 ;  /* 0x0000000e000a7202 */ /* 0x000fe40000000f00 */
[----:B------:R-:W-:-:S03]  /*6db0*/  IADD3.X R13, RZ, R217, RZ, P0, !PT ;  /* 0x000000d9ff0d7210 */ /* 0x000fc600007fe4ff */
[----:B------:R-:W-:-:S04]  /*6dc0*/  IMAD.WIDE.U32 R10, R7, R4, R10 ;  /* 0x00000004070a7225 */ /* 0x000fc800078e000a */
[----:B------:R-:W-:Y:S01]  /*6dd0*/  IMAD R6, R13, R4, RZ ;  /* 0x000000040d067224 */ /* 0x000fe200078e02ff */
[----:B------:R-:W-:-:S03]  /*6de0*/  LEA R4, P0, R10, UR6, 0x1 ;  /* 0x000000060a047c11 */ /* 0x000fc6000f8008ff */
[----:B------:R-:W-:-:S05]  /*6df0*/  IMAD R5, R7, R5, R6 ;  /* 0x0000000507057224 */ /* 0x000fca00078e0206 */
[----:B------:R-:W-:-:S04]  /*6e00*/  IADD3 R5, R5, R11, RZ ;  /* 0x0000000b05057210 */ /* 0x000fc80007ffe0ff */
[----:B------:R-:W-:-:S05]  /*6e10*/  LEA.HI.X R5, R10, UR7, R5, 0x1, P0 ;  /* 0x000000070a057c11 */ /* 0x000fca00080f0c05 */
[----:B------:R2:W-:Y:S04]  /*6e20*/  STG.E.128 desc[UR16][R4.64], RZ ;  /* 0x000000ff04007986 */ /* 0x0005e8000c101d10 */
[----:B------:R2:W-:Y:S04]  /*6e30*/  STG.E.128 desc[UR16][R4.64+0x80], RZ ;  /* 0x000080ff04007986 */ /* 0x0005e8000c101d10 */
[----:B------:R2:W-:Y:S02]  /*6e40*/  STG.E.128 desc[UR16][R4.64+0x100], RZ ;  /* 0x000100ff04007986 */ /* 0x0005e4000c101d10 */
.L_x_372:
[----:B------:R-:W-:Y:S05]  /*6e50*/  BSYNC B0 ;  /* 0x0000000000007941 */ /* 0x000fea0003800000 */
.L_x_371:
[-C--:B------:R-:W-:Y:S01]  /*6e60*/  IMAD.WIDE.U32 R6, R241, R2.reuse, R214 ;  /* 0x00000002f1067225 */ /* 0x080fe200078e00d6 */
[----:B------:R-:W-:Y:S01]  /*6e70*/  ULDC.64 UR6, c[0x0][0x470] ;  /* 0x00011c0000067ab9 */ /* 0x000fe20000000a00 */
[----:B------:R-:W-:Y:S02]  /*6e80*/  BSSY B0, `(.L_x_373) ;  /* 0x0000015000007945 */ /* 0x000fe40003800000 */
[----:B--2---:R-:W-:Y:S01]  /*6e90*/  IMAD R4, R229, R2, RZ ;  /* 0x00000002e5047224 */ /* 0x004fe200078e02ff */
[----:B------:R-:W-:Y:S01]  /*6ea0*/  IADD3 R8, P0, R12, R6, RZ ;  /* 0x000000060c087210 */ /* 0x000fe20007f1e0ff */
[----:B------:R-:W-:Y:S02]  /*6eb0*/  IMAD R236, R236, UR6, RZ ;  /* 0x00000006ecec7c24 */ /* 0x000fe4000f8e02ff */
[----:B------:R-:W-:-:S05]  /*6ec0*/  IMAD R4, R241, R3, R4 ;  /* 0x00000003f1047224 */ /* 0x000fca00078e0204 */
[----:B------:R-:W-:Y:S01]  /*6ed0*/  IADD3.X R9, R9, R7, R4, P0, !PT ;  /* 0x0000000709097210 */ /* 0x000fe200007fe404 */
        /* <DEDUP_REMOVED lines=15> */
.L_x_374:
[----:B------:R-:W-:Y:S05]  /*6fd0*/  BSYNC B0 ;  /* 0x0000000000007941 */ /* 0x000fea0003800000 */
.L_x_373:
        /* <DEDUP_REMOVED lines=14> */
.L_x_366:
[----:B------:R-:W-:Y:S05]  /*70c0*/  BSYNC B1 ;  /* 0x0000000000017941 */ /* 0x000fea0003800000 */
.L_x_349:
[----:B-1-3--:R-:W1:Y:S02]  /*70d0*/  LDC R3, c[0x0][0xc] ;  /* 0x00000300ff037b82 */ /* 0x00ae640000000800 */
[----:B-1----:R-:W-:-:S04]  /*70e0*/  IADD3 R216, R3, R216, RZ ;  /* 0x000000d803d87210 */ /* 0x002fc80007ffe0ff */
[----:B------:R-:W-:-:S13]  /*70f0*/  ISETP.GE.AND P0, PT, R216, UR14, PT ;  /* 0x0000000ed8007c0c */ /* 0x000fda000bf06270 */
[----:B------:R-:W-:Y:S05]  /*7100*/  @P0 BRA `(.L_x_375) ;  /* 0x0000000000040947 */ /* 0x000fea0003800000 */
[----:B------:R-:W-:Y:S05]  /*7110*/  BRA `(.L_x_376) ;  /* 0xffffff9800047947 */ /* 0x000fea000383ffff */
.L_x_375:
[----:B------:R-:W-:Y:S05]  /*7120*/  EXIT ;  /* 0x000000000000794d */ /* 0x000fea0003800000 */
.L_x_377:
        /* <DEDUP_REMOVED lines=13> */
.L_x_1590:


//--------------------- .text._ZN5flash44flash_bwd_dq_dk_dv_loop_seqk_parallel_kernelI23Flash_bwd_kernel_traitsILi192ELi64ELi64ELi8ELi4ELi2ELi2ELb0ELb0EN7cutlass10bfloat16_tE19Flash_kernel_traitsILi192ELi64ELi64ELi8ES3_EELb0ELb0ELb0ELb1ELb0ELb0ELb0EEEvNS_16Flash_bwd_paramsE --------------------------
	.section	.text._ZN5flash44flash_bwd_dq_dk_dv_loop_seqk_parallel_kernelI23Flash_bwd_kernel_traitsILi192ELi64ELi64ELi8ELi4ELi2ELi2ELb0ELb0EN7cutlass10bfloat16_tE19Flash_kernel_traitsILi192ELi64ELi64ELi8ES3_EELb0ELb0ELb0ELb1ELb0ELb0ELb0EEEvNS_16Flash_bwd_paramsE,"ax",@progbits
	.align	128
        .global         _ZN5flash44flash_bwd_dq_dk_dv_loop_seqk_parallel_kernelI23Flash_bwd_kernel_traitsILi192ELi64ELi64ELi8ELi4ELi2ELi2ELb0ELb0EN7cutlass10bfloat16_tE19Flash_kernel_traitsILi192ELi64ELi64ELi8ES3_EELb0ELb0ELb0ELb1ELb0ELb0ELb0EEEvNS_16Flash_bwd_paramsE
        .type           _ZN5flash44flash_bwd_dq_dk_dv_loop_seqk_parallel_kernelI23Flash_bwd_kernel_traitsILi192ELi64ELi64ELi8ELi4ELi2ELi2ELb0ELb0EN7cutlass10bfloat16_tE19Flash_kernel_traitsILi192ELi64ELi64ELi8ES3_EELb0ELb0ELb0ELb1ELb0ELb0ELb0EEEvNS_16Flash_bwd_paramsE,@function
        .size           _ZN5flash44flash_bwd_dq_dk_dv_loop_seqk_parallel_kernelI23Flash_bwd_kernel_traitsILi192ELi64ELi64ELi8ELi4ELi2ELi2ELb0ELb0EN7cutlass10bfloat16_tE19Flash_kernel_traitsILi192ELi64ELi64ELi8ES3_EELb0ELb0ELb0ELb1ELb0ELb0ELb0EEEvNS_16Flash_bwd_paramsE,(.L_x_1591 - _ZN5flash44flash_bwd_dq_dk_dv_loop_seqk_parallel_kernelI23Flash_bwd_kernel_traitsILi192ELi64ELi64ELi8ELi4ELi2ELi2ELb0ELb0EN7cutlass10bfloat16_tE19Flash_kernel_traitsILi192ELi64ELi64ELi8ES3_EELb0ELb0ELb0ELb1ELb0ELb0ELb0EEEvNS_16Flash_bwd_paramsE)
        .other          _ZN5flash44flash_bwd_dq_dk_dv_loop_seqk_parallel_kernelI23Flash_bwd_kernel_traitsILi192ELi64ELi64ELi8ELi4ELi2ELi2ELb0ELb0EN7cutlass10bfloat16_tE19Flash_kernel_traitsILi192ELi64ELi64ELi8ES3_EELb0ELb0ELb0ELb1ELb0ELb0ELb0EEEvNS_16Flash_bwd_paramsE,@"STO_CUDA_ENTRY STV_DEFAULT"
_ZN5flash44flash_bwd_dq_dk_dv_loop_seqk_parallel_kernelI23Flash_bwd_kernel_traitsILi192ELi64ELi64ELi8ELi4ELi2ELi2ELb0ELb0EN7cutlass10bfloat16_tE19Flash_kernel_traitsILi192ELi64ELi64ELi8ES3_EELb0ELb0ELb0ELb1ELb0ELb0ELb0EEEvNS_16Flash_bwd_paramsE:
.text._ZN5flash44flash_bwd_dq_dk_dv_loop_seqk_parallel_kernelI23Flash_bwd_kernel_traitsILi192ELi64ELi64ELi8ELi4ELi2ELi2ELb0ELb0EN7cutlass10bfloat16_tE19Flash_kernel_traitsILi192ELi64ELi64ELi8ES3_EELb0ELb0ELb0ELb1ELb0ELb0ELb0EEEvNS_16Flash_bwd_paramsE:
        /* <DEDUP_REMOVED lines=25> */
[----:B------:R-:W-:Y:S02]  /*0190*/  LEA.HI R15, R9, R6, RZ, 0x3 ;  /* 0x00000006090f7211 */ /* 0x000fe400078f18ff */
[--C-:B------:R-:W-:Y:S02]  /*01a0*/  SHF.R.S32.HI R10, RZ, 0x2, R7.reuse ;  /* 0x00000002ff0a7819 */ /* 0x100fe40000011407 */
[----:B------:R-:W-:Y:S02]  /*01b0*/  SHF.R.S32.HI R4, RZ, 0x1f, R7 ;  /* 0x0000001fff047819 */ /* 0x000fe40000011407 */
[----:B------:R-:W-:Y:S02]  /*01c0*/  LOP3.LUT R3, R15, 0xfffffff8, RZ, 0xc0, !PT ;  /* 0xfffffff80f037812 */ /* 0x000fe400078ec0ff */
[----:B------:R-:W-:-:S02]  /*01d0*/  SHF.R.S32.HI R204, RZ, 0x3, R15 ;  /* 0x00000003ffcc7819 */ /* 0x000fc4000001140f */
[----:B------:R-:W-:Y:S01]  /*01e0*/  LEA.HI R4, R4, R10, RZ, 0x3 ;  /* 0x0000000a04047211 */ /* 0x000fe200078f18ff */
[----:B------:R-:W-:Y:S01]  /*01f0*/  IMAD.IADD R3, R6, 0x1, -R3 ;  /* 0x0000000106037824 */ /* 0x000fe200078e0a03 */
[----:B------:R-:W-:Y:S01]  /*0200*/  LEA.HI R14, R9, R6, RZ, 0x4 ;  /* 0x00000006090e7211 */ /* 0x000fe200078f20ff */
[----:B------:R-:W-:Y:S01]  /*0210*/  IMAD.SHL.U32 R203, R204, 0x40, RZ ;  /* 0x00000040cccb7824 */ /* 0x000fe200078e00ff */
[----:B------:R-:W-:Y:S01]  /*0220*/  LOP3.LUT R4, R4, 0xfffffff8, RZ, 0xc0, !PT ;  /* 0xfffffff804047812 */ /* 0x000fe200078ec0ff */
[----:B------:R-:W-:Y:S01]  /*0230*/  IMAD.SHL.U32 R206, R3, 0x8, RZ ;  /* 0x0000000803ce7824 */ /* 0x000fe200078e00ff */
[----:B------:R-:W-:Y:S02]  /*0240*/  SHF.R.S32.HI R2, RZ, 0x4, R14 ;  /* 0x00000004ff027819 */ /* 0x000fe4000001140e */
[----:B------:R-:W-:Y:S01]  /*0250*/  LOP3.LUT R203, R203, 0x1c0, RZ, 0xc0, !PT ;  /* 0x000001c0cbcb7812 */ /* 0x000fe200078ec0ff */
[----:B------:R-:W-:Y:S01]  /*0260*/  IMAD.IADD R4, R10, 0x1, -R4 ;  /* 0x000000010a047824 */ /* 0x000fe200078e0a04 */
[----:B------:R-:W-:Y:S01]  /*0270*/  LEA.HI R0, R14, R2, RZ, 0x1 ;  /* 0x000000020e007211 */ /* 0x000fe200078f08ff */
[----:B------:R-:W-:Y:S01]  /*0280*/  IMAD.SHL.U32 R10, R3, 0x40, RZ ;  /* 0x00000040030a7824 */ /* 0x000fe200078e00ff */
[----:B------:R-:W-:Y:S01]  /*0290*/  LOP3.LUT R5, R203, 0x38, R206, 0xf8, !PT ;  /* 0x00000038cb057812 */ /* 0x000fe200078ef8ce */
[C---:B------:R-:W-:Y:S01]  /*02a0*/  VIADD R210, R206.reuse, 0x40 ;  /* 0x00000040ced27836 */ /* 0x040fe20000000000 */
[----:B------:R-:W-:Y:S01]  /*02b0*/  LEA.HI R8, R9, R6, RZ, 0x5 ;  /* 0x0000000609087211 */ /* 0x000fe200078f28ff */
[----:B------:R-:W-:Y:S01]  /*02c0*/  VIADD R209, R206, 0x80 ;  /* 0x00000080ced17836 */ /* 0x000fe20000000000 */
[----:B------:R-:W-:-:S02]  /*02d0*/  SHF.R.U32.HI R203, RZ, 0x3, R203 ;  /* 0x00000003ffcb7819 */ /* 0x000fc400000116cb */
[----:B------:R-:W-:Y:S02]  /*02e0*/  LOP3.LUT R14, R14, 0xfffffff0, RZ, 0xc0, !PT ;  /* 0xfffffff00e0e7812 */ /* 0x000fe400078ec0ff */
[----:B------:R-:W-:Y:S02]  /*02f0*/  LOP3.LUT R0, R0, 0xfffffffe, RZ, 0xc0, !PT ;  /* 0xfffffffe00007812 */ /* 0x000fe400078ec0ff */
[----:B------:R-:W-:Y:S01]  /*0300*/  LOP3.LUT R12, R4, 0x1, RZ, 0xc0, !PT ;  /* 0x00000001040c7812 */ /* 0x000fe200078ec0ff */
[----:B------:R-:W-:Y:S01]  /*0310*/  IMAD.IADD R14, R6, 0x1, -R14 ;  /* 0x00000001060e7824 */ /* 0x000fe200078e0a0e */
[----:B------:R-:W-:Y:S01]  /*0320*/  LEA.HI R216, R9, R6, RZ, 0x6 ;  /* 0x0000000609d87211 */ /* 0x000fe200078f30ff */
[----:B------:R-:W-:Y:S01]  /*0330*/  IMAD.IADD R0, R2, 0x1, -R0 ;  /* 0x0000000102007824 */ /* 0x000fe200078e0a00 */
[----:B------:R-:W-:Y:S02]  /*0340*/  SHF.R.S32.HI R202, RZ, 0x5, R8 ;  /* 0x00000005ffca7819 */ /* 0x000fe40000011408 */
[----:B------:R-:W-:Y:S01]  /*0350*/  LOP3.LUT R203, R5, R203, RZ, 0x3c, !PT ;  /* 0x000000cb05cb7212 */ /* 0x000fe200078e3cff */
[C---:B------:R-:W-:Y:S01]  /*0360*/  IMAD.SHL.U32 R11, R0.reuse, 0x200, RZ ;  /* 0x00000200000b7824 */ /* 0x040fe200078e00ff */
[C---:B------:R-:W-:Y:S01]  /*0370*/  LOP3.LUT P4, RZ, R3.reuse, 0x4, RZ, 0xc0, !PT ;  /* 0x0000000403ff7812 */ /* 0x040fe2000788c0ff */
[----:B------:R-:W-:Y:S01]  /*0380*/  IMAD.SHL.U32 R195, R0, 0x20, RZ ;  /* 0x0000002000c37824 */ /* 0x000fe200078e00ff */
[----:B------:R-:W-:-:S02]  /*0390*/  LOP3.LUT P3, RZ, R3, 0x2, RZ, 0xc0, !PT ;  /* 0x0000000203ff7812 */ /* 0x000fc4000786c0ff */
[----:B------:R-:W-:Y:S02]  /*03a0*/  LEA.HI R5, R9, R6, RZ, 0x7 ;  /* 0x0000000609057211 */ /* 0x000fe400078f38ff */
[----:B------:R-:W-:Y:S02]  /*03b0*/  ISETP.NE.U32.AND P0, PT, R12, 0x1, PT ;  /* 0x000000010c00780c */ /* 0x000fe40003f05070 */
[----:B------:R-:W-:Y:S02]  /*03c0*/  SHF.R.S32.HI R216, RZ, 0x6, R216 ;  /* 0x00000006ffd87819 */ /* 0x000fe400000114d8 */
[CC--:B------:R-:W-:Y:S02]  /*03d0*/  LEA.HI R2, R8.reuse, R202.reuse, RZ, 0x1 ;  /* 0x000000ca08027211 */ /* 0x0c0fe400078f08ff */
[----:B------:R-:W-:Y:S01]  /*03e0*/  LOP3.LUT R201, R8, 0xffffffe0, RZ, 0xc0, !PT ;  /* 0xffffffe008c97812 */ /* 0x000fe200078ec0ff */
[C---:B------:R-:W-:Y:S01]  /*03f0*/  IMAD R203, R216.reuse, 0x200, R203 ;  /* 0x00000200d8cb7824 */ /* 0x040fe200078e02cb */
[----:B------:R-:W-:Y:S01]  /*0400*/  LOP3.LUT R7, R7, 0x7ffffffc, RZ, 0xc0, !PT ;  /* 0x7ffffffc07077812 */ /* 0x000fe200078ec0ff */
[----:B------:R-:W-:Y:S01]  /*0410*/  IMAD.SHL.U32 R216, R216, 0x8, RZ ;  /* 0x00000008d8d87824 */ /* 0x000fe200078e00ff */
[----:B------:R-:W-:Y:S01]  /*0420*/  SHF.R.S32.HI R196, RZ, 0x1f, R8 ;  /* 0x0000001fffc47819 */ /* 0x000fe20000011408 */
[C---:B------:R-:W-:Y:S01]  /*0430*/  IMAD.IADD R201, R6.reuse, 0x1, -R201 ;  /* 0x0000000106c97824 */ /* 0x040fe200078e0ac9 */
[----:B------:R-:W-:Y:S01]  /*0440*/  SHF.R.S32.HI R5, RZ, 0x7, R5 ;  /* 0x00000007ff057819 */ /* 0x000fe20000011405 */
[----:B------:R-:W-:Y:S01]  /*0450*/  IMAD.IADD R7, R6, 0x1, -R7 ;  /* 0x0000000106077824 */ /* 0x000fe200078e0a07 */
[C---:B------:R-:W-:Y:S01]  /*0460*/  R2P PR, R4.reuse, 0x6 ;  /* 0x0000000604007804 */ /* 0x040fe20000000000 */
[----:B------:R-:W-:Y:S01]  /*0470*/  IMAD.SHL.U32 R4, R4, 0x40, RZ ;  /* 0x0000004004047824 */ /* 0x000fe200078e00ff */
[----:B------:R-:W-:Y:S01]  /*0480*/  SHF.R.S32.HI R3, RZ, 0x1f, R14 ;  /* 0x0000001fff037819 */ /* 0x000fe2000001140e */
[C---:B------:R-:W-:Y:S01]  /*0490*/  IMAD R13, R5.reuse, 0x800, R11 ;  /* 0x00000800050d7824 */ /* 0x040fe200078e020b */
[----:B------:R-:W-:Y:S01]  /*04a0*/  LOP3.LUT R2, R2, 0xfffffffe, RZ, 0xc0, !PT ;  /* 0xfffffffe02027812 */ /* 0x000fe200078ec0ff */
[----:B------:R-:W-:Y:S01]  /*04b0*/  IMAD.SHL.U32 R6, R5, 0x20, RZ ;  /* 0x0000002005067824 */ /* 0x000fe200078e00ff */
[----:B------:R-:W-:-:S02]  /*04c0*/  LEA.HI R196, R196, R202, RZ, 0x2 ;  /* 0x000000cac4c47211 */ /* 0x000fc400078f10ff */
[----:B------:R-:W-:Y:S01]  /*04d0*/  LEA.HI R3, R3, R14, RZ, 0x3 ;  /* 0x0000000e03037211 */ /* 0x000fe200078f18ff */
[----:B------:R-:W-:Y:S01]  /*04e0*/  IMAD.IADD R2, R202, 0x1, -R2 ;  /* 0x00000001ca027824 */ /* 0x000fe200078e0a02 */
[----:B------:R-:W-:Y:S01]  /*04f0*/  LOP3.LUT R5, R4, 0x1c0, RZ, 0xc0, !PT ;  /* 0x000001c004057812 */ /* 0x000fe200078ec0ff */
[----:B------:R-:W-:Y:S01]  /*0500*/  IMAD.SHL.U32 R4, R7, 0x2, RZ ;  /* 0x0000000207047824 */ /* 0x000fe200078e00ff */
[----:B------:R-:W-:Y:S01]  /*0510*/  LOP3.LUT R196, R196, 0xfffffffc, RZ, 0xc0, !PT ;  /* 0xfffffffcc4c47812 */ /* 0x000fe200078ec0ff */
[----:B------:R-:W-:Y:S01]  /*0520*/  IMAD.SHL.U32 R190, R2, 0x10, RZ ;  /* 0x0000001002be7824 */ /* 0x000fe200078e00ff */
[----:B------:R-:W-:Y:S02]  /*0530*/  LOP3.LUT R200, R3, 0xfffffff8, RZ, 0xc0, !PT ;  /* 0xfffffff803c87812 */ /* 0x000fe400078ec0ff */
[----:B------:R-:W-:Y:S01]  /*0540*/  LOP3.LUT R216, R216, 0x18, RZ, 0xc0, !PT ;  /* 0x00000018d8d87812 */ /* 0x000fe200078ec0ff */
[----:B------:R-:W-:Y:S01]  /*0550*/  IMAD.IADD R196, R202, 0x1, -R196 ;  /* 0x00000001cac47824 */ /* 0x000fe200078e0ac4 */
[----:B------:R-:W-:Y:S01]  /*0560*/  LOP3.LUT R198, R6, 0x6, R198, 0xf8, !PT ;  /* 0x0000000606c67812 */ /* 0x000fe200078ef8c6 */
[----:B------:R-:W-:Y:S01]  /*0570*/  IMAD.IADD R200, R14, 0x1, -R200 ;  /* 0x000000010ec87824 */ /* 0x000fe200078e0ac8 */
[----:B------:R-:W-:Y:S01]  /*0580*/  SHF.R.U32.HI R217, RZ, 0x3, R5 ;  /* 0x00000003ffd97819 */ /* 0x000fe20000011605 */
[----:B------:R-:W-:Y:S01]  /*0590*/  IMAD R7, R196, 0x400, R4 ;  /* 0x00000400c4077824 */ /* 0x000fe200078e0204 */
[----:B------:R-:W-:Y:S01]  /*05a0*/  LOP3.LUT R6, R5, 0x20, R6, 0xf8, !PT ;  /* 0x0000002005067812 */ /* 0x000fe200078ef806 */
[----:B------:R-:W-:Y:S01]  /*05b0*/  IMAD R4, R2, 0x400, R4 ;  /* 0x0000040002047824 */ /* 0x000fe200078e0204 */
[----:B------:R-:W-:-:S02]  /*05c0*/  LOP3.LUT R10, R10, 0x1c0, RZ, 0xc0, !PT ;  /* 0x000001c00a0a7812 */ /* 0x000fc400078ec0ff */
[----:B------:R-:W-:Y:S02]  /*05d0*/  LOP3.LUT R195, R216, 0x20, R195, 0xf8, !PT ;  /* 0x00000020d8c37812 */ /* 0x000fe400078ef8c3 */
[----:B------:R-:W-:Y:S01]  /*05e0*/  LOP3.LUT R216, R217, R5, R216, 0x1e, !PT ;  /* 0x00000005d9d87212 */ /* 0x000fe200078e1ed8 */
[----:B------:R-:W-:Y:S01]  /*05f0*/  IMAD.SHL.U32 R5, R200, 0x40, RZ ;  /* 0x00000040c8057824 */ /* 0x000fe200078e00ff */
[----:B------:R-:W-:Y:S02]  /*0600*/  LOP3.LUT R217, R6, R217, RZ, 0x3c, !PT ;  /* 0x000000d906d97212 */ /* 0x000fe400078e3cff */
[----:B------:R-:W-:Y:S01]  /*0610*/  LOP3.LUT R194, R10, 0x8, R15, 0xf8, !PT ;  /* 0x000000080ac27812 */ /* 0x000fe200078ef80f */
[----:B------:R-:W-:Y:S01]  /*0620*/  IMAD.IADD R216, R4, 0x1, R216 ;  /* 0x0000000104d87824 */ /* 0x000fe200078e02d8 */
[----:B------:R-:W-:Y:S01]  /*0630*/  LOP3.LUT R190, R10, 0x10, R190, 0xf8, !PT ;  /* 0x000000100abe7812 */ /* 0x000fe200078ef8be */
[----:B------:R-:W-:Y:S01]  /*0640*/  IMAD.IADD R217, R7, 0x1, R217 ;  /* 0x0000000107d97824 */ /* 0x000fe200078e02d9 */
[----:B------:R-:W-:Y:S01]  /*0650*/  SHF.R.U32.HI R10, RZ, 0x3, R10 ;  /* 0x00000003ff0a7819 */ /* 0x000fe2000001160a */
[----:B------:R-:W-:Y:S01]  /*0660*/  IMAD.SHL.U32 R7, R0, 0x8, RZ ;  /* 0x0000000800077824 */ /* 0x000fe200078e00ff */
[----:B------:R-:W-:-:S02]  /*0670*/  SHF.R.S32.HI R6, RZ, 0x1f, R201 ;  /* 0x0000001fff067819 */ /* 0x000fc400000114c9 */
[----:B------:R-:W-:Y:S02]  /*0680*/  LOP3.LUT R194, R194, R10, RZ, 0x3c, !PT ;  /* 0x0000000ac2c27212 */ /* 0x000fe400078e3cff */
[----:B------:R-:W-:Y:S01]  /*0690*/  LEA.HI R0, R6, R201, RZ, 0x2 ;  /* 0x000000c906007211 */ /* 0x000fe200078f10ff */
[----:B------:R-:W-:Y:S01]  /*06a0*/  IMAD.SHL.U32 R6, R3, 0x40, RZ ;  /* 0x0000004003067824 */ /* 0x000fe200078e00ff */
[----:B------:R-:W-:Y:S01]  /*06b0*/  LOP3.LUT R5, R5, 0x1c0, RZ, 0xc0, !PT ;  /* 0x000001c005057812 */ /* 0x000fe200078ec0ff */
[----:B------:R-:W-:Y:S01]  /*06c0*/  IMAD.IADD R194, R13, 0x1, R194 ;  /* 0x000000010dc27824 */ /* 0x000fe200078e02c2 */
[----:B------:R-:W-:Y:S02]  /*06d0*/  SHF.R.S32.HI R199, RZ, 0x2, R0 ;  /* 0x00000002ffc77819 */ /* 0x000fe40000011400 */
[----:B------:R-:W-:Y:S01]  /*06e0*/  SHF.R.U32.HI R189, RZ, 0x3, R5 ;  /* 0x00000003ffbd7819 */ /* 0x000fe20000011605 */
[----:B------:R-:W-:Y:S01]  /*06f0*/  IMAD.SHL.U32 R194, R194, 0x2, RZ ;  /* 0x00000002c2c27824 */ /* 0x000fe200078e00ff */
[----:B------:R-:W-:Y:S01]  /*0700*/  LOP3.LUT R3, R5, 0x8, R7, 0xf8, !PT ;  /* 0x0000000805037812 */ /* 0x000fe200078ef807 */
[----:B------:R-:W-:Y:S01]  /*0710*/  IMAD R199, R196, 0x10, R199 ;  /* 0x00000010c4c77824 */ /* 0x000fe200078e02c7 */
[----:B------:R-:W-:Y:S01]  /*0720*/  LOP3.LUT R0, R6, 0xfffffe00, RZ, 0xc0, !PT ;  /* 0xfffffe0006007812 */ /* 0x000fe200078ec0ff */
[----:B------:R-:W-:Y:S01]  /*0730*/  VIADD R192, R194, UR6 ;  /* 0x00000006c2c07c36 */ /* 0x000fe20008000000 */
[----:B------:R-:W-:-:S02]  /*0740*/  LOP3.LUT R190, R190, 0x8, R15, 0xf8, !PT ;  /* 0x00000008bebe7812 */ /* 0x000fc400078ef80f */
[----:B------:R-:W-:Y:S01]  /*0750*/  LOP3.LUT R195, R189, R195, R5, 0x1e, !PT ;  /* 0x000000c3bdc37212 */ /* 0x000fe200078e1e05 */
[--C-:B------:R-:W-:Y:S01]  /*0760*/  IMAD R196, R196, 0x400, R0.reuse ;  /* 0x00000400c4c47824 */ /* 0x100fe200078e0200 */
[----:B------:R-:W-:Y:S01]  /*0770*/  LOP3.LUT R189, R3, R189, RZ, 0x3c, !PT ;  /* 0x000000bd03bd7212 */ /* 0x000fe200078e3cff */
[----:B------:R-:W-:Y:S01]  /*0780*/  IMAD R2, R2, 0x400, R0 ;  /* 0x0000040002027824 */ /* 0x000fe200078e0200 */
[----:B------:R-:W-:Y:S02]  /*0790*/  LOP3.LUT R190, R11, R190, R10, 0xf6, !PT ;  /* 0x000000be0bbe7212 */ /* 0x000fe400078ef60a */
        /* <DEDUP_REMOVED lines=16> */
[----:B------:R-:W-:Y:S01]  /*08a0*/  SHF.R.S32.HI R205, RZ, 0x1f, R204 ;  /* 0x0000001fffcd7819 */ /* 0x000fe200000114cc */
[C---:B------:R-:W-:Y:S01]  /*08b0*/  VIADD R218, R216.reuse, 0x40 ;  /* 0x00000040d8da7836 */ /* 0x040fe20000000000 */
[----:B------:R-:W-:Y:S01]  /*08c0*/  LEA R213, R203, UR5, 0x1 ;  /* 0x00000005cbd57c11 */ /* 0x000fe2000f8e08ff */
[----:B------:R-:W-:Y:S01]  /*08d0*/  IMAD.IADD R191, R193, 0x1, R191 ;  /* 0x00000001c1bf7824 */ /* 0x000fe200078e02bf */
[----:B------:R-:W-:Y:S01]  /*08e0*/  SHF.L.U64.HI R212, R199, 0x2, R212 ;  /* 0x00000002c7d47819 */ /* 0x000fe200000102d4 */
[----:B------:R-:W-:Y:S01]  /*08f0*/  @P2 VIADD R218, R216, 0xffffffc0 ;  /* 0xffffffc0d8da2836 */ /* 0x000fe20000000000 */
[----:B------:R-:W-:Y:S01]  /*0900*/  LEA R189, R189, UR4, 0x1 ;  /* 0x00000004bdbd7c11 */ /* 0x000fe2000f8e08ff */
[----:B---34-:R-:W-:-:S07]  /*0910*/  IMAD.IADD R224, R224, 0x1, R219 ;  /* 0x00000001e0e07824 */ /* 0x018fce00078e02db */
.L_x_424:
[----:B------:R-:W1:Y:S01]  /*0920*/  LDC.64 R4, c[0x0][0x2f0] ;  /* 0x0000bc00ff047b82 */ /* 0x000e620000000a00 */
[C---:B------:R-:W-:Y:S01]  /*0930*/  IMAD.SHL.U32 R7, R208.reuse, 0x4, RZ ;  /* 0x00000004d0077824 */ /* 0x040fe200078e00ff */
[----:B--2---:R-:W-:Y:S01]  /*0940*/  SHF.R.S32.HI R15, RZ, 0x1f, R208 ;  /* 0x0000001fff0f7819 */ /* 0x004fe200000114d0 */
        /* <DEDUP_REMOVED lines=44> */
.L_x_378:
        /* <DEDUP_REMOVED lines=23> */
[----:B------:R-:W2:Y:S01]  /*0d80*/  LDC R22, c[0x0][0x270] ;  /* 0x00009c00ff167b82 */ /* 0x000ea20000000800 */
[----:B------:R-:W-:-:S04]  /*0d90*/  IMAD.WIDE.U32 R12, R208, R4, RZ ;  /* 0x00000004d00c7225 */ /* 0x000fc800078e00ff */
[C---:B------:R-:W-:Y:S01]  /*0da0*/  IMAD R5, R208.reuse, R5, R11 ;  /* 0x00000005d0057224 */ /* 0x040fe200078e020b */
[----:B----4-:R-:W-:Y:S02]  /*0db0*/  SHF.R.S32.HI R11, RZ, 0x1f, R29 ;  /* 0x0000001fff0b7819 */ /* 0x010fe4000001141d */
[----:B------:R-:W1:Y:S01]  /*0dc0*/  LDC.U8 R4, c[0x0][0x3d8] ;  /* 0x0000f600ff047b82 */ /* 0x000e620000000000 */
[----:B------:R-:W-:Y:S01]  /*0dd0*/  IMAD.WIDE.U32 R34, R208, R29, RZ ;  /* 0x0000001dd0227225 */ /* 0x000fe200078e00ff */
[----:B-----5:R-:W4:Y:S01]  /*0de0*/  MUFU.RCP R2, R2 ;  /* 0x0000000200027308 */ /* 0x020f220000001000 */
[----:B------:R-:W-:Y:S02]  /*0df0*/  IADD3 R27, R13, R5, RZ ;  /* 0x000000050d1b7210 */ /* 0x000fe40007ffe0ff */
[----:B------:R-:W-:-:S03]  /*0e00*/  @P1 IADD3 R5, R241, R242, RZ ;  /* 0x000000f2f1051210 */ /* 0x000fc60007ffe0ff */
[----:B------:R-:W5:Y:S01]  /*0e10*/  LDC R33, c[0x0][0x2c4] ;  /* 0x0000b100ff217b82 */ /* 0x000f620000000800 */
[----:B--2---:R-:W-:Y:S01]  /*0e20*/  IMAD.WIDE R40, R23, R22, RZ ;  /* 0x0000001617287225 */ /* 0x004fe200078e02ff */
[----:B----4-:R-:W-:-:S03]  /*0e30*/  IADD3 R2, R2, 0xffffffe, RZ ;  /* 0x0ffffffe02027810 */ /* 0x010fc60007ffe0ff */
[----:B------:R-:W-:Y:S01]  /*0e40*/  IMAD.WIDE.U32 R30, R40, R19, RZ ;  /* 0x00000013281e7225 */ /* 0x000fe200078e00ff */
[----:B------:R-:W2:Y:S03]  /*0e50*/  F2I.FTZ.U32.TRUNC.NTZ R3, R2 ;  /* 0x0000000200037305 */ /* 0x000ea6000021f000 */
        /* <DEDUP_REMOVED lines=8> */
[----:B------:R-:W4:Y:S03]  /*0ee0*/  @P1 LDC.64 R6, c[0x0][0x250] ;  /* 0x00009400ff061b82 */ /* 0x000f260000000a00 */
        /* <DEDUP_REMOVED lines=13> */
[----:B----4-:R-:W-:-:S02]  /*0fc0*/  @P1 IMAD R17, R5, R7, RZ ;  /* 0x0000000705111224 */ /* 0x010fc400078e02ff */
[----:B------:R-:W-:Y:S01]  /*0fd0*/  @P1 IMAD.WIDE.U32 R12, R5, R6, RZ ;  /* 0x00000006050c1225 */ /* 0x000fe200078e00ff */
[----:B------:R-:W-:-:S03]  /*0fe0*/  IADD3 R5, R35, R9, RZ ;  /* 0x0000000923057210 */ /* 0x000fc60007ffe0ff */
[----:B------:R-:W-:Y:S01]  /*0ff0*/  @P2 IMAD.IADD R27, R25, 0x1, R10 ;  /* 0x00000001191b2824 */ /* 0x000fe200078e020a */
[----:B------:R-:W-:Y:S01]  /*1000*/  @P3 IADD3 R16, R16, 0x1, RZ ;  /* 0x0000000110103810 */ /* 0x000fe20007ffe0ff */
[----:B------:R-:W2:Y:S01]  /*1010*/  @!P2 LDC.64 R10, c[0x0][0x418] ;  /* 0x00010600ff0aab82 */ /* 0x000ea20000000a00 */
[----:B-1----:R-:W-:Y:S01]  /*1020*/  ISETP.NE.AND P3, PT, R4, RZ, PT ;  /* 0x000000ff0400720c */ /* 0x002fe20003f65270 */
[C---:B------:R-:W-:Y:S01]  /*1030*/  IMAD R24, R40.reuse, R5, R24 ;  /* 0x0000000528187224 */ /* 0x040fe200078e0218 */
[----:B------:R-:W-:Y:S01]  /*1040*/  @P1 IADD3 R17, R13, R17, RZ ;  /* 0x000000110d111210 */ /* 0x000fe20007ffe0ff */
[----:B------:R-:W-:Y:S01]  /*1050*/  IMAD.WIDE.U32 R34, R40, R34, RZ ;  /* 0x0000002228227225 */ /* 0x000fe200078e00ff */
[----:B------:R-:W-:-:S03]  /*1060*/  @P1 MOV R18, R12 ;  /* 0x0000000c00121202 */ /* 0x000fc60000000f00 */
[----:B------:R-:W1:Y:S01]  /*1070*/  @P2 LDC.64 R12, c[0x0][0x420] ;  /* 0x00010800ff0c2b82 */ /* 0x000e620000000a00 */
[----:B------:R-:W-:Y:S01]  /*1080*/  IMAD R4, R41, R19, RZ ;  /* 0x0000001329047224 */ /* 0x000fe200078e02ff */
[----:B------:R-:W-:Y:S01]  /*1090*/  IADD3 R24, R35, R24, RZ ;  /* 0x0000001823187210 */ /* 0x000fe20007ffe0ff */
[----:B------:R-:W-:Y:S01]  /*10a0*/  @!P0 IMAD.MOV R16, RZ, RZ, -R16 ;  /* 0x000000ffff108224 */ /* 0x000fe200078e0a10 */
[----:B------:R-:W-:Y:S02]  /*10b0*/  @!P5 LOP3.LUT R16, RZ, R8, RZ, 0x33, !PT ;  /* 0x00000008ff10d212 */ /* 0x000fe400078e33ff */
[----:B------:R-:W-:Y:S01]  /*10c0*/  @P2 IADD3 R24, R31, R4, RZ ;  /* 0x000000041f182210 */ /* 0x000fe20007ffe0ff */
[----:B-----5:R-:W-:Y:S01]  /*10d0*/  @P3 IMAD R39, R208, R33, RZ ;  /* 0x00000021d0273224 */ /* 0x020fe200078e02ff */
[----:B------:R-:W3:Y:S01]  /*10e0*/  LDC.64 R4, c[0x0][0x488] ;  /* 0x00012200ff047b82 */ /* 0x000ee20000000a00 */
[----:B------:R-:W-:Y:S02]  /*10f0*/  SEL R25, R34, R30, !P2 ;  /* 0x0000001e22197207 */ /* 0x000fe40005000000 */
[----:B------:R-:W-:-:S02]  /*1100*/  SHF.L.U64.HI R35, R208, 0x7, R15 ;  /* 0x00000007d0237819 */ /* 0x000fc4000001020f */
[----:B------:R-:W-:Y:S02]  /*1110*/  IADD3 R38, P0, R26, R38, RZ ;  /* 0x000000261a267210 */ /* 0x000fe40007f1e0ff */
[----:B------:R-:W-:Y:S01]  /*1120*/  SEL R35, R35, RZ, P4 ;  /* 0x000000ff23237207 */ /* 0x000fe20002000000 */
[----:B------:R-:W4:Y:S01]  /*1130*/  @P3 LDC R32, c[0x0][0x2e4] ;  /* 0x0000b900ff203b82 */ /* 0x000f220000000800 */
[-C--:B--2---:R-:W-:Y:S01]  /*1140*/  @!P2 IMAD R31, R15, R10.reuse, RZ ;  /* 0x0000000a0f1fa224 */ /* 0x084fe200078e02ff */
[----:B------:R-:W-:Y:S01]  /*1150*/  SHF.R.S32.HI R30, RZ, 0x1f, R26 ;  /* 0x0000001fff1e7819 */ /* 0x000fe2000001141a */
[----:B------:R-:W-:-:S03]  /*1160*/  @!P2 IMAD.WIDE.U32 R42, R208, R10, RZ ;  /* 0x0000000ad02aa225 */ /* 0x000fc600078e00ff */
[----:B------:R-:W-:Y:S02]  /*1170*/  IADD3.X R35, R30, R35, RZ, P0, !PT ;  /* 0x000000231e237210 */ /* 0x000fe400007fe4ff */
[----:B------:R-:W2:Y:S01]  /*1180*/  @P1 LDC.64 R8, c[0x0][0x248] ;  /* 0x00009200ff081b82 */ /* 0x000ea20000000a00 */
[----:B-1----:R-:W-:-:S04]  /*1190*/  @P2 IMAD.WIDE.U32 R36, R19, R12, RZ ;  /* 0x0000000c13242225 */ /* 0x002fc800078e00ff */
[----:B------:R-:W-:Y:S02]  /*11a0*/  @!P2 IMAD R12, R208, R11, R31 ;  /* 0x0000000bd00ca224 */ /* 0x000fe400078e021f */
[-C--:B------:R-:W-:Y:S01]  /*11b0*/  IMAD R11, R41, R38.reuse, RZ ;  /* 0x00000026290b7224 */ /* 0x080fe200078e02ff */
[----:B------:R-:W1:Y:S01]  /*11c0*/  LDC.U8 R34, c[0x0][0x480] ;  /* 0x00012000ff227b82 */ /* 0x000e620000000000 */
[----:B------:R-:W-:Y:S01]  /*11d0*/  @P2 IMAD R31, R19, R13, R37 ;  /* 0x0000000d131f2224 */ /* 0x000fe200078e0225 */
[----:B------:R-:W-:Y:S01]  /*11e0*/  @P3 SEL R13, R39, R19, !P2 ;  /* 0x00000013270d3207 */ /* 0x000fe20005000000 */
[----:B------:R-:W-:Y:S01]  /*11f0*/  IMAD.WIDE.U32 R38, R40, R38, RZ ;  /* 0x0000002628267225 */ /* 0x000fe200078e00ff */
[----:B------:R-:W-:-:S03]  /*1200*/  @!P2 IADD3 R31, R43, R12, RZ ;  /* 0x0000000c2b1fa210 */ /* 0x000fc60007ffe0ff */
[----:B------:R-:W-:Y:S02]  /*1210*/  IMAD R11, R40, R35, R11 ;  /* 0x00000023280b7224 */ /* 0x000fe400078e020b */
[----:B---3--:R-:W-:-:S04]  /*1220*/  IMAD.WIDE.U32 R40, R20, R4, RZ ;  /* 0x0000000414287225 */ /* 0x008fc800078e00ff */
[----:B------:R-:W-:Y:S02]  /*1230*/  @P1 IMAD.IADD R4, R241, 0x1, R242 ;  /* 0x00000001f1041824 */ /* 0x000fe400078e02f2 */
[----:B------:R-:W-:Y:S01]  /*1240*/  @P2 IMAD.MOV.U32 R10, RZ, RZ, R36 ;  /* 0x000000ffff0a2224 */ /* 0x000fe200078e0024 */
[----:B------:R-:W-:Y:S01]  /*1250*/  @!P2 MOV R10, R42 ;  /* 0x0000002a000aa202 */ /* 0x000fe20000000f00 */
[----:B----4-:R-:W-:Y:S02]  /*1260*/  @P3 IMAD R32, R214, R32, R13 ;  /* 0x00000020d6203224 */ /* 0x010fe400078e020d */
[----:B------:R-:W-:Y:S02]  /*1270*/  @!P3 IMAD R12, R208, R22, R214 ;  /* 0x00000016d00cb224 */ /* 0x000fe400078e02d6 */
[----:B------:R-:W-:Y:S02]  /*1280*/  IMAD R5, R20, R5, R41 ;  /* 0x0000000514057224 */ /* 0x000fe400078e0229 */
[----:B------:R-:W-:Y:S01]  /*1290*/  IMAD R36, R214, R23, RZ ;  /* 0x00000017d6247224 */ /* 0x000fe200078e02ff */
[----:B-1----:R-:W-:Y:S01]  /*12a0*/  ISETP.NE.AND P0, PT, R34, RZ, PT ;  /* 0x000000ff2200720c */ /* 0x002fe20003f05270 */
[----:B--2---:R-:W-:-:S02]  /*12b0*/  @P1 IMAD R13, R4, R9, RZ ;  /* 0x00000009040d1224 */ /* 0x004fc400078e02ff */
[----:B------:R-:W-:Y:S01]  /*12c0*/  @P1 IMAD.WIDE.U32 R42, R4, R8, RZ ;  /* 0x00000008042a1225 */ /* 0x000fe200078e00ff */
[----:B------:R-:W-:Y:S02]  /*12d0*/  SEL R34, R40, RZ, P0 ;  /* 0x000000ff28227207 */ /* 0x000fe40000000000 */
[----:B------:R-:W-:Y:S01]  /*12e0*/  SHF.R.S32.HI R35, RZ, 0x1f, R36 ;  /* 0x0000001fff237819 */ /* 0x000fe20000011424 */
[----:B------:R-:W-:Y:S01]  /*12f0*/  @!P3 IMAD R32, R12, R33, RZ ;  /* 0x000000210c20b224 */ /* 0x000fe200078e02ff */
[----:B------:R-:W-:Y:S02]  /*1300*/  SHF.R.S32.HI R12, RZ, 0x1f, R14 ;  /* 0x0000001fff0c7819 */ /* 0x000fe4000001140e */
        /* <DEDUP_REMOVED lines=16> */
.L_x_380:
        /* <DEDUP_REMOVED lines=13> */
.L_x_381:
        /* <DEDUP_REMOVED lines=10> */
.L_x_382:
[----:B------:R-:W-:-:S04]  /*1580*/  IMAD R4, R208, R22, R214 ;  /* 0x00000016d0047224 */ /* 0x000fc800078e02d6 */
[----:B------:R-:W-:-:S07]  /*1590*/  IMAD R29, R4, R29, RZ ;  /* 0x0000001d041d7224 */ /* 0x000fce00078e02ff */
.L_x_383:
[----:B------:R-:W1:Y:S01]  /*15a0*/  LDC.64 R4, c[0x0][0x420] ;  /* 0x00010800ff047b82 */ /* 0x000e620000000a00 */
[----:B------:R-:W-:Y:S01]  /*15b0*/  IMAD R22, R23, R22, RZ ;  /* 0x0000001617167224 */ /* 0x000fe200078e02ff */
[----:B------:R-:W-:Y:S01]  /*15c0*/  SHF.R.S32.HI R207, RZ, 0x1f, R206 ;  /* 0x0000001fffcf7819 */ /* 0x000fe200000114ce */
[----:B------:R-:W-:Y:S01]  /*15d0*/  ULDC.64 UR6, c[0x0][0x428] ;  /* 0x00010a0000067ab9 */ /* 0x000fe20000000a00 */
[C---:B------:R-:W-:Y:S01]  /*15e0*/  IMAD.IADD R29, R26.reuse, 0x1, R29 ;  /* 0x000000011a1d7824 */ /* 0x040fe200078e021d */
[----:B------:R-:W-:Y:S01]  /*15f0*/  IADD3 R32, R26, R32, RZ ;  /* 0x000000201a207210 */ /* 0x000fe20007ffe0ff */
[----:B------:R-:W-:Y:S01]  /*1600*/  IMAD.SHL.U32 R19, R22, 0x40, RZ ;  /* 0x0000004016137824 */ /* 0x000fe200078e00ff */
[----:B------:R-:W-:Y:S01]  /*1610*/  ULDC.64 UR8, c[0x0][0x258] ;  /* 0x0000960000087ab9 */ /* 0x000fe20000000a00 */
[----:B------:R-:W-:Y:S01]  /*1620*/  IMAD R23, R202, R22, R201 ;  /* 0x00000016ca177224 */ /* 0x000fe200078e02c9 */
[----:B------:R-:W-:Y:S01]  /*1630*/  BSSY B1, `(.L_x_379) ;  /* 0x0000741000017945 */ /* 0x000fe20003800000 */
[----:B------:R-:W-:-:S02]  /*1640*/  LEA.HI.SX32 R21, R21, 0xffffffff, 0x1a ;  /* 0xffffffff15157811 */ /* 0x000fc400078fd2ff */
[----:B------:R-:W-:Y:S02]  /*1650*/  IADD3 R36, P2, P1, R38, R19, R36 ;  /* 0x0000001326247210 */ /* 0x000fe4000795e024 */
[----:B------:R-:W-:Y:S02]  /*1660*/  IADD3 R38, P3, R206, R10, RZ ;  /* 0x0000000ace267210 */ /* 0x000fe40007f7e0ff */
[----:B------:R-:W-:Y:S02]  /*1670*/  SHF.R.S32.HI R19, RZ, 0x1f, R19 ;  /* 0x0000001fff137819 */ /* 0x000fe40000011413 */
[----:B------:R-:W-:Y:S02]  /*1680*/  IADD3.X R39, R207, R31, RZ, P3, !PT ;  /* 0x0000001fcf277210 */ /* 0x000fe40001ffe4ff */
[----:B------:R-:W-:Y:S02]  /*1690*/  IADD3 R10, P3, R204, R26, RZ ;  /* 0x0000001acc0a7210 */ /* 0x000fe40007f7e0ff */
[----:B------:R-:W-:Y:S01]  /*16a0*/  IADD3.X R19, R37, R19, R35, P2, P1 ;  /* 0x0000001325137210 */ /* 0x000fe200017e2423 */
[----:B-1----:R-:W-:Y:S01]  /*16b0*/  IMAD R31, R30, R4, RZ ;  /* 0x000000041e1f7224 */ /* 0x002fe200078e02ff */
[----:B------:R-:W-:Y:S01]  /*16c0*/  IADD3 R25, P2, P1, R34, R36, R25 ;  /* 0x0000002422197210 */ /* 0x000fe2000795e019 */
[C---:B------:R-:W-:Y:S01]  /*16d0*/  IMAD.WIDE.U32 R38, R26.reuse, R4, R38 ;  /* 0x000000041a267225 */ /* 0x040fe200078e0026 */
[----:B------:R-:W1:Y:S02]  /*16e0*/  LDC.64 R34, c[0x0][0x478] ;  /* 0x00011e00ff227b82 */ /* 0x000e640000000a00 */
[----:B------:R-:W-:Y:S01]  /*16f0*/  IADD3.X R19, R33, R19, R24, P2, P1 ;  /* 0x0000001321137210 */ /* 0x000fe200017e2418 */
[----:B------:R-:W-:Y:S01]  /*1700*/  IMAD R22, R26, R5, R31 ;  /* 0x000000051a167224 */ /* 0x000fe200078e021f */
[----:B------:R-:W-:Y:S01]  /*1710*/  IADD3 R25, P1, R23, R25, RZ ;  /* 0x0000001917197210 */ /* 0x000fe20007f3e0ff */
[----:B------:R-:W-:Y:S01]  /*1720*/  IMAD.X R30, R205, 0x1, R30, P3 ;  /* 0x00000001cd1e7824 */ /* 0x000fe200018e061e */
[----:B------:R-:W-:Y:S01]  /*1730*/  ISETP.GE.AND P3, PT, R222, 0x1, PT ;  /* 0x00000001de00780c */ /* 0x000fe20003f66270 */
[----:B------:R-:W-:Y:S01]  /*1740*/  IMAD.WIDE.U32 R40, R10, R2, R206 ;  /* 0x000000020a287225 */ /* 0x000fe200078e00ce */
[----:B------:R-:W-:-:S02]  /*1750*/  IADD3 R39, R39, R22, RZ ;  /* 0x0000001627277210 */ /* 0x000fc40007ffe0ff */
[----:B------:R-:W-:Y:S01]  /*1760*/  LEA.HI.X.SX32 R23, R23, R19, 0x1, P1 ;  /* 0x0000001317177211 */ /* 0x000fe200008f0eff */
[----:B------:R-:W-:Y:S01]  /*1770*/  IMAD R22, R30, R2, RZ ;  /* 0x000000021e167224 */ /* 0x000fe200078e02ff */
[----:B------:R-:W-:Y:S01]  /*1780*/  IADD3 R26, P2, R28, R40, RZ ;  /* 0x000000281c1a7210 */ /* 0x000fe20007f5e0ff */
[----:B------:R-:W2:Y:S01]  /*1790*/  LDC.64 R30, c[0x0][0x2b0] ;  /* 0x0000ac00ff1e7b82 */ /* 0x000ea20000000a00 */
        /* <DEDUP_REMOVED lines=15> */
[----:B------:R-:W-:Y:S01]  /*1890*/  IMAD R22, R204, R5, R22 ;  /* 0x00000005cc167224 */ /* 0x000fe200078e0216 */
        /* <DEDUP_REMOVED lines=12> */
[C---:B------:R-:W-:Y:S02]  /*1960*/  VIADD R21, R204.reuse, 0x20 ;  /* 0x00000020cc157836 */ /* 0x040fe40000000000 */
        /* <DEDUP_REMOVED lines=31> */
.L_x_386:
[----:B------:R-:W-:Y:S05]  /*1b60*/  BSYNC B0 ;  /* 0x0000000000007941 */ /* 0x000fea0003800000 */
.L_x_385:
        /* <DEDUP_REMOVED lines=42> */
.L_x_388:
[----:B------:R-:W-:Y:S05]  /*1e10*/  BSYNC B0 ;  /* 0x0000000000007941 */ /* 0x000fea0003800000 */
.L_x_387:
        /* <DEDUP_REMOVED lines=16> */
.L_x_390:
        /* <DEDUP_REMOVED lines=29> */
.L_x_391:
[----:B------:R-:W-:Y:S05]  /*20f0*/  BSYNC B0 ;  /* 0x0000000000007941 */ /* 0x000fea0003800000 */
.L_x_389:
        /* <DEDUP_REMOVED lines=17> */
.L_x_393:
        /* <DEDUP_REMOVED lines=37> */
.L_x_394:
[----:B------:R-:W-:Y:S05]  /*2460*/  BSYNC B0 ;  /* 0x0000000000007941 */ /* 0x000fea0003800000 */
.L_x_392:
[----:B-1----:R-:W-:Y:S01]  /*2470*/  IMAD R2, R211, -0x40, R240 ;  /* 0xffffffc0d3027824 */ /* 0x002fe200078e02f0 */
[----:B------:R-:W-:Y:S01]  /*2480*/  ULDC.64 UR6, c[0x0][0x260] ;  /* 0x0000980000067ab9 */ /* 0x000fe20000000a00 */
[--C-:B------:R-:W-:Y:S01]  /*2490*/  IMAD.WIDE.U32 R4, R14, R8, R206.reuse ;  /* 0x000000080e047225 */ /* 0x100fe200078e00ce */
[----:B------:R-:W-:Y:S02]  /*24a0*/  BSSY B0, `(.L_x_395) ;  /* 0x0000037000007945 */ /* 0x000fe40003800000 */
[----:B------:R-:W-:Y:S01]  /*24b0*/  ISETP.GE.AND P6, PT, R204, R2, PT ;  /* 0x00000002cc00720c */ /* 0x000fe20003fc6270 */
[----:B------:R-:W-:Y:S01]  /*24c0*/  IMAD R3, R12, R8, RZ ;  /* 0x000000080c037224 */ /* 0x000fe200078e02ff */
[----:B------:R-:W-:Y:S01]  /*24d0*/  IADD3 R4, P0, R20, R4, RZ ;  /* 0x0000000414047210 */ /* 0x000fe20007f1e0ff */
[----:B------:R-:W-:Y:S01]  /*24e0*/  IMAD.WIDE.U32 R22, R14, R6, R206 ;  /* 0x000000060e167225 */ /* 0x000fe200078e00ce */
[----:B------:R-:W-:-:S03]  /*24f0*/  ISETP.GE.AND P5, PT, R21, R2, PT ;  /* 0x000000021500720c */ /* 0x000fc60003fa6270 */
[----:B------:R-:W-:Y:S02]  /*2500*/  IMAD R3, R14, R9, R3 ;  /* 0x000000090e037224 */ /* 0x000fe400078e0203 */
[----:B------:R-:W-:-:S03]  /*2510*/  IMAD R12, R12, R6, RZ ;  /* 0x000000060c0c7224 */ /* 0x000fc600078e02ff */
[----:B------:R-:W-:Y:S01]  /*2520*/  IADD3.X R5, R13, R5, R3, P0, !PT ;  /* 0x000000050d057210 */ /* 0x000fe200007fe403 */
[----:B------:R1:W-:Y:S01]  /*2530*/  @P6 STS.128 [R213+0x12000], RZ ;  /* 0x012000ffd5006388 */ /* 0x0003e20000000c00 */
[----:B------:R-:W-:Y:S01]  /*2540*/  IMAD R3, R11, UR6, RZ ;  /* 0x000000060b037c24 */ /* 0x000fe2000f8e02ff */
[----:B------:R-:W-:Y:S01]  /*2550*/  IADD3 R20, P0, R18, R22, RZ ;  /* 0x0000001612147210 */ /* 0x000fe20007f1e0ff */
[----:B------:R-:W-:Y:S01]  /*2560*/  IMAD R2, R14, R7, R12 ;  /* 0x000000070e027224 */ /* 0x000fe200078e020c */
[----:B------:R1:W-:Y:S01]  /*2570*/  @P6 STS.128 [R213+0x14000], RZ ;  /* 0x014000ffd5006388 */ /* 0x0003e20000000c00 */
[C---:B------:R-:W-:Y:S02]  /*2580*/  IMAD R3, R16.reuse, UR7, R3 ;  /* 0x0000000710037c24 */ /* 0x040fe4000f8e0203 */
[----:B------:R-:W-:Y:S01]  /*2590*/  IMAD.WIDE.U32 R18, R16, UR6, R4 ;  /* 0x0000000610127c25 */ /* 0x000fe2000f8e0004 */
[----:B------:R1:W-:Y:S01]  /*25a0*/  @P6 STS.128 [R213+0x16000], RZ ;  /* 0x016000ffd5006388 */ /* 0x0003e20000000c00 */
[----:B------:R-:W-:-:S03]  /*25b0*/  IADD3.X R21, R17, R23, R2, P0, !PT ;  /* 0x0000001711157210 */ /* 0x000fc600007fe402 */
        /* <DEDUP_REMOVED lines=37> */
.L_x_396:
[----:B------:R-:W-:Y:S05]  /*2810*/  BSYNC B0 ;  /* 0x0000000000007941 */ /* 0x000fea0003800000 */
.L_x_395:
        /* <DEDUP_REMOVED lines=41> */
.L_x_398:
[----:B------:R-:W-:Y:S05]  /*2ab0*/  BSYNC B0 ;  /* 0x0000000000007941 */ /* 0x000fea0003800000 */
.L_x_397:
[----:B------:R1:W-:Y:S01]  /*2ac0*/  @P6 STS.128 [R213+0x18000], RZ ;  /* 0x018000ffd5006388 */ /* 0x0003e20000000c00 */
[----:B------:R-:W-:Y:S01]  /*2ad0*/  ULDC.64 UR6, c[0x0][0x268] ;  /* 0x00009a0000067ab9 */ /* 0x000fe20000000a00 */
[----:B------:R-:W-:Y:S01]  /*2ae0*/  BSSY B0, `(.L_x_399) ;  /* 0x000002b000007945 */ /* 0x000fe20003800000 */
[----:B------:R-:W-:Y:S01]  /*2af0*/  IMAD R11, R11, UR6, RZ ;  /* 0x000000060b0b7c24 */ /* 0x000fe2000f8e02ff */
[----:B------:R1:W-:Y:S01]  /*2b00*/  @P6 STS.128 [R213+0x1a000], RZ ;  /* 0x01a000ffd5006388 */ /* 0x0003e20000000c00 */
[----:B------:R-:W-:-:S03]  /*2b10*/  IMAD.WIDE.U32 R20, R16, UR6, R20 ;  /* 0x0000000610147c25 */ /* 0x000fc6000f8e0014 */
[----:B------:R1:W-:Y:S01]  /*2b20*/  @P6 STS.128 [R213+0x1c000], RZ ;  /* 0x01c000ffd5006388 */ /* 0x0003e20000000c00 */
[----:B------:R-:W-:-:S05]  /*2b30*/  IMAD R8, R16, UR7, R11 ;  /* 0x0000000710087c24 */ /* 0x000fca000f8e020b */
        /* <DEDUP_REMOVED lines=12> */
[----:B-1----:R-:W1:Y:S01]  /*2c00*/  @!P4 LDC.64 R4, c[0x0][0x220] ;  /* 0x00008800ff04cb82 */ /* 0x002e620000000a00 */
        /* <DEDUP_REMOVED lines=24> */
.L_x_400:
[----:B------:R-:W-:Y:S05]  /*2d90*/  BSYNC B0 ;  /* 0x0000000000007941 */ /* 0x000fea0003800000 */
.L_x_399:
        /* <DEDUP_REMOVED lines=42> */
.L_x_402:
[----:B------:R-:W-:Y:S05]  /*3040*/  BSYNC B0 ;  /* 0x0000000000007941 */ /* 0x000fea0003800000 */
.L_x_401:
[----:B------:R-:W-:Y:S01]  /*3050*/  ULDC.64 UR6, c[0x0][0x3c8] ;  /* 0x0000f20000067ab9 */ /* 0x000fe20000000a00 */
[C---:B------:R-:W-:Y:S01]  /*3060*/  IMAD.SHL.U32 R229, R199.reuse, 0x4, RZ ;  /* 0x00000004c7e57824 */ /* 0x040fe200078e00ff */
[----:B------:R-:W-:Y:S01]  /*3070*/  ISETP.NE.U32.AND P2, PT, RZ, UR6, PT ;  /* 0x00000006ff007c0c */ /* 0x000fe2000bf45070 */
[----:B------:R-:W0:Y:S01]  /*3080*/  LDGDEPBAR ;  /* 0x00000000000079af */ /* 0x000e220000000000 */
[----:B------:R-:W-:Y:S01]  /*3090*/  ISETP.GE.AND P4, PT, R199, R10, PT ;  /* 0x0000000ac700720c */ /* 0x000fe20003f86270 */
[----:B------:R-:W-:Y:S01]  /*30a0*/  IMAD.MOV.U32 R236, RZ, RZ, 0x7f800000 ;  /* 0x7f800000ffec7424 */ /* 0x000fe200078e00ff */
[----:B------:R-:W-:Y:S01]  /*30b0*/  ISETP.NE.AND.EX P2, PT, RZ, UR7, PT, P2 ;  /* 0x00000007ff007c0c */ /* 0x000fe2000bf45320 */
[----:B------:R-:W-:Y:S01]  /*30c0*/  IMAD.MOV.U32 R237, RZ, RZ, 0x7f800000 ;  /* 0x7f800000ffed7424 */ /* 0x000fe200078e00ff */
[----:B------:R-:W2:Y:S01]  /*30d0*/  LDC R221, c[0x0][0x270] ;  /* 0x00009c00ffdd7b82 */ /* 0x000ea20000000800 */
[----:B------:R-:W-:Y:S01]  /*30e0*/  VIADD R14, R14, 0x40 ;  /* 0x000000400e0e7836 */ /* 0x000fe20000000000 */
[----:B------:R-:W-:-:S09]  /*30f0*/  ULDC UR4, c[0x0][0x2d0] ;  /* 0x0000b40000047ab9 */ /* 0x000fd20000000800 */
[----:B-1----:R-:W1:Y:S02]  /*3100*/  @P2 LDC.64 R2, c[0x0][0x3d0] ;  /* 0x0000f400ff022b82 */ /* 0x002e640000000a00 */
[-C--:B-1----:R-:W-:Y:S02]  /*3110*/  @P2 IMAD R15, R15, R2.reuse, RZ ;  /* 0x000000020f0f2224 */ /* 0x082fe400078e02ff */
[----:B------:R-:W-:-:S04]  /*3120*/  @P2 IMAD.WIDE.U32 R4, R208, R2, R214 ;  /* 0x00000002d0042225 */ /* 0x000fc800078e00d6 */
[----:B------:R-:W-:Y:S01]  /*3130*/  @P2 IMAD R3, R208, R3, R15 ;  /* 0x00000003d0032224 */ /* 0x000fe200078e020f */
[----:B------:R-:W-:Y:S01]  /*3140*/  @P2 LEA R2, P0, R4, UR6, 0x2 ;  /* 0x0000000604022c11 */ /* 0x000fe2000f8010ff */
[----:B------:R-:W-:Y:S02]  /*3150*/  VIADD R188, R195, 0x3000 ;  /* 0x00003000c3bc7836 */ /* 0x000fe40000000000 */
[----:B------:R-:W-:Y:S02]  /*3160*/  VIADD R187, R196, 0x3000 ;  /* 0x00003000c4bb7836 */ /* 0x000fe40000000000 */
[----:B------:R-:W-:Y:S02]  /*3170*/  IMAD.MOV.U32 R235, RZ, RZ, RZ ;  /* 0x000000ffffeb7224 */ /* 0x000fe400078e00ff */
[----:B------:R-:W-:Y:S02]  /*3180*/  @P2 IMAD.IADD R3, R5, 0x1, R3 ;  /* 0x0000000105032824 */ /* 0x000fe400078e0203 */
[----:B------:R-:W-:-:S02]  /*3190*/  IMAD.MOV.U32 R186, RZ, RZ, 0x20 ;  /* 0x00000020ffba7424 */ /* 0x000fc400078e00ff */
[----:B------:R-:W-:Y:S01]  /*31a0*/  IMAD R223, R211, 0x40, R198 ;  /* 0x00000040d3df7824 */ /* 0x000fe200078e02c6 */
[----:B------:R-:W-:Y:S01]  /*31b0*/  @P2 LEA.HI.X R3, R4, UR7, R3, 0x2, P0 ;  /* 0x0000000704032c11 */ /* 0x000fe200080f1403 */
[----:B------:R-:W-:Y:S01]  /*31c0*/  IMAD.MOV.U32 R185, RZ, RZ, 0x40 ;  /* 0x00000040ffb97424 */ /* 0x000fe200078e00ff */
[----:B------:R-:W-:Y:S01]  /*31d0*/  SEL R188, R188, R195, !P1 ;  /* 0x000000c3bcbc7207 */ /* 0x000fe20004800000 */
[----:B------:R-:W-:Y:S01]  /*31e0*/  IMAD.MOV.U32 R234, RZ, RZ, R238 ;  /* 0x000000ffffea7224 */ /* 0x000fe200078e00ee */
[----:B------:R-:W-:Y:S01]  /*31f0*/  SEL R187, R187, R196, !P1 ;  /* 0x000000c4bbbb7207 */ /* 0x000fe20004800000 */
[----:B------:R1:W3:Y:S01]  /*3200*/  @P2 LDG.E R2, desc[UR14][R2.64] ;  /* 0x0000000e02022981 */ /* 0x0002e2000c1e1900 */
[----:B------:R-:W-:Y:S02]  /*3210*/  IADD3 R4, P0, R229, R228, RZ ;  /* 0x000000e4e5047210 */ /* 0x000fe40007f1e0ff */
[----:B------:R-:W-:Y:S02]  /*3220*/  CS2R R142, SRZ ;  /* 0x00000000008e7805 */ /* 0x000fe4000001ff00 */
[----:B------:R-:W-:-:S02]  /*3230*/  IADD3 R222, -R222, R199, -R223 ;  /* 0x000000c7dede7210 */ /* 0x000fc40007ffe9df */
[----:B------:R-:W-:Y:S02]  /*3240*/  CS2R R140, SRZ ;  /* 0x00000000008c7805 */ /* 0x000fe4000001ff00 */
[----:B------:R-:W-:Y:S01]  /*3250*/  CS2R R146, SRZ ;  /* 0x0000000000927805 */ /* 0x000fe2000001ff00 */
[----:B------:R-:W-:Y:S01]  /*3260*/  IMAD.X R5, R212, 0x1, R227, P0 ;  /* 0x00000001d4057824 */ /* 0x000fe200000e06e3 */
[----:B------:R-:W-:Y:S02]  /*3270*/  CS2R R144, SRZ ;  /* 0x0000000000907805 */ /* 0x000fe4000001ff00 */
        /* <DEDUP_REMOVED lines=17> */
[----:B-1----:R-:W-:Y:S01]  /*3390*/  VIADD R3, R199, 0x8 ;  /* 0x00000008c7037836 */ /* 0x002fe20000000000 */
[----:B------:R-:W-:-:S02]  /*33a0*/  CS2R R106, SRZ ;  /* 0x00000000006a7805 */ /* 0x000fc4000001ff00 */
[----:B------:R-:W-:Y:S02]  /*33b0*/  CS2R R104, SRZ ;  /* 0x0000000000687805 */ /* 0x000fe4000001ff00 */
[----:B------:R-:W-:Y:S02]  /*33c0*/  CS2R R102, SRZ ;  /* 0x0000000000667805 */ /* 0x000fe4000001ff00 */
[----:B------:R-:W-:Y:S02]  /*33d0*/  CS2R R100, SRZ ;  /* 0x0000000000647805 */ /* 0x000fe4000001ff00 */
[----:B------:R-:W-:Y:S02]  /*33e0*/  ISETP.GE.AND P3, PT, R3, R10, PT ;  /* 0x0000000a0300720c */ /* 0x000fe40003f66270 */
[----:B------:R-:W-:Y:S01]  /*33f0*/  CS2R R62, SRZ ;  /* 0x00000000003e7805 */ /* 0x000fe2000001ff00 */
[----:B------:R-:W1:Y:S01]  /*3400*/  @P2 LDC R3, c[0x0][0x2e8] ;  /* 0x0000ba00ff032b82 */ /* 0x000e620000000800 */
        /* <DEDUP_REMOVED lines=10> */
[----:B------:R1:W5:Y:S01]  /*34b0*/  @!P3 LDG.E R237, desc[UR14][R4.64+0x20] ;  /* 0x0000200e04edb981 */ /* 0x000362000c1e1900 */
        /* <DEDUP_REMOVED lines=12> */
[----:B-1----:R-:W3:Y:S01]  /*3580*/  @P2 MUFU.RCP R3, R3 ;  /* 0x0000000300032308 */ /* 0x002ee20000001000 */
[----:B------:R-:W-:Y:S02]  /*3590*/  ISETP.GE.AND P0, PT, R14, R240, PT ;  /* 0x000000f00e00720c */ /* 0x000fe40003f06270 */
[----:B------:R-:W-:Y:S01]  /*35a0*/  CS2R R20, SRZ ;  /* 0x0000000000147805 */ /* 0x000fe2000001ff00 */
[----:B------:R-:W-:Y:S01]  /*35b0*/  IMAD.IADD R222, R222, 0x1, R240 ;  /* 0x00000001dede7824 */ /* 0x000fe200078e02f0 */
[----:B------:R-:W-:Y:S01]  /*35c0*/  LEA R188, R188, UR5, 0x1 ;  /* 0x00000005bcbc7c11 */ /* 0x000fe2000f8e08ff */
[----:B------:R-:W-:Y:S01]  /*35d0*/  ULDC UR6, c[0x0][0x2dc] ;  /* 0x0000b70000067ab9 */ /* 0x000fe20000000800 */
[----:B------:R-:W-:Y:S01]  /*35e0*/  LEA R187, R187, UR5, 0x1 ;  /* 0x00000005bbbb7c11 */ /* 0x000fe2000f8e08ff */
[----:B------:R-:W-:-:S06]  /*35f0*/  ULDC UR7, c[0x0][0x2ec] ;  /* 0x0000bb0000077ab9 */ /* 0x000fcc0000000800 */
[C---:B------:R-:W-:Y:S02]  /*3600*/  @P0 VIADD R233, R223.reuse, 0x19 ;  /* 0x00000019dfe90836 */ /* 0x040fe40000000000 */
[C---:B------:R-:W-:Y:S02]  /*3610*/  @P0 VIADD R232, R223.reuse, 0x18 ;  /* 0x00000018dfe80836 */ /* 0x040fe40000000000 */
[C---:B------:R-:W-:Y:S02]  /*3620*/  @P0 VIADD R231, R223.reuse, 0x11 ;  /* 0x00000011dfe70836 */ /* 0x040fe40000000000 */
[C---:B------:R-:W-:Y:S02]  /*3630*/  @P0 VIADD R230, R223.reuse, 0x10 ;  /* 0x00000010dfe60836 */ /* 0x040fe40000000000 */
[C---:B------:R-:W-:Y:S02]  /*3640*/  @P0 VIADD R244, R223.reuse, 0x9 ;  /* 0x00000009dff40836 */ /* 0x040fe40000000000 */
[----:B------:R-:W-:-:S02]  /*3650*/  @P0 VIADD R243, R223, 0x8 ;  /* 0x00000008dff30836 */ /* 0x000fc40000000000 */
[----:B------:R-:W-:Y:S02]  /*3660*/  @P0 VIADD R245, R223, 0x1 ;  /* 0x00000001dff50836 */ /* 0x000fe40000000000 */
[----:B---3--:R-:W-:Y:S01]  /*3670*/  @P2 FMUL.FTZ R235, R2, R3 ;  /* 0x0000000302eb2220 */ /* 0x008fe20000410000 */
[----:B------:R-:W-:-:S05]  /*3680*/  R2P PR, R200, 0x6 ;  /* 0x00000006c8007804 */ /* 0x000fca0000000000 */
[----:B------:R-:W-:Y:S02]  /*3690*/  SEL R186, R186, 0xffffffe0, !P1 ;  /* 0xffffffe0baba7807 */ /* 0x000fe40004800000 */
[----:B------:R-:W-:-:S03]  /*36a0*/  SEL R185, R185, 0xffffffc0, !P2 ;  /* 0xffffffc0b9b97807 */ /* 0x000fc60005000000 */
[C---:B------:R-:W-:Y:S02]  /*36b0*/  IMAD.IADD R184, R189.reuse, 0x1, R186 ;  /* 0x00000001bdb87824 */ /* 0x040fe400078e02ba */
[----:B------:R-:W-:Y:S02]  /*36c0*/  IMAD.IADD R2, R189, 0x1, R185 ;  /* 0x00000001bd027824 */ /* 0x000fe400078e02b9 */
[----:B--2---:R-:W-:-:S07]  /*36d0*/  IMAD.IADD R3, R185, 0x1, R184 ;  /* 0x00000001b9037824 */ /* 0x004fce00078e02b8 */
.L_x_405:
[----:B------:R-:W0:Y:S01]  /*36e0*/  LDGDEPBAR ;  /* 0x00000000000079af */ /* 0x000e220000000000 */
[C---:B------:R-:W-:Y:S01]  /*36f0*/  IMAD.IADD R150, R187.reuse, 0x1, R186 ;  /* 0x00000001bb967824 */ /* 0x040fe200078e02ba */
[----:B-----5:R-:W-:Y:S01]  /*3700*/  FSETP.NEU.FTZ.AND P1, PT, R236, -INF , PT ;  /* 0xff800000ec00780b */ /* 0x020fe20003f3d000 */
[----:B------:R-:W-:Y:S01]  /*3710*/  IMAD.IADD R149, R187, 0x1, R185 ;  /* 0x00000001bb957824 */ /* 0x000fe200078e02b9 */
[----:B------:R-:W-:Y:S02]  /*3720*/  @P0 ISETP.GE.AND P2, PT, R223, R240, PT ;  /* 0x000000f0df00020c */ /* 0x000fe40003f46270 */
[----:B------:R-:W-:Y:S02]  /*3730*/  IADD3 R148, R150, R185, RZ ;  /* 0x000000b996947210 */ /* 0x000fe40007ffe0ff */
[C---:B------:R-:W-:Y:S01]  /*3740*/  ISETP.GE.AND P6, PT, R239.reuse, 0x1, PT ;  /* 0x00000001ef00780c */ /* 0x040fe20003fc6270 */
        /* <DEDUP_REMOVED lines=78> */
[----:B------:R-:W-:Y:S01]  /*3c30*/  IMAD R72, R239, 0x40, R222 ;  /* 0x00000040ef487824 */ /* 0x000fe200078e02de */
[C---:B---3--:R-:W-:Y:S05]  /*3c40*/  HMMA.16816.F32.BF16 R4, R76.reuse, R80, R4 ;  /* 0x000000504c04723c */ /* 0x048fea0000041804 */
[----:B------:R-:W-:Y:S01]  /*3c50*/  VIADD R74, R72, 0x8 ;  /* 0x00000008484a7836 */ /* 0x000fe20000000000 */
[C---:B------:R-:W-:Y:S04]  /*3c60*/  HMMA.16816.F32.BF16 R8, R76.reuse, R82, R8 ;  /* 0x000000524c08723c */ /* 0x040fe80000041808 */
[----:B------:R-:W-:Y:S01]  /*3c70*/  ISETP.GE.AND P3, PT, R74, RZ, PT ;  /* 0x000000ff4a00720c */ /* 0x000fe20003f66270 */
[--C-:B------:R-:W-:Y:S01]  /*3c80*/  IMAD.IADD R98, R186, 0x1, R99.reuse ;  /* 0x00000001ba627824 */ /* 0x100fe200078e0263 */
[C---:B-1----:R-:W-:Y:S05]  /*3c90*/  HMMA.16816.F32.BF16 R12, R76.reuse, R68, R12 ;  /* 0x000000444c0c723c */ /* 0x042fea000004180c */
[----:B------:R-:W-:Y:S01]  /*3ca0*/  IABS R75, R72 ;  /* 0x00000048004b7213 */ /* 0x000fe20000000000 */
[----:B------:R-:W-:Y:S01]  /*3cb0*/  HMMA.16816.F32.BF16 R16, R76, R70, R16 ;  /* 0x000000464c10723c */ /* 0x000fe20000041810 */
[----:B------:R-:W1:Y:S04]  /*3cc0*/  LDSM.16.M88.4 R68, [R191+0x4800] ;  /* 0x00480000bf44783b */ /* 0x000e680000000200 */
[----:B------:R-:W-:Y:S01]  /*3cd0*/  I2FP.F32.S32 R75, R75 ;  /* 0x0000004b004b7245 */ /* 0x000fe20000201400 */
[C---:B----4-:R-:W-:Y:S05]  /*3ce0*/  HMMA.16816.F32.BF16 R4, R84.reuse, R88, R4 ;  /* 0x000000585404723c */ /* 0x050fea0000041804 */
[----:B------:R-:W-:Y:S01]  /*3cf0*/  FMUL.FTZ R73, R236, 1.4426950216293334961 ;  /* 0x3fb8aa3bec497820 */ /* 0x000fe20000410000 */
[C---:B------:R-:W-:Y:S05]  /*3d00*/  HMMA.16816.F32.BF16 R8, R84.reuse, R90, R8 ;  /* 0x0000005a5408723c */ /* 0x040fea0000041808 */
[C---:B------:R-:W-:Y:S01]  /*3d10*/  VIADD R78, R72.reuse, 0x7 ;  /* 0x00000007484e7836 */ /* 0x040fe20000000000 */
[C---:B------:R-:W-:Y:S01]  /*3d20*/  IADD3 R76, R72.reuse, -0x1, RZ ;  /* 0xffffffff484c7810 */ /* 0x040fe20007ffe0ff */
[----:B------:R-:W-:Y:S01]  /*3d30*/  VIADD R77, R72, 0xfffffff8 ;  /* 0xfffffff8484d7836 */ /* 0x000fe20000000000 */
[----:B------:R-:W-:Y:S02]  /*3d40*/  FSEL R73, R73, RZ, P1 ;  /* 0x000000ff49497208 */ /* 0x000fe40000800000 */
[----:B------:R-:W-:Y:S01]  /*3d50*/  ISETP.GE.AND P1, PT, R78, RZ, PT ;  /* 0x000000ff4e00720c */ /* 0x000fe20003f26270 */
[----:B------:R-:W-:Y:S01]  /*3d60*/  IMAD.IADD R97, R185, 0x1, R99 ;  /* 0x00000001b9617824 */ /* 0x000fe200078e0263 */
[----:B------:R-:W-:Y:S02]  /*3d70*/  ISETP.GE.AND P4, PT, R76, RZ, PT ;  /* 0x000000ff4c00720c */ /* 0x000fe40003f86270 */
[C---:B------:R-:W-:Y:S02]  /*3d80*/  @!P3 IADD3 R74, -R72.reuse, -0x8, RZ ;  /* 0xfffffff8484ab810 */ /* 0x040fe40007ffe1ff */
[----:B------:R-:W-:Y:S02]  /*3d90*/  @P0 ISETP.GE.AND P3, PT, R245, R240, PT ;  /* 0x000000f0f500020c */ /* 0x000fe40003f66270 */
[-C--:B------:R-:W-:Y:S01]  /*3da0*/  FFMA.FTZ R4, R75, -R235.reuse, R4 ;  /* 0x800000eb4b047223 */ /* 0x080fe20000010004 */
[----:B------:R-:W-:Y:S02]  /*3db0*/  I2FP.F32.S32 R79, R74 ;  /* 0x0000004a004f7245 */ /* 0x000fe40000201400 */
[----:B------:R-:W-:Y:S02]  /*3dc0*/  IADD3 R96, R185, R98, RZ ;  /* 0x00000062b9607210 */ /* 0x000fe40007ffe0ff */
[C---:B------:R-:W-:Y:S01]  /*3dd0*/  @!P1 IADD3 R78, -R72.reuse, -0x7, RZ ;  /* 0xfffffff9484e9810 */ /* 0x040fe20007ffe1ff */
[-C--:B------:R-:W-:Y:S01]  /*3de0*/  FFMA.FTZ R6, R79, -R235.reuse, R6 ;  /* 0x800000eb4f067223 */ /* 0x080fe20000010006 */
[----:B------:R-:W-:Y:S01]  /*3df0*/  @!P4 IADD3 R76, -R72, 0x1, RZ ;  /* 0x00000001484cc810 */ /* 0x000fe20007ffe1ff */
[-C--:B------:R-:W-:Y:S01]  /*3e00*/  FFMA.FTZ R10, R75, -R235.reuse, R10 ;  /* 0x800000eb4b0a7223 */ /* 0x080fe2000001000a */
[----:B------:R-:W-:Y:S01]  /*3e10*/  @P0 FSEL R4, R4, -INF , !P2 ;  /* 0xff80000004040808 */ /* 0x000fe20005000000 */
[C---:B-1----:R-:W-:Y:S03]  /*3e20*/  HMMA.16816.F32.BF16 R12, R84.reuse, R68, R12 ;  /* 0x00000044540c723c */ /* 0x042fe6000004180c */
[----:B------:R-:W-:Y:S01]  /*3e30*/  I2FP.F32.S32 R78, R78 ;  /* 0x0000004e004e7245 */ /* 0x000fe20000201400 */
[----:B------:R-:W-:Y:S01]  /*3e40*/  FFMA.FTZ R149, R4, UR7, -R73 ;  /* 0x0000000704957c23 */ /* 0x000fe20008010849 */
[----:B------:R-:W-:Y:S01]  /*3e50*/  I2FP.F32.S32 R74, R76 ;  /* 0x0000004c004a7245 */ /* 0x000fe20000201400 */
[----:B------:R-:W-:Y:S03]  /*3e60*/  HMMA.16816.F32.BF16 R16, R84, R70, R16 ;  /* 0x000000465410723c */ /* 0x000fe60000041810 */
[C---:B------:R-:W-:Y:S01]  /*3e70*/  FSETP.NEU.FTZ.AND P1, PT, R237.reuse, -INF , PT ;  /* 0xff800000ed00780b */ /* 0x040fe20003f3d000 */
[----:B------:R-:W-:Y:S01]  /*3e80*/  MUFU.EX2 R149, R149 ;  /* 0x0000009500957308 */ /* 0x000fe20000000800 */
[----:B------:R-:W-:Y:S01]  /*3e90*/  IADD3 R76, R72, -0x9, RZ ;  /* 0xfffffff7484c7810 */ /* 0x000fe20007ffe0ff */
[-C--:B------:R-:W-:Y:S01]  /*3ea0*/  FFMA.FTZ R7, R78, -R235.reuse, R7 ;  /* 0x800000eb4e077223 */ /* 0x080fe20000010007 */
[----:B------:R-:W-:Y:S01]  /*3eb0*/  FMUL.FTZ R4, R237, 1.4426950216293334961 ;  /* 0x3fb8aa3bed047820 */ /* 0x000fe20000410000 */
[-C--:B------:R-:W-:Y:S01]  /*3ec0*/  FFMA.FTZ R5, R74, -R235.reuse, R5 ;  /* 0x800000eb4a057223 */ /* 0x080fe20000010005 */
[----:B------:R-:W-:Y:S02]  /*3ed0*/  ISETP.GE.AND P4, PT, R76, RZ, PT ;  /* 0x000000ff4c00720c */ /* 0x000fe40003f86270 */
[----:B------:R-:W-:Y:S01]  /*3ee0*/  @P0 FSEL R7, R7, -INF , !P3 ;  /* 0xff80000007070808 */ /* 0x000fe20005800000 */
[----:B------:R-:W-:Y:S01]  /*3ef0*/  VIADD R68, R72, 0xfffffff0 ;  /* 0xfffffff048447836 */ /* 0x000fe20000000000 */
[----:B------:R-:W-:Y:S01]  /*3f00*/  FSEL R4, R4, RZ, P1 ;  /* 0x000000ff04047208 */ /* 0x000fe20000800000 */
[----:B------:R-:W-:Y:S01]  /*3f10*/  FFMA.FTZ R11, R74, -R235, R11 ;  /* 0x800000eb4a0b7223 */ /* 0x000fe2000001000b */
[----:B------:R-:W-:Y:S02]  /*3f20*/  ISETP.GE.AND P5, PT, R77, RZ, PT ;  /* 0x000000ff4d00720c */ /* 0x000fe40003fa6270 */
[----:B------:R-:W-:Y:S01]  /*3f30*/  @P0 FSEL R5, R5, -INF , !P3 ;  /* 0xff80000005050808 */ /* 0x000fe20005800000 */
[--C-:B------:R-:W-:Y:S01]  /*3f40*/  FFMA.FTZ R151, R7, UR7, -R4.reuse ;  /* 0x0000000707977c23 */ /* 0x100fe20008010804 */
[----:B------:R-:W-:Y:S01]  /*3f50*/  VIADD R7, R72, 0xffffffef ;  /* 0xffffffef48077836 */ /* 0x000fe20000000000 */
[----:B------:R-:W-:Y:S02]  /*3f60*/  @P0 FSEL R6, R6, -INF , !P2 ;  /* 0xff80000006060808 */ /* 0x000fe40005000000 */
[----:B------:R-:W-:Y:S01]  /*3f70*/  @!P4 IADD3 R76, -R72, 0x9, RZ ;  /* 0x00000009484cc810 */ /* 0x000fe20007ffe1ff */
[----:B------:R-:W-:Y:S01]  /*3f80*/  FFMA.FTZ R148, R5, UR7, -R73 ;  /* 0x0000000705947c23 */ /* 0x000fe20008010849 */
[----:B------:R-:W-:Y:S01]  /*3f90*/  ISETP.GE.AND P4, PT, R68, RZ, PT ;  /* 0x000000ff4400720c */ /* 0x000fe20003f86270 */
[----:B------:R-:W-:Y:S01]  /*3fa0*/  FFMA.FTZ R150, R6, UR7, -R4 ;  /* 0x0000000706967c23 */ /* 0x000fe20008010804 */
[----:B------:R-:W-:Y:S01]  /*3fb0*/  ISETP.GE.AND P3, PT, R7, RZ, PT ;  /* 0x000000ff0700720c */ /* 0x000fe20003f66270 */
[----:B------:R-:W-:Y:S01]  /*3fc0*/  MUFU.EX2 R151, R151 ;  /* 0x0000009700977308 */ /* 0x000fe20000000800 */
[----:B------:R-:W-:Y:S02]  /*3fd0*/  @!P5 IADD3 R77, -R72, 0x8, RZ ;  /* 0x00000008484dd810 */ /* 0x000fe40007ffe1ff */
[----:B------:R-:W-:Y:S02]  /*3fe0*/  I2FP.F32.S32 R6, R76 ;  /* 0x0000004c00067245 */ /* 0x000fe40000201400 */
[----:B------:R-:W-:Y:S02]  /*3ff0*/  I2FP.F32.S32 R5, R77 ;  /* 0x0000004d00057245 */ /* 0x000fe40000201400 */
[-C--:B------:R-:W-:Y:S01]  /*4000*/  @P0 ISETP.GE.AND P1, PT, R243, R240.reuse, PT ;  /* 0x000000f0f300020c */ /* 0x080fe20003f26270 */
[-C--:B------:R-:W-:Y:S01]  /*4010*/  FFMA.FTZ R9, R6, -R235.reuse, R9 ;  /* 0x800000eb06097223 */ /* 0x080fe20000010009 */
[----:B------:R-:W-:Y:S01]  /*4020*/  @P0 ISETP.GE.AND P2, PT, R244, R240, PT ;  /* 0x000000f0f400020c */ /* 0x000fe20003f46270 */
[CC--:B------:R-:W-:Y:S01]  /*4030*/  FFMA.FTZ R8, R5.reuse, -R235.reuse, R8 ;  /* 0x800000eb05087223 */ /* 0x0c0fe20000010008 */
[C---:B------:R-:W-:Y:S01]  /*4040*/  @!P4 IADD3 R68, -R72.reuse, 0x10, RZ ;  /* 0x000000104844c810 */ /* 0x040fe20007ffe1ff */
[-C--:B------:R-:W-:Y:S01]  /*4050*/  FFMA.FTZ R14, R5, -R235.reuse, R14 ;  /* 0x800000eb050e7223 */ /* 0x080fe2000001000e */
[----:B------:R-:W-:Y:S01]  /*4060*/  @!P3 IADD3 R7, -R72, 0x11, RZ ;  /* 0x000000114807b810 */ /* 0x000fe20007ffe1ff */
[----:B------:R-:W-:Y:S01]  /*4070*/  FFMA.FTZ R15, R6, -R235, R15 ;  /* 0x800000eb060f7223 */ /* 0x000fe2000001000f */
[----:B------:R-:W-:Y:S01]  /*4080*/  I2FP.F32.S32 R68, R68 ;  /* 0x0000004400447245 */ /* 0x000fe20000201400 */
[----:B------:R-:W1:Y:S01]  /*4090*/  MUFU.EX2 R148, R148 ;  /* 0x0000009400947308 */ /* 0x000e620000000800 */
[----:B------:R-:W-:Y:S02]  /*40a0*/  I2FP.F32.S32 R7, R7 ;  /* 0x0000000700077245 */ /* 0x000fe40000201400 */
[----:B------:R-:W-:Y:S01]  /*40b0*/  @P0 FSEL R10, R10, -INF , !P1 ;  /* 0xff8000000a0a0808 */ /* 0x000fe20004800000 */
[-C--:B------:R-:W-:Y:S01]  /*40c0*/  FFMA.FTZ R12, R68, -R235.reuse, R12 ;  /* 0x800000eb440c7223 */ /* 0x080fe2000001000c */
[----:B------:R-:W-:Y:S01]  /*40d0*/  @P0 FSEL R8, R8, -INF , !P1 ;  /* 0xff80000008080808 */ /* 0x000fe20004800000 */
[-C--:B------:R-:W-:Y:S01]  /*40e0*/  FFMA.FTZ R13, R7, -R235.reuse, R13 ;  /* 0x800000eb070d7223 */ /* 0x080fe2000001000d */
[----:B------:R-:W-:Y:S01]  /*40f0*/  @P0 FSEL R11, R11, -INF , !P2 ;  /* 0xff8000000b0b0808 */ /* 0x000fe20005000000 */
[-C--:B------:R-:W-:Y:S01]  /*4100*/  FFMA.FTZ R18, R68, -R235.reuse, R18 ;  /* 0x800000eb44127223 */ /* 0x080fe20000010012 */
[----:B------:R-:W-:Y:S01]  /*4110*/  @P0 FSEL R9, R9, -INF , !P2 ;  /* 0xff80000009090808 */ /* 0x000fe20005000000 */
[----:B------:R-:W-:Y:S01]  /*4120*/  FFMA.FTZ R19, R7, -R235, R19 ;  /* 0x800000eb07137223 */ /* 0x000fe20000010013 */
[-C--:B------:R-:W-:Y:S01]  /*4130*/  @P0 ISETP.GE.AND P1, PT, R230, R240.reuse, PT ;  /* 0x000000f0e600020c */ /* 0x080fe20003f26270 */
[--C-:B------:R-:W-:Y:S01]  /*4140*/  FFMA.FTZ R152, R8, UR7, -R73.reuse ;  /* 0x0000000708987c23 */ /* 0x100fe20008010849 */
[-C--:B------:R-:W-:Y:S01]  /*4150*/  @P0 ISETP.GE.AND P2, PT, R231, R240.reuse, PT ;  /* 0x000000f0e700020c */ /* 0x080fe20003f46270 */
[--C-:B------:R-:W-:Y:S01]  /*4160*/  FFMA.FTZ R153, R9, UR7, -R73.reuse ;  /* 0x0000000709997c23 */ /* 0x100fe20008010849 */
[----:B------:R-:W-:Y:S01]  /*4170*/  @P0 FSEL R14, R14, -INF , !P1 ;  /* 0xff8000000e0e0808 */ /* 0x000fe20004800000 */
[----:B------:R-:W-:Y:S01]  /*4180*/  VIADD R8, R72, 0xffffffe7 ;  /* 0xffffffe748087836 */ /* 0x000fe20000000000 */
[----:B------:R-:W-:Y:S01]  /*4190*/  @P0 FSEL R12, R12, -INF , !P1 ;  /* 0xff8000000c0c0808 */ /* 0x000fe20004800000 */
[--C-:B------:R-:W-:Y:S01]  /*41a0*/  FFMA.FTZ R154, R10, UR7, -R4.reuse ;  /* 0x000000070a9a7c23 */ /* 0x100fe20008010804 */
[----:B------:R-:W-:Y:S01]  /*41b0*/  @P0 FSEL R15, R15, -INF , !P2 ;  /* 0xff8000000f0f0808 */ /* 0x000fe20005000000 */
[--C-:B------:R-:W-:Y:S01]  /*41c0*/  FFMA.FTZ R155, R11, UR7, -R4.reuse ;  /* 0x000000070b9b7c23 */ /* 0x100fe20008010804 */
[----:B------:R-:W-:Y:S01]  /*41d0*/  @P0 FSEL R13, R13, -INF , !P2 ;  /* 0xff8000000d0d0808 */ /* 0x000fe20005000000 */
[--C-:B------:R-:W-:Y:S01]  /*41e0*/  FFMA.FTZ R158, R14, UR7, -R4.reuse ;  /* 0x000000070e9e7c23 */ /* 0x100fe20008010804 */
[-C--:B------:R-:W-:Y:S01]  /*41f0*/  @P0 ISETP.GE.AND P1, PT, R232, R240.reuse, PT ;  /* 0x000000f0e800020c */ /* 0x080fe20003f26270 */
[--C-:B------:R-:W-:Y:S01]  /*4200*/  FFMA.FTZ R159, R15, UR7, -R4.reuse ;  /* 0x000000070f9f7c23 */ /* 0x100fe20008010804 */
[----:B------:R-:W-:Y:S01]  /*4210*/  @P0 ISETP.GE.AND P2, PT, R233, R240, PT ;  /* 0x000000f0e900020c */ /* 0x000fe20003f46270 */
[----:B------:R-:W2:Y:S01]  /*4220*/  MUFU.EX2 R150, R150 ;  /* 0x0000009600967308 */ /* 0x000ea20000000800 */
[----:B------:R-:W-:Y:S01]  /*4230*/  IADD3 R9, R72, -0x18, RZ ;  /* 0xffffffe848097810 */ /* 0x000fe20007ffe0ff */
[--C-:B------:R-:W-:Y:S01]  /*4240*/  FFMA.FTZ R156, R12, UR7, -R73.reuse ;  /* 0x000000070c9c7c23 */ /* 0x100fe20008010849 */
[----:B------:R-:W-:Y:S01]  /*4250*/  @P0 FSEL R18, R18, -INF , !P1 ;  /* 0xff80000012120808 */ /* 0x000fe20004800000 */
[----:B------:R-:W-:Y:S01]  /*4260*/  FFMA.FTZ R157, R13, UR7, -R73 ;  /* 0x000000070d9d7c23 */ /* 0x000fe20008010849 */
[----:B------:R-:W-:Y:S02]  /*4270*/  @P0 FSEL R19, R19, -INF , !P2 ;  /* 0xff80000013130808 */ /* 0x000fe40005000000 */
[----:B------:R-:W-:Y:S01]  /*4280*/  ISETP.GE.AND P4, PT, R9, RZ, PT ;  /* 0x000000ff0900720c */ /* 0x000fe20003f86270 */
[--C-:B------:R-:W-:Y:S01]  /*4290*/  FFMA.FTZ R163, R18, UR7, -R4.reuse ;  /* 0x0000000712a37c23 */ /* 0x100fe20008010804 */
[----:B------:R-:W-:Y:S01]  /*42a0*/  ISETP.GE.AND P3, PT, R8, RZ, PT ;  /* 0x000000ff0800720c */ /* 0x000fe20003f66270 */
[----:B------:R-:W-:Y:S01]  /*42b0*/  FFMA.FTZ R4, R19, UR7, -R4 ;  /* 0x0000000713047c23 */ /* 0x000fe20008010804 */
[----:B------:R-:W-:Y:S01]  /*42c0*/  MUFU.EX2 R152, R152 ;  /* 0x0000009800987308 */ /* 0x000fe20000000800 */
[----:B-1----:R-:W-:Y:S02]  /*42d0*/  F2FP.BF16.F32.PACK_AB R7, R148, R149 ;  /* 0x000000959407723e */ /* 0x002fe400000010ff */
[----:B--2---:R-:W-:Y:S03]  /*42e0*/  F2FP.BF16.F32.PACK_AB R6, R151, R150 ;  /* 0x000000969706723e */ /* 0x004fe600000010ff */
[----:B------:R1:W-:Y:S04]  /*42f0*/  STS [R217+0x20000], R7 ;  /* 0x02000007d9007388 */ /* 0x0003e80000000800 */
[----:B------:R-:W2:Y:S01]  /*4300*/  MUFU.EX2 R153, R153 ;  /* 0x0000009900997308 */ /* 0x000ea20000000800 */
[C---:B------:R-:W-:Y:S02]  /*4310*/  @!P4 IADD3 R9, -R72.reuse, 0x18, RZ ;  /* 0x000000184809c810 */ /* 0x040fe40007ffe1ff */
[----:B------:R-:W-:Y:S01]  /*4320*/  @!P3 IADD3 R8, -R72, 0x19, RZ ;  /* 0x000000194808b810 */ /* 0x000fe20007ffe1ff */
[----:B------:R3:W-:Y:S01]  /*4330*/  STS [R217+0x20400], R6 ;  /* 0x02040006d9007388 */ /* 0x0007e20000000800 */
[----:B------:R-:W-:Y:S02]  /*4340*/  I2FP.F32.S32 R9, R9 ;  /* 0x0000000900097245 */ /* 0x000fe40000201400 */
[----:B------:R-:W-:Y:S03]  /*4350*/  I2FP.F32.S32 R8, R8 ;  /* 0x0000000800087245 */ /* 0x000fe60000201400 */
[----:B------:R-:W-:Y:S01]  /*4360*/  MUFU.EX2 R154, R154 ;  /* 0x0000009a009a7308 */ /* 0x000fe20000000800 */
[-C--:B------:R-:W-:Y:S01]  /*4370*/  FFMA.FTZ R16, R9, -R235.reuse, R16 ;  /* 0x800000eb09107223 */ /* 0x080fe20000010010 */
[----:B------:R-:W-:Y:S04]  /*4380*/  FFMA.FTZ R17, R8, -R235, R17 ;  /* 0x800000eb08117223 */ /* 0x000fe80000010011 */
[----:B------:R-:W-:Y:S04]  /*4390*/  @P0 FSEL R16, R16, -INF , !P1 ;  /* 0xff80000010100808 */ /* 0x000fe80004800000 */
[----:B------:R-:W4:Y:S01]  /*43a0*/  MUFU.EX2 R155, R155 ;  /* 0x0000009b009b7308 */ /* 0x000f220000000800 */
[----:B--2---:R-:W-:Y:S02]  /*43b0*/  F2FP.BF16.F32.PACK_AB R5, R153, R152 ;  /* 0x000000989905723e */ /* 0x004fe400000010ff */
[----:B------:R-:W-:Y:S01]  /*43c0*/  @P0 FSEL R17, R17, -INF , !P2 ;  /* 0xff80000011110808 */ /* 0x000fe20005000000 */
[--C-:B------:R-:W-:Y:S01]  /*43d0*/  FFMA.FTZ R160, R16, UR7, -R73.reuse ;  /* 0x0000000710a07c23 */ /* 0x100fe20008010849 */
[----:B------:R-:W-:Y:S01]  /*43e0*/  IADD3 R12, P1, R229, R226, RZ ;  /* 0x000000e2e50c7210 */ /* 0x000fe20007f3e0ff */
[----:B------:R2:W-:Y:S04]  /*43f0*/  STS [R220+0x20000], R5 ;  /* 0x02000005dc007388 */ /* 0x0005e80000000800 */
[----:B------:R4:W-:Y:S01]  /*4400*/  MUFU.EX2 R162, R4 ;  /* 0x0000000400a27308 */ /* 0x0009e20000000800 */
[----:B------:R-:W-:Y:S01]  /*4410*/  FFMA.FTZ R73, R17, UR7, -R73 ;  /* 0x0000000711497c23 */ /* 0x000fe20008010849 */
[----:B------:R-:W-:Y:S05]  /*4420*/  IADD3.X R13, R212, R225, RZ, P1, !PT ;  /* 0x000000e1d40d7210 */ /* 0x000fea0000ffe4ff */
[----:B------:R-:W2:Y:S03]  /*4430*/  LDG.E R161, desc[UR14][R12.64] ;  /* 0x0000000e0ca17981 */ /* 0x000ea6000c1e1900 */
[----:B------:R-:W-:Y:S01]  /*4440*/  MUFU.EX2 R156, R156 ;  /* 0x0000009c009c7308 */ /* 0x000fe20000000800 */
[----:B------:R2:W2:Y:S09]  /*4450*/  LDG.E R165, desc[UR14][R12.64+0x20] ;  /* 0x0000200e0ca57981 */ /* 0x0004b2000c1e1900 */
[----:B------:R-:W1:Y:S01]  /*4460*/  MUFU.EX2 R157, R157 ;  /* 0x0000009d009d7308 */ /* 0x000e620000000800 */
[----:B----4-:R-:W-:Y:S05]  /*4470*/  F2FP.BF16.F32.PACK_AB R4, R155, R154 ;  /* 0x0000009a9b04723e */ /* 0x010fea00000010ff */
[----:B------:R4:W-:Y:S04]  /*4480*/  STS [R220+0x20400], R4 ;  /* 0x02040004dc007388 */ /* 0x0009e80000000800 */
[----:B------:R-:W-:Y:S10]  /*4490*/  MUFU.EX2 R158, R158 ;  /* 0x0000009e009e7308 */ /* 0x000ff40000000800 */
[----:B------:R-:W3:Y:S01]  /*44a0*/  MUFU.EX2 R159, R159 ;  /* 0x0000009f009f7308 */ /* 0x000ee20000000800 */
[----:B-1----:R-:W-:Y:S05]  /*44b0*/  F2FP.BF16.F32.PACK_AB R7, R157, R156 ;  /* 0x0000009c9d07723e */ /* 0x002fea00000010ff */
[----:B------:R-:W-:Y:S04]  /*44c0*/  STS [R219+0x20000], R7 ;  /* 0x02000007db007388 */ /* 0x000fe80000000800 */
[----:B------:R-:W-:Y:S10]  /*44d0*/  MUFU.EX2 R164, R73 ;  /* 0x0000004900a47308 */ /* 0x000ff40000000800 */
[----:B------:R-:W2:Y:S01]  /*44e0*/  MUFU.EX2 R160, R160 ;  /* 0x000000a000a07308 */ /* 0x000ea20000000800 */
[----:B---3--:R-:W-:Y:S05]  /*44f0*/  F2FP.BF16.F32.PACK_AB R6, R159, R158 ;  /* 0x0000009e9f06723e */ /* 0x008fea00000010ff */
[----:B------:R-:W-:Y:S04]  /*4500*/  STS [R219+0x20400], R6 ;  /* 0x02040006db007388 */ /* 0x000fe80000000800 */
[----:B------:R-:W4:Y:S01]  /*4510*/  MUFU.EX2 R163, R163 ;  /* 0x000000a300a37308 */ /* 0x000f220000000800 */
[----:B--2---:R-:W-:Y:S05]  /*4520*/  F2FP.BF16.F32.PACK_AB R5, R164, R160 ;  /* 0x000000a0a405723e */ /* 0x004fea00000010ff */
        /* <DEDUP_REMOVED lines=106> */
[C---:B------:R-:W-:Y:S01]  /*4bd0*/  FADD.FTZ R10, -R165.reuse, R10 ;  /* 0x0000000aa50a7221 */ /* 0x040fe20000010100 */
        /* <DEDUP_REMOVED lines=93> */
.L_x_403:
        /* <DEDUP_REMOVED lines=139> */
.L_x_404:
        /* <DEDUP_REMOVED lines=10> */
[----:B------:R-:W-:Y:S01]  /*5b00*/  LDSM.16.M88.4 R172, [R2] ;  /* 0x0000000002ac783b */ /* 0x000fe20000000200 */
[-C--:B---3--:R-:W-:Y:S03]  /*5b10*/  HMMA.16816.F32.BF16 R4, R96, R16.reuse, RZ ;  /* 0x000000106004723c */ /* 0x088fe600000418ff */
[----:B------:R-:W3:Y:S04]  /*5b20*/  LDSM.16.MT88.4 R176, [R197+0x13000] ;  /* 0x01300000c5b0783b */ /* 0x000ee80000004200 */
[----:B------:R-:W3:Y:S01]  /*5b30*/  LDSM.16.M88.4 R180, [R2+0x1000] ;  /* 0x0010000002b4783b */ /* 0x000ee20000000200 */
[C---:B-1----:R-:W-:Y:S06]  /*5b40*/  HMMA.16816.F32.BF16 R8, R92.reuse, R16, RZ ;  /* 0x000000105c08723c */ /* 0x042fec00000418ff */
[-C--:B------:R-:W-:Y:S06]  /*5b50*/  HMMA.16816.F32.BF16 R12, R92, R18.reuse, RZ ;  /* 0x000000125c0c723c */ /* 0x080fec00000418ff */
        /* <DEDUP_REMOVED lines=9> */
[----:B------:R-:W1:Y:S05]  /*5bf0*/  LDSM.16.MT88.4 R148, [R197+0x15000] ;  /* 0x01500000c594783b */ /* 0x000e6a0000004200 */
[-C--:B------:R-:W-:Y:S06]  /*5c00*/  HMMA.16816.F32.BF16 R4, R152, R156.reuse, R4 ;  /* 0x0000009c9804723c */ /* 0x080fec0000041804 */
[C---:B------:R-:W-:Y:S06]  /*5c10*/  HMMA.16816.F32.BF16 R8, R160.reuse, R156, R8 ;  /* 0x0000009ca008723c */ /* 0x040fec0000041808 */
[-C--:B------:R-:W-:Y:S06]  /*5c20*/  HMMA.16816.F32.BF16 R12, R160, R158.reuse, R12 ;  /* 0x0000009ea00c723c */ /* 0x080fec000004180c */
[C---:B------:R-:W-:Y:S01]  /*5c30*/  HMMA.16816.F32.BF16 R16, R152.reuse, R158, R16 ;  /* 0x0000009e9810723c */ /* 0x040fe20000041810 */
[----:B------:R-:W2:Y:S05]  /*5c40*/  LDSM.16.MT88.4 R156, [R197+0x17000] ;  /* 0x01700000c59c783b */ /* 0x000eaa0000004200 */
        /* <DEDUP_REMOVED lines=8> */
[----:B------:R-:W-:Y:S05]  /*5cd0*/  LDSM.16.MT88.4 R160, [R197+0x13800] ;  /* 0x01380000c5a0783b */ /* 0x000fea0000004200 */
[----:B------:R-:W-:Y:S01]  /*5ce0*/  HMMA.16816.F32.BF16 R96, R152, R170, R96 ;  /* 0x000000aa9860723c */ /* 0x000fe20000041860 */
[----:B------:R-:W4:Y:S04]  /*5cf0*/  LDSM.16.M88.4 R152, [R3] ;  /* 0x000000000398783b */ /* 0x000f280000000200 */
[----:B------:R-:W4:Y:S01]  /*5d00*/  LDSM.16.MT88.4 R168, [R197+0x15800] ;  /* 0x01580000c5a8783b */ /* 0x000f220000004200 */
[-C--:B---3--:R-:W-:Y:S06]  /*5d10*/  HMMA.16816.F32.BF16 R4, R172, R176.reuse, R4 ;  /* 0x000000b0ac04723c */ /* 0x088fec0000041804 */
[C---:B------:R-:W-:Y:S06]  /*5d20*/  HMMA.16816.F32.BF16 R8, R180.reuse, R176, R8 ;  /* 0x000000b0b408723c */ /* 0x040fec0000041808 */
[-C--:B------:R-:W-:Y:S06]  /*5d30*/  HMMA.16816.F32.BF16 R12, R180, R178.reuse, R12 ;  /* 0x000000b2b40c723c */ /* 0x080fec000004180c */
[C---:B------:R-:W-:Y:S01]  /*5d40*/  HMMA.16816.F32.BF16 R16, R172.reuse, R178, R16 ;  /* 0x000000b2ac10723c */ /* 0x040fe20000041810 */
[----:B------:R-:W3:Y:S05]  /*5d50*/  LDSM.16.MT88.4 R176, [R197+0x17800] ;  /* 0x01780000c5b0783b */ /* 0x000eea0000004200 */
[-C--:B-1----:R-:W-:Y:S06]  /*5d60*/  HMMA.16816.F32.BF16 R68, R172, R148.reuse, R68 ;  /* 0x00000094ac44723c */ /* 0x082fec0000041844 */
[C---:B------:R-:W-:Y:S06]  /*5d70*/  HMMA.16816.F32.BF16 R72, R180.reuse, R148, R72 ;  /* 0x00000094b448723c */ /* 0x040fec0000041848 */
[-C--:B------:R-:W-:Y:S05]  /*5d80*/  HMMA.16816.F32.BF16 R76, R180, R150.reuse, R76 ;  /* 0x00000096b44c723c */ /* 0x080fea000004184c */
[C---:B------:R-:W-:Y:S01]  /*5d90*/  IMAD.SHL.U32 R148, R252.reuse, 0x8, RZ ;  /* 0x00000008fc947824 */ /* 0x040fe200078e00ff */
[C---:B------:R-:W-:Y:S05]  /*5da0*/  HMMA.16816.F32.BF16 R80, R172.reuse, R150, R80 ;  /* 0x00000096ac50723c */ /* 0x040fea0000041850 */
[----:B------:R-:W-:Y:S01]  /*5db0*/  IMAD.SHL.U32 R149, R252, 0x10, RZ ;  /* 0x00000010fc957824 */ /* 0x000fe200078e00ff */
[-C--:B--2---:R-:W-:Y:S05]  /*5dc0*/  HMMA.16816.F32.BF16 R84, R172, R156.reuse, R84 ;  /* 0x0000009cac54723c */ /* 0x084fea0000041854 */
[----:B------:R-:W-:Y:S01]  /*5dd0*/  @P6 IADD3 R150, P1, R229, R228, RZ ;  /* 0x000000e4e5966210 */ /* 0x000fe20007f3e0ff */
[C---:B------:R-:W-:Y:S05]  /*5de0*/  HMMA.16816.F32.BF16 R88, R180.reuse, R156, R88 ;  /* 0x0000009cb458723c */ /* 0x040fea0000041858 */
[----:B------:R-:W-:Y:S01]  /*5df0*/  @P6 IMAD.X R151, R212, 0x1, R227, P1 ;  /* 0x00000001d4976824 */ /* 0x000fe200008e06e3 */
[-C--:B------:R-:W-:Y:S04]  /*5e00*/  HMMA.16816.F32.BF16 R92, R180, R158.reuse, R92 ;  /* 0x0000009eb45c723c */ /* 0x080fe8000004185c */
[----:B------:R-:W5:Y:S02]  /*5e10*/  @P6 LDG.E R236, desc[UR14][R150.64+-0x100] ;  /* 0xffff000e96ec6981 */ /* 0x000f64000c1e1900 */
[----:B------:R-:W-:Y:S02]  /*5e20*/  HMMA.16816.F32.BF16 R96, R172, R158, R96 ;  /* 0x0000009eac60723c */ /* 0x000fe40000041860 */
[----:B------:R1:W5:Y:S04]  /*5e30*/  @P6 LDG.E R237, desc[UR14][R150.64+-0xe0] ;  /* 0xffff200e96ed6981 */ /* 0x000368000c1e1900 */
[-C--:B----4-:R-:W-:Y:S05]  /*5e40*/  HMMA.16816.F32.BF16 R4, R152, R160.reuse, R4 ;  /* 0x000000a09804723c */ /* 0x090fea0000041804 */
[CC--:B------:R-:W-:Y:S01]  /*5e50*/  LEA R158, P2, R149.reuse, R246.reuse, 0x2 ;  /* 0x000000f6959e7211 */ /* 0x0c0fe200078410ff */
[C---:B------:R-:W-:Y:S05]  /*5e60*/  HMMA.16816.F32.BF16 R8, R164.reuse, R160, R8 ;  /* 0x000000a0a408723c */ /* 0x040fea0000041808 */
[CC--:B------:R-:W-:Y:S01]  /*5e70*/  LEA.HI.X.SX32 R159, R149.reuse, R247.reuse, 0x2, P2 ;  /* 0x000000f7959f7211 */ /* 0x0c0fe200010f16ff */
[-C--:B------:R-:W-:Y:S06]  /*5e80*/  HMMA.16816.F32.BF16 R12, R164, R162.reuse, R12 ;  /* 0x000000a2a40c723c */ /* 0x080fec000004180c */
[C---:B------:R-:W-:Y:S05]  /*5e90*/  HMMA.16816.F32.BF16 R16, R152.reuse, R162, R16 ;  /* 0x000000a29810723c */ /* 0x040fea0000041810 */
[----:B------:R2:W-:Y:S01]  /*5ea0*/  REDG.E.ADD.F32.FTZ.RN.STRONG.GPU desc[UR14][R246.64], R4 ;  /* 0x00000004f60079a6 */ /* 0x0005e2000c10f38e */
[-C--:B------:R-:W-:Y:S05]  /*5eb0*/  HMMA.16816.F32.BF16 R68, R152, R168.reuse, R68 ;  /* 0x000000a89844723c */ /* 0x080fea0000041844 */
[CC--:B-1----:R-:W-:Y:S01]  /*5ec0*/  LEA R150, P1, R148.reuse, R246.reuse, 0x2 ;  /* 0x000000f694967211 */ /* 0x0c2fe200078210ff */
[C---:B------:R-:W-:Y:S05]  /*5ed0*/  HMMA.16816.F32.BF16 R72, R164.reuse, R168, R72 ;  /* 0x000000a8a448723c */ /* 0x040fea0000041848 */
[-C--:B------:R-:W-:Y:S01]  /*5ee0*/  LEA.HI.X.SX32 R151, R148, R247.reuse, 0x2, P1 ;  /* 0x000000f794977211 */ /* 0x080fe200008f16ff */
[-C--:B------:R-:W-:Y:S04]  /*5ef0*/  HMMA.16816.F32.BF16 R76, R164, R170.reuse, R76 ;  /* 0x000000aaa44c723c */ /* 0x080fe8000004184c */
[----:B------:R1:W-:Y:S02]  /*5f00*/  REDG.E.ADD.F32.FTZ.RN.STRONG.GPU desc[UR14][R150.64], R5 ;  /* 0x00000005960079a6 */ /* 0x0003e4000c10f38e */
[C---:B------:R-:W-:Y:S02]  /*5f10*/  HMMA.16816.F32.BF16 R80, R152.reuse, R170, R80 ;  /* 0x000000aa9850723c */ /* 0x040fe40000041850 */
[----:B------:R4:W-:Y:S04]  /*5f20*/  REDG.E.ADD.F32.FTZ.RN.STRONG.GPU desc[UR14][R158.64], R6 ;  /* 0x000000069e0079a6 */ /* 0x0009e8000c10f38e */
[-C--:B---3--:R-:W-:Y:S05]  /*5f30*/  HMMA.16816.F32.BF16 R84, R152, R176.reuse, R84 ;  /* 0x000000b09854723c */ /* 0x088fea0000041854 */
[C---:B--2---:R-:W-:Y:S01]  /*5f40*/  IMAD.SHL.U32 R4, R252.reuse, 0x20, RZ ;  /* 0x00000020fc047824 */ /* 0x044fe200078e00ff */
[C---:B------:R-:W-:Y:S06]  /*5f50*/  HMMA.16816.F32.BF16 R88, R164.reuse, R176, R88 ;  /* 0x000000b0a458723c */ /* 0x040fec0000041858 */
[-C--:B------:R-:W-:Y:S06]  /*5f60*/  HMMA.16816.F32.BF16 R92, R164, R178.reuse, R92 ;  /* 0x000000b2a45c723c */ /* 0x080fec000004185c */
[----:B------:R-:W-:Y:S05]  /*5f70*/  HMMA.16816.F32.BF16 R96, R152, R178, R96 ;  /* 0x000000b29860723c */ /* 0x000fea0000041860 */
[C---:B-1----:R-:W-:Y:S02]  /*5f80*/  IMAD R5, R252.reuse, 0x28, RZ ;  /* 0x00000028fc057824 */ /* 0x042fe400078e02ff */
[----:B------:R-:W-:Y:S01]  /*5f90*/  IMAD R152, R252, 0x18, RZ ;  /* 0x00000018fc987824 */ /* 0x000fe200078e02ff */
[-C--:B------:R-:W-:Y:S03]  /*5fa0*/  LEA R154, P2, R4, R246.reuse, 0x2 ;  /* 0x000000f6049a7211 */ /* 0x080fe600078410ff */
[----:B----4-:R-:W-:Y:S01]  /*5fb0*/  IMAD R6, R252, 0x30, RZ ;  /* 0x00000030fc067824 */ /* 0x010fe200078e02ff */
[-C--:B------:R-:W-:Y:S01]  /*5fc0*/  LEA R156, P1, R152, R246.reuse, 0x2 ;  /* 0x000000f6989c7211 */ /* 0x080fe200078210ff */
[----:B------:R-:W-:Y:S01]  /*5fd0*/  IMAD R252, R252, 0x38, RZ ;  /* 0x00000038fcfc7824 */ /* 0x000fe200078e02ff */
[-C--:B------:R-:W-:Y:S01]  /*5fe0*/  LEA.HI.X.SX32 R155, R4, R247.reuse, 0x2, P2 ;  /* 0x000000f7049b7211 */ /* 0x080fe200010f16ff */
[----:B------:R-:W-:Y:S01]  /*5ff0*/  VIADD R4, R149, 0x20 ;  /* 0x0000002095047836 */ /* 0x000fe20000000000 */
[-C--:B------:R-:W-:Y:S02]  /*6000*/  LEA.HI.X.SX32 R157, R152, R247.reuse, 0x2, P1 ;  /* 0x000000f7989d7211 */ /* 0x080fe400008f16ff */
[CC--:B------:R-:W-:Y:S03]  /*6010*/  LEA R152, P1, R5.reuse, R246.reuse, 0x2 ;  /* 0x000000f605987211 */ /* 0x0c0fe600078210ff */
[----:B------:R1:W-:Y:S01]  /*6020*/  REDG.E.ADD.F32.FTZ.RN.STRONG.GPU desc[UR14][R156.64], R7 ;  /* 0x000000079c0079a6 */ /* 0x0003e2000c10f38e */
[-C--:B------:R-:W-:Y:S01]  /*6030*/  LEA.HI.X.SX32 R153, R5, R247.reuse, 0x2, P1 ;  /* 0x000000f705997211 */ /* 0x080fe200008f16ff */
[----:B------:R-:W-:Y:S02]  /*6040*/  IMAD.IADD R5, R148, 0x1, R4 ;  /* 0x0000000194057824 */ /* 0x000fe400078e0204 */
[----:B------:R2:W-:Y:S04]  /*6050*/  REDG.E.ADD.F32.FTZ.RN.STRONG.GPU desc[UR14][R154.64], R8 ;  /* 0x000000089a0079a6 */ /* 0x0005e8000c10f38e */
[----:B------:R3:W-:Y:S01]  /*6060*/  REDG.E.ADD.F32.FTZ.RN.STRONG.GPU desc[UR14][R152.64], R9 ;  /* 0x00000009980079a6 */ /* 0x0007e2000c10f38e */
[-C--:B-1----:R-:W-:Y:S02]  /*6070*/  LEA R156, P2, R6, R246.reuse, 0x2 ;  /* 0x000000f6069c7211 */ /* 0x082fe400078410ff */
[-C--:B--2---:R-:W-:Y:S02]  /*6080*/  LEA R8, P1, R252, R246.reuse, 0x2 ;  /* 0x000000f6fc087211 */ /* 0x084fe400078210ff */
[-C--:B------:R-:W-:Y:S02]  /*6090*/  LEA.HI.X.SX32 R157, R6, R247.reuse, 0x2, P2 ;  /* 0x000000f7069d7211 */ /* 0x080fe400010f16ff */
[-C--:B---3--:R-:W-:Y:S02]  /*60a0*/  LEA.HI.X.SX32 R9, R252, R247.reuse, 0x2, P1 ;  /* 0x000000f7fc097211 */ /* 0x088fe400008f16ff */
[CC--:B------:R-:W-:Y:S01]  /*60b0*/  LEA R6, P1, R4.reuse, R246.reuse, 0x2 ;  /* 0x000000f604067211 */ /* 0x0c0fe200078210ff */
[----:B------:R-:W-:Y:S03]  /*60c0*/  REDG.E.ADD.F32.FTZ.RN.STRONG.GPU desc[UR14][R156.64], R10 ;  /* 0x0000000a9c0079a6 */ /* 0x000fe6000c10f38e */
[-C--:B------:R-:W-:Y:S01]  /*60d0*/  LEA.HI.X.SX32 R7, R4, R247.reuse, 0x2, P1 ;  /* 0x000000f704077211 */ /* 0x080fe200008f16ff */
[----:B------:R1:W-:Y:S01]  /*60e0*/  REDG.E.ADD.F32.FTZ.RN.STRONG.GPU desc[UR14][R8.64], R11 ;  /* 0x0000000b080079a6 */ /* 0x0003e2000c10f38e */
[C---:B------:R-:W-:Y:S03]  /*60f0*/  IMAD.IADD R4, R148.reuse, 0x1, R5 ;  /* 0x0000000194047824 */ /* 0x040fe600078e0205 */
        /* <DEDUP_REMOVED lines=329> */
[----:B------:R-:W-:-:S02]  /*7590*/  F2FP.BF16.F32.PACK_AB R60, R61, R60 ;  /* 0x0000003c3d3c723e */ /* 0x000fc400000010ff */
[----:B------:R-:W-:Y:S01]  /*75a0*/  F2FP.BF16.F32.PACK_AB R62, R63, R62 ;  /* 0x0000003e3f3e723e */ /* 0x000fe200000010ff */
[----:B------:R-:W-:Y:S01]  /*75b0*/  STS [R218+0x4400], R146 ;  /* 0x00440092da007388 */ /* 0x000fe20000000800 */
[C---:B--2---:R-:W-:Y:S02]  /*75c0*/  @P0 IMAD R6, R8.reuse, R5, RZ ;  /* 0x0000000508060224 */ /* 0x044fe400078e02ff */
[----:B------:R-:W-:Y:S01]  /*75d0*/  @P0 IMAD.WIDE.U32 R8, R8, R4, RZ ;  /* 0x0000000408080225 */ /* 0x000fe200078e00ff */
[----:B------:R-:W-:Y:S03]  /*75e0*/  STS [R216+0x5000], R136 ;  /* 0x00500088d8007388 */ /* 0x000fe60000000800 */
[----:B------:R-:W-:Y:S01]  /*75f0*/  @P0 IMAD.MOV.U32 R7, RZ, RZ, R8 ;  /* 0x000000ffff070224 */ /* 0x000fe200078e0008 */
        /* <DEDUP_REMOVED lines=25> */
[----:B-1----:R-:W-:-:S02]  /*7790*/  @P0 IMAD R44, R10, R3, RZ ;  /* 0x000000030a2c0224 */ /* 0x002fc400078e02ff */
[----:B------:R-:W-:Y:S01]  /*77a0*/  @P0 IMAD.WIDE.U32 R10, R10, R2, RZ ;  /* 0x000000020a0a0225 */ /* 0x000fe200078e00ff */
[----:B------:R2:W-:Y:S03]  /*77b0*/  STS [R216+0xb400], R58 ;  /* 0x00b4003ad8007388 */ /* 0x0005e60000000800 */
[----:B------:R-:W-:Y:S01]  /*77c0*/  @P0 IMAD.MOV.U32 R45, RZ, RZ, R10 ;  /* 0x000000ffff2d0224 */ /* 0x000fe200078e000a */
[----:B------:R-:W-:Y:S02]  /*77d0*/  @P0 IADD3 R44, R11, R44, RZ ;  /* 0x0000002c0b2c0210 */ /* 0x000fe40007ffe0ff */
[----:B------:R-:W-:Y:S01]  /*77e0*/  SHF.R.S32.HI R10, RZ, 0x1f, R208 ;  /* 0x0000001fff0a7819 */ /* 0x000fe200000114d0 */
[----:B------:R-:W-:Y:S06]  /*77f0*/  @P0 BRA `(.L_x_406) ;  /* 0x0000000000340947 */ /* 0x000fec0003800000 */
[----:B------:R-:W1:Y:S01]  /*7800*/  LDC.64 R2, c[0x0][0x450] ;  /* 0x00011400ff027b82 */ /* 0x000e620000000a00 */
[----:B------:R-:W-:-:S07]  /*7810*/  SHF.R.S32.HI R12, RZ, 0x1f, R241 ;  /* 0x0000001fff0c7819 */ /* 0x000fce00000114f1 */
[----:B------:R-:W3:Y:S01]  /*7820*/  LDC.64 R8, c[0x0][0x438] ;  /* 0x00010e00ff087b82 */ /* 0x000ee20000000a00 */
[-C--:B-1----:R-:W-:Y:S02]  /*7830*/  IMAD R12, R12, R2.reuse, RZ ;  /* 0x000000020c0c7224 */ /* 0x082fe400078e02ff */
[----:B------:R-:W-:-:S04]  /*7840*/  IMAD.WIDE.U32 R14, R241, R2, RZ ;  /* 0x00000002f10e7225 */ /* 0x000fc800078e00ff */
[----:B------:R-:W-:Y:S02]  /*7850*/  IMAD R12, R241, R3, R12 ;  /* 0x00000003f10c7224 */ /* 0x000fe400078e020c */
[----:B---3--:R-:W-:-:S03]  /*7860*/  IMAD R11, R10, R8, RZ ;  /* 0x000000080a0b7224 */ /* 0x008fc600078e02ff */
[----:B------:R-:W-:Y:S01]  /*7870*/  IADD3 R13, R15, R12, RZ ;  /* 0x0000000c0f0d7210 */ /* 0x000fe20007ffe0ff */
[----:B------:R-:W-:Y:S01]  /*7880*/  IMAD R9, R208, R9, R11 ;  /* 0x00000009d0097224 */ /* 0x000fe200078e020b */
[----:B------:R-:W-:-:S05]  /*7890*/  MOV R12, R14 ;  /* 0x0000000e000c7202 */ /* 0x000fca0000000f00 */
[----:B------:R-:W-:-:S05]  /*78a0*/  IMAD.WIDE.U32 R12, R208, R8, R12 ;  /* 0x00000008d00c7225 */ /* 0x000fca00078e000c */
[----:B------:R-:W-:Y:S02]  /*78b0*/  IADD3 R44, R13, R9, RZ ;  /* 0x000000090d2c7210 */ /* 0x000fe40007ffe0ff */
[----:B------:R-:W-:Y:S02]  /*78c0*/  MOV R45, R12 ;  /* 0x0000000c002d7202 */ /* 0x000fe40000000f00 */
.L_x_406:
[----:B------:R-:W-:Y:S05]  /*78d0*/  @P0 BRA `(.L_x_407) ;  /* 0x0000000000340947 */ /* 0x000fea0003800000 */
        /* <DEDUP_REMOVED lines=12> */
[----:B------:R-:W-:-:S07]  /*79a0*/  MOV R7, R8 ;  /* 0x0000000800077202 */ /* 0x000fce0000000f00 */
.L_x_407:
[----:B------:R-:W-:Y:S01]  /*79b0*/  STS [R218+0xb000], R60 ;  /* 0x00b0003cda007388 */ /* 0x000fe20000000800 */
[C---:B--2---:R-:W-:Y:S01]  /*79c0*/  IMAD.SHL.U32 R58, R211.reuse, 0x40, RZ ;  /* 0x00000040d33a7824 */ /* 0x044fe200078e00ff */
[----:B------:R-:W-:Y:S01]  /*79d0*/  SHF.R.S32.HI R63, RZ, 0x1f, R206 ;  /* 0x0000001fff3f7819 */ /* 0x000fe200000114ce */
[----:B------:R-:W-:Y:S01]  /*79e0*/  IMAD R240, R211, -0x40, R240 ;  /* 0xffffffc0d3f07824 */ /* 0x000fe200078e02f0 */
[----:B------:R1:W-:Y:S01]  /*79f0*/  STS [R218+0xb400], R62 ;  /* 0x00b4003eda007388 */ /* 0x0003e20000000800 */
[----:B------:R-:W-:Y:S01]  /*7a00*/  SHF.R.S32.HI R56, RZ, 0x1f, R214 ;  /* 0x0000001fff387819 */ /* 0x000fe200000114d6 */
[----:B------:R-:W-:Y:S01]  /*7a10*/  ULDC.64 UR6, c[0x0][0x468] ;  /* 0x00011a0000067ab9 */ /* 0x000fe20000000a00 */
[----:B------:R-:W-:Y:S01]  /*7a20*/  SHF.R.S32.HI R57, RZ, 0x1f, R58 ;  /* 0x0000001fff397819 */ /* 0x000fe2000001143a */
[----:B------:R-:W-:Y:S01]  /*7a30*/  BAR.SYNC.DEFER_BLOCKING 0x0 ;  /* 0x0000000000007b1d */ /* 0x000fe20000010000 */
[----:B------:R-:W-:-:S03]  /*7a40*/  ISETP.GE.AND P4, PT, R204, R240, PT ;  /* 0x000000f0cc00720c */ /* 0x000fc60003f86270 */
[-C--:B------:R-:W-:Y:S02]  /*7a50*/  IMAD R46, R57, R2.reuse, RZ ;  /* 0x00000002392e7224 */ /* 0x080fe400078e02ff */
[----:B------:R-:W-:Y:S02]  /*7a60*/  BSSY B0, `(.L_x_408) ;  /* 0x0000029000007945 */ /* 0x000fe40003800000 */
[C---:B------:R-:W-:Y:S02]  /*7a70*/  IMAD R46, R58.reuse, R3, R46 ;  /* 0x000000033a2e7224 */ /* 0x040fe400078e022e */
[----:B-1----:R-:W-:Y:S01]  /*7a80*/  IMAD.MOV.U32 R62, RZ, RZ, R206 ;  /* 0x000000ffff3e7224 */ /* 0x002fe200078e00ce */
[----:B------:R1:W2:Y:S03]  /*7a90*/  LDS.128 R40, [R213+0x13000] ;  /* 0x01300000d5287984 */ /* 0x0002a60000000c00 */
[----:B------:R-:W-:Y:S01]  /*7aa0*/  IMAD.WIDE.U32 R48, R58, R2, R62 ;  /* 0x000000023a307225 */ /* 0x000fe200078e003e */
[----:B------:R1:W3:Y:S02]  /*7ab0*/  LDS.128 R36, [R213+0x15000] ;  /* 0x01500000d5247984 */ /* 0x0002e40000000c00 */
[----:B------:R-:W-:-:S02]  /*7ac0*/  IADD3 R64, P0, R45, R48, RZ ;  /* 0x000000302d407210 */ /* 0x000fc40007f1e0ff */
[----:B------:R1:W4:Y:S01]  /*7ad0*/  LDS.128 R32, [R213+0x17000] ;  /* 0x01700000d5207984 */ /* 0x0003220000000c00 */
[----:B------:R-:W-:Y:S02]  /*7ae0*/  IADD3 R45, R204, 0x20, RZ ;  /* 0x00000020cc2d7810 */ /* 0x000fe40007ffe0ff */
[----:B------:R-:W-:Y:S01]  /*7af0*/  IADD3.X R65, R44, R49, R46, P0, !PT ;  /* 0x000000312c417210 */ /* 0x000fe200007fe42e */
[----:B------:R1:W1:Y:S01]  /*7b00*/  LDS.128 R28, [R213+0x18000] ;  /* 0x01800000d51c7984 */ /* 0x0002620000000c00 */
[----:B------:R-:W-:Y:S01]  /*7b10*/  IMAD R44, R56, UR6, RZ ;  /* 0x00000006382c7c24 */ /* 0x000fe2000f8e02ff */
[----:B------:R-:W-:Y:S02]  /*7b20*/  ISETP.GE.AND P3, PT, R45, R240, PT ;  /* 0x000000f02d00720c */ /* 0x000fe40003f66270 */
[----:B------:R1:W1:Y:S01]  /*7b30*/  LDS.128 R24, [R213+0x19000] ;  /* 0x01900000d5187984 */ /* 0x0002620000000c00 */
[C---:B------:R-:W-:Y:S02]  /*7b40*/  IMAD R44, R214.reuse, UR7, R44 ;  /* 0x00000007d62c7c24 */ /* 0x040fe4000f8e022c */
[----:B------:R-:W-:Y:S01]  /*7b50*/  IMAD.WIDE.U32 R64, R214, UR6, R64 ;  /* 0x00000006d6407c25 */ /* 0x000fe2000f8e0040 */
[----:B------:R1:W1:Y:S04]  /*7b60*/  LDS.128 R20, [R213+0x1a000] ;  /* 0x01a00000d5147984 */ /* 0x0002680000000c00 */
[----:B------:R1:W1:Y:S01]  /*7b70*/  LDS.128 R16, [R213+0x1b000] ;  /* 0x01b00000d5107984 */ /* 0x0002620000000c00 */
[----:B------:R-:W-:-:S03]  /*7b80*/  IADD3 R59, R65, R44, RZ ;  /* 0x0000002c413b7210 */ /* 0x000fc60007ffe0ff */
[----:B------:R1:W1:Y:S04]  /*7b90*/  LDS.128 R12, [R213+0x1c000] ;  /* 0x01c00000d50c7984 */ /* 0x0002680000000c00 */
[----:B------:R1:W1:Y:S01]  /*7ba0*/  LDS.128 R8, [R213+0x1d000] ;  /* 0x01d00000d5087984 */ /* 0x0002620000000c00 */
[----:B------:R-:W-:Y:S05]  /*7bb0*/  @P4 BRA `(.L_x_409) ;  /* 0x00000000004c4947 */ /* 0x000fea0003800000 */
[----:B------:R-:W-:Y:S01]  /*7bc0*/  ULDC UR4, c[0x0][0x2d0] ;  /* 0x0000b40000047ab9 */ /* 0x000fe20000000800 */
[----:B------:R-:W2:Y:S01]  /*7bd0*/  LDS.128 R52, [R213+0x14000] ;  /* 0x01400000d5347984 */ /* 0x000ea20000000c00 */
[----:B------:R-:W-:Y:S01]  /*7be0*/  ISETP.GE.AND P5, PT, R206, UR4, PT ;  /* 0x00000004ce007c0c */ /* 0x000fe2000bfa6270 */
[-C--:B------:R-:W-:Y:S01]  /*7bf0*/  IMAD R60, R205, R2.reuse, RZ ;  /* 0x00000002cd3c7224 */ /* 0x080fe200078e02ff */
[----:B------:R-:W-:Y:S01]  /*7c00*/  MOV R67, R59 ;  /* 0x0000003b00437202 */ /* 0x000fe20000000f00 */
[----:B------:R-:W3:Y:S01]  /*7c10*/  LDS.128 R48, [R213+0x16000] ;  /* 0x01600000d5307984 */ /* 0x000ee20000000c00 */
[----:B------:R-:W-:Y:S01]  /*7c20*/  IMAD.MOV.U32 R66, RZ, RZ, R64 ;  /* 0x000000ffff427224 */ /* 0x000fe200078e0040 */
[----:B------:R-:W-:Y:S01]  /*7c30*/  ISETP.GE.AND P2, PT, R210, UR4, PT ;  /* 0x00000004d2007c0c */ /* 0x000fe2000bf46270 */
[C---:B------:R-:W-:Y:S01]  /*7c40*/  IMAD R60, R204.reuse, R3, R60 ;  /* 0x00000003cc3c7224 */ /* 0x040fe200078e023c */
[----:B------:R-:W-:Y:S01]  /*7c50*/  ISETP.GE.AND P1, PT, R209, UR4, PT ;  /* 0x00000004d1007c0c */ /* 0x000fe2000bf26270 */
[----:B------:R-:W-:Y:S01]  /*7c60*/  IMAD.WIDE.U32 R66, R204, R2, R66 ;  /* 0x00000002cc427225 */ /* 0x000fe200078e0042 */
[----:B------:R-:W-:-:S03]  /*7c70*/  ULDC.64 UR6, c[0x0][0x3f0] ;  /* 0x0000fc0000067ab9 */ /* 0x000fc60000000a00 */
[----:B------:R-:W-:Y:S01]  /*7c80*/  IMAD.IADD R60, R67, 0x1, R60 ;  /* 0x00000001433c7824 */ /* 0x000fe200078e023c */
[----:B------:R-:W4:Y:S01]  /*7c90*/  @!P5 LDS.128 R44, [R213+0x12000] ;  /* 0x01200000d52cd984 */ /* 0x000f220000000c00 */
[----:B------:R-:W-:-:S04]  /*7ca0*/  LEA R68, P0, R66, UR6, 0x1 ;  /* 0x0000000642447c11 */ /* 0x000fc8000f8008ff */
[----:B------:R-:W-:-:S05]  /*7cb0*/  LEA.HI.X R69, R66, UR7, R60, 0x1, P0 ;  /* 0x0000000742457c11 */ /* 0x000fca00080f0c3c */
[----:B--2---:R2:W-:Y:S04]  /*7cc0*/  @!P2 STG.E.128 desc[UR14][R68.64+0x80], R52 ;  /* 0x000080344400a986 */ /* 0x0045e8000c101d0e */
[----:B---3--:R2:W-:Y:S04]  /*7cd0*/  @!P1 STG.E.128 desc[UR14][R68.64+0x100], R48 ;  /* 0x0001003044009986 */ /* 0x0085e8000c101d0e */
[----:B----4-:R2:W-:Y:S02]  /*7ce0*/  @!P5 STG.E.128 desc[UR14][R68.64], R44 ;  /* 0x0000002c4400d986 */ /* 0x0105e4000c101d0e */
.L_x_409:
[----:B------:R-:W-:Y:S05]  /*7cf0*/  BSYNC B0 ;  /* 0x0000000000007941 */ /* 0x000fea0003800000 */
.L_x_408:
[----:B------:R-:W-:Y:S04]  /*7d00*/  BSSY B0, `(.L_x_410) ;  /* 0x0000014000007945 */ /* 0x000fe80003800000 */
[----:B------:R-:W-:Y:S05]  /*7d10*/  @P3 BRA `(.L_x_411) ;  /* 0x0000000000483947 */ /* 0x000fea0003800000 */
[----:B--2---:R-:W-:Y:S01]  /*7d20*/  IADD3 R45, P0, R204, 0x20, RZ ;  /* 0x00000020cc2d7810 */ /* 0x004fe20007f1e0ff */
        /* <DEDUP_REMOVED lines=15> */
[----:B---3--:R2:W-:Y:S04]  /*7e20*/  @!P1 STG.E.128 desc[UR14][R2.64+0x80], R36 ;  /* 0x0000802402009986 */ /* 0x0085e8000c101d0e */
[----:B----4-:R2:W-:Y:S02]  /*7e30*/  @!P0 STG.E.128 desc[UR14][R2.64+0x100], R32 ;  /* 0x0001002002008986 */ /* 0x0105e4000c101d0e */
.L_x_411:
[----:B------:R-:W-:Y:S05]  /*7e40*/  BSYNC B0 ;  /* 0x0000000000007941 */ /* 0x000fea0003800000 */
.L_x_410:
[-C--:B------:R-:W-:Y:S01]  /*7e50*/  IMAD.WIDE.U32 R62, R58, R4.reuse, R62 ;  /* 0x000000043a3e7225 */ /* 0x080fe200078e003e */
[----:B------:R-:W-:Y:S01]  /*7e60*/  ULDC.64 UR6, c[0x0][0x470] ;  /* 0x00011c0000067ab9 */ /* 0x000fe20000000a00 */
[----:B------:R-:W-:Y:S02]  /*7e70*/  BSSY B0, `(.L_x_412) ;  /* 0x000001a000007945 */ /* 0x000fe40003800000 */
[----:B------:R-:W-:Y:S01]  /*7e80*/  IMAD R57, R57, R4, RZ ;  /* 0x0000000439397224 */ /* 0x000fe200078e02ff */
[----:B--2-4-:R-:W-:Y:S01]  /*7e90*/  IADD3 R32, P0, R7, R62, RZ ;  /* 0x0000003e07207210 */ /* 0x014fe20007f1e0ff */
        /* <DEDUP_REMOVED lines=23> */
.L_x_413:
[----:B------:R-:W-:Y:S05]  /*8010*/  BSYNC B0 ;  /* 0x0000000000007941 */ /* 0x000fea0003800000 */
.L_x_412:
        /* <DEDUP_REMOVED lines=21> */
.L_x_384:
[----:B------:R-:W-:Y:S02]  /*8170*/  ISETP.NE.AND P0, PT, R242, -0x1, PT ;  /* 0xfffffffff200780c */ /* 0x000fe40003f05270 */
[----:B------:R-:W-:Y:S02]  /*8180*/  SHF.L.U32 R9, R211, 0x6, RZ ;  /* 0x00000006d3097819 */ /* 0x000fe400000006ff */
[----:B------:R-:W-:Y:S02]  /*8190*/  SHF.R.S32.HI R10, RZ, 0x1f, R208 ;  /* 0x0000001fff0a7819 */ /* 0x000fe400000114d0 */
[----:B------:R-:W-:-:S07]  /*81a0*/  SHF.R.S32.HI R8, RZ, 0x1f, R9 ;  /* 0x0000001fff087819 */ /* 0x000fce0000011409 */
[----:B------:R-:W1:Y:S01]  /*81b0*/  @P0 LDC.64 R4, c[0x0][0x450] ;  /* 0x00011400ff040b82 */ /* 0x000e620000000a00 */
[CC--:B------:R-:W-:Y:S02]  /*81c0*/  @P0 IADD3 R6, R241.reuse, R242.reuse, RZ ;  /* 0x000000f2f1060210 */ /* 0x0c0fe40007ffe0ff */
[----:B------:R-:W-:-:S05]  /*81d0*/  @P0 IADD3 R14, R241, R242, RZ ;  /* 0x000000f2f10e0210 */ /* 0x000fca0007ffe0ff */
[----:B------:R-:W2:Y:S01]  /*81e0*/  @P0 LDC.64 R2, c[0x0][0x458] ;  /* 0x00011600ff020b82 */ /* 0x000ea20000000a00 */
[C---:B-1----:R-:W-:Y:S02]  /*81f0*/  @P0 IMAD R11, R6.reuse, R5, RZ ;  /* 0x00000005060b0224 */ /* 0x042fe400078e02ff */
[----:B------:R-:W-:-:S04]  /*8200*/  @P0 IMAD.WIDE.U32 R6, R6, R4, RZ ;  /* 0x0000000406060225 */ /* 0x000fc800078e00ff */
[----:B------:R-:W-:Y:S01]  /*8210*/  @P0 IMAD.IADD R11, R7, 0x1, R11 ;  /* 0x00000001070b0824 */ /* 0x000fe200078e020b */
[----:B------:R-:W-:Y:S01]  /*8220*/  @P0 MOV R12, R6 ;  /* 0x00000006000c0202 */ /* 0x000fe20000000f00 */
[C---:B--2---:R-:W-:Y:S02]  /*8230*/  @P0 IMAD R13, R14.reuse, R3, RZ ;  /* 0x000000030e0d0224 */ /* 0x044fe400078e02ff */
[----:B------:R-:W-:-:S04]  /*8240*/  @P0 IMAD.WIDE.U32 R14, R14, R2, RZ ;  /* 0x000000020e0e0225 */ /* 0x000fc800078e00ff */
[----:B------:R-:W-:Y:S01]  /*8250*/  @P0 IMAD.IADD R13, R15, 0x1, R13 ;  /* 0x000000010f0d0824 */ /* 0x000fe200078e020d */
        /* <DEDUP_REMOVED lines=13> */
.L_x_415:
        /* <DEDUP_REMOVED lines=12> */
.L_x_416:
[----:B------:R-:W-:Y:S01]  /*83f0*/  IMAD R240, R211, -0x40, R240 ;  /* 0xffffffc0d3f07824 */ /* 0x000fe200078e02f0 */
[----:B------:R-:W-:Y:S01]  /*8400*/  SHF.R.S32.HI R6, RZ, 0x1f, R214 ;  /* 0x0000001fff067819 */ /* 0x000fe200000114d6 */
[-C--:B------:R-:W-:Y:S01]  /*8410*/  IMAD R7, R8, R4.reuse, RZ ;  /* 0x0000000408077224 */ /* 0x080fe200078e02ff */
[----:B------:R-:W-:Y:S01]  /*8420*/  ULDC.64 UR6, c[0x0][0x468] ;  /* 0x00011a0000067ab9 */ /* 0x000fe20000000a00 */
[C---:B------:R-:W-:Y:S01]  /*8430*/  IMAD.WIDE.U32 R16, R9.reuse, R4, R206 ;  /* 0x0000000409107225 */ /* 0x040fe200078e00ce */
[C---:B------:R-:W-:Y:S01]  /*8440*/  ISETP.GE.AND P4, PT, R204.reuse, R240, PT ;  /* 0x000000f0cc00720c */ /* 0x040fe20003f86270 */
[----:B------:R-:W-:Y:S01]  /*8450*/  BSSY B0, `(.L_x_417) ;  /* 0x000001a000007945 */ /* 0x000fe20003800000 */
[----:B------:R-:W-:Y:S01]  /*8460*/  IADD3 R10, R204, 0x20, RZ ;  /* 0x00000020cc0a7810 */ /* 0x000fe20007ffe0ff */
[----:B------:R-:W-:Y:S01]  /*8470*/  IMAD R7, R9, R5, R7 ;  /* 0x0000000509077224 */ /* 0x000fe200078e0207 */
[----:B------:R-:W-:Y:S02]  /*8480*/  IADD3 R16, P0, R12, R16, RZ ;  /* 0x000000100c107210 */ /* 0x000fe40007f1e0ff */
[----:B------:R-:W-:-:S02]  /*8490*/  ISETP.GE.AND P3, PT, R10, R240, PT ;  /* 0x000000f00a00720c */ /* 0x000fc40003f66270 */
[----:B------:R-:W-:Y:S01]  /*84a0*/  IADD3.X R17, R11, R17, R7, P0, !PT ;  /* 0x000000110b117210 */ /* 0x000fe200007fe407 */
[----:B------:R-:W-:-:S04]  /*84b0*/  IMAD R7, R6, UR6, RZ ;  /* 0x0000000606077c24 */ /* 0x000fc8000f8e02ff */
[C---:B------:R-:W-:Y:S02]  /*84c0*/  IMAD R7, R214.reuse, UR7, R7 ;  /* 0x00000007d6077c24 */ /* 0x040fe4000f8e0207 */
[----:B------:R-:W-:-:S05]  /*84d0*/  IMAD.WIDE.U32 R16, R214, UR6, R16 ;  /* 0x00000006d6107c25 */ /* 0x000fca000f8e0010 */
[----:B------:R-:W-:Y:S01]  /*84e0*/  IADD3 R11, R7, R17, RZ ;  /* 0x00000011070b7210 */ /* 0x000fe20007ffe0ff */
[----:B------:R-:W-:Y:S06]  /*84f0*/  @P4 BRA `(.L_x_418) ;  /* 0x00000000003c4947 */ /* 0x000fec0003800000 */
        /* <DEDUP_REMOVED lines=15> */
.L_x_418:
[----:B------:R-:W-:Y:S05]  /*85f0*/  BSYNC B0 ;  /* 0x0000000000007941 */ /* 0x000fea0003800000 */
.L_x_417:
        /* <DEDUP_REMOVED lines=19> */
.L_x_420:
[----:B------:R-:W-:Y:S05]  /*8730*/  BSYNC B0 ;  /* 0x0000000000007941 */ /* 0x000fea0003800000 */
.L_x_419:
[CC--:B--2---:R-:W-:Y:S01]  /*8740*/  IMAD.WIDE.U32 R4, R9.reuse, R2.reuse, R206 ;  /* 0x0000000209047225 */ /* 0x0c4fe200078e00ce */
        /* <DEDUP_REMOVED lines=27> */
.L_x_422:
[----:B------:R-:W-:Y:S05]  /*8900*/  BSYNC B0 ;  /* 0x0000000000007941 */ /* 0x000fea0003800000 */
.L_x_421:
        /* <DEDUP_REMOVED lines=19> */
.L_x_414:
[----:B------:R-:W-:Y:S05]  /*8a40*/  BSYNC B1 ;  /* 0x0000000000017941 */ /* 0x000fea0003800000 */
.L_x_379:
[----:B-1-34-:R-:W1:Y:S02]  /*8a50*/  LDC R2, c[0x0][0xc] ;  /* 0x00000300ff027b82 */ /* 0x01ae640000000800 */
[----:B-1----:R-:W-:-:S04]  /*8a60*/  IADD3 R211, R2, R211, RZ ;  /* 0x000000d302d37210 */ /* 0x002fc80007ffe0ff */
[----:B------:R-:W-:-:S13]  /*8a70*/  ISETP.GE.AND P0, PT, R211, UR12, PT ;  /* 0x0000000cd3007c0c */ /* 0x000fda000bf06270 */
[----:B------:R-:W-:Y:S05]  /*8a80*/  @P0 BRA `(.L_x_423) ;  /* 0x0000000000040947 */ /* 0x000fea0003800000 */
[----:B------:R-:W-:Y:S05]  /*8a90*/  BRA `(.L_x_424) ;  /* 0xffffff7c00a07947 */ /* 0x000fea000383ffff */
.L_x_423:
[----:B------:R-:W-:Y:S05]  /*8aa0*/  EXIT ;  /* 0x000000000000794d */ /* 0x000fea0003800000 */
.L_x_425:
        /* <DEDUP_REMOVED lines=13> */
.L_x_1591:


//--------------------- .text._ZN5flash44flash_bwd_dq_dk_dv_loop_seqk_parallel_kernelI23Flash_bwd_kernel_traitsILi192ELi64ELi64ELi8ELi4ELi2ELi2ELb0ELb0EN7cutlass10bfloat16_tE19Flash_kernel_traitsILi192ELi64ELi64ELi8ES3_EELb0ELb0ELb1ELb0ELb0ELb1ELb0EEEvNS_16Flash_bwd_paramsE --------------------------
	.section	.text._ZN5flash44flash_bwd_dq_dk_dv_loop_seqk_parallel_kernelI23Flash_bwd_kernel_traitsILi192ELi64ELi64ELi8ELi4ELi2ELi2ELb0ELb0EN7cutlass10bfloat16_tE19Flash_kernel_traitsILi192ELi64ELi64ELi8ES3_EELb0ELb0ELb1ELb0ELb0ELb1ELb0EEEvNS_16Flash_bwd_paramsE,"ax",@progbits
	.align	128
        .global         _ZN5flash44flash_bwd_dq_dk_dv_loop_seqk_parallel_kernelI23Flash_bwd_kernel_traitsILi192ELi64ELi64ELi8ELi4ELi2ELi2ELb0ELb0EN7cutlass10bfloat16_tE19Flash_kernel_traitsILi192ELi64ELi64ELi8ES3_EELb0ELb0ELb1ELb0ELb0ELb1ELb0EEEvNS_16Flash_bwd_paramsE
        .type           _ZN5flash44flash_bwd_dq_dk_dv_loop_seqk_parallel_kernelI23Flash_bwd_kernel_traitsILi192ELi64ELi64ELi8ELi4ELi2ELi2ELb0ELb0EN7cutlass10bfloat16_tE19Flash_kernel_traitsILi192ELi64ELi64ELi8ES3_EELb0ELb0ELb1ELb0ELb0ELb1ELb0EEEvNS_16Flash_bwd_paramsE,@function
        .size           _ZN5flash44flash_bwd_dq_dk_dv_loop_seqk_parallel_kernelI23Flash_bwd_kernel_traitsILi192ELi64ELi64ELi8ELi4ELi2ELi2ELb0ELb0EN7cutlass10bfloat16_tE19Flash_kernel_traitsILi192ELi64ELi64ELi8ES3_EELb0ELb0ELb1ELb0ELb0ELb1ELb0EEEvNS_16Flash_bwd_paramsE,(.L_x_1592 - _ZN5flash44flash_bwd_dq_dk_dv_loop_seqk_parallel_kernelI23Flash_bwd_kernel_traitsILi192ELi64ELi64ELi8ELi4ELi2ELi2ELb0ELb0EN7cutlass10bfloat16_tE19Flash_kernel_traitsILi192ELi64ELi64ELi8ES3_EELb0ELb0ELb1ELb0ELb0ELb1ELb0EEEvNS_16Flash_bwd_paramsE)
        .other          _ZN5flash44flash_bwd_dq_dk_dv_loop_seqk_parallel_kernelI23Flash_bwd_kernel_traitsILi192ELi64ELi64ELi8ELi4ELi2ELi2ELb0ELb0EN7cutlass10bfloat16_tE19Flash_kernel_traitsILi192ELi64ELi64ELi8ES3_EELb0ELb0ELb1ELb0ELb0ELb1ELb0EEEvNS_16Flash_bwd_paramsE,@"STO_CUDA_ENTRY STV_DEFAULT"
_ZN5flash44flash_bwd_dq_dk_dv_loop_seqk_parallel_kernelI23Flash_bwd_kernel_traitsILi192ELi64ELi64ELi8ELi4ELi2ELi2ELb0ELb0EN7cutlass10bfloat16_tE19Flash_kernel_traitsILi192ELi64ELi64ELi8ES3_EELb0ELb0ELb1ELb0ELb0ELb1ELb0EEEvNS_16Flash_bwd_paramsE:
.text._ZN5flash44flash_bwd_dq_dk_dv_loop_seqk_parallel_kernelI23Flash_bwd_kernel_traitsILi192ELi64ELi64ELi8ELi4ELi2ELi2ELb0ELb0EN7cutlass10bfloat16_tE19Flash_kernel_traitsILi192ELi64ELi64ELi8ES3_EELb0ELb0ELb1ELb0ELb0ELb1ELb0EEEvNS_16Flash_bwd_paramsE:
        /* <DEDUP_REMOVED lines=25> */
[----:B------:R-:W-:Y:S02]  /*0190*/  LEA.HI R7, R11, R6, RZ, 0x2 ;  /* 0x000000060b077211 */ /* 0x000fe400078f10ff */
[----:B------:R-:W-:Y:S02]  /*01a0*/  SHF.R.S32.HI R2, RZ, 0x4, R17 ;  /* 0x00000004ff027819 */ /* 0x000fe40000011411 */
[----:B------:R-:W-:Y:S02]  /*01b0*/  LOP3.LUT R3, R19, 0xfffffff8, RZ, 0xc0, !PT ;  /* 0xfffffff813037812 */ /* 0x000fe400078ec0ff */
[----:B------:R-:W-:-:S02]  /*01c0*/  SHF.R.S32.HI R208, RZ, 0x3, R19 ;  /* 0x00000003ffd07819 */ /* 0x000fc40000011413 */
[----:B------:R-:W-:Y:S01]  /*01d0*/  SHF.R.S32.HI R5, RZ, 0x2, R7 ;  /* 0x00000002ff057819 */ /* 0x000fe20000011407 */
[----:B------:R-:W-:Y:S01]  /*01e0*/  IMAD.IADD R3, R6, 0x1, -R3 ;  /* 0x0000000106037824 */ /* 0x000fe200078e0a03 */
[----:B------:R-:W-:Y:S01]  /*01f0*/  LEA.HI R0, R17, R2, RZ, 0x1 ;  /* 0x0000000211007211 */ /* 0x000fe200078f08ff */
[----:B------:R-:W-:Y:S01]  /*0200*/  IMAD.SHL.U32 R207, R208, 0x40, RZ ;  /* 0x00000040d0cf7824 */ /* 0x000fe200078e00ff */
[----:B------:R-:W-:Y:S01]  /*0210*/  SHF.R.S32.HI R4, RZ, 0x1f, R7 ;  /* 0x0000001fff047819 */ /* 0x000fe20000011407 */
[----:B------:R-:W-:Y:S01]  /*0220*/  IMAD.SHL.U32 R210, R3, 0x8, RZ ;  /* 0x0000000803d27824 */ /* 0x000fe200078e00ff */
[----:B------:R-:W-:Y:S02]  /*0230*/  LEA.HI R9, R11, R6, RZ, 0x5 ;  /* 0x000000060b097211 */ /* 0x000fe400078f28ff */
[----:B------:R-:W-:Y:S02]  /*0240*/  LOP3.LUT R0, R0, 0xfffffffe, RZ, 0xc0, !PT ;  /* 0xfffffffe00007812 */ /* 0x000fe400078ec0ff */
[----:B------:R-:W-:-:S02]  /*0250*/  LEA.HI R4, R4, R5, RZ, 0x3 ;  /* 0x0000000504047211 */ /* 0x000fc400078f18ff */
[----:B------:R-:W-:Y:S01]  /*0260*/  SHF.R.S32.HI R206, RZ, 0x5, R9 ;  /* 0x00000005ffce7819 */ /* 0x000fe20000011409 */
[----:B------:R-:W-:Y:S01]  /*0270*/  IMAD.IADD R0, R2, 0x1, -R0 ;  /* 0x0000000102007824 */ /* 0x000fe200078e0a00 */
[----:B------:R-:W-:Y:S02]  /*0280*/  LOP3.LUT R207, R207, 0x1c0, RZ, 0xc0, !PT ;  /* 0x000001c0cfcf7812 */ /* 0x000fe400078ec0ff */
[----:B------:R-:W-:Y:S02]  /*0290*/  LOP3.LUT R4, R4, 0xfffffff8, RZ, 0xc0, !PT ;  /* 0xfffffff804047812 */ /* 0x000fe400078ec0ff */
[----:B------:R-:W-:Y:S02]  /*02a0*/  LEA.HI R2, R9, R206, RZ, 0x1 ;  /* 0x000000ce09027211 */ /* 0x000fe400078f08ff */
[----:B------:R-:W-:Y:S01]  /*02b0*/  LOP3.LUT R8, R207, 0x38, R210, 0xf8, !PT ;  /* 0x00000038cf087812 */ /* 0x000fe200078ef8d2 */
[----:B------:R-:W-:Y:S01]  /*02c0*/  IMAD.IADD R4, R5, 0x1, -R4 ;  /* 0x0000000105047824 */ /* 0x000fe200078e0a04 */
[----:B------:R-:W-:-:S02]  /*02d0*/  SHF.R.U32.HI R207, RZ, 0x3, R207 ;  /* 0x00000003ffcf7819 */ /* 0x000fc400000116cf */
[----:B------:R-:W-:Y:S02]  /*02e0*/  LOP3.LUT R5, R2, 0xfffffffe, RZ, 0xc0, !PT ;  /* 0xfffffffe02057812 */ /* 0x000fe400078ec0ff */
[----:B------:R-:W-:Y:S01]  /*02f0*/  LOP3.LUT R207, R8, R207, RZ, 0x3c, !PT ;  /* 0x000000cf08cf7212 */ /* 0x000fe200078e3cff */
[C---:B------:R-:W-:Y:S01]  /*0300*/  IMAD.SHL.U32 R8, R3.reuse, 0x40, RZ ;  /* 0x0000004003087824 */ /* 0x040fe200078e00ff */
[C---:B------:R-:W-:Y:S02]  /*0310*/  LOP3.LUT P4, RZ, R3.reuse, 0x2, RZ, 0xc0, !PT ;  /* 0x0000000203ff7812 */ /* 0x040fe4000788c0ff */
[----:B------:R-:W-:Y:S01]  /*0320*/  LOP3.LUT P3, RZ, R3, 0x4, RZ, 0xc0, !PT ;  /* 0x0000000403ff7812 */ /* 0x000fe2000786c0ff */
[----:B------:R-:W-:Y:S01]  /*0330*/  IMAD.IADD R3, R206, 0x1, -R5 ;  /* 0x00000001ce037824 */ /* 0x000fe200078e0a05 */
[----:B------:R-:W-:Y:S02]  /*0340*/  LOP3.LUT R17, R17, 0xfffffff0, RZ, 0xc0, !PT ;  /* 0xfffffff011117812 */ /* 0x000fe400078ec0ff */
[----:B------:R-:W-:Y:S01]  /*0350*/  LOP3.LUT R8, R8, 0x1c0, RZ, 0xc0, !PT ;  /* 0x000001c008087812 */ /* 0x000fe200078ec0ff */
[----:B------:R-:W-:Y:S01]  /*0360*/  IMAD.SHL.U32 R13, R3, 0x10, RZ ;  /* 0x00000010030d7824 */ /* 0x000fe200078e00ff */
[CC--:B------:R-:W-:Y:S01]  /*0370*/  LEA.HI R5, R11.reuse, R6.reuse, RZ, 0x7 ;  /* 0x000000060b057211 */ /* 0x0c0fe200078f38ff */
[----:B------:R-:W-:Y:S01]  /*0380*/  IMAD.IADD R17, R6, 0x1, -R17 ;  /* 0x0000000106117824 */ /* 0x000fe200078e0a11 */
[----:B------:R-:W-:-:S02]  /*0390*/  LEA.HI R216, R11, R6, RZ, 0x6 ;  /* 0x000000060bd87211 */ /* 0x000fc400078f30ff */
[----:B------:R-:W-:Y:S02]  /*03a0*/  LOP3.LUT R194, R8, 0x10, R13, 0xf8, !PT ;  /* 0x0000001008c27812 */ /* 0x000fe400078ef80d */
[----:B------:R-:W-:Y:S02]  /*03b0*/  LOP3.LUT R10, R4, 0x1, RZ, 0xc0, !PT ;  /* 0x00000001040a7812 */ /* 0x000fe400078ec0ff */
[----:B------:R-:W-:Y:S02]  /*03c0*/  LOP3.LUT R205, R9, 0xffffffe0, RZ, 0xc0, !PT ;  /* 0xffffffe009cd7812 */ /* 0x000fe400078ec0ff */
[----:B------:R-:W-:Y:S02]  /*03d0*/  LOP3.LUT R11, R7, 0x7ffffffc, RZ, 0xc0, !PT ;  /* 0x7ffffffc070b7812 */ /* 0x000fe400078ec0ff */
[----:B------:R-:W-:Y:S01]  /*03e0*/  LOP3.LUT R198, R8, 0x8, R19, 0xf8, !PT ;  /* 0x0000000808c67812 */ /* 0x000fe200078ef813 */
[----:B------:R-:W-:Y:S01]  /*03f0*/  IMAD.IADD R205, R6, 0x1, -R205 ;  /* 0x0000000106cd7824 */ /* 0x000fe200078e0acd */
[----:B------:R-:W-:Y:S01]  /*0400*/  SHF.R.U32.HI R13, RZ, 0x3, R8 ;  /* 0x00000003ff0d7819 */ /* 0x000fe20000011608 */
[----:B------:R-:W-:Y:S01]  /*0410*/  IMAD.SHL.U32 R8, R0, 0x200, RZ ;  /* 0x0000020000087824 */ /* 0x000fe200078e00ff */
[----:B------:R-:W-:-:S02]  /*0420*/  SHF.R.S32.HI R5, RZ, 0x7, R5 ;  /* 0x00000007ff057819 */ /* 0x000fc40000011405 */
[----:B------:R-:W-:Y:S01]  /*0430*/  SHF.R.S32.HI R7, RZ, 0x1f, R9 ;  /* 0x0000001fff077819 */ /* 0x000fe20000011409 */
[----:B------:R-:W-:Y:S01]  /*0440*/  IMAD.SHL.U32 R9, R6, 0x2, RZ ;  /* 0x0000000206097824 */ /* 0x000fe200078e00ff */
[----:B------:R-:W-:Y:S01]  /*0450*/  SHF.R.S32.HI R2, RZ, 0x1f, R17 ;  /* 0x0000001fff027819 */ /* 0x000fe20000011411 */
[----:B------:R-:W-:Y:S01]  /*0460*/  IMAD R15, R5, 0x800, R8 ;  /* 0x00000800050f7824 */ /* 0x000fe200078e0208 */
[----:B------:R-:W-:Y:S02]  /*0470*/  LOP3.LUT R194, R194, 0x8, R19, 0xf8, !PT ;  /* 0x00000008c2c27812 */ /* 0x000fe400078ef813 */
[----:B------:R-:W-:Y:S01]  /*0480*/  ISETP.NE.U32.AND P0, PT, R10, 0x1, PT ;  /* 0x000000010a00780c */ /* 0x000fe20003f05070 */
[----:B------:R-:W-:Y:S01]  /*0490*/  IMAD.IADD R10, R6, 0x1, -R11 ;  /* 0x00000001060a7824 */ /* 0x000fe200078e0a0b */
[----:B------:R-:W-:Y:S02]  /*04a0*/  SHF.R.S32.HI R216, RZ, 0x6, R216 ;  /* 0x00000006ffd87819 */ /* 0x000fe400000114d8 */
[----:B------:R-:W-:Y:S01]  /*04b0*/  LEA.HI R6, R7, R206, RZ, 0x2 ;  /* 0x000000ce07067211 */ /* 0x000fe200078f10ff */
[----:B------:R-:W-:Y:S01]  /*04c0*/  IMAD.SHL.U32 R7, R4, 0x40, RZ ;  /* 0x0000004004077824 */ /* 0x000fe200078e00ff */
[----:B------:R-:W-:Y:S01]  /*04d0*/  LEA.HI R2, R2, R17, RZ, 0x3 ;  /* 0x0000001102027211 */ /* 0x000fe200078f18ff */
[----:B------:R-:W-:Y:S01]  /*04e0*/  IMAD R207, R216, 0x200, R207 ;  /* 0x00000200d8cf7824 */ /* 0x000fe200078e02cf */
[----:B------:R-:W-:Y:S01]  /*04f0*/  LOP3.LUT R194, R8, R194, R13, 0xf6, !PT ;  /* 0x000000c208c27212 */ /* 0x000fe200078ef60d */
[----:B------:R-:W-:Y:S01]  /*0500*/  IMAD.SHL.U32 R8, R5, 0x20, RZ ;  /* 0x0000002005087824 */ /* 0x000fe200078e00ff */
[----:B------:R-:W-:Y:S01]  /*0510*/  LOP3.LUT R204, R2, 0xfffffff8, RZ, 0xc0, !PT ;  /* 0xfffffff802cc7812 */ /* 0x000fe200078ec0ff */
[----:B------:R-:W-:Y:S01]  /*0520*/  IMAD.SHL.U32 R216, R216, 0x8, RZ ;  /* 0x00000008d8d87824 */ /* 0x000fe200078e00ff */
[----:B------:R-:W-:-:S02]  /*0530*/  LOP3.LUT R7, R7, 0x1c0, RZ, 0xc0, !PT ;  /* 0x000001c007077812 */ /* 0x000fc400078ec0ff */
[----:B------:R-:W-:Y:S01]  /*0540*/  LOP3.LUT R5, R6, 0xfffffffc, RZ, 0xc0, !PT ;  /* 0xfffffffc06057812 */ /* 0x000fe200078ec0ff */
[----:B------:R-:W-:Y:S01]  /*0550*/  IMAD.IADD R204, R17, 0x1, -R204 ;  /* 0x0000000111cc7824 */ /* 0x000fe200078e0acc */
[----:B------:R-:W-:Y:S01]  /*0560*/  LOP3.LUT R202, R8, 0x6, R9, 0xf8, !PT ;  /* 0x0000000608ca7812 */ /* 0x000fe200078ef809 */
[----:B------:R-:W-:Y:S01]  /*0570*/  IMAD.SHL.U32 R9, R0, 0x20, RZ ;  /* 0x0000002000097824 */ /* 0x000fe200078e00ff */
[----:B------:R-:W-:Y:S01]  /*0580*/  LOP3.LUT R216, R216, 0x18, RZ, 0xc0, !PT ;  /* 0x00000018d8d87812 */ /* 0x000fe200078ec0ff */
[----:B------:R-:W-:Y:S01]  /*0590*/  IMAD.IADD R5, R206, 0x1, -R5 ;  /* 0x00000001ce057824 */ /* 0x000fe200078e0a05 */
[----:B------:R-:W-:Y:S01]  /*05a0*/  SHF.R.U32.HI R217, RZ, 0x3, R7 ;  /* 0x00000003ffd97819 */ /* 0x000fe20000011607 */
[----:B------:R-:W-:Y:S01]  /*05b0*/  IMAD.SHL.U32 R199, R204, 0x40, RZ ;  /* 0x00000040ccc77824 */ /* 0x000fe200078e00ff */
[----:B------:R-:W-:Y:S01]  /*05c0*/  R2P PR, R4, 0x6 ;  /* 0x0000000604007804 */ /* 0x000fe20000000000 */
[----:B------:R-:W-:Y:S01]  /*05d0*/  IMAD.SHL.U32 R4, R10, 0x2, RZ ;  /* 0x000000020a047824 */ /* 0x000fe200078e00ff */
[----:B------:R-:W-:-:S02]  /*05e0*/  LOP3.LUT R8, R7, 0x20, R8, 0xf8, !PT ;  /* 0x0000002007087812 */ /* 0x000fc400078ef808 */
[----:B------:R-:W-:Y:S02]  /*05f0*/  LOP3.LUT R6, R216, 0x20, R9, 0xf8, !PT ;  /* 0x00000020d8067812 */ /* 0x000fe400078ef809 */
[----:B------:R-:W-:Y:S01]  /*0600*/  LOP3.LUT R216, R217, R7, R216, 0x1e, !PT ;  /* 0x00000007d9d87212 */ /* 0x000fe200078e1ed8 */
[----:B------:R-:W-:Y:S01]  /*0610*/  IMAD.SHL.U32 R7, R2, 0x40, RZ ;  /* 0x0000004002077824 */ /* 0x000fe200078e00ff */
[----:B------:R-:W-:Y:S01]  /*0620*/  LOP3.LUT R217, R8, R217, RZ, 0x3c, !PT ;  /* 0x000000d908d97212 */ /* 0x000fe200078e3cff */
[----:B------:R-:W-:Y:S01]  /*0630*/  IMAD R8, R5, 0x400, R4 ;  /* 0x0000040005087824 */ /* 0x000fe200078e0204 */
[----:B------:R-:W-:Y:S02]  /*0640*/  LOP3.LUT R199, R199, 0x1c0, RZ, 0xc0, !PT ;  /* 0x000001c0c7c77812 */ /* 0x000fe400078ec0ff */
[----:B------:R-:W-:Y:S01]  /*0650*/  SHF.R.S32.HI R10, RZ, 0x1f, R205 ;  /* 0x0000001fff0a7819 */ /* 0x000fe200000114cd */
[----:B------:R-:W-:Y:S01]  /*0660*/  IMAD.IADD R217, R8, 0x1, R217 ;  /* 0x0000000108d97824 */ /* 0x000fe200078e02d9 */
[----:B------:R-:W-:Y:S01]  /*0670*/  SHF.R.U32.HI R193, RZ, 0x3, R199 ;  /* 0x00000003ffc17819 */ /* 0x000fe200000116c7 */
[----:B------:R-:W-:Y:S01]  /*0680*/  IMAD.SHL.U32 R8, R0, 0x8, RZ ;  /* 0x0000000800087824 */ /* 0x000fe200078e00ff */
[----:B------:R-:W-:-:S02]  /*0690*/  LOP3.LUT R198, R198, R13, RZ, 0x3c, !PT ;  /* 0x0000000dc6c67212 */ /* 0x000fc400078e3cff */
[----:B------:R-:W-:Y:S02]  /*06a0*/  LEA.HI R0, R10, R205, RZ, 0x2 ;  /* 0x000000cd0a007211 */ /* 0x000fe400078f10ff */
[----:B------:R-:W-:Y:S01]  /*06b0*/  LOP3.LUT R2, R199, 0x8, R8, 0xf8, !PT ;  /* 0x00000008c7027812 */ /* 0x000fe200078ef808 */
[----:B------:R-:W-:Y:S01]  /*06c0*/  IMAD.IADD R198, R15, 0x1, R198 ;  /* 0x000000010fc67824 */ /* 0x000fe200078e02c6 */
[----:B------:R-:W-:Y:S02]  /*06d0*/  LOP3.LUT R199, R193, R6, R199, 0x1e, !PT ;  /* 0x00000006c1c77212 */ /* 0x000fe400078e1ec7 */
[----:B------:R-:W-:Y:S01]  /*06e0*/  SHF.R.S32.HI R6, RZ, 0x2, R0 ;  /* 0x00000002ff067819 */ /* 0x000fe20000011400 */
[----:B------:R-:W-:Y:S01]  /*06f0*/  IMAD.SHL.U32 R198, R198, 0x2, RZ ;  /* 0x00000002c6c67824 */ /* 0x000fe200078e00ff */
[----:B------:R-:W-:Y:S01]  /*0700*/  LOP3.LUT R0, R7, 0xfffffe00, RZ, 0xc0, !PT ;  /* 0xfffffe0007007812 */ /* 0x000fe200078ec0ff */
[----:B------:R-:W-:Y:S01]  /*0710*/  IMAD R7, R3, 0x400, R4 ;  /* 0x0000040003077824 */ /* 0x000fe200078e0204 */
[----:B------:R-:W-:Y:S01]  /*0720*/  LOP3.LUT R193, R2, R193, RZ, 0x3c, !PT ;  /* 0x000000c102c17212 */ /* 0x000fe200078e3cff */
[----:B------:R-:W-:Y:S01]  /*0730*/  VIADD R196, R198, UR6 ;  /* 0x00000006c6c47c36 */ /* 0x000fe20008000000 */
[----:B------:R-:W-:Y:S01]  /*0740*/  LEA R217, R217, UR5, 0x1 ;  /* 0x00000005d9d97c11 */ /* 0x000fe2000f8e08ff */
[----:B------:R-:W-:Y:S01]  /*0750*/  IMAD.IADD R216, R7, 0x1, R216 ;  /* 0x0000000107d87824 */ /* 0x000fe200078e02d8 */
[----:B------:R-:W-:Y:S01]  /*0760*/  SEL R197, R197, 0xffffffe0, !P4 ;  /* 0xffffffe0c5c57807 */ /* 0x000fe20006000000 */
[--C-:B------:R-:W-:Y:S01]  /*0770*/  IMAD R200, R5, 0x400, R0.reuse ;  /* 0x0000040005c87824 */ /* 0x100fe200078e0200 */
        /* <DEDUP_REMOVED lines=8> */
[----:B------:R-:W-:Y:S01]  /*0800*/  LOP3.LUT R199, R199, R0, RZ, 0xfc, !PT ;  /* 0x00000000c7c77212 */ /* 0x000fe200078efcff */
[C---:B------:R-:W-:Y:S01]  /*0810*/  IMAD.IADD R197, R196.reuse, 0x1, R197 ;  /* 0x00000001c4c57824 */ /* 0x040fe200078e02c5 */
[----:B------:R-:W-:Y:S01]  /*0820*/  SHF.R.S32.HI R209, RZ, 0x1f, R208 ;  /* 0x0000001fffd17819 */ /* 0x000fe200000114d0 */
[----:B------:R-:W-:Y:S01]  /*0830*/  @P1 VIADD R219, R217, 0xffffffe0 ;  /* 0xffffffe0d9db1836 */ /* 0x000fe20000000000 */
[----:B------:R-:W-:Y:S01]  /*0840*/  SHF.R.S32.HI R211, RZ, 0x1f, R210 ;  /* 0x0000001fffd37819 */ /* 0x000fe200000114d2 */
[----:B------:R-:W-:Y:S01]  /*0850*/  IMAD.IADD R196, R196, 0x1, R195 ;  /* 0x00000001c4c47824 */ /* 0x000fe200078e02c3 */
[----:B------:R-:W-:Y:S01]  /*0860*/  LEA R214, R207, UR5, 0x1 ;  /* 0x00000005cfd67c11 */ /* 0x000fe2000f8e08ff */
[----:B------:R-:W-:Y:S01]  /*0870*/  IMAD.IADD R0, R195, 0x1, R194 ;  /* 0x00000001c3007824 */ /* 0x000fe200078e02c2 */
[----:B------:R-:W-:Y:S01]  /*0880*/  LEA R193, R193, UR4, 0x1 ;  /* 0x00000004c1c17c11 */ /* 0x000fe2000f8e08ff */
[----:B------:R-:W-:-:S02]  /*0890*/  VIADD R218, R216, 0x40 ;  /* 0x00000040d8da7836 */ /* 0x000fc40000000000 */
[----:B------:R-:W-:Y:S02]  /*08a0*/  IMAD.IADD R220, R217, 0x1, R224 ;  /* 0x00000001d9dc7824 */ /* 0x000fe400078e02e0 */
[----:B------:R-:W-:Y:S02]  /*08b0*/  IMAD R203, R5, 0x10, R6 ;  /* 0x0000001005cb7824 */ /* 0x000fe400078e0206 */
[----:B------:R-:W-:Y:S02]  /*08c0*/  IMAD.IADD R195, R197, 0x1, R195 ;  /* 0x00000001c5c37824 */ /* 0x000fe400078e02c3 */
[----:B------:R-:W-:Y:S02]  /*08d0*/  @P2 VIADD R218, R216, 0xffffffc0 ;  /* 0xffffffc0d8da2836 */ /* 0x000fe40000000000 */
[----:B---34-:R-:W-:-:S07]  /*08e0*/  IMAD.IADD R224, R224, 0x1, R219 ;  /* 0x00000001e0e07824 */ /* 0x018fce00078e02db */
.L_x_456:
        /* <DEDUP_REMOVED lines=26> */
[----:B-1----:R-:W-:-:S02]  /*0a90*/  ISETP.NE.AND P3, PT, R7, RZ, PT ;  /* 0x000000ff0700720c */ /* 0x002fc40003f65270 */
[----:B---3--:R-:W-:-:S04]  /*0aa0*/  ISETP.EQ.U32.AND P1, PT, R4, RZ, PT ;  /* 0x000000ff0400720c */ /* 0x008fc80003f22070 */
[----:B------:R-:W-:Y:S02]  /*0ab0*/  ISETP.EQ.OR.EX P1, PT, R5, RZ, !P3, P1 ;  /* 0x000000ff0500720c */ /* 0x000fe40005f22710 */
[----:B------:R-:W-:Y:S01]  /*0ac0*/  IADD3 R8, P0, R9, R4, RZ ;  /* 0x0000000409087210 */ /* 0x000fe20007f1e0ff */
[----:B------:R-:W-:-:S04]  /*0ad0*/  IMAD.MOV.U32 R240, RZ, RZ, -0x1 ;  /* 0xfffffffffff07424 */ /* 0x000fc800078e00ff */
[----:B------:R-:W-:Y:S02]  /*0ae0*/  IMAD.X R9, R6, 0x1, R5, P0 ;  /* 0x0000000106097824 */ /* 0x000fe400000e0605 */
[----:B------:R-:W1:Y:S01]  /*0af0*/  @!P2 LDC R6, c[0x0][0x2cc] ;  /* 0x0000b300ff06ab82 */ /* 0x000e620000000800 */
[----:B------:R-:W-:-:S03]  /*0b00*/  @!P2 ISETP.NE.U32.AND P0, PT, R2, RZ, PT ;  /* 0x000000ff0200a20c */ /* 0x000fc60003f05070 */
        /* <DEDUP_REMOVED lines=13> */
.L_x_426:
[----:B------:R-:W-:Y:S01]  /*0be0*/  IMAD.SHL.U32 R225, R215, 0x40, RZ ;  /* 0x00000040d7e17824 */ /* 0x000fe200078e00ff */
[----:B-----5:R-:W-:-:S04]  /*0bf0*/  @!P2 IADD3 R238, R6, R2, -R237 ;  /* 0x0000000206eea210 */ /* 0x020fc80007ffe8ed */
[----:B------:R-:W-:-:S13]  /*0c00*/  ISETP.GT.AND P0, PT, R238, R225, PT ;  /* 0x000000e1ee00720c */ /* 0x000fda0003f04270 */
[----:B------:R-:W-:Y:S05]  /*0c10*/  @!P0 BRA `(.L_x_427) ;  /* 0x0000006800408947 */ /* 0x000fea0003800000 */
[----:B------:R-:W3:Y:S01]  /*0c20*/  LDC R7, c[0x0][0x278] ;  /* 0x00009e00ff077b82 */ /* 0x000ee20000000800 */
[----:B------:R-:W-:Y:S01]  /*0c30*/  IABS R4, R212 ;  /* 0x000000d400047213 */ /* 0x000fe20000000000 */
[----:B------:R-:W4:Y:S01]  /*0c40*/  S2R R20, SR_CTAID.X ;  /* 0x0000000000147919 */ /* 0x000f220000002500 */
[----:B------:R-:W-:Y:S02]  /*0c50*/  ISETP.NE.AND P0, PT, R240, -0x1, PT ;  /* 0xfffffffff000780c */ /* 0x000fe40003f05270 */
[----:B------:R-:W-:-:S03]  /*0c60*/  ISETP.NE.AND P1, PT, R22, -0x1, PT ;  /* 0xffffffff1600780c */ /* 0x000fc60003f25270 */
[----:B------:R-:W5:Y:S08]  /*0c70*/  LDC.64 R2, c[0x0][0x228] ;  /* 0x00008a00ff027b82 */ /* 0x000f700000000a00 */
[----:B------:R-:W4:Y:S01]  /*0c80*/  LDC R5, c[0x0][0x394] ;  /* 0x0000e500ff057b82 */ /* 0x000f220000000800 */
[----:B------:R-:W-:Y:S01]  /*0c90*/  @P0 IMAD.IADD R34, R237, 0x1, R240 ;  /* 0x00000001ed220824 */ /* 0x000fe200078e02f0 */
[----:B---3--:R-:W-:-:S06]  /*0ca0*/  IABS R6, R7 ;  /* 0x0000000700067213 */ /* 0x008fcc0000000000 */
[----:B------:R-:W3:Y:S01]  /*0cb0*/  LDC R28, c[0x0][0x2d4] ;  /* 0x0000b500ff1c7b82 */ /* 0x000ee20000000800 */
[----:B------:R-:W2:Y:S07]  /*0cc0*/  I2F.RP R10, R6 ;  /* 0x00000006000a7306 */ /* 0x000eae0000209400 */
[----:B------:R-:W5:Y:S08]  /*0cd0*/  LDC R26, c[0x0][0x2dc] ;  /* 0x0000b700ff1a7b82 */ /* 0x000f700000000800 */
[----:B------:R-:W5:Y:S01]  /*0ce0*/  LDC R25, c[0x0][0x270] ;  /* 0x00009c00ff197b82 */ /* 0x000f620000000800 */
[----:B--2---:R-:W2:Y:S01]  /*0cf0*/  MUFU.RCP R8, R10 ;  /* 0x0000000a00087308 */ /* 0x004ea20000001000 */
[----:B---3--:R-:W-:-:S06]  /*0d00*/  IMAD.WIDE.U32 R32, R213, R28, RZ ;  /* 0x0000001cd5207225 */ /* 0x008fcc00078e00ff */
[----:B------:R-:W3:Y:S01]  /*0d10*/  LDC R36, c[0x0][0x2c4] ;  /* 0x0000b100ff247b82 */ /* 0x000ee20000000800 */
[----:B--2---:R-:W-:Y:S01]  /*0d20*/  IADD3 R8, R8, 0xffffffe, RZ ;  /* 0x0ffffffe08087810 */ /* 0x004fe20007ffe0ff */
[----:B-1----:R-:W-:-:S03]  /*0d30*/  VIADD R10, R239, 0x3f ;  /* 0x0000003fef0a7836 */ /* 0x002fc60000000000 */
[----:B------:R-:W1:Y:S01]  /*0d40*/  F2I.FTZ.U32.TRUNC.NTZ R9, R8 ;  /* 0x0000000800097305 */ /* 0x000e62000021f000 */
[----:B-----5:R-:W-:-:S04]  /*0d50*/  IMAD.WIDE R40, R26, R25, RZ ;  /* 0x000000191a287225 */ /* 0x020fc800078e02ff */
[----:B------:R-:W-:-:S04]  /*0d60*/  IMAD.WIDE.U32 R30, R40, R22, RZ ;  /* 0x00000016281e7225 */ /* 0x000fc800078e00ff */
[----:B-1----:R-:W-:Y:S01]  /*0d70*/  IMAD.MOV R11, RZ, RZ, -R9 ;  /* 0x000000ffff0b7224 */ /* 0x002fe200078e0a09 */
[----:B------:R-:W-:-:S03]  /*0d80*/  MOV R8, RZ ;  /* 0x000000ff00087202 */ /* 0x000fc60000000f00 */
[----:B------:R-:W-:-:S04]  /*0d90*/  IMAD R11, R11, R6, RZ ;  /* 0x000000060b0b7224 */ /* 0x000fc800078e02ff */
[----:B------:R-:W-:Y:S02]  /*0da0*/  IMAD.HI.U32 R11, R9, R11, R8 ;  /* 0x0000000b090b7227 */ /* 0x000fe400078e0008 */
[----:B------:R-:W1:Y:S04]  /*0db0*/  LDC.64 R8, c[0x0][0x240] ;  /* 0x00009000ff087b82 */ /* 0x000e680000000a00 */
[----:B------:R-:W-:Y:S01]  /*0dc0*/  IMAD.HI.U32 R14, R11, R4, RZ ;  /* 0x000000040b0e7227 */ /* 0x000fe200078e00ff */
[----:B------:R-:W-:-:S04]  /*0dd0*/  SHF.R.S32.HI R11, RZ, 0x1f, R10 ;  /* 0x0000001fff0b7819 */ /* 0x000fc8000001140a */
[----:B------:R-:W-:Y:S02]  /*0de0*/  IADD3 R19, -R14, RZ, RZ ;  /* 0x000000ff0e137210 */ /* 0x000fe40007ffe1ff */
[----:B------:R-:W-:Y:S02]  /*0df0*/  LEA.HI R11, R11, R10, RZ, 0x6 ;  /* 0x0000000a0b0b7211 */ /* 0x000fe400078f30ff */
[----:B------:R-:W-:Y:S01]  /*0e00*/  IADD3 R10, R239, 0x40, R225 ;  /* 0x00000040ef0a7810 */ /* 0x000fe20007ffe0e1 */
[----:B------:R-:W-:Y:S01]  /*0e10*/  IMAD R19, R6, R19, R4 ;  /* 0x0000001306137224 */ /* 0x000fe200078e0204 */
[----:B------:R-:W-:Y:S01]  /*0e20*/  SHF.R.S32.HI R11, RZ, 0x6, R11 ;  /* 0x00000006ff0b7819 */ /* 0x000fe2000001140b */
[----:B------:R-:W-:Y:S01]  /*0e30*/  IMAD R4, R15, R2, RZ ;  /* 0x000000020f047224 */ /* 0x000fe200078e02ff */
[----:B----4-:R-:W-:Y:S02]  /*0e40*/  IADD3 R10, R10, R5, -R238 ;  /* 0x000000050a0a7210 */ /* 0x010fe40007ffe8ee */
[----:B------:R-:W-:Y:S01]  /*0e50*/  ISETP.GT.U32.AND P4, PT, R6, R19, PT ;  /* 0x000000130600720c */ /* 0x000fe20003f84070 */
[----:B------:R-:W-:-:S02]  /*0e60*/  IMAD R17, R213, R3, R4 ;  /* 0x00000003d5117224 */ /* 0x000fc400078e0204 */
[----:B------:R-:W-:Y:S02]  /*0e70*/  IMAD.WIDE.U32 R4, R213, R2, RZ ;  /* 0x00000002d5047225 */ /* 0x000fe400078e00ff */
[----:B------:R-:W2:Y:S02]  /*0e80*/  LDC.U8 R2, c[0x0][0x3d8] ;  /* 0x0000f600ff027b82 */ /* 0x000ea40000000000 */
[----:B------:R-:W-:Y:S01]  /*0e90*/  VIADD R3, R10, 0x3f ;  /* 0x0000003f0a037836 */ /* 0x000fe20000000000 */
[----:B------:R-:W-:Y:S01]  /*0ea0*/  SHF.R.S32.HI R10, RZ, 0x1f, R28 ;  /* 0x0000001fff0a7819 */ /* 0x000fe2000001141c */
[----:B-1----:R-:W-:Y:S01]  /*0eb0*/  IMAD.WIDE.U32 R12, R22, R8, RZ ;  /* 0x00000008160c7225 */ /* 0x002fe200078e00ff */
[----:B------:R-:W-:Y:S02]  /*0ec0*/  IADD3 R17, R5, R17, RZ ;  /* 0x0000001105117210 */ /* 0x000fe40007ffe0ff */
[----:B------:R-:W-:Y:S01]  /*0ed0*/  SHF.R.S32.HI R236, RZ, 0x1f, R3 ;  /* 0x0000001fffec7819 */ /* 0x000fe20000011403 */
[----:B------:R-:W-:Y:S01]  /*0ee0*/  @!P4 IMAD.IADD R19, R19, 0x1, -R6 ;  /* 0x000000011313c824 */ /* 0x000fe200078e0a06 */
[----:B------:R-:W-:-:S02]  /*0ef0*/  SEL R24, R4, R12, !P1 ;  /* 0x0000000c04187207 */ /* 0x000fc40004800000 */
[----:B------:R-:W1:Y:S01]  /*0f00*/  @P0 LDC.64 R4, c[0x0][0x250] ;  /* 0x00009400ff040b82 */ /* 0x000e620000000a00 */
[----:B------:R-:W-:Y:S01]  /*0f10*/  LEA.HI R236, R236, R3, RZ, 0x6 ;  /* 0x00000003ecec7211 */ /* 0x000fe200078f30ff */
[----:B------:R-:W-:Y:S01]  /*0f20*/  IMAD R3, R10, R213, RZ ;  /* 0x000000d50a037224 */ /* 0x000fe200078e02ff */
[----:B------:R-:W-:Y:S01]  /*0f30*/  ISETP.GE.U32.AND P6, PT, R19, R6, PT ;  /* 0x000000061300720c */ /* 0x000fe20003fc6070 */
[----:B------:R-:W-:Y:S01]  /*0f40*/  IMAD R10, R22, R9, RZ ;  /* 0x00000009160a7224 */ /* 0x000fe200078e02ff */
[----:B------:R-:W-:Y:S01]  /*0f50*/  LOP3.LUT R6, R212, R7, RZ, 0x3c, !PT ;  /* 0x00000007d4067212 */ /* 0x000fe200078e3cff */
[----:B------:R-:W-:Y:S01]  /*0f60*/  IMAD R3, R15, R28, R3 ;  /* 0x0000001c0f037224 */ /* 0x000fe200078e0203 */
[----:B------:R-:W-:Y:S01]  /*0f70*/  SHF.R.S32.HI R236, RZ, 0x6, R236 ;  /* 0x00000006ffec7819 */ /* 0x000fe200000114ec */
[-C--:B------:R-:W-:Y:S01]  /*0f80*/  IMAD R19, R41, R32.reuse, RZ ;  /* 0x0000002029137224 */ /* 0x080fe200078e02ff */
[----:B------:R-:W-:Y:S01]  /*0f90*/  ISETP.GE.AND P2, PT, R6, RZ, PT ;  /* 0x000000ff0600720c */ /* 0x000fe20003f46270 */
[----:B------:R-:W-:Y:S01]  /*0fa0*/  @P1 IMAD.IADD R17, R13, 0x1, R10 ;  /* 0x000000010d111824 */ /* 0x000fe200078e020a */
[----:B------:R-:W-:Y:S01]  /*0fb0*/  IADD3 R3, R33, R3, RZ ;  /* 0x0000000321037210 */ /* 0x000fe20007ffe0ff */
[----:B------:R-:W4:Y:S01]  /*0fc0*/  @P1 LDC.64 R12, c[0x0][0x420] ;  /* 0x00010800ff0c1b82 */ /* 0x000f220000000a00 */
[----:B------:R-:W-:Y:S01]  /*0fd0*/  @!P4 IADD3 R14, R14, 0x1, RZ ;  /* 0x000000010e0ec810 */ /* 0x000fe20007ffe0ff */
[----:B------:R-:W-:Y:S01]  /*0fe0*/  IMAD.WIDE.U32 R32, R40, R32, RZ ;  /* 0x0000002028207225 */ /* 0x000fe200078e00ff */
[----:B--2---:R-:W-:-:S02]  /*0ff0*/  ISETP.NE.AND P3, PT, R2, RZ, PT ;  /* 0x000000ff0200720c */ /* 0x004fc40003f65270 */
[----:B------:R-:W-:Y:S01]  /*1000*/  ISETP.NE.AND P4, PT, R7, RZ, PT ;  /* 0x000000ff0700720c */ /* 0x000fe20003f85270 */
[----:B------:R-:W-:Y:S01]  /*1010*/  IMAD R19, R40, R3, R19 ;  /* 0x0000000328137224 */ /* 0x000fe200078e0213 */
[----:B------:R-:W-:Y:S01]  /*1020*/  VIMNMX R236, R11, R236, PT ;  /* 0x000000ec0bec7248 */ /* 0x000fe20003fe0100 */
[----:B------:R-:W-:Y:S01]  /*1030*/  IMAD R2, R41, R22, RZ ;  /* 0x0000001629027224 */ /* 0x000fe200078e02ff */
[----:B------:R-:W2:Y:S01]  /*1040*/  @!P1 LDC.64 R10, c[0x0][0x418] ;  /* 0x00010600ff0a9b82 */ /* 0x000ea20000000a00 */
[----:B------:R-:W-:Y:S01]  /*1050*/  @P6 IADD3 R14, R14, 0x1, RZ ;  /* 0x000000010e0e6810 */ /* 0x000fe20007ffe0ff */
[----:B------:R-:W-:Y:S01]  /*1060*/  IMAD.IADD R19, R33, 0x1, R19 ;  /* 0x0000000121137824 */ /* 0x000fe200078e0213 */
[----:B------:R-:W-:Y:S01]  /*1070*/  SEL R21, R32, R30, !P1 ;  /* 0x0000001e20157207 */ /* 0x000fe20004800000 */
[----:B------:R-:W-:Y:S01]  /*1080*/  @P1 IMAD.IADD R19, R31, 0x1, R2 ;  /* 0x000000011f131824 */ /* 0x000fe200078e0202 */
[----:B------:R-:W-:Y:S01]  /*1090*/  SHF.L.U64.HI R30, R213, 0x7, R15 ;  /* 0x00000007d51e7819 */ /* 0x000fe2000001020f */
[----:B-1----:R-:W-:Y:S01]  /*10a0*/  @P0 IMAD R16, R34, R5, RZ ;  /* 0x0000000522100224 */ /* 0x002fe200078e02ff */
[----:B------:R-:W-:Y:S01]  /*10b0*/  LEA R23, R236, 0xffffffc0, 0x6 ;  /* 0xffffffc0ec177811 */ /* 0x000fe200078e30ff */
[----:B------:R-:W1:Y:S01]  /*10c0*/  LDC.64 R2, c[0x0][0x488] ;  /* 0x00012200ff027b82 */ /* 0x000e620000000a00 */
[----:B------:R-:W-:Y:S01]  /*10d0*/  @P0 IMAD.WIDE.U32 R34, R34, R4, RZ ;  /* 0x0000000422220225 */ /* 0x000fe200078e00ff */
[----:B------:R-:W-:-:S02]  /*10e0*/  SEL R30, R30, RZ, P5 ;  /* 0x000000ff1e1e7207 */ /* 0x000fc40002800000 */
[----:B------:R-:W-:Y:S01]  /*10f0*/  SHF.R.S32.HI R27, RZ, 0x1f, R23 ;  /* 0x0000001fff1b7819 */ /* 0x000fe20000011417 */
[----:B------:R-:W-:Y:S01]  /*1100*/  @!P2 IMAD.MOV R14, RZ, RZ, -R14 ;  /* 0x000000ffff0ea224 */ /* 0x000fe200078e0a0e */
[----:B------:R-:W-:Y:S01]  /*1110*/  @!P4 LOP3.LUT R14, RZ, R7, RZ, 0x33, !PT ;  /* 0x00000007ff0ec212 */ /* 0x000fe200078e33ff */
[C---:B----4-:R-:W-:Y:S01]  /*1120*/  @P1 IMAD.WIDE.U32 R38, R22.reuse, R12, RZ ;  /* 0x0000000c16261225 */ /* 0x050fe200078e00ff */
[----:B------:R-:W4:Y:S01]  /*1130*/  @P3 LDC R33, c[0x0][0x2e4] ;  /* 0x0000b900ff213b82 */ /* 0x000f220000000800 */
[----:B------:R-:W-:Y:S02]  /*1140*/  @P0 MOV R18, R34 ;  /* 0x0000002200120202 */ /* 0x000fe40000000f00 */
[----:B------:R-:W-:Y:S01]  /*1150*/  SHF.L.U32 R34, R213, 0x7, RZ ;  /* 0x00000007d5227819 */ /* 0x000fe200000006ff */
[----:B------:R-:W-:Y:S01]  /*1160*/  @P1 IMAD R29, R22, R13, R39 ;  /* 0x0000000d161d1224 */ /* 0x000fe200078e0227 */
[----:B------:R-:W-:Y:S01]  /*1170*/  @P0 IADD3 R16, R35, R16, RZ ;  /* 0x0000001023100210 */ /* 0x000fe20007ffe0ff */
[----:B---3--:R-:W-:Y:S01]  /*1180*/  @P3 IMAD R35, R213, R36, RZ ;  /* 0x00000024d5233224 */ /* 0x008fe200078e02ff */
[----:B------:R-:W-:Y:S01]  /*1190*/  SEL R34, R34, RZ, P5 ;  /* 0x000000ff22227207 */ /* 0x000fe20002800000 */
[----:B------:R-:W3:Y:S01]  /*11a0*/  @P0 LDC.64 R6, c[0x0][0x248] ;  /* 0x00009200ff060b82 */ /* 0x000ee20000000a00 */
[----:B--2---:R-:W-:-:S02]  /*11b0*/  @!P1 IMAD R32, R15, R10, RZ ;  /* 0x0000000a0f209224 */ /* 0x004fc400078e02ff */
[----:B------:R-:W-:Y:S01]  /*11c0*/  IADD3 R34, P2, R23, R34, RZ ;  /* 0x0000002217227210 */ /* 0x000fe20007f5e0ff */
[----:B------:R-:W-:Y:S01]  /*11d0*/  @!P1 IMAD.WIDE.U32 R42, R213, R10, RZ ;  /* 0x0000000ad52a9225 */ /* 0x000fe200078e00ff */
[----:B------:R-:W-:-:S03]  /*11e0*/  SHF.R.S32.HI R10, RZ, 0x1f, R212 ;  /* 0x0000001fff0a7819 */ /* 0x000fc600000114d4 */
[----:B------:R-:W2:Y:S01]  /*11f0*/  LDC.U8 R31, c[0x0][0x480] ;  /* 0x00012000ff1f7b82 */ /* 0x000ea20000000000 */
[----:B------:R-:W-:Y:S01]  /*1200*/  @!P1 IMAD R11, R213, R11, R32 ;  /* 0x0000000bd50b9224 */ /* 0x000fe200078e0220 */
[----:B------:R-:W-:Y:S01]  /*1210*/  @P3 SEL R32, R35, R22, !P1 ;  /* 0x0000001623203207 */ /* 0x000fe20004800000 */
[----:B------:R-:W-:Y:S01]  /*1220*/  IMAD.X R12, R27, 0x1, R30, P2 ;  /* 0x000000011b0c7824 */ /* 0x000fe200010e061e */
[----:B------:R-:W-:Y:S01]  /*1230*/  @P1 MOV R30, R38 ;  /* 0x00000026001e1202 */ /* 0x000fe20000000f00 */
[----:B------:R-:W-:Y:S01]  /*1240*/  IMAD R13, R41, R34, RZ ;  /* 0x00000022290d7224 */ /* 0x000fe200078e02ff */
[----:B------:R-:W-:Y:S01]  /*1250*/  @!P1 MOV R30, R42 ;  /* 0x0000002a001e9202 */ /* 0x000fe20000000f00 */
[----:B-1----:R-:W-:-:S04]  /*1260*/  IMAD.WIDE.U32 R38, R20, R2, RZ ;  /* 0x0000000214267225 */ /* 0x002fc800078e00ff */
[----:B------:R-:W-:Y:S02]  /*1270*/  @P0 IMAD.IADD R2, R237, 0x1, R240 ;  /* 0x00000001ed020824 */ /* 0x000fe400078e02f0 */
[----:B------:R-:W-:-:S04]  /*1280*/  IMAD.WIDE.U32 R34, R40, R34, RZ ;  /* 0x0000002228227225 */ /* 0x000fc800078e00ff */
[----:B------:R-:W-:Y:S02]  /*1290*/  IMAD R13, R40, R12, R13 ;  /* 0x0000000c280d7224 */ /* 0x000fe400078e020d */
[----:B------:R-:W-:Y:S02]  /*12a0*/  @!P1 IMAD.IADD R29, R43, 0x1, R11 ;  /* 0x000000012b1d9824 */ /* 0x000fe400078e020b */
[----:B----4-:R-:W-:Y:S02]  /*12b0*/  @P3 IMAD R32, R212, R33, R32 ;  /* 0x00000021d4203224 */ /* 0x010fe400078e0220 */
[----:B------:R-:W-:Y:S01]  /*12c0*/  @!P3 IMAD R11, R213, R25, R212 ;  /* 0x00000019d50bb224 */ /* 0x000fe200078e02d4 */
[----:B--2---:R-:W-:Y:S01]  /*12d0*/  ISETP.NE.AND P2, PT, R31, RZ, PT ;  /* 0x000000ff1f00720c */ /* 0x004fe20003f45270 */
[----:B------:R-:W-:Y:S02]  /*12e0*/  IMAD R3, R20, R3, R39 ;  /* 0x0000000314037224 */ /* 0x000fe400078e0227 */
[----:B------:R-:W-:Y:S01]  /*12f0*/  IMAD R33, R212, R26, RZ ;  /* 0x0000001ad4217224 */ /* 0x000fe200078e02ff */
[----:B------:R-:W-:Y:S01]  /*1300*/  SEL R38, R38, RZ, P2 ;  /* 0x000000ff26267207 */ /* 0x000fe20001000000 */
[----:B---3--:R-:W-:-:S02]  /*1310*/  @P0 IMAD R12, R2, R7, RZ ;  /* 0x00000007020c0224 */ /* 0x008fc400078e02ff */
[----:B------:R-:W-:Y:S01]  /*1320*/  @P0 IMAD.WIDE.U32 R40, R2, R6, RZ ;  /* 0x0000000602280225 */ /* 0x000fe200078e00ff */
[----:B------:R-:W-:-:S03]  /*1330*/  SHF.R.S32.HI R31, RZ, 0x1f, R33 ;  /* 0x0000001fff1f7819 */ /* 0x000fc60000011421 */
        /* <DEDUP_REMOVED lines=18> */
.L_x_428:
        /* <DEDUP_REMOVED lines=13> */
.L_x_429:
        /* <DEDUP_REMOVED lines=10> */
.L_x_430:
[----:B------:R-:W-:-:S04]  /*15d0*/  IMAD R3, R213, R25, R212 ;  /* 0x00000019d5037224 */ /* 0x000fc800078e02d4 */
[----:B------:R-:W-:-:S07]  /*15e0*/  IMAD R28, R3, R28, RZ ;  /* 0x0000001c031c7224 */ /* 0x000fce00078e02ff */
.L_x_431:
[----:B------:R-:W-:Y:S01]  /*15f0*/  IMAD R25, R26, R25, RZ ;  /* 0x000000191a197224 */ /* 0x000fe200078e02ff */
[----:B------:R-:W1:Y:S01]  /*1600*/  LDC.64 R2, c[0x0][0x420] ;  /* 0x00010800ff027b82 */ /* 0x000e620000000a00 */
[----:B------:R-:W-:Y:S01]  /*1610*/  ULDC UR4, c[0x0][0x398] ;  /* 0x0000e60000047ab9 */ /* 0x000fe20000000800 */
[----:B------:R-:W-:Y:S01]  /*1620*/  ULDC.64 UR6, c[0x0][0x428] ;  /* 0x00010a0000067ab9 */ /* 0x000fe20000000a00 */
[----:B------:R-:W-:Y:S01]  /*1630*/  IMAD.SHL.U32 R22, R25, 0x40, RZ ;  /* 0x0000004019167824 */ /* 0x000fe200078e00ff */
[C---:B------:R-:W-:Y:S01]  /*1640*/  IADD3 R28, R23.reuse, R28, RZ ;  /* 0x0000001c171c7210 */ /* 0x040fe20007ffe0ff */
[----:B------:R-:W-:Y:S01]  /*1650*/  IMAD R26, R206, R25, R205 ;  /* 0x00000019ce1a7224 */ /* 0x000fe200078e02cd */
[----:B------:R-:W-:Y:S01]  /*1660*/  ULDC.64 UR8, c[0x0][0x258] ;  /* 0x0000960000087ab9 */ /* 0x000fe20000000a00 */
[----:B------:R-:W-:Y:S01]  /*1670*/  IMAD.IADD R32, R23, 0x1, R32 ;  /* 0x0000000117207824 */ /* 0x000fe200078e0220 */
[----:B------:R-:W-:Y:S01]  /*1680*/  IADD3 R33, P3, P1, R34, R22, R33 ;  /* 0x0000001622217210 */ /* 0x000fe2000797e021 */
[----:B------:R-:W-:Y:S01]  /*1690*/  BSSY B1, `(.L_x_427) ;  /* 0x00005e8000017945 */ /* 0x000fe20003800000 */
[----:B------:R-:W-:Y:S01]  /*16a0*/  SHF.R.S32.HI R22, RZ, 0x1f, R22 ;  /* 0x0000001fff167819 */ /* 0x000fe20000011416 */
[----:B------:R-:W2:Y:S03]  /*16b0*/  LDC.64 R34, c[0x0][0x2b0] ;  /* 0x0000ac00ff227b82 */ /* 0x000ea60000000a00 */
[----:B------:R-:W-:-:S02]  /*16c0*/  IADD3.X R31, R40, R22, R31, P3, P1 ;  /* 0x00000016281f7210 */ /* 0x000fc40001fe241f */
[----:B------:R-:W-:Y:S02]  /*16d0*/  IADD3 R21, P3, P1, R38, R33, R21 ;  /* 0x0000002126157210 */ /* 0x000fe4000797e015 */
[----:B------:R-:W-:Y:S02]  /*16e0*/  IADD3 R22, -R238, R239, R225 ;  /* 0x000000efee167210 */ /* 0x000fe40007ffe1e1 */
[----:B------:R-:W-:Y:S02]  /*16f0*/  IADD3.X R19, R36, R31, R19, P3, P1 ;  /* 0x0000001f24137210 */ /* 0x000fe40001fe2413 */
[----:B------:R-:W-:Y:S01]  /*1700*/  IADD3 R31, P3, R208, R23, RZ ;  /* 0x00000017d01f7210 */ /* 0x000fe20007f7e0ff */
[----:B------:R-:W-:Y:S01]  /*1710*/  VIADD R22, R22, -UR4 ;  /* 0x8000000416167c36 */ /* 0x000fe20008000000 */
[----:B------:R-:W-:Y:S01]  /*1720*/  IADD3 R36, P1, R210, R30, RZ ;  /* 0x0000001ed2247210 */ /* 0x000fe20007f3e0ff */
[----:B-1----:R-:W-:Y:S01]  /*1730*/  IMAD R30, R27, R2, RZ ;  /* 0x000000021b1e7224 */ /* 0x002fe200078e02ff */
[----:B------:R-:W-:-:S02]  /*1740*/  IADD3.X R25, R209, R27, RZ, P3, !PT ;  /* 0x0000001bd1197210 */ /* 0x000fc40001ffe4ff */
[----:B------:R-:W-:Y:S01]  /*1750*/  SHF.R.S32.HI R27, RZ, 0x1f, R22 ;  /* 0x0000001fff1b7819 */ /* 0x000fe20000011416 */
[----:B------:R-:W-:Y:S01]  /*1760*/  IMAD.X R37, R211, 0x1, R29, P1 ;  /* 0x00000001d3257824 */ /* 0x000fe200008e061d */
[C---:B------:R-:W-:Y:S01]  /*1770*/  IADD3 R21, P1, R26.reuse, R21, RZ ;  /* 0x000000151a157210 */ /* 0x040fe20007f3e0ff */
[----:B------:R-:W-:Y:S01]  /*1780*/  IMAD R30, R23, R3, R30 ;  /* 0x00000003171e7224 */ /* 0x000fe200078e021e */
[----:B------:R-:W-:Y:S01]  /*1790*/  LEA.HI R27, R27, R22, RZ, 0x6 ;  /* 0x000000161b1b7211 */ /* 0x000fe200078f30ff */
[----:B------:R-:W-:Y:S01]  /*17a0*/  IMAD.WIDE.U32 R36, R23, R2, R36 ;  /* 0x0000000217247225 */ /* 0x000fe200078e0024 */
[----:B------:R-:W-:Y:S02]  /*17b0*/  LEA.HI.X.SX32 R26, R26, R19, 0x1, P1 ;  /* 0x000000131a1a7211 */ /* 0x000fe400008f0eff */
[----:B------:R-:W-:Y:S01]  /*17c0*/  SHF.R.S32.HI R27, RZ, 0x6, R27 ;  /* 0x00000006ff1b7819 */ /* 0x000fe2000001141b */
[----:B------:R-:W-:Y:S02]  /*17d0*/  IMAD R22, R25, R8, RZ ;  /* 0x0000000819167224 */ /* 0x000fe400078e02ff */
[----:B------:R-:W-:Y:S01]  /*17e0*/  IMAD.IADD R37, R37, 0x1, R30 ;  /* 0x0000000125257824 */ /* 0x000fe200078e021e */
[----:B------:R-:W-:Y:S01]  /*17f0*/  VIMNMX R223, RZ, R27, !PT ;  /* 0x0000001bffdf7248 */ /* 0x000fe20007fe0100 */
[----:B------:R-:W-:-:S02]  /*1800*/  IMAD R22, R31, R9, R22 ;  /* 0x000000091f167224 */ /* 0x000fc400078e0216 */
[----:B------:R-:W-:Y:S02]  /*1810*/  IMAD R19, R10, UR6, RZ ;  /* 0x000000060a137c24 */ /* 0x000fe4000f8e02ff */
[----:B------:R-:W-:-:S04]  /*1820*/  IMAD.WIDE.U32 R30, R31, R8, R210 ;  /* 0x000000081f1e7225 */ /* 0x000fc800078e00d2 */
[----:B------:R-:W-:Y:S01]  /*1830*/  IMAD R19, R212, UR7, R19 ;  /* 0x00000007d4137c24 */ /* 0x000fe2000f8e0213 */
[----:B------:R-:W-:Y:S01]  /*1840*/  IADD3 R30, P3, R24, R30, RZ ;  /* 0x0000001e181e7210 */ /* 0x000fe20007f7e0ff */
[----:B------:R-:W-:Y:S01]  /*1850*/  IMAD.WIDE.U32 R36, R212, UR6, R36 ;  /* 0x00000006d4247c25 */ /* 0x000fe2000f8e0024 */
[----:B------:R-:W-:Y:S01]  /*1860*/  ULDC.64 UR6, c[0x0][0x400] ;  /* 0x0001000000067ab9 */ /* 0x000fe20000000a00 */
[----:B------:R-:W1:Y:S01]  /*1870*/  LDC.64 R24, c[0x0][0x478] ;  /* 0x00011e00ff187b82 */ /* 0x000e620000000a00 */
[----:B------:R-:W-:Y:S01]  /*1880*/  IADD3.X R31, R17, R31, R22, P3, !PT ;  /* 0x0000001f111f7210 */ /* 0x000fe20001ffe416 */
[----:B------:R-:W-:Y:S01]  /*1890*/  IMAD.MOV.U32 R22, RZ, RZ, R36 ;  /* 0x000000ffff167224 */ /* 0x000fe200078e0024 */
[----:B------:R-:W-:Y:S01]  /*18a0*/  IADD3 R23, R37, R19, RZ ;  /* 0x0000001325177210 */ /* 0x000fe20007ffe0ff */
[----:B------:R-:W-:Y:S01]  /*18b0*/  IMAD R19, R209, R2, RZ ;  /* 0x00000002d1137224 */ /* 0x000fe200078e02ff */
[----:B------:R-:W-:Y:S01]  /*18c0*/  LEA R242, P1, R21, UR6, 0x2 ;  /* 0x0000000615f27c11 */ /* 0x000fe2000f8210ff */
[----:B------:R-:W-:-:S02]  /*18d0*/  IMAD R17, R10, UR8, RZ ;  /* 0x000000080a117c24 */ /* 0x000fc4000f8e02ff */
[C---:B------:R-:W-:Y:S01]  /*18e0*/  IMAD R19, R208.reuse, R3, R19 ;  /* 0x00000003d0137224 */ /* 0x040fe200078e0213 */
[----:B------:R-:W-:Y:S01]  /*18f0*/  LEA.HI.X R243, R21, UR7, R26, 0x2, P1 ;  /* 0x0000000715f37c11 */ /* 0x000fe200088f141a */
[----:B------:R-:W-:Y:S01]  /*1900*/  IMAD.WIDE.U32 R22, R208, R2, R22 ;  /* 0x00000002d0167225 */ /* 0x000fe200078e0016 */
[----:B------:R-:W-:-:S03]  /*1910*/  ULDC.64 UR6, c[0x0][0x3e0] ;  /* 0x0000f80000067ab9 */ /* 0x000fc60000000a00 */
[----:B------:R-:W-:Y:S01]  /*1920*/  IMAD.IADD R19, R23, 0x1, R19 ;  /* 0x0000000117137824 */ /* 0x000fe200078e0213 */
[----:B------:R-:W-:Y:S01]  /*1930*/  LEA R244, P1, R22, UR6, 0x1 ;  /* 0x0000000616f47c11 */ /* 0x000fe2000f8208ff */
[C---:B------:R-:W-:Y:S02]  /*1940*/  IMAD R17, R212.reuse, UR9, R17 ;  /* 0x00000009d4117c24 */ /* 0x040fe4000f8e0211 */
[----:B------:R-:W-:Y:S01]  /*1950*/  IMAD.WIDE.U32 R30, R212, UR8, R30 ;  /* 0x00000008d41e7c25 */ /* 0x000fe2000f8e001e */
[----:B------:R-:W-:Y:S01]  /*1960*/  LEA.HI.X R245, R22, UR7, R19, 0x1, P1 ;  /* 0x0000000716f57c11 */ /* 0x000fe200088f0c13 */
[----:B------:R-:W-:Y:S01]  /*1970*/  ULDC.64 UR8, c[0x0][0x210] ;  /* 0x0000840000087ab9 */ /* 0x000fe20000000a00 */
[----:B------:R-:W-:Y:S01]  /*1980*/  ISETP.GT.AND P1, PT, R236, R223, PT ;  /* 0x000000dfec00720c */ /* 0x000fe20003f24270 */
[----:B--2---:R-:W-:Y:S01]  /*1990*/  IMAD.WIDE R226, R32, 0x4, R34 ;  /* 0x0000000420e27825 */ /* 0x004fe200078e0222 */
[----:B------:R-:W-:Y:S02]  /*19a0*/  IADD3 R17, R31, R17, RZ ;  /* 0x000000111f117210 */ /* 0x000fe40007ffe0ff */
[----:B------:R-:W-:Y:S01]  /*19b0*/  LEA R246, P3, R30, UR8, 0x1 ;  /* 0x000000081ef67c11 */ /* 0x000fe2000f8608ff */
[----:B-1----:R-:W-:Y:S01]  /*19c0*/  IMAD.WIDE R228, R28, 0x4, R24 ;  /* 0x000000041ce47825 */ /* 0x002fe200078e0218 */
[----:B------:R-:W-:-:S02]  /*19d0*/  IADD3 R236, R236, -0x1, RZ ;  /* 0xffffffffecec7810 */ /* 0x000fc40007ffe0ff */
[----:B------:R-:W-:-:S05]  /*19e0*/  LEA.HI.X R247, R30, UR9, R17, 0x1, P3 ;  /* 0x000000091ef77c11 */ /* 0x000fca00098f0c11 */
[----:B------:R-:W-:Y:S05]  /*19f0*/  @P1 BRA `(.L_x_432) ;  /* 0x0000000400e01947 */ /* 0x000fea0003800000 */
        /* <DEDUP_REMOVED lines=23> */
.L_x_433:
        /* <DEDUP_REMOVED lines=12> */
.L_x_434:
        /* <DEDUP_REMOVED lines=25> */
[----:B------:R1:W-:Y:S04]  /*1dc0*/  STG.E.128 desc[UR14][R18.64], RZ ;  /* 0x000000ff12007986 */ /* 0x0003e8000c101d0e */
[----:B------:R1:W-:Y:S04]  /*1dd0*/  STG.E.128 desc[UR14][R18.64+0x80], RZ ;  /* 0x000080ff12007986 */ /* 0x0003e8000c101d0e */
[----:B------:R1:W-:Y:S02]  /*1de0*/  STG.E.128 desc[UR14][R18.64+0x100], RZ ;  /* 0x000100ff12007986 */ /* 0x0003e4000c101d0e */
.L_x_436:
[----:B------:R-:W-:Y:S05]  /*1df0*/  BSYNC B0 ;  /* 0x0000000000007941 */ /* 0x000fea0003800000 */
.L_x_435:
[----:B------:R-:W-:Y:S04]  /*1e00*/  BSSY B0, `(.L_x_437) ;  /* 0x0000010000007945 */ /* 0x000fe80003800000 */
[----:B------:R-:W-:Y:S05]  /*1e10*/  @P0 BRA `(.L_x_438) ;  /* 0x0000000000380947 */ /* 0x000fea0003800000 */
[----:B------:R-:W-:Y:S01]  /*1e20*/  IADD3 R9, P2, R208, 0x20, RZ ;  /* 0x00000020d0097810 */ /* 0x000fe20007f5e0ff */
        /* <DEDUP_REMOVED lines=13> */
.L_x_438:
[----:B------:R-:W-:Y:S05]  /*1f00*/  BSYNC B0 ;  /* 0x0000000000007941 */ /* 0x000fea0003800000 */
.L_x_437:
        /* <DEDUP_REMOVED lines=23> */
.L_x_440:
[----:B------:R-:W-:Y:S05]  /*2080*/  BSYNC B0 ;  /* 0x0000000000007941 */ /* 0x000fea0003800000 */
.L_x_439:
        /* <DEDUP_REMOVED lines=13> */
[----:B------:R3:W-:Y:S01]  /*2160*/  STG.E.128 desc[UR14][R2.64+0x100], RZ ;  /* 0x000100ff02007986 */ /* 0x0007e2000c101d0e */
[----:B------:R-:W-:Y:S05]  /*2170*/  BRA `(.L_x_441) ;  /* 0x0000005000e47947 */ /* 0x000fea0003800000 */
.L_x_432:
[----:B------:R-:W-:Y:S01]  /*2180*/  IMAD R17, R236, -0x40, R239 ;  /* 0xffffffc0ec117824 */ /* 0x000fe200078e02ef */
[----:B------:R-:W-:Y:S01]  /*2190*/  @P2 BAR.SYNC.DEFER_BLOCKING 0x0 ;  /* 0x0000000000002b1d */ /* 0x000fe20000010000 */
[----:B------:R-:W-:Y:S01]  /*21a0*/  VIADD R22, R208, 0x20 ;  /* 0x00000020d0167836 */ /* 0x000fe20000000000 */
[----:B------:R-:W-:Y:S01]  /*21b0*/  SHF.R.S32.HI R230, RZ, 0x1f, R203 ;  /* 0x0000001fffe67819 */ /* 0x000fe200000114cb */
[-C--:B------:R-:W-:Y:S01]  /*21c0*/  IMAD R24, R11, R6.reuse, RZ ;  /* 0x000000060b187224 */ /* 0x080fe200078e02ff */
[-C--:B------:R-:W-:Y:S01]  /*21d0*/  ISETP.GE.AND P6, PT, R203, R17.reuse, PT ;  /* 0x00000011cb00720c */ /* 0x080fe20003fc6270 */
[----:B------:R-:W-:Y:S01]  /*21e0*/  IMAD.WIDE.U32 R26, R225, R6, R210 ;  /* 0x00000006e11a7225 */ /* 0x000fe200078e00d2 */
[----:B------:R-:W-:Y:S01]  /*21f0*/  ISETP.GE.AND P3, PT, R22, R17, PT ;  /* 0x000000111600720c */ /* 0x000fe20003f66270 */
[----:B------:R-:W-:Y:S01]  /*2200*/  ULDC.64 UR8, c[0x0][0x260] ;  /* 0x0000980000087ab9 */ /* 0x000fe20000000a00 */
[----:B------:R-:W-:Y:S01]  /*2210*/  ULDC.64 UR6, c[0x0][0x268] ;  /* 0x00009a0000067ab9 */ /* 0x000fe20000000a00 */
[----:B------:R-:W-:Y:S01]  /*2220*/  IMAD R15, R215, -0x40, R238 ;  /* 0xffffffc0d70f7824 */ /* 0x000fe200078e02ee */
[----:B------:R-:W-:Y:S01]  /*2230*/  IADD3 R20, P0, R20, R26, RZ ;  /* 0x0000001a14147210 */ /* 0x000fe20007f1e0ff */
[----:B------:R-:W-:Y:S01]  /*2240*/  IMAD R19, R225, R7, R24 ;  /* 0x00000007e1137224 */ /* 0x000fe200078e0218 */
[C---:B------:R-:W-:Y:S01]  /*2250*/  SHF.L.U64.HI R230, R203.reuse, 0x2, R230 ;  /* 0x00000002cbe67819 */ /* 0x040fe200000102e6 */
[----:B------:R-:W-:Y:S01]  /*2260*/  VIADD R10, R203, 0x8 ;  /* 0x00000008cb0a7836 */ /* 0x000fe20000000000 */
[----:B------:R-:W-:Y:S01]  /*2270*/  ISETP.GE.AND P1, PT, R22, R15, PT ;  /* 0x0000000f1600720c */ /* 0x000fe20003f26270 */
[----:B------:R-:W-:Y:S01]  /*2280*/  IMAD.WIDE.U32 R22, R2, 0x40, RZ ;  /* 0x0000004002167825 */ /* 0x000fe200078e00ff */
[----:B------:R-:W-:-:S02]  /*2290*/  IADD3.X R21, R12, R27, R19, P0, !PT ;  /* 0x0000001b0c157210 */ /* 0x000fc400007fe413 */
[----:B------:R-:W-:Y:S01]  /*22a0*/  ISETP.GE.AND P5, PT, R10, R17, PT ;  /* 0x000000110a00720c */ /* 0x000fe20003fa6270 */
[----:B------:R-:W-:Y:S01]  /*22b0*/  IMAD.SHL.U32 R3, R3, 0x40, RZ ;  /* 0x0000004003037824 */ /* 0x000fe200078e00ff */
[----:B------:R-:W-:Y:S01]  /*22c0*/  @!P3 IADD3 R22, P0, R244, R22, RZ ;  /* 0x00000016f416b210 */ /* 0x000fe20007f1e0ff */
[----:B------:R-:W-:Y:S01]  /*22d0*/  IMAD.WIDE.U32 R26, R8, 0x40, RZ ;  /* 0x00000040081a7825 */ /* 0x000fe200078e00ff */
[----:B------:R-:W-:Y:S02]  /*22e0*/  ISETP.GE.AND P2, PT, R208, R15, PT ;  /* 0x0000000fd000720c */ /* 0x000fe40003f46270 */
[----:B------:R-:W-:Y:S01]  /*22f0*/  @!P3 IADD3.X R23, R245, R23, R3, P0, !PT ;  /* 0x00000017f517b210 */ /* 0x000fe200007fe403 */
[----:B------:R-:W-:Y:S01]  /*2300*/  IMAD.WIDE.U32 R24, R225, R4, R210 ;  /* 0x00000004e1187225 */ /* 0x000fe200078e00d2 */
[----:B------:R-:W-:-:S03]  /*2310*/  @!P3 IADD3 R10, P4, R246, R26, RZ ;  /* 0x0000001af60ab210 */ /* 0x000fc60007f9e0ff */
[----:B------:R-:W-:Y:S01]  /*2320*/  IMAD R2, R11, R4, RZ ;  /* 0x000000040b027224 */ /* 0x000fe200078e02ff */
[----:B------:R-:W-:Y:S01]  /*2330*/  IADD3 R18, P0, R18, R24, RZ ;  /* 0x0000001812127210 */ /* 0x000fe20007f1e0ff */
[----:B------:R-:W-:Y:S02]  /*2340*/  IMAD.SHL.U32 R9, R9, 0x40, RZ ;  /* 0x0000004009097824 */ /* 0x000fe400078e00ff */
[----:B------:R-:W-:Y:S02]  /*2350*/  IMAD R3, R225, R5, R2 ;  /* 0x00000005e1037224 */ /* 0x000fe400078e0202 */
[----:B------:R-:W-:Y:S01]  /*2360*/  IMAD.WIDE.U32 R20, R14, UR8, R20 ;  /* 0x000000080e147c25 */ /* 0x000fe2000f8e0014 */
[----:B------:R-:W-:Y:S02]  /*2370*/  @!P3 IADD3.X R11, R247, R27, R9, P4, !PT ;  /* 0x0000001bf70bb210 */ /* 0x000fe400027fe409 */
[----:B------:R-:W-:Y:S01]  /*2380*/  LEA.HI R9, R236, R236, RZ, 0x1 ;  /* 0x000000ecec097211 */ /* 0x000fe200078f08ff */
[----:B------:R-:W-:Y:S01]  /*2390*/  @!P2 IMAD R12, R209, R6, RZ ;  /* 0x00000006d10ca224 */ /* 0x000fe200078e02ff */
[----:B------:R-:W-:Y:S01]  /*23a0*/  IADD3.X R19, R16, R25, R3, P0, !PT ;  /* 0x0000001910137210 */ /* 0x000fe200007fe403 */
[----:B------:R-:W-:Y:S01]  /*23b0*/  IMAD.SHL.U32 R231, R203, 0x4, RZ ;  /* 0x00000004cbe77824 */ /* 0x000fe200078e00ff */
[C---:B------:R-:W-:Y:S01]  /*23c0*/  @!P1 IADD3 R2, P0, R208.reuse, 0x20, RZ ;  /* 0x00000020d0029810 */ /* 0x040fe20007f1e0ff */
[----:B------:R-:W-:Y:S01]  /*23d0*/  @!P2 IMAD R12, R208, R7, R12 ;  /* 0x00000007d00ca224 */ /* 0x000fe200078e020c */
[----:B------:R-:W-:Y:S01]  /*23e0*/  LOP3.LUT R9, R9, 0xfffffffe, RZ, 0xc0, !PT ;  /* 0xfffffffe09097812 */ /* 0x000fe200078ec0ff */
[----:B------:R-:W-:Y:S01]  /*23f0*/  IMAD.WIDE.U32 R18, R14, UR6, R18 ;  /* 0x000000060e127c25 */ /* 0x000fe2000f8e0012 */
[----:B------:R-:W-:-:S03]  /*2400*/  ISETP.GE.AND P4, PT, R208, R17, PT ;  /* 0x00000011d000720c */ /* 0x000fc60003f86270 */
[----:B------:R-:W-:Y:S01]  /*2410*/  @!P1 IMAD.X R15, RZ, RZ, R209, P0 ;  /* 0x000000ffff0f9224 */ /* 0x000fe200000e06d1 */
[----:B------:R-:W-:Y:S01]  /*2420*/  @!P1 IADD3 R3, P0, R208, 0x20, RZ ;  /* 0x00000020d0039810 */ /* 0x000fe20007f1e0ff */
[----:B------:R-:W-:Y:S02]  /*2430*/  IMAD.IADD R8, R236, 0x1, -R9 ;  /* 0x00000001ec087824 */ /* 0x000fe400078e0a09 */
[C---:B------:R-:W-:Y:S02]  /*2440*/  IMAD R17, R13.reuse, UR8, RZ ;  /* 0x000000080d117c24 */ /* 0x040fe4000f8e02ff */
[----:B------:R-:W-:Y:S01]  /*2450*/  @!P1 IMAD.X R9, RZ, RZ, R209, P0 ;  /* 0x000000ffff099224 */ /* 0x000fe200000e06d1 */
[----:B------:R-:W-:Y:S01]  /*2460*/  ISETP.NE.AND P0, PT, R8, 0x1, PT ;  /* 0x000000010800780c */ /* 0x000fe20003f05270 */
[----:B------:R-:W-:Y:S02]  /*2470*/  IMAD R13, R13, UR6, RZ ;  /* 0x000000060d0d7c24 */ /* 0x000fe4000f8e02ff */
[----:B------:R-:W-:Y:S01]  /*2480*/  IMAD.MOV.U32 R232, RZ, RZ, 0x7f800000 ;  /* 0x7f800000ffe87424 */ /* 0x000fe200078e00ff */
[----:B------:R1:W-:Y:S01]  /*2490*/  @P4 STS.128 [R214+0xc000], RZ ;  /* 0x00c000ffd6004388 */ /* 0x0003e20000000c00 */
[----:B------:R-:W-:-:S02]  /*24a0*/  IMAD R8, R14, UR9, R17 ;  /* 0x000000090e087c24 */ /* 0x000fc4000f8e0211 */
[----:B------:R-:W-:Y:S01]  /*24b0*/  IMAD.MOV.U32 R234, RZ, RZ, 0x7f800000 ;  /* 0x7f800000ffea7424 */ /* 0x000fe200078e00ff */
[----:B------:R1:W-:Y:S01]  /*24c0*/  @P4 STS.128 [R214+0xe000], RZ ;  /* 0x00e000ffd6004388 */ /* 0x0003e20000000c00 */
[----:B------:R-:W-:Y:S01]  /*24d0*/  IMAD R13, R14, UR7, R13 ;  /* 0x000000070e0d7c24 */ /* 0x000fe2000f8e020d */
[----:B------:R-:W2:Y:S01]  /*24e0*/  LDC R233, c[0x0][0x394] ;  /* 0x0000e500ffe97b82 */ /* 0x000ea20000000800 */
[----:B------:R-:W-:Y:S01]  /*24f0*/  @!P1 IMAD R16, R9, R4, RZ ;  /* 0x0000000409109224 */ /* 0x000fe200078e02ff */
[----:B------:R1:W-:Y:S01]  /*2500*/  @P4 STS.128 [R214+0x10000], RZ ;  /* 0x010000ffd6004388 */ /* 0x0003e20000000c00 */
[----:B------:R-:W-:-:S05]  /*2510*/  IMAD.IADD R21, R21, 0x1, R8 ;  /* 0x0000000115157824 */ /* 0x000fca00078e0208 */
[----:B------:R-:W3:Y:S01]  /*2520*/  LDC R221, c[0x0][0x394] ;  /* 0x0000e500ffdd7b82 */ /* 0x000ee20000000800 */
[----:B------:R-:W-:Y:S01]  /*2530*/  IMAD.IADD R25, R19, 0x1, R13 ;  /* 0x0000000113197824 */ /* 0x000fe200078e020d */
[----:B------:R-:W-:Y:S01]  /*2540*/  @!PT LDS RZ, [RZ] ;  /* 0x00000000fffff984 */ /* 0x000fe20000000800 */
[----:B------:R-:W-:Y:S01]  /*2550*/  @!PT LDS RZ, [RZ] ;  /* 0x00000000fffff984 */ /* 0x000fe20000000800 */
[----:B------:R-:W-:Y:S01]  /*2560*/  @!PT LDS RZ, [RZ] ;  /* 0x00000000fffff984 */ /* 0x000fe20000000800 */
[----:B------:R-:W-:Y:S01]  /*2570*/  @!P4 LDGSTS.E.BYPASS.LTC128B.128 [R214+0xc000], desc[UR14][R244.64] ;  /* 0x0c000000f4d6cfae */ /* 0x000fe2000b901d4e */
[----:B------:R-:W-:Y:S02]  /*2580*/  @!P1 IMAD R13, R3, R5, R16 ;  /* 0x00000005030d9224 */ /* 0x000fe400078e0210 */
[----:B------:R-:W-:Y:S01]  /*2590*/  IMAD.MOV.U32 R190, RZ, RZ, 0x20 ;  /* 0x00000020ffbe7424 */ /* 0x000fe200078e00ff */
[----:B------:R-:W-:Y:S01]  /*25a0*/  @!P4 LDGSTS.E.BYPASS.LTC128B.128 [R214+0xe000], desc[UR14][R244.64+0x80] ;  /* 0x0e000080f4d6cfae */ /* 0x000fe2000b901d4e */
[----:B------:R-:W-:Y:S01]  /*25b0*/  @!P1 IMAD R15, R15, R6, RZ ;  /* 0x000000060f0f9224 */ /* 0x000fe200078e02ff */
[----:B------:R-:W4:Y:S01]  /*25c0*/  @!P2 LDC.64 R8, c[0x0][0x218] ;  /* 0x00008600ff08ab82 */ /* 0x000f220000000a00 */
[----:B------:R-:W-:Y:S01]  /*25d0*/  @!P1 IMAD.MOV.U32 R16, RZ, RZ, R20 ;  /* 0x000000ffff109224 */ /* 0x000fe200078e0014 */
[----:B------:R-:W-:Y:S01]  /*25e0*/  @!P4 LDGSTS.E.BYPASS.LTC128B.128 [R214+0x10000], desc[UR14][R244.64+0x100] ;  /* 0x10000100f4d6cfae */ /* 0x000fe2000b901d4e */
[----:B------:R-:W-:-:S02]  /*25f0*/  @!P1 IMAD.MOV.U32 R17, RZ, RZ, R21 ;  /* 0x000000ffff119224 */ /* 0x000fc400078e0015 */
[----:B------:R-:W-:Y:S01]  /*2600*/  IMAD.MOV.U32 R189, RZ, RZ, 0x40 ;  /* 0x00000040ffbd7424 */ /* 0x000fe200078e00ff */
[----:B------:R1:W-:Y:S01]  /*2610*/  @P3 STS.128 [R214+0xd000], RZ ;  /* 0x00d000ffd6003388 */ /* 0x0003e20000000c00 */
[C---:B------:R-:W-:Y:S02]  /*2620*/  @!P1 IMAD R15, R2.reuse, R7, R15 ;  /* 0x00000007020f9224 */ /* 0x040fe400078e020f */
[----:B------:R-:W-:Y:S01]  /*2630*/  IMAD.IADD R222, R225, 0x1, R239 ;  /* 0x00000001e1de7824 */ /* 0x000fe200078e02ef */
[----:B------:R1:W-:Y:S01]  /*2640*/  @P3 STS.128 [R214+0xf000], RZ ;  /* 0x00f000ffd6003388 */ /* 0x0003e20000000c00 */
[-C--:B------:R-:W-:Y:S01]  /*2650*/  @!P1 IMAD.WIDE.U32 R16, R2, R6.reuse, R16 ;  /* 0x0000000602109225 */ /* 0x080fe200078e0010 */
[----:B------:R-:W-:Y:S02]  /*2660*/  CS2R R142, SRZ ;  /* 0x00000000008e7805 */ /* 0x000fe4000001ff00 */
[----:B------:R-:W-:Y:S01]  /*2670*/  CS2R R140, SRZ ;  /* 0x00000000008c7805 */ /* 0x000fe2000001ff00 */
[----:B------:R1:W-:Y:S01]  /*2680*/  @P3 STS.128 [R214+0x11000], RZ ;  /* 0x011000ffd6003388 */ /* 0x0003e20000000c00 */
[----:B------:R-:W-:Y:S01]  /*2690*/  @!P2 IMAD.WIDE.U32 R20, R208, R6, R20 ;  /* 0x00000006d014a225 */ /* 0x000fe200078e0014 */
[----:B------:R-:W-:Y:S01]  /*26a0*/  CS2R R146, SRZ ;  /* 0x0000000000927805 */ /* 0x000fe2000001ff00 */
[----:B------:R-:W2:Y:S01]  /*26b0*/  @!P2 LDC.64 R6, c[0x0][0x220] ;  /* 0x00008800ff06ab82 */ /* 0x000ea20000000a00 */
[----:B------:R-:W-:Y:S01]  /*26c0*/  @!PT LDS RZ, [RZ] ;  /* 0x00000000fffff984 */ /* 0x000fe20000000800 */
[----:B------:R-:W-:Y:S01]  /*26d0*/  @!PT LDS RZ, [RZ] ;  /* 0x00000000fffff984 */ /* 0x000fe20000000800 */
[----:B------:R-:W-:Y:S01]  /*26e0*/  @!PT LDS RZ, [RZ] ;  /* 0x00000000fffff984 */ /* 0x000fe20000000800 */
[----:B------:R-:W-:Y:S01]  /*26f0*/  @!P3 LDGSTS.E.BYPASS.LTC128B.128 [R214+0xd000], desc[UR14][R22.64] ;  /* 0x0d00000016d6bfae */ /* 0x000fe2000b901d4e */
[----:B------:R-:W-:Y:S01]  /*2700*/  VIADD R2, R207, 0x3000 ;  /* 0x00003000cf027836 */ /* 0x000fe20000000000 */
[----:B------:R-:W-:Y:S01]  /*2710*/  CS2R R144, SRZ ;  /* 0x0000000000907805 */ /* 0x000fe2000001ff00 */
[----:B------:R-:W-:Y:S01]  /*2720*/  @!P1 IMAD.MOV.U32 R19, RZ, RZ, R25 ;  /* 0x000000ffff139224 */ /* 0x000fe200078e0019 */
[----:B------:R-:W-:Y:S01]  /*2730*/  @!P3 LDGSTS.E.BYPASS.LTC128B.128 [R214+0xf000], desc[UR14][R22.64+0x80] ;  /* 0x0f00008016d6bfae */ /* 0x000fe2000b901d4e */
[--C-:B------:R-:W-:Y:S01]  /*2740*/  @!P2 IMAD.MOV.U32 R24, RZ, RZ, R18.reuse ;  /* 0x000000ffff18a224 */ /* 0x100fe200078e0012 */
[----:B------:R-:W-:Y:S01]  /*2750*/  SEL R235, R2, R207, !P0 ;  /* 0x000000cf02eb7207 */ /* 0x000fe20004000000 */
[-C--:B------:R-:W-:Y:S01]  /*2760*/  @!P1 IMAD.WIDE.U32 R18, R3, R4.reuse, R18 ;  /* 0x0000000403129225 */ /* 0x080fe200078e0012 */
[----:B------:R-:W-:Y:S01]  /*2770*/  @!P3 LDGSTS.E.BYPASS.LTC128B.128 [R214+0x11000], desc[UR14][R22.64+0x100] ;  /* 0x1100010016d6bfae */ /* 0x000fe2000b901d4e */
[----:B------:R-:W1:Y:S01]  /*2780*/  @!P1 LDC.64 R2, c[0x0][0x220] ;  /* 0x00008800ff029b82 */ /* 0x000e620000000a00 */
[----:B------:R-:W-:Y:S01]  /*2790*/  LEA R235, R235, UR5, 0x1 ;  /* 0x00000005ebeb7c11 */ /* 0x000fe2000f8e08ff */
[-C--:B------:R-:W-:Y:S01]  /*27a0*/  @!P2 IMAD R14, R209, R4.reuse, RZ ;  /* 0x00000004d10ea224 */ /* 0x080fe200078e02ff */
[----:B------:R-:W-:Y:S01]  /*27b0*/  CS2R R138, SRZ ;  /* 0x00000000008a7805 */ /* 0x000fe2000001ff00 */
[C---:B------:R-:W-:Y:S01]  /*27c0*/  @!P2 IMAD.WIDE.U32 R24, R208.reuse, R4, R24 ;  /* 0x00000004d018a225 */ /* 0x040fe200078e0018 */
[----:B------:R-:W-:Y:S01]  /*27d0*/  CS2R R136, SRZ ;  /* 0x0000000000887805 */ /* 0x000fe2000001ff00 */
[----:B------:R1:W-:Y:S01]  /*27e0*/  @P4 STS [R235], RZ ;  /* 0x000000ffeb004388 */ /* 0x0003e20000000800 */
[----:B------:R-:W-:Y:S01]  /*27f0*/  CS2R R134, SRZ ;  /* 0x0000000000867805 */ /* 0x000fe2000001ff00 */
[----:B------:R-:W-:Y:S01]  /*2800*/  @!P2 IMAD R14, R208, R5, R14 ;  /* 0x00000005d00ea224 */ /* 0x000fe200078e020e */
[----:B------:R-:W-:Y:S01]  /*2810*/  CS2R R132, SRZ ;  /* 0x0000000000847805 */ /* 0x000fe2000001ff00 */
[----:B------:R1:W-:Y:S01]  /*2820*/  @P4 STS [R235+0x4], RZ ;  /* 0x000004ffeb004388 */ /* 0x0003e20000000800 */
[----:B------:R-:W-:Y:S01]  /*2830*/  @!P2 IMAD.IADD R12, R21, 0x1, R12 ;  /* 0x00000001150ca824 */ /* 0x000fe200078e020c */
[----:B------:R-:W3:Y:S01]  /*2840*/  @!P1 LDC.64 R4, c[0x0][0x218] ;  /* 0x00008600ff049b82 */ /* 0x000ee20000000a00 */
[----:B------:R-:W-:Y:S01]  /*2850*/  @!P2 IMAD.IADD R14, R25, 0x1, R14 ;  /* 0x00000001190ea824 */ /* 0x000fe200078e020e */
[----:B------:R1:W-:Y:S01]  /*2860*/  @P4 STS [R235+0x8], RZ ;  /* 0x000008ffeb004388 */ /* 0x0003e20000000800 */
[----:B------:R-:W-:Y:S01]  /*2870*/  @!P1 IMAD.IADD R13, R19, 0x1, R13 ;  /* 0x00000001130d9824 */ /* 0x000fe200078e020d */
[----:B------:R-:W-:Y:S01]  /*2880*/  CS2R R126, SRZ ;  /* 0x00000000007e7805 */ /* 0x000fe2000001ff00 */
[----:B------:R-:W-:Y:S01]  /*2890*/  @!P1 IMAD.IADD R15, R17, 0x1, R15 ;  /* 0x00000001110f9824 */ /* 0x000fe200078e020f */
        /* <DEDUP_REMOVED lines=36> */
[----:B------:R-:W-:Y:S01]  /*2ae0*/  @!PT LDS RZ, [RZ] ;  /* 0x00000000fffff984 */ /* 0x000fe20000000800 */
[----:B------:R-:W-:Y:S01]  /*2af0*/  @!PT LDS RZ, [RZ] ;  /* 0x00000000fffff984 */ /* 0x000fe20000000800 */
[----:B------:R-:W-:Y:S01]  /*2b00*/  @!PT LDS RZ, [RZ] ;  /* 0x00000000fffff984 */ /* 0x000fe20000000800 */
[----:B------:R-:W-:Y:S01]  /*2b10*/  @!P4 LDGSTS.E.BYPASS.LTC128B.128 [R235], desc[UR14][R246.64] ;  /* 0x00000000f6ebcfae */ /* 0x000fe2000b901d4e */
[----:B------:R-:W-:Y:S02]  /*2b20*/  CS2R R58, SRZ ;  /* 0x00000000003a7805 */ /* 0x000fe4000001ff00 */
[----:B------:R-:W-:Y:S02]  /*2b30*/  CS2R R56, SRZ ;  /* 0x0000000000387805 */ /* 0x000fe4000001ff00 */
[----:B------:R-:W-:Y:S01]  /*2b40*/  CS2R R54, SRZ ;  /* 0x0000000000367805 */ /* 0x000fe2000001ff00 */
[----:B------:R-:W-:Y:S01]  /*2b50*/  @!P4 LDGSTS.E.BYPASS.LTC128B.128 [R235+0x2000], desc[UR14][R246.64+0x80] ;  /* 0x02000080f6ebcfae */ /* 0x000fe2000b901d4e */
[----:B------:R-:W-:-:S02]  /*2b60*/  CS2R R52, SRZ ;  /* 0x0000000000347805 */ /* 0x000fc4000001ff00 */
[----:B------:R-:W-:Y:S02]  /*2b70*/  CS2R R46, SRZ ;  /* 0x00000000002e7805 */ /* 0x000fe4000001ff00 */
[----:B------:R-:W-:Y:S01]  /*2b80*/  CS2R R44, SRZ ;  /* 0x00000000002c7805 */ /* 0x000fe2000001ff00 */
[----:B------:R-:W-:Y:S01]  /*2b90*/  @!P4 LDGSTS.E.BYPASS.LTC128B.128 [R235+0x4000], desc[UR14][R246.64+0x100] ;  /* 0x04000100f6ebcfae */ /* 0x000fe2000b901d4e */
[C---:B----4-:R-:W-:Y:S02]  /*2ba0*/  @!P2 LEA R8, P4, R20.reuse, R8, 0x1 ;  /* 0x000000081408a211 */ /* 0x050fe400078808ff */
[----:B------:R-:W-:Y:S02]  /*2bb0*/  CS2R R50, SRZ ;  /* 0x0000000000327805 */ /* 0x000fe4000001ff00 */
[----:B------:R-:W-:Y:S01]  /*2bc0*/  CS2R R48, SRZ ;  /* 0x0000000000307805 */ /* 0x000fe2000001ff00 */
[----:B------:R4:W-:Y:S01]  /*2bd0*/  @P3 STS [R235+0x1000], RZ ;  /* 0x001000ffeb003388 */ /* 0x0009e20000000800 */
[----:B------:R-:W-:-:S02]  /*2be0*/  @!P2 LEA.HI.X R9, R20, R9, R12, 0x1, P4 ;  /* 0x000000091409a211 */ /* 0x000fc400020f0c0c */
[----:B------:R-:W-:Y:S02]  /*2bf0*/  CS2R R42, SRZ ;  /* 0x00000000002a7805 */ /* 0x000fe4000001ff00 */
[C---:B---3--:R-:W-:Y:S01]  /*2c00*/  @!P1 LEA R4, P4, R16.reuse, R4, 0x1 ;  /* 0x0000000410049211 */ /* 0x048fe200078808ff */
[----:B------:R4:W-:Y:S01]  /*2c10*/  @P3 STS [R235+0x1004], RZ ;  /* 0x001004ffeb003388 */ /* 0x0009e20000000800 */
[----:B------:R-:W-:Y:S02]  /*2c20*/  CS2R R40, SRZ ;  /* 0x0000000000287805 */ /* 0x000fe4000001ff00 */
[----:B------:R-:W-:Y:S02]  /*2c30*/  CS2R R38, SRZ ;  /* 0x0000000000267805 */ /* 0x000fe4000001ff00 */
[----:B------:R-:W-:Y:S01]  /*2c40*/  @!P1 LEA.HI.X R5, R16, R5, R15, 0x1, P4 ;  /* 0x0000000510059211 */ /* 0x000fe200020f0c0f */
[----:B------:R4:W-:Y:S01]  /*2c50*/  @P3 STS [R235+0x1008], RZ ;  /* 0x001008ffeb003388 */ /* 0x0009e20000000800 */
[----:B------:R-:W-:Y:S01]  /*2c60*/  CS2R R36, SRZ ;  /* 0x0000000000247805 */ /* 0x000fe2000001ff00 */
[----:B------:R-:W-:Y:S01]  /*2c70*/  ULDC UR6, c[0x0][0x398] ;  /* 0x0000e60000067ab9 */ /* 0x000fe20000000800 */
[----:B------:R-:W-:Y:S01]  /*2c80*/  ULDC UR7, c[0x0][0x2ec] ;  /* 0x0000bb0000077ab9 */ /* 0x000fe20000000800 */
        /* <DEDUP_REMOVED lines=14> */
[----:B------:R1:W-:Y:S01]  /*2d70*/  @!P3 LDGSTS.E.BYPASS.LTC128B.128 [R235+0x5000], desc[UR14][R10.64+0x100] ;  /* 0x050001000aebbfae */ /* 0x0003e2000b901d4e */
[----:B--2---:R-:W-:-:S03]  /*2d80*/  @!P2 LEA R6, P3, R24, R6, 0x1 ;  /* 0x000000061806a211 */ /* 0x004fc600078608ff */
[----:B------:R4:W-:Y:S01]  /*2d90*/  @P2 STS.128 [R214+0x12000], RZ ;  /* 0x012000ffd6002388 */ /* 0x0009e20000000c00 */
[----:B------:R-:W-:-:S03]  /*2da0*/  @!P2 LEA.HI.X R7, R24, R7, R14, 0x1, P3 ;  /* 0x000000071807a211 */ /* 0x000fc600018f0c0e */
        /* <DEDUP_REMOVED lines=8> */
[----:B-1----:R-:W-:-:S03]  /*2e30*/  @!P1 LEA R10, P3, R18, R2, 0x1 ;  /* 0x00000002120a9211 */ /* 0x002fc600078608ff */
        /* <DEDUP_REMOVED lines=10> */
[----:B--2---:R-:W-:-:S03]  /*2ee0*/  IADD3 R8, P3, R231, R226, RZ ;  /* 0x000000e2e7087210 */ /* 0x004fc60007f7e0ff */
        /* <DEDUP_REMOVED lines=9> */
[----:B------:R4:W-:Y:S04]  /*2f80*/  @!P2 LDGSTS.E.BYPASS.LTC128B.128 [R214+0x18000], desc[UR14][R6.64] ;  /* 0x1800000006d6afae */ /* 0x0009e8000b901d4e */
        /* <DEDUP_REMOVED lines=9> */
[----:B------:R4:W-:Y:S04]  /*3020*/  @!P1 LDGSTS.E.BYPASS.LTC128B.128 [R214+0x1b000], desc[UR14][R10.64+0x80] ;  /* 0x1b0000800ad69fae */ /* 0x0009e8000b901d4e */
[----:B------:R4:W-:Y:S04]  /*3030*/  @!P1 LDGSTS.E.BYPASS.LTC128B.128 [R214+0x1d000], desc[UR14][R10.64+0x100] ;  /* 0x1d0001000ad69fae */ /* 0x0009e8000b901d4e */
[----:B------:R-:W0:Y:S01]  /*3040*/  LDGDEPBAR ;  /* 0x00000000000079af */ /* 0x000e220000000000 */
[----:B------:R-:W-:Y:S01]  /*3050*/  R2P PR, R204, 0x6 ;  /* 0x00000006cc007804 */ /* 0x000fe20000000000 */
[----:B------:R-:W-:-:S02]  /*3060*/  VIADD R3, R200, 0x3000 ;  /* 0x00003000c8037836 */ /* 0x000fc40000000000 */
[----:B-1----:R-:W-:Y:S02]  /*3070*/  VIADD R4, R199, 0x3000 ;  /* 0x00003000c7047836 */ /* 0x002fe40000000000 */
[----:B------:R-:W-:Y:S02]  /*3080*/  SEL R190, R190, 0xffffffe0, !P1 ;  /* 0xffffffe0bebe7807 */ /* 0x000fe40004800000 */
[----:B------:R-:W-:Y:S02]  /*3090*/  SEL R189, R189, 0xffffffc0, !P2 ;  /* 0xffffffc0bdbd7807 */ /* 0x000fe40005000000 */
[----:B------:R-:W-:Y:S01]  /*30a0*/  SEL R192, R3, R200, !P0 ;  /* 0x000000c803c07207 */ /* 0x000fe20004000000 */
[C---:B------:R-:W-:Y:S01]  /*30b0*/  IMAD.IADD R188, R193.reuse, 0x1, R190 ;  /* 0x00000001c1bc7824 */ /* 0x040fe200078e02be */
[----:B------:R-:W-:Y:S02]  /*30c0*/  SEL R4, R4, R199, !P0 ;  /* 0x000000c704047207 */ /* 0x000fe40004000000 */
[----:B------:R-:W-:Y:S01]  /*30d0*/  IADD3 R241, -R238, 0x40, R222 ;  /* 0x00000040eef17810 */ /* 0x000fe20007ffe1de */
[----:B------:R-:W-:Y:S01]  /*30e0*/  IMAD.IADD R2, R193, 0x1, R189 ;  /* 0x00000001c1027824 */ /* 0x000fe200078e02bd */
[----:B------:R-:W-:Y:S01]  /*30f0*/  LEA R192, R192, UR5, 0x1 ;  /* 0x00000005c0c07c11 */ /* 0x000fe2000f8e08ff */
[----:B------:R-:W-:Y:S01]  /*3100*/  IMAD.IADD R3, R189, 0x1, R188 ;  /* 0x00000001bd037824 */ /* 0x000fe200078e02bc */
[----:B------:R-:W-:Y:S01]  /*3110*/  LEA R191, R4, UR5, 0x1 ;  /* 0x0000000504bf7c11 */ /* 0x000fe2000f8e08ff */
[----:B------:R-:W-:Y:S01]  /*3120*/  VIADD R241, R241, -UR4 ;  /* 0x80000004f1f17c36 */ /* 0x000fe20008000000 */
[----:B------:R-:W-:-:S06]  /*3130*/  ULDC UR4, c[0x0][0x2dc] ;  /* 0x0000b70000047ab9 */ /* 0x000fcc0000000800 */
.L_x_446:
        /* <DEDUP_REMOVED lines=10> */
[----:B------:R-:W4:Y:S04]  /*31e0*/  LDSM.16.M88.4 R24, [R198+UR5+0x12000] ;  /* 0x01200005c618783b */ /* 0x000f280008000200 */
[----:B------:R-:W1:Y:S04]  /*31f0*/  LDSM.16.M88.4 R28, [R198+UR5+0x12800] ;  /* 0x01280005c61c783b */ /* 0x000e680008000200 */
[----:B------:R-:W-:Y:S04]  /*3200*/  LDSM.16.M88.4 R32, [R94] ;  /* 0x000000005e20783b */ /* 0x000fe80000000200 */
[----:B------:R-:W2:Y:S04]  /*3210*/  LDSM.16.M88.4 R84, [R197] ;  /* 0x00000000c554783b */ /* 0x000ea80000000200 */
[----:B------:R-:W3:Y:S04]  /*3220*/  LDSM.16.M88.4 R88, [R197+0x800] ;  /* 0x00080000c558783b */ /* 0x000ee80000000200 */
[----:B-----5:R-:W5:Y:S04]  /*3230*/  LDG.E R165, desc[UR14][R96.64] ;  /* 0x0000000e60a57981 */ /* 0x020f68000c1e1900 */
[----:B------:R1:W5:Y:S01]  /*3240*/  LDG.E R164, desc[UR14][R96.64+0x20] ;  /* 0x0000200e60a47981 */ /* 0x000362000c1e1900 */
[C---:B----4-:R-:W-:Y:S06]  /*3250*/  HMMA.16816.F32.BF16 R4, R20.reuse, R24, RZ ;  /* 0x000000181404723c */ /* 0x050fec00000418ff */
[C---:B------:R-:W-:Y:S01]  /*3260*/  HMMA.16816.F32.BF16 R8, R20.reuse, R26, RZ ;  /* 0x0000001a1408723c */ /* 0x040fe200000418ff */
[----:B------:R-:W-:Y:S01]  /*3270*/  LDSM.16.M88.4 R24, [R196] ;  /* 0x00000000c418783b */ /* 0x000fe20000000200 */
[----:B-1----:R-:W-:Y:S04]  /*3280*/  SHF.L.U32 R96, R236, 0x6, RZ ;  /* 0x00000006ec607819 */ /* 0x002fe800000006ff */
[C---:B------:R-:W-:Y:S01]  /*3290*/  HMMA.16816.F32.BF16 R12, R20.reuse, R28, RZ ;  /* 0x0000001c140c723c */ /* 0x040fe200000418ff */
[----:B------:R-:W-:Y:S05]  /*32a0*/  ISETP.GE.AND P0, PT, R96, R241, PT ;  /* 0x000000f16000720c */ /* 0x000fea0003f06270 */
[----:B------:R-:W-:Y:S01]  /*32b0*/  HMMA.16816.F32.BF16 R16, R20, R30, RZ ;  /* 0x0000001e1410723c */ /* 0x000fe200000418ff */
[----:B------:R-:W1:Y:S04]  /*32c0*/  LDSM.16.M88.4 R20, [R93] ;  /* 0x000000005d14783b */ /* 0x000e680000000200 */
[----:B------:R-:W4:Y:S01]  /*32d0*/  LDSM.16.M88.4 R28, [R196+0x800] ;  /* 0x00080000c41c783b */ /* 0x000f220000000200 */
[C---:B--2---:R-:W-:Y:S06]  /*32e0*/  HMMA.16816.F32.BF16 R4, R32.reuse, R84, R4 ;  /* 0x000000542004723c */ /* 0x044fec0000041804 */
[C---:B------:R-:W-:Y:S01]  /*32f0*/  HMMA.16816.F32.BF16 R8, R32.reuse, R86, R8 ;  /* 0x000000562008723c */ /* 0x040fe20000041808 */
[----:B------:R-:W-:Y:S05]  /*3300*/  LDSM.16.M88.4 R84, [R195] ;  /* 0x00000000c354783b */ /* 0x000fea0000000200 */
[C---:B---3--:R-:W-:Y:S06]  /*3310*/  HMMA.16816.F32.BF16 R12, R32.reuse, R88, R12 ;  /* 0x00000058200c723c */ /* 0x048fec000004180c */
[----:B------:R-:W-:Y:S01]  /*3320*/  HMMA.16816.F32.BF16 R16, R32, R90, R16 ;  /* 0x0000005a2010723c */ /* 0x000fe20000041810 */
[----:B------:R-:W2:Y:S04]  /*3330*/  LDSM.16.M88.4 R32, [R92] ;  /* 0x000000005c20783b */ /* 0x000ea80000000200 */
[----:B------:R-:W3:Y:S01]  /*3340*/  LDSM.16.M88.4 R88, [R195+0x800] ;  /* 0x00080000c358783b */ /* 0x000ee20000000200 */
[C---:B-1----:R-:W-:Y:S06]  /*3350*/  HMMA.16816.F32.BF16 R4, R20.reuse, R24, R4 ;  /* 0x000000181404723c */ /* 0x042fec0000041804 */
[C---:B------:R-:W-:Y:S01]  /*3360*/  HMMA.16816.F32.BF16 R8, R20.reuse, R26, R8 ;  /* 0x0000001a1408723c */ /* 0x040fe20000041808 */
[----:B------:R-:W-:Y:S05]  /*3370*/  LDSM.16.M88.4 R24, [R198+UR5+0x14000] ;  /* 0x01400005c618783b */ /* 0x000fea0008000200 */
[C---:B----4-:R-:W-:Y:S06]  /*3380*/  HMMA.16816.F32.BF16 R12, R20.reuse, R28, R12 ;  /* 0x0000001c140c723c */ /* 0x050fec000004180c */
[----:B------:R-:W-:Y:S01]  /*3390*/  HMMA.16816.F32.BF16 R16, R20, R30, R16 ;  /* 0x0000001e1410723c */ /* 0x000fe20000041810 */
[----:B------:R-:W1:Y:S04]  /*33a0*/  LDSM.16.M88.4 R20, [R192+0x2000] ;  /* 0x00200000c014783b */ /* 0x000e680000000200 */
[----:B------:R-:W4:Y:S01]  /*33b0*/  LDSM.16.M88.4 R28, [R198+UR5+0x14800] ;  /* 0x01480005c61c783b */ /* 0x000f220008000200 */
[C---:B--2---:R-:W-:Y:S06]  /*33c0*/  HMMA.16816.F32.BF16 R4, R32.reuse, R84, R4 ;  /* 0x000000542004723c */ /* 0x044fec0000041804 */
[C---:B------:R-:W-:Y:S01]  /*33d0*/  HMMA.16816.F32.BF16 R8, R32.reuse, R86, R8 ;  /* 0x000000562008723c */ /* 0x040fe20000041808 */
[----:B------:R-:W-:Y:S05]  /*33e0*/  LDSM.16.M88.4 R84, [R197+0x2000] ;  /* 0x00200000c554783b */ /* 0x000fea0000000200 */
[C---:B---3--:R-:W-:Y:S06]  /*33f0*/  HMMA.16816.F32.BF16 R12, R32.reuse, R88, R12 ;  /* 0x00000058200c723c */ /* 0x048fec000004180c */
[----:B------:R-:W-:Y:S01]  /*3400*/  HMMA.16816.F32.BF16 R16, R32, R90, R16 ;  /* 0x0000005a2010723c */ /* 0x000fe20000041810 */
[----:B------:R-:W2:Y:S04]  /*3410*/  LDSM.16.M88.4 R32, [R94+0x2000] ;  /* 0x002000005e20783b */ /* 0x000ea80000000200 */
[----:B------:R-:W3:Y:S01]  /*3420*/  LDSM.16.M88.4 R88, [R197+0x2800] ;  /* 0x00280000c558783b */ /* 0x000ee20000000200 */
[C---:B-1----:R-:W-:Y:S06]  /*3430*/  HMMA.16816.F32.BF16 R4, R20.reuse, R24, R4 ;  /* 0x000000181404723c */ /* 0x042fec0000041804 */
[C---:B------:R-:W-:Y:S01]  /*3440*/  HMMA.16816.F32.BF16 R8, R20.reuse, R26, R8 ;  /* 0x0000001a1408723c */ /* 0x040fe20000041808 */
[----:B------:R-:W-:Y:S05]  /*3450*/  LDSM.16.M88.4 R24, [R196+0x2000] ;  /* 0x00200000c418783b */ /* 0x000fea0000000200 */
[C---:B----4-:R-:W-:Y:S06]  /*3460*/  HMMA.16816.F32.BF16 R12, R20.reuse, R28, R12 ;  /* 0x0000001c140c723c */ /* 0x050fec000004180c */
[----:B------:R-:W-:Y:S01]  /*3470*/  HMMA.16816.F32.BF16 R16, R20, R30, R16 ;  /* 0x0000001e1410723c */ /* 0x000fe20000041810 */
[----:B------:R-:W1:Y:S04]  /*3480*/  LDSM.16.M88.4 R20, [R93+0x2000] ;  /* 0x002000005d14783b */ /* 0x000e680000000200 */
[----:B------:R-:W4:Y:S01]  /*3490*/  LDSM.16.M88.4 R28, [R196+0x2800] ;  /* 0x00280000c41c783b */ /* 0x000f220000000200 */
        /* <DEDUP_REMOVED lines=36> */
[C---:B------:R-:W-:Y:S06]  /*36e0*/  HMMA.16816.F32.BF16 R8, R20.reuse, R26, R8 ;  /* 0x0000001a1408723c */ /* 0x040fec0000041808 */
[C---:B----4-:R-:W-:Y:S06]  /*36f0*/  HMMA.16816.F32.BF16 R12, R20.reuse, R28, R12 ;  /* 0x0000001c140c723c */ /* 0x050fec000004180c */
[----:B------:R-:W-:Y:S06]  /*3700*/  HMMA.16816.F32.BF16 R16, R20, R30, R16 ;  /* 0x0000001e1410723c */ /* 0x000fec0000041810 */
[C---:B--2---:R-:W-:Y:S06]  /*3710*/  HMMA.16816.F32.BF16 R4, R32.reuse, R84, R4 ;  /* 0x000000542004723c */ /* 0x044fec0000041804 */
[C---:B------:R-:W-:Y:S06]  /*3720*/  HMMA.16816.F32.BF16 R8, R32.reuse, R86, R8 ;  /* 0x000000562008723c */ /* 0x040fec0000041808 */
[C---:B---3--:R-:W-:Y:S06]  /*3730*/  HMMA.16816.F32.BF16 R12, R32.reuse, R88, R12 ;  /* 0x00000058200c723c */ /* 0x048fec000004180c */
        /* <DEDUP_REMOVED lines=12> */
.L_x_442:
        /* <DEDUP_REMOVED lines=67> */
.L_x_443:
        /* <DEDUP_REMOVED lines=207> */
.L_x_444:
        /* <DEDUP_REMOVED lines=104> */
.L_x_445:
        /* <DEDUP_REMOVED lines=16> */
[-C--:B------:R-:W-:Y:S06]  /*50a0*/  HMMA.16816.F32.BF16 R12, R92, R18.reuse, RZ ;  /* 0x000000125c0c723c */ /* 0x080fec00000418ff */
        /* <DEDUP_REMOVED lines=25> */
[----:B------:R-:W3:Y:S04]  /*5240*/  LDSM.16.MT88.4 R152, [R201+0x15800] ;  /* 0x01580000c998783b */ /* 0x000ee80000004200 */
[----:B------:R-:W4:Y:S01]  /*5250*/  LDSM.16.MT88.4 R168, [R201+0x17800] ;  /* 0x01780000c9a8783b */ /* 0x000f220000004200 */
        /* <DEDUP_REMOVED lines=15> */
[C---:B------:R-:W-:Y:S01]  /*5350*/  IMAD.SHL.U32 R161, R248.reuse, 0x10, RZ ;  /* 0x00000010f8a17824 */ /* 0x040fe200078e00ff */
[C---:B------:R-:W-:Y:S06]  /*5360*/  HMMA.16816.F32.BF16 R16, R156.reuse, R162, R16 ;  /* 0x000000a29c10723c */ /* 0x040fec0000041810 */
[-C--:B---3--:R-:W-:Y:S06]  /*5370*/  HMMA.16816.F32.BF16 R20, R156, R152.reuse, R20 ;  /* 0x000000989c14723c */ /* 0x088fec0000041814 */
[C---:B------:R-:W-:Y:S06]  /*5380*/  HMMA.16816.F32.BF16 R24, R164.reuse, R152, R24 ;  /* 0x00000098a418723c */ /* 0x040fec0000041818 */
[-C--:B------:R-:W-:Y:S05]  /*5390*/  HMMA.16816.F32.BF16 R28, R164, R154.reuse, R28 ;  /* 0x0000009aa41c723c */ /* 0x080fea000004181c */
[----:B------:R-:W-:Y:S01]  /*53a0*/  IMAD.SHL.U32 R153, R248, 0x8, RZ ;  /* 0x00000008f8997824 */ /* 0x000fe200078e00ff */
[C---:B------:R-:W-:Y:S06]  /*53b0*/  HMMA.16816.F32.BF16 R32, R156.reuse, R154, R32 ;  /* 0x0000009a9c20723c */ /* 0x040fec0000041820 */
[-C--:B----4-:R-:W-:Y:S05]  /*53c0*/  HMMA.16816.F32.BF16 R84, R156, R168.reuse, R84 ;  /* 0x000000a89c54723c */ /* 0x090fea0000041854 */
[----:B------:R-:W-:Y:S01]  /*53d0*/  @P3 IADD3 R154, P0, R231, R226, RZ ;  /* 0x000000e2e79a3210 */ /* 0x000fe20007f1e0ff */
[C---:B------:R-:W-:Y:S05]  /*53e0*/  HMMA.16816.F32.BF16 R88, R164.reuse, R168, R88 ;  /* 0x000000a8a458723c */ /* 0x040fea0000041858 */
[----:B------:R-:W-:Y:S01]  /*53f0*/  @P3 IMAD.X R155, R230, 0x1, R227, P0 ;  /* 0x00000001e69b3824 */ /* 0x000fe200000e06e3 */
[-C--:B------:R-:W-:Y:S04]  /*5400*/  HMMA.16816.F32.BF16 R92, R164, R170.reuse, R92 ;  /* 0x000000aaa45c723c */ /* 0x080fe8000004185c */
[----:B------:R-:W5:Y:S01]  /*5410*/  @P3 LDG.E R232, desc[UR14][R154.64+-0x100] ;  /* 0xffff000e9ae83981 */ /* 0x000f62000c1e1900 */
[-C--:B------:R-:W-:Y:S01]  /*5420*/  LEA R162, P0, R153, R242.reuse, 0x2 ;  /* 0x000000f299a27211 */ /* 0x080fe200078010ff */
[----:B------:R-:W-:Y:S02]  /*5430*/  HMMA.16816.F32.BF16 R96, R156, R170, R96 ;  /* 0x000000aa9c60723c */ /* 0x000fe40000041860 */
[----:B------:R1:W5:Y:S03]  /*5440*/  @P3 LDG.E R234, desc[UR14][R154.64+-0xe0] ;  /* 0xffff200e9aea3981 */ /* 0x000366000c1e1900 */
[-C--:B------:R-:W-:Y:S01]  /*5450*/  LEA R166, P1, R161, R242.reuse, 0x2 ;  /* 0x000000f2a1a67211 */ /* 0x080fe200078210ff */
[----:B------:R-:W-:Y:S01]  /*5460*/  REDG.E.ADD.F32.FTZ.RN.STRONG.GPU desc[UR14][R242.64], R4 ;  /* 0x00000004f20079a6 */ /* 0x000fe2000c10f38e */
[C---:B------:R-:W-:Y:S01]  /*5470*/  IMAD R157, R248.reuse, 0x18, RZ ;  /* 0x00000018f89d7824 */ /* 0x040fe200078e02ff */
[-C--:B------:R-:W-:Y:S03]  /*5480*/  LEA.HI.X.SX32 R163, R153, R243.reuse, 0x2, P0 ;  /* 0x000000f399a37211 */ /* 0x080fe600000f16ff */
[-C--:B------:R-:W-:Y:S01]  /*5490*/  LEA.HI.X.SX32 R167, R161, R243.reuse, 0x2, P1 ;  /* 0x000000f3a1a77211 */ /* 0x080fe200008f16ff */
[C---:B------:R-:W-:Y:S01]  /*54a0*/  IMAD.SHL.U32 R159, R248.reuse, 0x20, RZ ;  /* 0x00000020f89f7824 */ /* 0x040fe200078e00ff */
[CC--:B------:R-:W-:Y:S01]  /*54b0*/  LEA R164, P0, R157.reuse, R242.reuse, 0x2 ;  /* 0x000000f29da47211 */ /* 0x0c0fe200078010ff */
[----:B------:R2:W-:Y:S01]  /*54c0*/  REDG.E.ADD.F32.FTZ.RN.STRONG.GPU desc[UR14][R162.64], R5 ;  /* 0x00000005a20079a6 */ /* 0x0005e2000c10f38e */
[C---:B------:R-:W-:Y:S02]  /*54d0*/  IMAD R169, R248.reuse, 0x38, RZ ;  /* 0x00000038f8a97824 */ /* 0x040fe400078e02ff */
[-C--:B------:R-:W-:Y:S01]  /*54e0*/  LEA.HI.X.SX32 R165, R157, R243.reuse, 0x2, P0 ;  /* 0x000000f39da57211 */ /* 0x080fe200000f16ff */
[----:B------:R-:W-:Y:S01]  /*54f0*/  REDG.E.ADD.F32.FTZ.RN.STRONG.GPU desc[UR14][R166.64], R6 ;  /* 0x00000006a60079a6 */ /* 0x000fe2000c10f38e */
[CC--:B------:R-:W-:Y:S01]  /*5500*/  LEA R158, P1, R159.reuse, R242.reuse, 0x2 ;  /* 0x000000f29f9e7211 */ /* 0x0c0fe200078210ff */
[C---:B------:R-:W-:Y:S02]  /*5510*/  IMAD R157, R248.reuse, 0x30, RZ ;  /* 0x00000030f89d7824 */ /* 0x040fe400078e02ff */
[----:B------:R3:W-:Y:S01]  /*5520*/  REDG.E.ADD.F32.FTZ.RN.STRONG.GPU desc[UR14][R164.64], R7 ;  /* 0x00000007a40079a6 */ /* 0x0007e2000c10f38e */
[-C--:B------:R-:W-:Y:S02]  /*5530*/  LEA.HI.X.SX32 R159, R159, R243.reuse, 0x2, P1 ;  /* 0x000000f39f9f7211 */ /* 0x080fe400008f16ff */
[CC--:B------:R-:W-:Y:S01]  /*5540*/  LEA R156, P1, R157.reuse, R242.reuse, 0x2 ;  /* 0x000000f29d9c7211 */ /* 0x0c0fe200078210ff */
[----:B-1----:R-:W-:Y:S02]  /*5550*/  IMAD R155, R248, 0x28, RZ ;  /* 0x00000028f89b7824 */ /* 0x002fe400078e02ff */
[----:B------:R1:W-:Y:S01]  /*5560*/  REDG.E.ADD.F32.FTZ.RN.STRONG.GPU desc[UR14][R158.64], R8 ;  /* 0x000000089e0079a6 */ /* 0x0003e2000c10f38e */
[-C--:B------:R-:W-:Y:S02]  /*5570*/  LEA.HI.X.SX32 R157, R157, R243.reuse, 0x2, P1 ;  /* 0x000000f39d9d7211 */ /* 0x080fe400008f16ff */
[CC--:B------:R-:W-:Y:S04]  /*5580*/  LEA R154, P0, R155.reuse, R242.reuse, 0x2 ;  /* 0x000000f29b9a7211 */ /* 0x0c0fe800078010ff */
[-C--:B------:R-:W-:Y:S02]  /*5590*/  LEA.HI.X.SX32 R155, R155, R243.reuse, 0x2, P0 ;  /* 0x000000f39b9b7211 */ /* 0x080fe400000f16ff */
[CC--:B------:R-:W-:Y:S03]  /*55a0*/  LEA R168, P0, R169.reuse, R242.reuse, 0x2 ;  /* 0x000000f2a9a87211 */ /* 0x0c0fe600078010ff */
[----:B------:R4:W-:Y:S01]  /*55b0*/  REDG.E.ADD.F32.FTZ.RN.STRONG.GPU desc[UR14][R154.64], R9 ;  /* 0x000000099a0079a6 */ /* 0x0009e2000c10f38e */
[-C--:B------:R-:W-:Y:S01]  /*55c0*/  LEA.HI.X.SX32 R169, R169, R243.reuse, 0x2, P0 ;  /* 0x000000f3a9a97211 */ /* 0x080fe200000f16ff */
[----:B--2---:R-:W-:Y:S02]  /*55d0*/  VIADD R5, R161, 0x20 ;  /* 0x00000020a1057836 */ /* 0x004fe40000000000 */
[----:B------:R2:W-:Y:S04]  /*55e0*/  REDG.E.ADD.F32.FTZ.RN.STRONG.GPU desc[UR14][R156.64], R10 ;  /* 0x0000000a9c0079a6 */ /* 0x0005e8000c10f38e */
[----:B------:R2:W-:Y:S01]  /*55f0*/  REDG.E.ADD.F32.FTZ.RN.STRONG.GPU desc[UR14][R168.64], R11 ;  /* 0x0000000ba80079a6 */ /* 0x0005e2000c10f38e */
[-C--:B---3--:R-:W-:Y:S01]  /*5600*/  LEA R164, P0, R5, R242.reuse, 0x2 ;  /* 0x000000f205a47211 */ /* 0x088fe200078010ff */
[----:B------:R-:W-:Y:S02]  /*5610*/  IMAD.IADD R7, R153, 0x1, R5 ;  /* 0x0000000199077824 */ /* 0x000fe400078e0205 */
[----:B------:R3:W-:Y:S01]  /*5620*/  REDG.E.ADD.F32.FTZ.RN.STRONG.GPU desc[UR14][R242.64+0x80], R16 ;  /* 0x00008010f20079a6 */ /* 0x0007e2000c10f38e */
[-C--:B------:R-:W-:Y:S01]  /*5630*/  LEA.HI.X.SX32 R165, R5, R243.reuse, 0x2, P0 ;  /* 0x000000f305a57211 */ /* 0x080fe200000f16ff */
[----:B------:R-:W-:Y:S01]  /*5640*/  IMAD.IADD R5, R153, 0x1, R7 ;  /* 0x0000000199057824 */ /* 0x000fe200078e0207 */
[CC--:B-1----:R-:W-:Y:S01]  /*5650*/  LEA R158, P0, R7.reuse, R242.reuse, 0x2 ;  /* 0x000000f2079e7211 */ /* 0x0c2fe200078010ff */
[----:B------:R1:W-:Y:S03]  /*5660*/  REDG.E.ADD.F32.FTZ.RN.STRONG.GPU desc[UR14][R162.64+0x80], R17 ;  /* 0x00008011a20079a6 */ /* 0x0003e6000c10f38e */
[-C--:B------:R-:W-:Y:S01]  /*5670*/  LEA.HI.X.SX32 R159, R7, R243.reuse, 0x2, P0 ;  /* 0x000000f3079f7211 */ /* 0x080fe200000f16ff */
[----:B------:R-:W-:Y:S01]  /*5680*/  IMAD.IADD R7, R153, 0x1, R5 ;  /* 0x0000000199077824 */ /* 0x000fe200078e0205 */
[----:B------:R1:W-:Y:S04]  /*5690*/  REDG.E.ADD.F32.FTZ.RN.STRONG.GPU desc[UR14][R164.64], R18 ;  /* 0x00000012a40079a6 */ /* 0x0003e8000c10f38e */
[-C--:B------:R-:W-:Y:S01]  /*56a0*/  LEA R6, P0, R7, R242.reuse, 0x2 ;  /* 0x000000f207067211 */ /* 0x080fe200078010ff */
[----:B------:R1:W-:Y:S01]  /*56b0*/  REDG.E.ADD.F32.FTZ.RN.STRONG.GPU desc[UR14][R158.64], R19 ;  /* 0x000000139e0079a6 */ /* 0x0003e2000c10f38e */
[-C--:B----4-:R-:W-:Y:S01]  /*56c0*/  LEA R154, P1, R5, R242.reuse, 0x2 ;  /* 0x000000f2059a7211 */ /* 0x090fe200078210ff */
[----:B------:R-:W-:Y:S01]  /*56d0*/  IMAD.IADD R9, R153, 0x1, R7 ;  /* 0x0000000199097824 */ /* 0x000fe200078e0207 */
[-C--:B------:R-:W-:Y:S02]  /*56e0*/  LEA.HI.X.SX32 R7, R7, R243.reuse, 0x2, P0 ;  /* 0x000000f307077211 */ /* 0x080fe400000f16ff */
[-C--:B------:R-:W-:Y:S01]  /*56f0*/  LEA.HI.X.SX32 R155, R5, R243.reuse, 0x2, P1 ;  /* 0x000000f3059b7211 */ /* 0x080fe200008f16ff */
[----:B------:R-:W-:Y:S01]  /*5700*/  IMAD.IADD R5, R153, 0x1, R9 ;  /* 0x0000000199057824 */ /* 0x000fe200078e0209 */
[CC--:B--2---:R-:W-:Y:S03]  /*5710*/  LEA R10, P0, R9.reuse, R242.reuse, 0x2 ;  /* 0x000000f2090a7211 */ /* 0x0c4fe600078010ff */
[----:B------:R2:W-:Y:S01]  /*5720*/  REDG.E.ADD.F32.FTZ.RN.STRONG.GPU desc[UR14][R154.64], R12 ;  /* 0x0000000c9a0079a6 */ /* 0x0005e2000c10f38e */
[-C--:B------:R-:W-:Y:S01]  /*5730*/  LEA.HI.X.SX32 R11, R9, R243.reuse, 0x2, P0 ;  /* 0x000000f3090b7211 */ /* 0x080fe200000f16ff */
[----:B------:R-:W-:Y:S01]  /*5740*/  VIADD R9, R161, 0x40 ;  /* 0x00000040a1097836 */ /* 0x000fe20000000000 */
[CC--:B---3--:R-:W-:Y:S01]  /*5750*/  LEA R16, P0, R5.reuse, R242.reuse, 0x2 ;  /* 0x000000f205107211 */ /* 0x0c8fe200078010ff */
[----:B------:R-:W-:Y:S03]  /*5760*/  REDG.E.ADD.F32.FTZ.RN.STRONG.GPU desc[UR14][R6.64], R13 ;  /* 0x0000000d060079a6 */ /* 0x000fe6000c10f38e */
[-C--:B-1----:R-:W-:Y:S01]  /*5770*/  LEA.HI.X.SX32 R17, R5, R243.reuse, 0x2, P0 ;  /* 0x000000f305117211 */ /* 0x082fe200000f16ff */
[----:B------:R1:W-:Y:S01]  /*5780*/  REDG.E.ADD.F32.FTZ.RN.STRONG.GPU desc[UR14][R10.64], R14 ;  /* 0x0000000e0a0079a6 */ /* 0x0003e2000c10f38e */
[----:B------:R-:W-:Y:S01]  /*5790*/  IMAD.IADD R5, R153, 0x1, R9 ;  /* 0x0000000199057824 */ /* 0x000fe200078e0209 */
[CC--:B------:R-:W-:Y:S02]  /*57a0*/  LEA R18, P0, R9.reuse, R242.reuse, 0x2 ;  /* 0x000000f209127211 */ /* 0x0c0fe400078010ff */
[----:B------:R3:W-:Y:S02]  /*57b0*/  REDG.E.ADD.F32.FTZ.RN.STRONG.GPU desc[UR14][R16.64], R15 ;  /* 0x0000000f100079a6 */ /* 0x0007e4000c10f38e */
[-C--:B------:R-:W-:Y:S02]  /*57c0*/  LEA.HI.X.SX32 R19, R9, R243.reuse, 0x2, P0 ;  /* 0x000000f309137211 */ /* 0x080fe400000f16ff */
[----:B------:R-:W-:Y:S01]  /*57d0*/  REDG.E.ADD.F32.FTZ.RN.STRONG.GPU desc[UR14][R242.64+0x100], R20 ;  /* 0x00010014f20079a6 */ /* 0x000fe2000c10f38e */
[----:B------:R-:W-:Y:S03]  /*57e0*/  IMAD.IADD R9, R153, 0x1, R5 ;  /* 0x0000000199097824 */ /* 0x000fe600078e0205 */
[----:B------:R-:W-:Y:S04]  /*57f0*/  REDG.E.ADD.F32.FTZ.RN.STRONG.GPU desc[UR14][R162.64+0x100], R21 ;  /* 0x00010015a20079a6 */ /* 0x000fe8000c10f38e */
[----:B------:R-:W-:Y:S01]  /*5800*/  REDG.E.ADD.F32.FTZ.RN.STRONG.GPU desc[UR14][R18.64], R22 ;  /* 0x00000016120079a6 */ /* 0x000fe2000c10f38e */
[CC--:B--2---:R-:W-:Y:S04]  /*5810*/  LEA R154, P0, R5.reuse, R242.reuse, 0x2 ;  /* 0x000000f2059a7211 */ /* 0x0c4fe800078010ff */
        /* <DEDUP_REMOVED lines=16> */
[-C--:B---3--:R-:W-:Y:S01]  /*5920*/  LEA.HI.X.SX32 R15, R5, R243.reuse, 0x2, P0 ;  /* 0x000000f3050f7211 */ /* 0x088fe200000f16ff */
        /* <DEDUP_REMOVED lines=13> */
[-C--:B--2---:R-:W-:Y:S01]  /*5a00*/  LEA R12, P1, R7, R242.reuse, 0x2 ;  /* 0x000000f2070c7211 */ /* 0x084fe200078210ff */
[----:B------:R-:W-:Y:S02]  /*5a10*/  IMAD.IADD R9, R153, 0x1, R5 ;  /* 0x0000000199097824 */ /* 0x000fe400078e0205 */
[----:B------:R2:W-:Y:S01]  /*5a20*/  REDG.E.ADD.F32.FTZ.RN.STRONG.GPU desc[UR14][R10.64], R35 ;  /* 0x000000230a0079a6 */ /* 0x0005e2000c10f38e */
[-C--:B------:R-:W-:Y:S02]  /*5a30*/  LEA R6, P0, R5, R242.reuse, 0x2 ;  /* 0x000000f205067211 */ /* 0x080fe400078010ff */
[-C--:B------:R-:W-:Y:S02]  /*5a40*/  LEA.HI.X.SX32 R13, R7, R243.reuse, 0x2, P1 ;  /* 0x000000f3070d7211 */ /* 0x080fe400008f16ff */
[-C--:B------:R-:W-:Y:S01]  /*5a50*/  LEA.HI.X.SX32 R7, R5, R243.reuse, 0x2, P0 ;  /* 0x000000f305077211 */ /* 0x080fe200000f16ff */
[----:B------:R-:W-:Y:S01]  /*5a60*/  IMAD.IADD R5, R153, 0x1, R9 ;  /* 0x0000000199057824 */ /* 0x000fe200078e0209 */
[CC--:B---3--:R-:W-:Y:S01]  /*5a70*/  LEA R14, P0, R9.reuse, R242.reuse, 0x2 ;  /* 0x000000f2090e7211 */ /* 0x0c8fe200078010ff */
        /* <DEDUP_REMOVED lines=10> */
[CC--:B--2---:R-:W-:Y:S03]  /*5b20*/  LEA R10, P0, R9.reuse, R242.reuse, 0x2 ;  /* 0x000000f2090a7211 */ /* 0x0c4fe600078010ff */
[----:B------:R-:W-:Y:S01]  /*5b30*/  REDG.E.ADD.F32.FTZ.RN.STRONG.GPU desc[UR14][R242.64+0x200], R84 ;  /* 0x00020054f20079a6 */ /* 0x000fe2000c10f38e */
[-C--:B------:R-:W-:Y:S01]  /*5b40*/  LEA.HI.X.SX32 R11, R9, R243.reuse, 0x2, P0 ;  /* 0x000000f3090b7211 */ /* 0x080fe200000f16ff */
[----:B------:R-:W-:Y:S02]  /*5b50*/  IMAD.IADD R9, R153, 0x1, R5 ;  /* 0x0000000199097824 */ /* 0x000fe400078e0205 */
[----:B------:R-:W-:Y:S01]  /*5b60*/  REDG.E.ADD.F32.FTZ.RN.STRONG.GPU desc[UR14][R162.64+0x200], R85 ;  /* 0x00020055a20079a6 */ /* 0x000fe2000c10f38e */
[CC--:B---3--:R-:W-:Y:S03]  /*5b70*/  LEA R12, P0, R5.reuse, R242.reuse, 0x2 ;  /* 0x000000f2050c7211 */ /* 0x0c8fe600078010ff */
        /* <DEDUP_REMOVED lines=293> */
.L_x_447:
        /* <DEDUP_REMOVED lines=12> */
.L_x_448:
[----:B------:R1:W-:Y:S01]  /*6e90*/  STS [R218+0xb000], R77 ;  /* 0x00b0004dda007388 */ /* 0x0003e20000000800 */
[----:B------:R-:W-:Y:S01]  /*6ea0*/  SHF.R.S32.HI R57, RZ, 0x1f, R225 ;  /* 0x0000001fff397819 */ /* 0x000fe200000114e1 */
[----:B------:R-:W-:Y:S01]  /*6eb0*/  IMAD R47, R215, -0x40, R238 ;  /* 0xffffffc0d72f7824 */ /* 0x000fe200078e02ee */
[----:B------:R-:W-:Y:S01]  /*6ec0*/  MOV R60, R210 ;  /* 0x000000d2003c7202 */ /* 0x000fe20000000f00 */
[----:B------:R1:W-:Y:S01]  /*6ed0*/  STS [R218+0xb400], R79 ;  /* 0x00b4004fda007388 */ /* 0x0003e20000000800 */
[----:B---3--:R-:W-:Y:S01]  /*6ee0*/  MOV R61, R211 ;  /* 0x000000d3003d7202 */ /* 0x008fe20000000f00 */
[-C--:B------:R-:W-:Y:S01]  /*6ef0*/  IMAD R48, R57, R2.reuse, RZ ;  /* 0x0000000239307224 */ /* 0x080fe200078e02ff */
[----:B------:R-:W-:Y:S01]  /*6f00*/  BAR.SYNC.DEFER_BLOCKING 0x0 ;  /* 0x0000000000007b1d */ /* 0x000fe20000010000 */
[----:B------:R-:W-:Y:S01]  /*6f10*/  ISETP.GE.AND P2, PT, R208, R47, PT ;  /* 0x0000002fd000720c */ /* 0x000fe20003f46270 */
[----:B------:R-:W-:Y:S01]  /*6f20*/  IMAD.WIDE.U32 R50, R225, R2, R60 ;  /* 0x00000002e1327225 */ /* 0x000fe200078e003c */
[----:B------:R-:W-:-:S03]  /*6f30*/  SHF.R.S32.HI R7, RZ, 0x1f, R212 ;  /* 0x0000001fff077819 */ /* 0x000fc600000114d4 */
[----:B------:R-:W-:Y:S01]  /*6f40*/  IMAD R45, R225, R3, R48 ;  /* 0x00000003e12d7224 */ /* 0x000fe200078e0230 */
[----:B------:R-:W-:Y:S01]  /*6f50*/  IADD3 R62, P0, R46, R50, RZ ;  /* 0x000000322e3e7210 */ /* 0x000fe20007f1e0ff */
[----:B------:R-:W-:Y:S01]  /*6f60*/  ULDC.64 UR6, c[0x0][0x468] ;  /* 0x00011a0000067ab9 */ /* 0x000fe20000000a00 */
[----:B------:R-:W-:Y:S01]  /*6f70*/  IADD3 R46, R208, 0x20, RZ ;  /* 0x00000020d02e7810 */ /* 0x000fe20007ffe0ff */
[----:B------:R-:W-:Y:S01]  /*6f80*/  BSSY B0, `(.L_x_449) ;  /* 0x0000020000007945 */ /* 0x000fe20003800000 */
[----:B------:R-:W-:Y:S01]  /*6f90*/  IADD3.X R63, R44, R51, R45, P0, !PT ;  /* 0x000000332c3f7210 */ /* 0x000fe200007fe42d */
[----:B------:R-:W-:Y:S01]  /*6fa0*/  IMAD R45, R7, UR6, RZ ;  /* 0x00000006072d7c24 */ /* 0x000fe2000f8e02ff */
[----:B------:R-:W-:-:S03]  /*6fb0*/  ISETP.GE.AND P1, PT, R46, R47, PT ;  /* 0x0000002f2e00720c */ /* 0x000fc60003f26270 */
[C---:B------:R-:W-:Y:S02]  /*6fc0*/  IMAD R45, R212.reuse, UR7, R45 ;  /* 0x00000007d42d7c24 */ /* 0x040fe4000f8e022d */
[----:B------:R-:W-:-:S05]  /*6fd0*/  IMAD.WIDE.U32 R62, R212, UR6, R62 ;  /* 0x00000006d43e7c25 */ /* 0x000fca000f8e003e */
[----:B------:R-:W-:Y:S01]  /*6fe0*/  IADD3 R59, R45, R63, RZ ;  /* 0x0000003f2d3b7210 */ /* 0x000fe20007ffe0ff */
        /* <DEDUP_REMOVED lines=10> */
[----:B------:R-:W2:Y:S01]  /*7090*/  LDS.128 R48, [R214+0x14000] ;  /* 0x01400000d6307984 */ /* 0x000ea20000000c00 */
[----:B------:R-:W-:Y:S01]  /*70a0*/  MOV R64, R62 ;  /* 0x0000003e00407202 */ /* 0x000fe20000000f00 */
[-C--:B------:R-:W-:Y:S01]  /*70b0*/  IMAD R58, R209, R2.reuse, RZ ;  /* 0x00000002d13a7224 */ /* 0x080fe200078e02ff */
[----:B------:R-:W-:Y:S01]  /*70c0*/  MOV R65, R59 ;  /* 0x0000003b00417202 */ /* 0x000fe20000000f00 */
[----:B------:R-:W3:Y:S01]  /*70d0*/  LDS.128 R44, [R214+0x12000] ;  /* 0x01200000d62c7984 */ /* 0x000ee20000000c00 */
[----:B------:R-:W-:Y:S01]  /*70e0*/  ULDC.64 UR6, c[0x0][0x3f0] ;  /* 0x0000fc0000067ab9 */ /* 0x000fe20000000a00 */
[C---:B------:R-:W-:Y:S02]  /*70f0*/  IMAD R58, R208.reuse, R3, R58 ;  /* 0x00000003d03a7224 */ /* 0x040fe400078e023a */
[----:B------:R-:W4:Y:S01]  /*7100*/  LDS.128 R52, [R214+0x16000] ;  /* 0x01600000d6347984 */ /* 0x000f220000000c00 */
[----:B------:R-:W-:-:S05]  /*7110*/  IMAD.WIDE.U32 R64, R208, R2, R64 ;  /* 0x00000002d0407225 */ /* 0x000fca00078e0040 */
[----:B------:R-:W-:Y:S02]  /*7120*/  IADD3 R58, R58, R65, RZ ;  /* 0x000000413a3a7210 */ /* 0x000fe40007ffe0ff */
[----:B------:R-:W-:-:S04]  /*7130*/  LEA R66, P0, R64, UR6, 0x1 ;  /* 0x0000000640427c11 */ /* 0x000fc8000f8008ff */
[----:B------:R-:W-:-:S05]  /*7140*/  LEA.HI.X R67, R64, UR7, R58, 0x1, P0 ;  /* 0x0000000740437c11 */ /* 0x000fca00080f0c3a */
[----:B--2---:R2:W-:Y:S04]  /*7150*/  STG.E.128 desc[UR14][R66.64+0x80], R48 ;  /* 0x0000803042007986 */ /* 0x0045e8000c101d0e */
[----:B---3--:R2:W-:Y:S04]  /*7160*/  STG.E.128 desc[UR14][R66.64], R44 ;  /* 0x0000002c42007986 */ /* 0x0085e8000c101d0e */
[----:B----4-:R2:W-:Y:S02]  /*7170*/  STG.E.128 desc[UR14][R66.64+0x100], R52 ;  /* 0x0001003442007986 */ /* 0x0105e4000c101d0e */
.L_x_450:
[----:B------:R-:W-:Y:S05]  /*7180*/  BSYNC B0 ;  /* 0x0000000000007941 */ /* 0x000fea0003800000 */
.L_x_449:
[----:B------:R-:W-:Y:S04]  /*7190*/  BSSY B0, `(.L_x_451) ;  /* 0x000000f000007945 */ /* 0x000fe80003800000 */
[----:B------:R-:W-:Y:S05]  /*71a0*/  @P1 BRA `(.L_x_452) ;  /* 0x0000000000341947 */ /* 0x000fea0003800000 */
[----:B--2---:R-:W-:Y:S01]  /*71b0*/  IADD3 R45, P0, R208, 0x20, RZ ;  /* 0x00000020d02d7810 */ /* 0x004fe20007f1e0ff */
[----:B------:R-:W-:Y:S01]  /*71c0*/  ULDC.64 UR6, c[0x0][0x3f0] ;  /* 0x0000fc0000067ab9 */ /* 0x000fe20000000a00 */
[----:B------:R-:W-:Y:S02]  /*71d0*/  MOV R58, R62 ;  /* 0x0000003e003a7202 */ /* 0x000fe40000000f00 */
[----:B------:R-:W-:-:S05]  /*71e0*/  IADD3.X R47, RZ, R209, RZ, P0, !PT ;  /* 0x000000d1ff2f7210 */ /* 0x000fca00007fe4ff */
[-C--:B------:R-:W-:Y:S02]  /*71f0*/  IMAD R44, R47, R2.reuse, RZ ;  /* 0x000000022f2c7224 */ /* 0x080fe400078e02ff */
[----:B------:R-:W-:-:S04]  /*7200*/  IMAD.WIDE.U32 R46, R45, R2, R58 ;  /* 0x000000022d2e7225 */ /* 0x000fc800078e003a */
[----:B------:R-:W-:Y:S01]  /*7210*/  IMAD R44, R45, R3, R44 ;  /* 0x000000032d2c7224 */ /* 0x000fe200078e022c */
[----:B------:R-:W-:-:S04]  /*7220*/  LEA R2, P0, R46, UR6, 0x1 ;  /* 0x000000062e027c11 */ /* 0x000fc8000f8008ff */
[----:B------:R-:W-:-:S04]  /*7230*/  IADD3 R44, R44, R47, RZ ;  /* 0x0000002f2c2c7210 */ /* 0x000fc80007ffe0ff */
[----:B------:R-:W-:-:S05]  /*7240*/  LEA.HI.X R3, R46, UR7, R44, 0x1, P0 ;  /* 0x000000072e037c11 */ /* 0x000fca00080f0c2c */
[----:B------:R2:W-:Y:S04]  /*7250*/  STG.E.128 desc[UR14][R2.64], R40 ;  /* 0x0000002802007986 */ /* 0x0005e8000c101d0e */
[----:B---3--:R2:W-:Y:S04]  /*7260*/  STG.E.128 desc[UR14][R2.64+0x80], R36 ;  /* 0x0000802402007986 */ /* 0x0085e8000c101d0e */
[----:B----4-:R2:W-:Y:S02]  /*7270*/  STG.E.128 desc[UR14][R2.64+0x100], R32 ;  /* 0x0001002002007986 */ /* 0x0105e4000c101d0e */
.L_x_452:
[----:B------:R-:W-:Y:S05]  /*7280*/  BSYNC B0 ;  /* 0x0000000000007941 */ /* 0x000fea0003800000 */
.L_x_451:
        /* <DEDUP_REMOVED lines=24> */
.L_x_454:
[----:B------:R-:W-:Y:S05]  /*7410*/  BSYNC B0 ;  /* 0x0000000000007941 */ /* 0x000fea0003800000 */
.L_x_453:
[----:B------:R-:W-:Y:S05]  /*7420*/  @P1 BRA `(.L_x_441) ;  /* 0x0000000000381947 */ /* 0x000fea0003800000 */
[----:B------:R-:W-:Y:S01]  /*7430*/  IADD3 R7, P0, R208, 0x20, RZ ;  /* 0x00000020d0077810 */ /* 0x000fe20007f1e0ff */
[----:B-12---:R-:W-:Y:S01]  /*7440*/  IMAD.MOV.U32 R12, RZ, RZ, R6 ;  /* 0x000000ffff0c7224 */ /* 0x006fe200078e0006 */
[----:B------:R-:W-:-:S03]  /*7450*/  ULDC.64 UR6, c[0x0][0x3f8] ;  /* 0x0000fe0000067ab9 */ /* 0x000fc60000000a00 */
[----:B------:R-:W-:-:S04]  /*7460*/  IMAD.X R13, RZ, RZ, R209, P0 ;  /* 0x000000ffff0d7224 */ /* 0x000fc800000e06d1 */
[----:B------:R-:W-:Y:S01]  /*7470*/  IMAD R2, R13, R4, RZ ;  /* 0x000000040d027224 */ /* 0x000fe200078e02ff */
[----:B------:R-:W-:-:S03]  /*7480*/  MOV R13, R3 ;  /* 0x00000003000d7202 */ /* 0x000fc60000000f00 */
[C---:B------:R-:W-:Y:S02]  /*7490*/  IMAD R2, R7.reuse, R5, R2 ;  /* 0x0000000507027224 */ /* 0x040fe400078e0202 */
[----:B------:R-:W-:-:S03]  /*74a0*/  IMAD.WIDE.U32 R12, R7, R4, R12 ;  /* 0x00000004070c7225 */ /* 0x000fc600078e000c */
[----:B------:R-:W-:Y:S02]  /*74b0*/  LEA R4, P0, R12, UR6, 0x1 ;  /* 0x000000060c047c11 */ /* 0x000fe4000f8008ff */
[----:B------:R-:W-:-:S04]  /*74c0*/  IADD3 R2, R2, R13, RZ ;  /* 0x0000000d02027210 */ /* 0x000fc80007ffe0ff */
[----:B------:R-:W-:-:S05]  /*74d0*/  LEA.HI.X R5, R12, UR7, R2, 0x1, P0 ;  /* 0x000000070c057c11 */ /* 0x000fca00080f0c02 */
[----:B------:R1:W-:Y:S04]  /*74e0*/  STG.E.128 desc[UR14][R4.64], R24 ;  /* 0x0000001804007986 */ /* 0x0003e8000c101d0e */
[----:B------:R1:W-:Y:S04]  /*74f0*/  STG.E.128 desc[UR14][R4.64+0x80], R16 ;  /* 0x0000801004007986 */ /* 0x0003e8000c101d0e */
[----:B------:R1:W-:Y:S02]  /*7500*/  STG.E.128 desc[UR14][R4.64+0x100], R8 ;  /* 0x0001000804007986 */ /* 0x0003e4000c101d0e */
.L_x_441:
[----:B------:R-:W-:Y:S05]  /*7510*/  BSYNC B1 ;  /* 0x0000000000017941 */ /* 0x000fea0003800000 */
.L_x_427:
[----:B---3--:R-:W3:Y:S02]  /*7520*/  LDC R2, c[0x0][0xc] ;  /* 0x00000300ff027b82 */ /* 0x008ee40000000800 */
[----:B---3--:R-:W-:-:S04]  /*7530*/  IADD3 R215, R2, R215, RZ ;  /* 0x000000d702d77210 */ /* 0x008fc80007ffe0ff */
[----:B------:R-:W-:-:S13]  /*7540*/  ISETP.GE.AND P0, PT, R215, UR12, PT ;  /* 0x0000000cd7007c0c */ /* 0x000fda000bf06270 */
[----:B------:R-:W-:Y:S05]  /*7550*/  @P0 BRA `(.L_x_455) ;  /* 0x0000000000040947 */ /* 0x000fea0003800000 */
[----:B------:R-:W-:Y:S05]  /*7560*/  BRA `(.L_x_456) ;  /* 0xffffff9000e07947 */ /* 0x000fea000383ffff */
.L_x_455:
[----:B------:R-:W-:Y:S05]  /*7570*/  EXIT ;  /* 0x000000000000794d */ /* 0x000fea0003800000 */
.L_x_457:
        /* <DEDUP_REMOVED lines=16> */
.L_x_1592:


//--------------------- .text._ZN5flash44flash_bwd_dq_dk_dv_loop_seqk_parallel_kernelI23Flash_bwd_kernel_traitsILi192ELi64ELi64ELi8ELi4ELi2ELi2ELb0ELb0EN7cutlass10bfloat16_tE19Flash_kernel_traitsILi192ELi64ELi64ELi8ES3_EELb0ELb0ELb1ELb1ELb0ELb0ELb0EEEvNS_16Flash_bwd_paramsE --------------------------
	.section	.text._ZN5flash44flash_bwd_dq_dk_dv_loop_seqk_parallel_kernelI23Flash_bwd_kernel_traitsILi192ELi64ELi64ELi8ELi4ELi2ELi2ELb0ELb0EN7cutlass10bfloat16_tE19Flash_kernel_traitsILi192ELi64ELi64ELi8ES3_EELb0ELb0ELb1ELb1ELb0ELb0ELb0EEEvNS_16Flash_bwd_paramsE,"ax",@progbits
	.align	128
        .global         _ZN5flash44flash_bwd_dq_dk_dv_loop_seqk_parallel_kernelI23Flash_bwd_kernel_traitsILi192ELi64ELi64ELi8ELi4ELi2ELi2ELb0ELb0EN7cutlass10bfloat16_tE19Flash_kernel_traitsILi192ELi64ELi64ELi8ES3_EELb0ELb0ELb1ELb1ELb0ELb0ELb0EEEvNS_16Flash_bwd_paramsE
        .type           _ZN5flash44flash_bwd_dq_dk_dv_loop_seqk_parallel_kernelI23Flash_bwd_kernel_traitsILi192ELi64ELi64ELi8ELi4ELi2ELi2ELb0ELb0EN7cutlass10bfloat16_tE19Flash_kernel_traitsILi192ELi64ELi64ELi8ES3_EELb0ELb0ELb1ELb1ELb0ELb0ELb0EEEvNS_16Flash_bwd_paramsE,@function
        .size           _ZN5flash44flash_bwd_dq_dk_dv_loop_seqk_parallel_kernelI23Flash_bwd_kernel_traitsILi192ELi64ELi64ELi8ELi4ELi2ELi2ELb0ELb0EN7cutlass10bfloat16_tE19Flash_kernel_traitsILi192ELi64ELi64ELi8ES3_EELb0ELb0ELb1ELb1ELb0ELb0ELb0EEEvNS_16Flash_bwd_paramsE,(.L_x_1593 - _ZN5flash44flash_bwd_dq_dk_dv_loop_seqk_parallel_kernelI23Flash_bwd_kernel_traitsILi192ELi64ELi64ELi8ELi4ELi2ELi2ELb0ELb0EN7cutlass10bfloat16_tE19Flash_kernel_traitsILi192ELi64ELi64ELi8ES3_EELb0ELb0ELb1ELb1ELb0ELb0ELb0EEEvNS_16Flash_bwd_paramsE)
        .other          _ZN5flash44flash_bwd_dq_dk_dv_loop_seqk_parallel_kernelI23Flash_bwd_kernel_traitsILi192ELi64ELi64ELi8ELi4ELi2ELi2ELb0ELb0EN7cutlass10bfloat16_tE19Flash_kernel_traitsILi192ELi64ELi64ELi8ES3_EELb0ELb0ELb1ELb1ELb0ELb0ELb0EEEvNS_16Flash_bwd_paramsE,@"STO_CUDA_ENTRY STV_DEFAULT"
_ZN5flash44flash_bwd_dq_dk_dv_loop_seqk_parallel_kernelI23Flash_bwd_kernel_traitsILi192ELi64ELi64ELi8ELi4ELi2ELi2ELb0ELb0EN7cutlass10bfloat16_tE19Flash_kernel_traitsILi192ELi64ELi64ELi8ES3_EELb0ELb0ELb1ELb1ELb0ELb0ELb0EEEvNS_16Flash_bwd_paramsE:
.text._ZN5flash44flash_bwd_dq_dk_dv_loop_seqk_parallel_kernelI23Flash_bwd_kernel_traitsILi192ELi64ELi64ELi8ELi4ELi2ELi2ELb0ELb0EN7cutlass10bfloat16_tE19Flash_kernel_traitsILi192ELi64ELi64ELi8ES3_EELb0ELb0ELb1ELb1ELb0ELb0ELb0EEEvNS_16Flash_bwd_paramsE:
        /* <DEDUP_REMOVED lines=28> */
[-C--:B------:R-:W-:Y:S02]  /*01c0*/  LEA.HI R3, R8, R0.reuse, RZ, 0x1 ;  /* 0x0000000008037211 */ /* 0x080fe400078f08ff */
[----:B------:R-:W-:-:S02]  /*01d0*/  LEA.HI R5, R5, R0, RZ, 0x2 ;  /* 0x0000000005057211 */ /* 0x000fc400078f10ff */
[----:B------:R-:W-:Y:S02]  /*01e0*/  SHF.R.S32.HI R11, RZ, 0x4, R2 ;  /* 0x00000004ff0b7819 */ /* 0x000fe40000011402 */
[----:B------:R-:W-:Y:S02]  /*01f0*/  LOP3.LUT R5, R5, 0xfffffffc, RZ, 0xc0, !PT ;  /* 0xfffffffc05057812 */ /* 0x000fe400078ec0ff */
[----:B------:R-:W-:Y:S02]  /*0200*/  LOP3.LUT R3, R3, 0xfffffffe, RZ, 0xc0, !PT ;  /* 0xfffffffe03037812 */ /* 0x000fe400078ec0ff */
[----:B------:R-:W-:Y:S01]  /*0210*/  LEA.HI R4, R2, R11, RZ, 0x1 ;  /* 0x0000000b02047211 */ /* 0x000fe200078f08ff */
[----:B------:R-:W-:Y:S01]  /*0220*/  IMAD.IADD R5, R0, 0x1, -R5 ;  /* 0x0000000100057824 */ /* 0x000fe200078e0a05 */
[----:B------:R-:W-:Y:S01]  /*0230*/  LEA.HI R14, R16, R9, RZ, 0x3 ;  /* 0x00000009100e7211 */ /* 0x000fe200078f18ff */
[----:B------:R-:W-:Y:S01]  /*0240*/  IMAD.IADD R3, R0, 0x1, -R3 ;  /* 0x0000000100037824 */ /* 0x000fe200078e0a03 */
[----:B------:R-:W-:-:S02]  /*0250*/  LOP3.LUT R4, R4, 0xfffffffe, RZ, 0xc0, !PT ;  /* 0xfffffffe04047812 */ /* 0x000fc400078ec0ff */
[----:B------:R-:W-:Y:S01]  /*0260*/  LEA.HI R10, R16, R9, RZ, 0x2 ;  /* 0x00000009100a7211 */ /* 0x000fe200078f10ff */
[----:B------:R-:W-:Y:S01]  /*0270*/  IMAD.SHL.U32 R12, R3, 0x10, RZ ;  /* 0x00000010030c7824 */ /* 0x000fe200078e00ff */
[----:B------:R-:W-:Y:S01]  /*0280*/  LOP3.LUT R8, R8, 0xffffffe0, RZ, 0xc0, !PT ;  /* 0xffffffe008087812 */ /* 0x000fe200078ec0ff */
[----:B------:R-:W-:Y:S01]  /*0290*/  IMAD.IADD R4, R11, 0x1, -R4 ;  /* 0x000000010b047824 */ /* 0x000fe200078e0a04 */
[----:B------:R-:W-:Y:S02]  /*02a0*/  LOP3.LUT R0, R14, 0xfffffff8, RZ, 0xc0, !PT ;  /* 0xfffffff80e007812 */ /* 0x000fe400078ec0ff */
[----:B------:R-:W-:Y:S01]  /*02b0*/  SHF.R.S32.HI R205, RZ, 0x3, R14 ;  /* 0x00000003ffcd7819 */ /* 0x000fe2000001140e */
[C---:B------:R-:W-:Y:S01]  /*02c0*/  IMAD.IADD R13, R9.reuse, 0x1, -R8 ;  /* 0x00000001090d7824 */ /* 0x040fe200078e0a08 */
[----:B------:R-:W-:Y:S01]  /*02d0*/  SHF.R.S32.HI R6, RZ, 0x2, R10 ;  /* 0x00000002ff067819 */ /* 0x000fe2000001140a */
[----:B------:R-:W-:Y:S01]  /*02e0*/  IMAD.IADD R11, R9, 0x1, -R0 ;  /* 0x00000001090b7824 */ /* 0x000fe200078e0a00 */
[----:B------:R-:W-:Y:S01]  /*02f0*/  SHF.R.S32.HI R7, RZ, 0x1f, R10 ;  /* 0x0000001fff077819 */ /* 0x000fe2000001140a */
[----:B------:R-:W-:Y:S01]  /*0300*/  IMAD.SHL.U32 R15, R205, 0x40, RZ ;  /* 0x00000040cd0f7824 */ /* 0x000fe200078e00ff */
[----:B------:R-:W-:Y:S01]  /*0310*/  LOP3.LUT R2, R2, 0xfffffff0, RZ, 0xc0, !PT ;  /* 0xfffffff002027812 */ /* 0x000fe200078ec0ff */
[----:B------:R-:W-:Y:S01]  /*0320*/  IMAD.SHL.U32 R206, R11, 0x8, RZ ;  /* 0x000000080bce7824 */ /* 0x000fe200078e00ff */
[----:B------:R-:W-:-:S02]  /*0330*/  LEA.HI R7, R7, R6, RZ, 0x3 ;  /* 0x0000000607077211 */ /* 0x000fc400078f18ff */
[----:B------:R-:W-:Y:S01]  /*0340*/  SHF.R.S32.HI R0, RZ, 0x1f, R13 ;  /* 0x0000001fff007819 */ /* 0x000fe2000001140d */
[----:B------:R-:W-:Y:S01]  /*0350*/  IMAD.IADD R17, R9, 0x1, -R2 ;  /* 0x0000000109117824 */ /* 0x000fe200078e0a02 */
[C---:B------:R-:W-:Y:S01]  /*0360*/  LOP3.LUT P4, RZ, R11.reuse, 0x4, RZ, 0xc0, !PT ;  /* 0x000000040bff7812 */ /* 0x040fe2000788c0ff */
[C---:B------:R-:W-:Y:S01]  /*0370*/  VIADD R210, R206.reuse, 0x40 ;  /* 0x00000040ced27836 */ /* 0x040fe20000000000 */
[C---:B------:R-:W-:Y:S01]  /*0380*/  LOP3.LUT P3, RZ, R11.reuse, 0x2, RZ, 0xc0, !PT ;  /* 0x000000020bff7812 */ /* 0x040fe2000786c0ff */
[----:B------:R-:W-:Y:S01]  /*0390*/  IMAD.SHL.U32 R11, R11, 0x40, RZ ;  /* 0x000000400b0b7824 */ /* 0x000fe200078e00ff */
[----:B------:R-:W-:Y:S01]  /*03a0*/  LOP3.LUT R15, R15, 0x1c0, RZ, 0xc0, !PT ;  /* 0x000001c00f0f7812 */ /* 0x000fe200078ec0ff */
[----:B------:R-:W-:Y:S01]  /*03b0*/  VIADD R209, R206, 0x80 ;  /* 0x00000080ced17836 */ /* 0x000fe20000000000 */
[----:B------:R-:W-:Y:S02]  /*03c0*/  LOP3.LUT R7, R7, 0xfffffff8, RZ, 0xc0, !PT ;  /* 0xfffffff807077812 */ /* 0x000fe400078ec0ff */
[----:B------:R-:W-:-:S02]  /*03d0*/  LEA.HI R0, R0, R13, RZ, 0x2 ;  /* 0x0000000d00007211 */ /* 0x000fc400078f10ff */
[----:B------:R-:W-:Y:S01]  /*03e0*/  LOP3.LUT R13, R15, 0x38, R206, 0xf8, !PT ;  /* 0x000000380f0d7812 */ /* 0x000fe200078ef8ce */
[----:B------:R-:W-:Y:S01]  /*03f0*/  IMAD.IADD R7, R6, 0x1, -R7 ;  /* 0x0000000106077824 */ /* 0x000fe200078e0a07 */
[----:B------:R-:W-:Y:S02]  /*0400*/  SHF.R.U32.HI R204, RZ, 0x3, R15 ;  /* 0x00000003ffcc7819 */ /* 0x000fe4000001160f */
[----:B------:R-:W-:Y:S02]  /*0410*/  LOP3.LUT R11, R11, 0x1c0, RZ, 0xc0, !PT ;  /* 0x000001c00b0b7812 */ /* 0x000fe400078ec0ff */
[----:B------:R-:W-:Y:S02]  /*0420*/  SHF.R.S32.HI R2, RZ, 0x1f, R17 ;  /* 0x0000001fff027819 */ /* 0x000fe40000011411 */
[----:B------:R-:W-:Y:S02]  /*0430*/  LOP3.LUT R204, R13, R204, RZ, 0x3c, !PT ;  /* 0x000000cc0dcc7212 */ /* 0x000fe400078e3cff */
[----:B------:R-:W-:-:S02]  /*0440*/  LEA.HI R8, R16, R9, RZ, 0x7 ;  /* 0x0000000910087211 */ /* 0x000fc400078f38ff */
[C---:B------:R-:W-:Y:S02]  /*0450*/  LOP3.LUT R13, R11.reuse, 0x10, R12, 0xf8, !PT ;  /* 0x000000100b0d7812 */ /* 0x040fe400078ef80c */
[----:B------:R-:W-:Y:S02]  /*0460*/  LEA.HI R2, R2, R17, RZ, 0x3 ;  /* 0x0000001102027211 */ /* 0x000fe400078f18ff */
[----:B------:R-:W-:Y:S02]  /*0470*/  LOP3.LUT R15, R11, 0x8, R14, 0xf8, !PT ;  /* 0x000000080b0f7812 */ /* 0x000fe400078ef80e */
[----:B------:R-:W-:Y:S01]  /*0480*/  SHF.R.U32.HI R194, RZ, 0x3, R11 ;  /* 0x00000003ffc27819 */ /* 0x000fe2000001160b */
[----:B------:R-:W-:Y:S01]  /*0490*/  IMAD.SHL.U32 R11, R4, 0x200, RZ ;  /* 0x00000200040b7824 */ /* 0x000fe200078e00ff */
[----:B------:R-:W-:Y:S02]  /*04a0*/  LOP3.LUT R12, R7, 0x1, RZ, 0xc0, !PT ;  /* 0x00000001070c7812 */ /* 0x000fe400078ec0ff */
[----:B------:R-:W-:-:S02]  /*04b0*/  SHF.R.S32.HI R8, RZ, 0x7, R8 ;  /* 0x00000007ff087819 */ /* 0x000fc40000011408 */
[----:B------:R-:W-:Y:S02]  /*04c0*/  LOP3.LUT R13, R13, 0x8, R14, 0xf8, !PT ;  /* 0x000000080d0d7812 */ /* 0x000fe400078ef80e */
[C---:B------:R-:W-:Y:S01]  /*04d0*/  LOP3.LUT R6, R2.reuse, 0xfffffff8, RZ, 0xc0, !PT ;  /* 0xfffffff802067812 */ /* 0x040fe200078ec0ff */
[----:B------:R-:W-:Y:S01]  /*04e0*/  IMAD.SHL.U32 R2, R2, 0x40, RZ ;  /* 0x0000004002027824 */ /* 0x000fe200078e00ff */
[----:B------:R-:W-:Y:S02]  /*04f0*/  LEA.HI R16, R16, R9, RZ, 0x6 ;  /* 0x0000000910107211 */ /* 0x000fe400078f30ff */
[----:B------:R-:W-:Y:S01]  /*0500*/  ISETP.NE.U32.AND P0, PT, R12, 0x1, PT ;  /* 0x000000010c00780c */ /* 0x000fe20003f05070 */
[----:B------:R-:W-:Y:S01]  /*0510*/  IMAD.IADD R6, R17, 0x1, -R6 ;  /* 0x0000000111067824 */ /* 0x000fe200078e0a06 */
[----:B------:R-:W-:Y:S01]  /*0520*/  LOP3.LUT R198, R15, R194, RZ, 0x3c, !PT ;  /* 0x000000c20fc67212 */ /* 0x000fe200078e3cff */
[C---:B------:R-:W-:Y:S01]  /*0530*/  IMAD R15, R8.reuse, 0x800, R11 ;  /* 0x00000800080f7824 */ /* 0x040fe200078e020b */
[----:B------:R-:W-:Y:S01]  /*0540*/  LOP3.LUT R194, R11, R13, R194, 0xf6, !PT ;  /* 0x0000000d0bc27212 */ /* 0x000fe200078ef6c2 */
[----:B------:R-:W-:Y:S01]  /*0550*/  IMAD.SHL.U32 R12, R8, 0x20, RZ ;  /* 0x00000020080c7824 */ /* 0x000fe200078e00ff */
[----:B------:R-:W-:Y:S01]  /*0560*/  SHF.R.S32.HI R11, RZ, 0x6, R16 ;  /* 0x00000006ff0b7819 */ /* 0x000fe20000011410 */
[----:B------:R-:W-:Y:S01]  /*0570*/  IMAD.SHL.U32 R199, R6, 0x40, RZ ;  /* 0x0000004006c77824 */ /* 0x000fe200078e00ff */
[C---:B------:R-:W-:Y:S01]  /*0580*/  R2P PR, R7.reuse, 0x6 ;  /* 0x0000000607007804 */ /* 0x040fe20000000000 */
[----:B------:R-:W-:Y:S01]  /*0590*/  IMAD.SHL.U32 R7, R7, 0x40, RZ ;  /* 0x0000004007077824 */ /* 0x000fe200078e00ff */
[----:B------:R-:W-:Y:S01]  /*05a0*/  LOP3.LUT R10, R10, 0x7ffffffc, RZ, 0xc0, !PT ;  /* 0x7ffffffc0a0a7812 */ /* 0x000fe200078ec0ff */
[C---:B------:R-:W-:Y:S01]  /*05b0*/  IMAD.SHL.U32 R216, R11.reuse, 0x8, RZ ;  /* 0x000000080bd87824 */ /* 0x040fe200078e00ff */
[----:B------:R-:W-:Y:S01]  /*05c0*/  LOP3.LUT R202, R12, 0x6, R202, 0xf8, !PT ;  /* 0x000000060cca7812 */ /* 0x000fe200078ef8ca */
[----:B------:R-:W-:Y:S01]  /*05d0*/  IMAD R204, R11, 0x200, R204 ;  /* 0x000002000bcc7824 */ /* 0x000fe200078e02cc */
[----:B------:R-:W-:Y:S01]  /*05e0*/  LOP3.LUT R7, R7, 0x1c0, RZ, 0xc0, !PT ;  /* 0x000001c007077812 */ /* 0x000fe200078ec0ff */
[----:B------:R-:W-:Y:S01]  /*05f0*/  IMAD.IADD R10, R9, 0x1, -R10 ;  /* 0x00000001090a7824 */ /* 0x000fe200078e0a0a */
[----:B------:R-:W-:Y:S01]  /*0600*/  LOP3.LUT R216, R216, 0x18, RZ, 0xc0, !PT ;  /* 0x00000018d8d87812 */ /* 0x000fe200078ec0ff */
[----:B------:R-:W-:Y:S01]  /*0610*/  IMAD.SHL.U32 R11, R4, 0x20, RZ ;  /* 0x00000020040b7824 */ /* 0x000fe200078e00ff */
[----:B------:R-:W-:Y:S01]  /*0620*/  LOP3.LUT R199, R199, 0x1c0, RZ, 0xc0, !PT ;  /* 0x000001c0c7c77812 */ /* 0x000fe200078ec0ff */
[----:B------:R-:W-:Y:S01]  /*0630*/  IMAD.SHL.U32 R8, R10, 0x2, RZ ;  /* 0x000000020a087824 */ /* 0x000fe200078e00ff */
[----:B------:R-:W-:Y:S01]  /*0640*/  LOP3.LUT R12, R7, 0x20, R12, 0xf8, !PT ;  /* 0x00000020070c7812 */ /* 0x000fe200078ef80c */
[----:B------:R-:W-:Y:S01]  /*0650*/  IMAD.SHL.U32 R4, R4, 0x8, RZ ;  /* 0x0000000804047824 */ /* 0x000fe200078e00ff */
[----:B------:R-:W-:Y:S01]  /*0660*/  SHF.R.U32.HI R9, RZ, 0x3, R7 ;  /* 0x00000003ff097819 */ /* 0x000fe20000011607 */
[----:B------:R-:W-:Y:S01]  /*0670*/  IMAD R10, R5, 0x400, R8 ;  /* 0x00000400050a7824 */ /* 0x000fe200078e0208 */
[----:B------:R-:W-:Y:S01]  /*0680*/  LOP3.LUT R6, R216, 0x20, R11, 0xf8, !PT ;  /* 0x00000020d8067812 */ /* 0x000fe200078ef80b */
[----:B------:R-:W-:Y:S01]  /*0690*/  IMAD.IADD R198, R15, 0x1, R198 ;  /* 0x000000010fc67824 */ /* 0x000fe200078e02c6 */
[----:B------:R-:W-:-:S02]  /*06a0*/  SHF.R.U32.HI R193, RZ, 0x3, R199 ;  /* 0x00000003ffc17819 */ /* 0x000fc400000116c7 */
[----:B------:R-:W-:Y:S01]  /*06b0*/  LOP3.LUT R217, R12, R9, RZ, 0x3c, !PT ;  /* 0x000000090cd97212 */ /* 0x000fe200078e3cff */
[----:B------:R-:W-:Y:S01]  /*06c0*/  IMAD.SHL.U32 R198, R198, 0x2, RZ ;  /* 0x00000002c6c67824 */ /* 0x000fe200078e00ff */
[----:B------:R-:W-:Y:S02]  /*06d0*/  LOP3.LUT R4, R199, 0x8, R4, 0xf8, !PT ;  /* 0x00000008c7047812 */ /* 0x000fe400078ef804 */
[----:B------:R-:W-:Y:S01]  /*06e0*/  LOP3.LUT R199, R193, R6, R199, 0x1e, !PT ;  /* 0x00000006c1c77212 */ /* 0x000fe200078e1ec7 */
[----:B------:R-:W-:Y:S01]  /*06f0*/  IMAD.IADD R217, R10, 0x1, R217 ;  /* 0x000000010ad97824 */ /* 0x000fe200078e02d9 */
[----:B------:R-:W-:Y:S01]  /*0700*/  LOP3.LUT R216, R9, R7, R216, 0x1e, !PT ;  /* 0x0000000709d87212 */ /* 0x000fe200078e1ed8 */
[----:B------:R-:W-:Y:S01]  /*0710*/  IMAD R7, R3, 0x400, R8 ;  /* 0x0000040003077824 */ /* 0x000fe200078e0208 */
[----:B------:R-:W-:Y:S01]  /*0720*/  SHF.R.S32.HI R6, RZ, 0x2, R0 ;  /* 0x00000002ff067819 */ /* 0x000fe20000011400 */
[----:B------:R-:W-:Y:S01]  /*0730*/  VIADD R196, R198, UR6 ;  /* 0x00000006c6c47c36 */ /* 0x000fe20008000000 */
        /* <DEDUP_REMOVED lines=29> */
.L_x_506:
        /* <DEDUP_REMOVED lines=19> */
[----:B------:R4:W2:Y:S01]  /*0a40*/  @P5 LDG.E R6, desc[UR14][R10.64+0x4] ;  /* 0x0000040e0a065981 */ /* 0x0008a2000c1e1900 */
[----:B------:R-:W-:-:S04]  /*0a50*/  @P3 IADD3.X R13, R8, UR11, RZ, P1, !PT ;  /* 0x0000000b080d3c10 */ /* 0x000fc80008ffe4ff */
[----:B------:R-:W-:Y:S01]  /*0a60*/  @P2 IADD3 R240, P0, R7, R2, RZ ;  /* 0x0000000207f02210 */ /* 0x000fe20007f1e0ff */
[----:B------:R-:W2:Y:S04]  /*0a70*/  @P3 LDG.E R237, desc[UR14][R12.64] ;  /* 0x0000000e0ced3981 */ /* 0x000ea8000c1e1900 */
[----:B------:R-:W-:Y:S02]  /*0a80*/  @P2 IMAD.X R241, R8, 0x1, R3, P0 ;  /* 0x0000000108f12824 */ /* 0x000fe400000e0603 */
[----:B------:R-:W4:Y:S03]  /*0a90*/  @!P2 LDC.64 R2, c[0x0][0x318] ;  /* 0x0000c600ff02ab82 */ /* 0x000f260000000a00 */
[----:B------:R-:W2:Y:S01]  /*0aa0*/  @P2 LDG.E R240, desc[UR14][R240.64] ;  /* 0x0000000ef0f02981 */ /* 0x000ea2000c1e1900 */
[----:B-1----:R-:W-:-:S02]  /*0ab0*/  ISETP.NE.AND P3, PT, R9, RZ, PT ;  /* 0x000000ff0900720c */ /* 0x002fc40003f65270 */
[----:B---3--:R-:W-:-:S04]  /*0ac0*/  ISETP.EQ.U32.AND P1, PT, R4, RZ, PT ;  /* 0x000000ff0400720c */ /* 0x008fc80003f22070 */
[----:B------:R-:W-:Y:S02]  /*0ad0*/  ISETP.EQ.OR.EX P1, PT, R5, RZ, !P3, P1 ;  /* 0x000000ff0500720c */ /* 0x000fe40005f22710 */
[----:B----4-:R-:W-:Y:S01]  /*0ae0*/  IADD3 R10, P0, R7, R4, RZ ;  /* 0x00000004070a7210 */ /* 0x010fe20007f1e0ff */
[----:B------:R-:W-:Y:S01]  /*0af0*/  IMAD.MOV.U32 R242, RZ, RZ, -0x1 ;  /* 0xfffffffffff27424 */ /* 0x000fe200078e00ff */
[----:B------:R-:W1:Y:S03]  /*0b00*/  @!P2 LDC R7, c[0x0][0x2cc] ;  /* 0x0000b300ff07ab82 */ /* 0x000e660000000800 */
[----:B------:R-:W-:Y:S01]  /*0b10*/  IMAD.X R11, R8, 0x1, R5, P0 ;  /* 0x00000001080b7824 */ /* 0x000fe200000e0605 */
[----:B------:R-:W-:-:S04]  /*0b20*/  @!P2 ISETP.NE.U32.AND P0, PT, R2, RZ, PT ;  /* 0x000000ff0200a20c */ /* 0x000fc80003f05070 */
[----:B------:R-:W-:Y:S01]  /*0b30*/  @!P2 ISETP.NE.AND.EX P0, PT, R3, RZ, PT, P0 ;  /* 0x000000ff0300a20c */ /* 0x000fe20003f05300 */
[----:B-----5:R3:W5:Y:S01]  /*0b40*/  @!P1 LDG.E R242, desc[UR14][R10.64] ;  /* 0x0000000e0af29981 */ /* 0x020762000c1e1900 */
[----:B------:R-:W4:Y:S01]  /*0b50*/  LDC R3, c[0x0][0x2c8] ;  /* 0x0000b200ff037b82 */ /* 0x000f220000000800 */
[----:B------:R-:W-:-:S04]  /*0b60*/  ISETP.NE.U32.AND P1, PT, R4, RZ, PT ;  /* 0x000000ff0400720c */ /* 0x000fc80003f25070 */
[----:B------:R-:W-:Y:S02]  /*0b70*/  ISETP.NE.AND.EX P1, PT, R5, RZ, PT, P1 ;  /* 0x000000ff0500720c */ /* 0x000fe40003f25310 */
[----:B-1----:R-:W-:Y:S01]  /*0b80*/  @!P2 SEL R2, R7, RZ, P0 ;  /* 0x000000ff0702a207 */ /* 0x002fe20000000000 */
[----:B--2---:R-:W-:-:S06]  /*0b90*/  @P5 IMAD.IADD R239, R6, 0x1, -R23 ;  /* 0x0000000106ef5824 */ /* 0x004fcc00078e0a17 */
[----:B------:R-:W1:Y:S01]  /*0ba0*/  @!P5 LDC R239, c[0x0][0x2c4] ;  /* 0x0000b100ffefdb82 */ /* 0x000e620000000800 */
[----:B------:R-:W-:-:S03]  /*0bb0*/  @P2 IMAD.IADD R240, R240, 0x1, -R237 ;  /* 0x00000001f0f02824 */ /* 0x000fc600078e0aed */
[----:B---34-:R-:W-:Y:S05]  /*0bc0*/  @!P1 BRA `(.L_x_458) ;  /* 0x00000000000c9947 */ /* 0x018fea0003800000 */
[----:B------:R-:W2:Y:S02]  /*0bd0*/  @P3 LDG.E R3, desc[UR14][R10.64+0x4] ;  /* 0x0000040e0a033981 */ /* 0x000ea4000c1e1900 */
[----:B--2--5:R-:W-:-:S06]  /*0be0*/  @P3 IADD3 R3, R3, -R242, RZ ;  /* 0x800000f203033210 */ /* 0x024fcc0007ffe0ff */
[----:B------:R2:W5:Y:S02]  /*0bf0*/  @!P3 LDG.E R3, desc[UR14][R10.64] ;  /* 0x0000000e0a03b981 */ /* 0x000564000c1e1900 */
.L_x_458:
[----:B------:R-:W-:Y:S01]  /*0c00*/  IMAD.SHL.U32 R225, R211, 0x40, RZ ;  /* 0x00000040d3e17824 */ /* 0x000fe200078e00ff */
[----:B-----5:R-:W-:-:S04]  /*0c10*/  @!P2 IADD3 R240, R2, R3, -R237 ;  /* 0x0000000302f0a210 */ /* 0x020fc80007ffe8ed */
[----:B------:R-:W-:-:S13]  /*0c20*/  ISETP.GT.AND P0, PT, R240, R225, PT ;  /* 0x000000e1f000720c */ /* 0x000fda0003f04270 */
[----:B------:R-:W-:Y:S05]  /*0c30*/  @!P0 BRA `(.L_x_459) ;  /* 0x0000008000888947 */ /* 0x000fea0003800000 */
[----:B------:R-:W2:Y:S01]  /*0c40*/  LDC R9, c[0x0][0x278] ;  /* 0x00009e00ff097b82 */ /* 0x000ea20000000800 */
[----:B------:R-:W-:Y:S01]  /*0c50*/  IABS R6, R214 ;  /* 0x000000d600067213 */ /* 0x000fe20000000000 */
[----:B------:R-:W3:Y:S01]  /*0c60*/  S2R R16, SR_CTAID.X ;  /* 0x0000000000107919 */ /* 0x000ee20000002500 */
[----:B------:R-:W-:Y:S02]  /*0c70*/  ISETP.NE.AND P0, PT, R242, -0x1, PT ;  /* 0xfffffffff200780c */ /* 0x000fe40003f05270 */
[----:B------:R-:W-:Y:S02]  /*0c80*/  ISETP.NE.AND P1, PT, R23, -0x1, PT ;  /* 0xffffffff1700780c */ /* 0x000fe40003f25270 */
[----:B------:R-:W-:Y:S01]  /*0c90*/  SHF.L.U32 R37, R208, 0x7, RZ ;  /* 0x00000007d0257819 */ /* 0x000fe200000006ff */
[----:B------:R-:W4:Y:S01]  /*0ca0*/  LDC R7, c[0x0][0x394] ;  /* 0x0000e500ff077b82 */ /* 0x000f220000000800 */
[----:B------:R-:W-:Y:S02]  /*0cb0*/  SHF.R.S32.HI R215, RZ, 0x1f, R214 ;  /* 0x0000001fffd77819 */ /* 0x000fe400000114d6 */
[----:B------:R-:W-:-:S05]  /*0cc0*/  SEL R37, R37, RZ, P5 ;  /* 0x000000ff25257207 */ /* 0x000fca0002800000 */
[----:B------:R-:W5:Y:S01]  /*0cd0*/  LDC.64 R4, c[0x0][0x228] ;  /* 0x00008a00ff047b82 */ /* 0x000f620000000a00 */
[----:B------:R-:W-:Y:S01]  /*0ce0*/  @P0 IMAD.IADD R34, R237, 0x1, R242 ;  /* 0x00000001ed220824 */ /* 0x000fe200078e02f2 */
[----:B--2---:R-:W-:-:S06]  /*0cf0*/  IABS R10, R9 ;  /* 0x00000009000a7213 */ /* 0x004fcc0000000000 */
[----:B------:R-:W2:Y:S01]  /*0d00*/  LDC R31, c[0x0][0x2d4] ;  /* 0x0000b500ff1f7b82 */ /* 0x000ea20000000800 */
[----:B------:R-:W1:Y:S07]  /*0d10*/  I2F.RP R8, R10 ;  /* 0x0000000a00087306 */ /* 0x000e6e0000209400 */
[----:B------:R-:W3:Y:S01]  /*0d20*/  LDC R28, c[0x0][0x2dc] ;  /* 0x0000b700ff1c7b82 */ /* 0x000ee20000000800 */
[----:B-----5:R-:W-:-:S07]  /*0d30*/  IMAD R21, R15, R4, RZ ;  /* 0x000000040f157224 */ /* 0x020fce00078e02ff */
[----:B------:R-:W3:Y:S01]  /*0d40*/  LDC R29, c[0x0][0x270] ;  /* 0x00009c00ff1d7b82 */ /* 0x000ee20000000800 */
[C---:B------:R-:W-:Y:S01]  /*0d50*/  IMAD.WIDE.U32 R18, R208.reuse, R4, RZ ;  /* 0x00000004d0127225 */ /* 0x040fe200078e00ff */
[----:B-1----:R-:W1:Y:S03]  /*0d60*/  MUFU.RCP R2, R8 ;  /* 0x0000000800027308 */ /* 0x002e660000001000 */
[----:B------:R-:W-:-:S03]  /*0d70*/  IMAD R21, R208, R5, R21 ;  /* 0x00000005d0157224 */ /* 0x000fc600078e0215 */
[----:B------:R-:W5:Y:S01]  /*0d80*/  LDC.U8 R4, c[0x0][0x3d8] ;  /* 0x0000f600ff047b82 */ /* 0x000f620000000000 */
[----:B--2---:R-:W-:Y:S01]  /*0d90*/  SHF.R.S32.HI R5, RZ, 0x1f, R31 ;  /* 0x0000001fff057819 */ /* 0x004fe2000001141f */
[----:B------:R-:W-:Y:S01]  /*0da0*/  IMAD.WIDE.U32 R26, R208, R31, RZ ;  /* 0x0000001fd01a7225 */ /* 0x000fe200078e00ff */
[----:B------:R-:W-:-:S05]  /*0db0*/  IADD3 R21, R19, R21, RZ ;  /* 0x0000001513157210 */ /* 0x000fca0007ffe0ff */
[----:B------:R-:W2:Y:S01]  /*0dc0*/  LDC.U8 R19, c[0x0][0x480] ;  /* 0x00012000ff137b82 */ /* 0x000ea20000000000 */
[----:B-1----:R-:W-:Y:S01]  /*0dd0*/  IADD3 R2, R2, 0xffffffe, RZ ;  /* 0x0ffffffe02027810 */ /* 0x002fe20007ffe0ff */
[----:B------:R-:W-:-:S03]  /*0de0*/  VIADD R8, R239, 0x3f ;  /* 0x0000003fef087836 */ /* 0x000fc60000000000 */
[----:B------:R-:W1:Y:S01]  /*0df0*/  F2I.FTZ.U32.TRUNC.NTZ R3, R2 ;  /* 0x0000000200037305 */ /* 0x000e62000021f000 */
[----:B---3--:R-:W-:-:S04]  /*0e00*/  IMAD.WIDE R40, R28, R29, RZ ;  /* 0x0000001d1c287225 */ /* 0x008fc800078e02ff */
[----:B------:R-:W-:Y:S01]  /*0e10*/  IMAD.WIDE.U32 R32, R40, R23, RZ ;  /* 0x0000001728207225 */ /* 0x000fe200078e00ff */
[----:B-----5:R-:W-:-:S03]  /*0e20*/  ISETP.NE.AND P2, PT, R4, RZ, PT ;  /* 0x000000ff0400720c */ /* 0x020fc60003f45270 */
[----:B------:R-:W-:Y:S02]  /*0e30*/  IMAD R4, R41, R23, RZ ;  /* 0x0000001729047224 */ /* 0x000fe400078e02ff */
        /* <DEDUP_REMOVED lines=8> */
[----:B------:R-:W-:Y:S01]  /*0ec0*/  LEA.HI R11, R11, R8, RZ, 0x6 ;  /* 0x000000080b0b7211 */ /* 0x000fe200078f30ff */
[----:B------:R-:W-:Y:S02]  /*0ed0*/  IMAD R8, R5, R208, RZ ;  /* 0x000000d005087224 */ /* 0x000fe400078e02ff */
[----:B------:R-:W-:Y:S01]  /*0ee0*/  IMAD R17, R10, R17, R6 ;  /* 0x000000110a117224 */ /* 0x000fe200078e0206 */
[----:B------:R-:W-:Y:S01]  /*0ef0*/  IADD3 R6, R239, 0x40, R225 ;  /* 0x00000040ef067810 */ /* 0x000fe20007ffe0e1 */
[----:B------:R-:W-:Y:S01]  /*0f00*/  IMAD R5, R15, R31, R8 ;  /* 0x0000001f0f057224 */ /* 0x000fe200078e0208 */
[----:B------:R-:W-:Y:S02]  /*0f10*/  SHF.R.S32.HI R11, RZ, 0x6, R11 ;  /* 0x00000006ff0b7819 */ /* 0x000fe4000001140b */
[----:B----4-:R-:W-:-:S02]  /*0f20*/  IADD3 R7, R6, R7, -R240 ;  /* 0x0000000706077210 */ /* 0x010fc40007ffe8f0 */
[----:B------:R-:W-:Y:S02]  /*0f30*/  ISETP.GT.U32.AND P4, PT, R10, R17, PT ;  /* 0x000000110a00720c */ /* 0x000fe40003f84070 */
[----:B------:R-:W-:Y:S01]  /*0f40*/  LOP3.LUT R8, R214, R9, RZ, 0x3c, !PT ;  /* 0x00000009d6087212 */ /* 0x000fe200078e3cff */
[----:B------:R-:W-:Y:S01]  /*0f50*/  VIADD R7, R7, 0x3f ;  /* 0x0000003f07077836 */ /* 0x000fe20000000000 */
[----:B------:R-:W-:Y:S01]  /*0f60*/  IADD3 R24, R27, R5, RZ ;  /* 0x000000051b187210 */ /* 0x000fe20007ffe0ff */
[----:B-1----:R-:W-:Y:S01]  /*0f70*/  IMAD.WIDE.U32 R12, R23, R2, RZ ;  /* 0x00000002170c7225 */ /* 0x002fe200078e00ff */
[----:B------:R-:W-:Y:S02]  /*0f80*/  ISETP.GE.AND P3, PT, R8, RZ, PT ;  /* 0x000000ff0800720c */ /* 0x000fe40003f66270 */
[----:B------:R-:W-:Y:S01]  /*0f90*/  SHF.R.S32.HI R238, RZ, 0x1f, R7 ;  /* 0x0000001fffee7819 */ /* 0x000fe20000011407 */
[----:B------:R-:W-:Y:S01]  /*0fa0*/  IMAD R5, R41, R26, RZ ;  /* 0x0000001a29057224 */ /* 0x000fe200078e02ff */
[----:B------:R-:W-:Y:S01]  /*0fb0*/  SEL R25, R18, R12, !P1 ;  /* 0x0000000c12197207 */ /* 0x000fe20004800000 */
[----:B------:R-:W-:Y:S01]  /*0fc0*/  IMAD.WIDE.U32 R26, R40, R26, RZ ;  /* 0x0000001a281a7225 */ /* 0x000fe200078e00ff */
[----:B------:R-:W-:-:S02]  /*0fd0*/  LEA.HI R238, R238, R7, RZ, 0x6 ;  /* 0x00000007eeee7211 */ /* 0x000fc400078f30ff */
[----:B------:R-:W1:Y:S01]  /*0fe0*/  @P0 LDC.64 R6, c[0x0][0x250] ;  /* 0x00009400ff060b82 */ /* 0x000e620000000a00 */
[----:B------:R-:W-:Y:S01]  /*0ff0*/  @!P4 IMAD.IADD R17, R17, 0x1, -R10 ;  /* 0x000000011111c824 */ /* 0x000fe200078e0a0a */
[----:B------:R-:W-:Y:S01]  /*1000*/  SHF.R.S32.HI R238, RZ, 0x6, R238 ;  /* 0x00000006ffee7819 */ /* 0x000fe200000114ee */
[----:B------:R-:W-:Y:S01]  /*1010*/  IMAD R24, R40, R24, R5 ;  /* 0x0000001828187224 */ /* 0x000fe200078e0205 */
[----:B------:R-:W-:Y:S02]  /*1020*/  @!P4 IADD3 R14, R14, 0x1, RZ ;  /* 0x000000010e0ec810 */ /* 0x000fe40007ffe0ff */
[----:B------:R-:W-:Y:S01]  /*1030*/  ISETP.GE.U32.AND P6, PT, R17, R10, PT ;  /* 0x0000000a1100720c */ /* 0x000fe20003fc6070 */
[----:B------:R-:W-:Y:S01]  /*1040*/  IMAD R10, R23, R3, RZ ;  /* 0x00000003170a7224 */ /* 0x000fe200078e02ff */
[----:B------:R-:W-:Y:S01]  /*1050*/  VIMNMX R238, R11, R238, PT ;  /* 0x000000ee0bee7248 */ /* 0x000fe20003fe0100 */
[----:B------:R-:W3:Y:S01]  /*1060*/  LDC R17, c[0x0][0x2c4] ;  /* 0x0000b100ff117b82 */ /* 0x000ee20000000800 */
[----:B------:R-:W-:Y:S01]  /*1070*/  ISETP.NE.AND P4, PT, R9, RZ, PT ;  /* 0x000000ff0900720c */ /* 0x000fe20003f85270 */
[----:B------:R-:W-:-:S02]  /*1080*/  @P1 IMAD.IADD R21, R13, 0x1, R10 ;  /* 0x000000010d151824 */ /* 0x000fc400078e020a */
[----:B------:R-:W-:Y:S01]  /*1090*/  IMAD.IADD R24, R27, 0x1, R24 ;  /* 0x000000011b187824 */ /* 0x000fe200078e0218 */
[----:B------:R-:W-:Y:S01]  /*10a0*/  SEL R27, R26, R32, !P1 ;  /* 0x000000201a1b7207 */ /* 0x000fe20004800000 */
[----:B------:R-:W-:Y:S01]  /*10b0*/  @P1 IMAD.IADD R24, R33, 0x1, R4 ;  /* 0x0000000121181824 */ /* 0x000fe200078e0204 */
[----:B------:R-:W-:Y:S01]  /*10c0*/  SHF.L.U64.HI R33, R208, 0x7, R15 ;  /* 0x00000007d0217819 */ /* 0x000fe2000001020f */
[----:B------:R-:W4:Y:S01]  /*10d0*/  @P1 LDC.64 R12, c[0x0][0x420] ;  /* 0x00010800ff0c1b82 */ /* 0x000f220000000a00 */
[----:B------:R-:W-:Y:S02]  /*10e0*/  LEA R26, R238, 0xffffffc0, 0x6 ;  /* 0xffffffc0ee1a7811 */ /* 0x000fe400078e30ff */
[----:B------:R-:W-:Y:S02]  /*10f0*/  @P6 IADD3 R14, R14, 0x1, RZ ;  /* 0x000000010e0e6810 */ /* 0x000fe40007ffe0ff */
[----:B------:R-:W-:Y:S01]  /*1100*/  SEL R33, R33, RZ, P5 ;  /* 0x000000ff21217207 */ /* 0x000fe20002800000 */
[----:B-1----:R-:W-:-:S02]  /*1110*/  @P0 IMAD R18, R34, R7, RZ ;  /* 0x0000000722120224 */ /* 0x002fc400078e02ff */
[----:B------:R-:W1:Y:S01]  /*1120*/  @!P1 LDC.64 R10, c[0x0][0x418] ;  /* 0x00010600ff0a9b82 */ /* 0x000e620000000a00 */
[----:B------:R-:W-:-:S04]  /*1130*/  @P0 IMAD.WIDE.U32 R34, R34, R6, RZ ;  /* 0x0000000622220225 */ /* 0x000fc800078e00ff */
[----:B------:R-:W-:Y:S01]  /*1140*/  @!P3 IMAD.MOV R14, RZ, RZ, -R14 ;  /* 0x000000ffff0eb224 */ /* 0x000fe200078e0a0e */
[----:B------:R-:W-:Y:S02]  /*1150*/  @!P4 LOP3.LUT R14, RZ, R9, RZ, 0x33, !PT ;  /* 0x00000009ff0ec212 */ /* 0x000fe400078e33ff */
[----:B------:R-:W5:Y:S01]  /*1160*/  LDC.64 R4, c[0x0][0x488] ;  /* 0x00012200ff047b82 */ /* 0x000f620000000a00 */
[----:B------:R-:W-:Y:S01]  /*1170*/  @P0 IADD3 R18, R35, R18, RZ ;  /* 0x0000001223120210 */ /* 0x000fe20007ffe0ff */
[----:B---3--:R-:W-:Y:S01]  /*1180*/  @P2 IMAD R30, R208, R17, RZ ;  /* 0x00000011d01e2224 */ /* 0x008fe200078e02ff */
[----:B------:R-:W-:Y:S02]  /*1190*/  IADD3 R36, P3, R26, R37, RZ ;  /* 0x000000251a247210 */ /* 0x000fe40007f7e0ff */
[----:B------:R-:W-:Y:S01]  /*11a0*/  @P0 MOV R20, R34 ;  /* 0x0000002200140202 */ /* 0x000fe20000000f00 */
[----:B------:R-:W-:Y:S01]  /*11b0*/  IMAD R34, R214, R28, RZ ;  /* 0x0000001cd6227224 */ /* 0x000fe200078e02ff */
[----:B------:R-:W-:Y:S01]  /*11c0*/  @P2 SEL R30, R30, R23, !P1 ;  /* 0x000000171e1e2207 */ /* 0x000fe20004800000 */
[----:B------:R-:W3:Y:S01]  /*11d0*/  @P0 LDC.64 R8, c[0x0][0x248] ;  /* 0x00009200ff080b82 */ /* 0x000ee20000000a00 */
[----:B----4-:R-:W-:Y:S01]  /*11e0*/  @P1 IMAD.WIDE.U32 R38, R23, R12, RZ ;  /* 0x0000000c17261225 */ /* 0x010fe200078e00ff */
[----:B------:R-:W-:-:S03]  /*11f0*/  SHF.R.S32.HI R12, RZ, 0x1f, R26 ;  /* 0x0000001fff0c7819 */ /* 0x000fc6000001141a */
[----:B------:R-:W-:Y:S02]  /*1200*/  @P1 IMAD R13, R23, R13, R39 ;  /* 0x0000000d170d1224 */ /* 0x000fe400078e0227 */
[----:B------:R-:W-:Y:S01]  /*1210*/  IMAD.X R32, R12, 0x1, R33, P3 ;  /* 0x000000010c207824 */ /* 0x000fe200018e0621 */
[----:B------:R-:W4:Y:S01]  /*1220*/  @P2 LDC R35, c[0x0][0x2e4] ;  /* 0x0000b900ff232b82 */ /* 0x000f220000000800 */
[-C--:B-1----:R-:W-:Y:S01]  /*1230*/  @!P1 IMAD R22, R15, R10.reuse, RZ ;  /* 0x0000000a0f169224 */ /* 0x082fe200078e02ff */
[----:B--2---:R-:W-:Y:S01]  /*1240*/  ISETP.NE.AND P3, PT, R19, RZ, PT ;  /* 0x000000ff1300720c */ /* 0x004fe20003f65270 */
[----:B------:R-:W-:Y:S01]  /*1250*/  @!P1 IMAD.WIDE.U32 R42, R208, R10, RZ ;  /* 0x0000000ad02a9225 */ /* 0x000fe200078e00ff */
[----:B------:R-:W-:-:S03]  /*1260*/  @P1 MOV R10, R38 ;  /* 0x00000026000a1202 */ /* 0x000fc60000000f00 */
[----:B------:R-:W-:Y:S01]  /*1270*/  @!P1 IMAD R22, R208, R11, R22 ;  /* 0x0000000bd0169224 */ /* 0x000fe200078e0216 */
[----:B------:R-:W-:Y:S01]  /*1280*/  @!P1 MOV R10, R42 ;  /* 0x0000002a000a9202 */ /* 0x000fe20000000f00 */
[----:B------:R-:W-:Y:S02]  /*1290*/  IMAD R11, R41, R36, RZ ;  /* 0x00000024290b7224 */ /* 0x000fe400078e02ff */
[----:B------:R-:W-:Y:S02]  /*12a0*/  @!P1 IMAD.IADD R13, R43, 0x1, R22 ;  /* 0x000000012b0d9824 */ /* 0x000fe400078e0216 */
[----:B------:R-:W-:Y:S02]  /*12b0*/  IMAD R11, R40, R32, R11 ;  /* 0x00000020280b7224 */ /* 0x000fe400078e020b */
[----:B-----5:R-:W-:-:S04]  /*12c0*/  IMAD.WIDE.U32 R32, R16, R4, RZ ;  /* 0x0000000410207225 */ /* 0x020fc800078e00ff */
[----:B------:R-:W-:Y:S02]  /*12d0*/  @P0 IMAD.IADD R4, R237, 0x1, R242 ;  /* 0x00000001ed040824 */ /* 0x000fe400078e02f2 */
[----:B------:R-:W-:Y:S02]  /*12e0*/  @!P2 IMAD R22, R208, R29, R214 ;  /* 0x0000001dd016a224 */ /* 0x000fe400078e02d6 */
[----:B------:R-:W-:Y:S02]  /*12f0*/  IMAD R5, R16, R5, R33 ;  /* 0x0000000510057224 */ /* 0x000fe400078e0221 */
[C---:B---3--:R-:W-:Y:S02]  /*1300*/  @P0 IMAD R19, R4.reuse, R9, RZ ;  /* 0x0000000904130224 */ /* 0x048fe400078e02ff */
[----:B------:R-:W-:Y:S01]  /*1310*/  @P0 IMAD.WIDE.U32 R38, R4, R8, RZ ;  /* 0x0000000804260225 */ /* 0x000fe200078e00ff */
[----:B------:R-:W-:-:S03]  /*1320*/  SEL R33, R5, RZ, P3 ;  /* 0x000000ff05217207 */ /* 0x000fc60001800000 */
[----:B----4-:R-:W-:Y:S01]  /*1330*/  @P2 IMAD R35, R214, R35, R30 ;  /* 0x00000023d6232224 */ /* 0x010fe200078e021e */
[----:B------:R-:W-:Y:S01]  /*1340*/  SEL R30, R32, RZ, P3 ;  /* 0x000000ff201e7207 */ /* 0x000fe20001800000 */
[----:B------:R-:W-:Y:S01]  /*1350*/  @!P2 IMAD R35, R22, R17, RZ ;  /* 0x000000111623a224 */ /* 0x000fe200078e02ff */
[----:B------:R-:W-:Y:S01]  /*1360*/  SHF.R.S32.HI R17, RZ, 0x1f, R225 ;  /* 0x0000001fff117819 */ /* 0x000fe200000114e1 */
        /* <DEDUP_REMOVED lines=17> */
.L_x_460:
        /* <DEDUP_REMOVED lines=13> */
.L_x_461:
        /* <DEDUP_REMOVED lines=10> */
.L_x_462:
[----:B------:R-:W-:-:S04]  /*15f0*/  IMAD R4, R208, R29, R214 ;  /* 0x0000001dd0047224 */ /* 0x000fc800078e02d6 */
[----:B------:R-:W-:-:S07]  /*1600*/  IMAD R23, R4, R31, RZ ;  /* 0x0000001f04177224 */ /* 0x000fce00078e02ff */
.L_x_463:
[----:B------:R-:W1:Y:S01]  /*1610*/  S2R R11, SR_TID.X ;  /* 0x00000000000b7919 */ /* 0x000e620000002100 */
[----:B------:R-:W2:Y:S01]  /*1620*/  LDC.64 R4, c[0x0][0x420] ;  /* 0x00010800ff047b82 */ /* 0x000ea20000000a00 */
[----:B------:R-:W-:Y:S01]  /*1630*/  IMAD R28, R28, R29, RZ ;  /* 0x0000001d1c1c7224 */ /* 0x000fe200078e02ff */
[----:B------:R-:W-:Y:S01]  /*1640*/  IADD3 R42, P4, R206, R10, RZ ;  /* 0x0000000ace2a7210 */ /* 0x000fe20007f9e0ff */
[----:B------:R-:W-:Y:S01]  /*1650*/  IMAD.IADD R23, R26, 0x1, R23 ;  /* 0x000000011a177824 */ /* 0x000fe200078e0217 */
[----:B------:R-:W-:Y:S01]  /*1660*/  SHF.R.S32.HI R207, RZ, 0x1f, R206 ;  /* 0x0000001fffcf7819 */ /* 0x000fe200000114ce */
[----:B------:R-:W-:Y:S01]  /*1670*/  IMAD.SHL.U32 R29, R28, 0x40, RZ ;  /* 0x000000401c1d7824 */ /* 0x000fe200078e00ff */
[----:B------:R-:W-:Y:S01]  /*1680*/  ULDC UR4, c[0x0][0x398] ;  /* 0x0000e60000047ab9 */ /* 0x000fe20000000800 */
[----:B------:R-:W-:Y:S01]  /*1690*/  IMAD.IADD R35, R26, 0x1, R35 ;  /* 0x000000011a237824 */ /* 0x000fe200078e0223 */
[----:B------:R-:W3:Y:S01]  /*16a0*/  LDC.64 R40, c[0x0][0x478] ;  /* 0x00011e00ff287b82 */ /* 0x000ee20000000a00 */
[----:B------:R-:W-:Y:S01]  /*16b0*/  IMAD.X R43, R207, 0x1, R13, P4 ;  /* 0x00000001cf2b7824 */ /* 0x000fe200020e060d */
[----:B------:R-:W-:Y:S01]  /*16c0*/  IADD3 R34, P2, P1, R36, R29, R34 ;  /* 0x0000001d24227210 */ /* 0x000fe2000795e022 */
[----:B------:R-:W-:Y:S01]  /*16d0*/  ULDC.64 UR6, c[0x0][0x428] ;  /* 0x00010a0000067ab9 */ /* 0x000fe20000000a00 */
[----:B------:R-:W-:Y:S01]  /*16e0*/  SHF.R.S32.HI R29, RZ, 0x1f, R29 ;  /* 0x0000001fff1d7819 */ /* 0x000fe2000001141d */
[----:B------:R-:W-:Y:S01]  /*16f0*/  ULDC.64 UR8, c[0x0][0x210] ;  /* 0x0000840000087ab9 */ /* 0x000fe20000000a00 */
[----:B------:R-:W-:Y:S01]  /*1700*/  IADD3 R37, P4, R205, R26, RZ ;  /* 0x0000001acd257210 */ /* 0x000fe20007f9e0ff */
[----:B------:R-:W-:Y:S01]  /*1710*/  BSSY B1, `(.L_x_459) ;  /* 0x0000774000017945 */ /* 0x000fe20003800000 */
[----:B------:R-:W-:-:S02]  /*1720*/  IADD3.X R32, R39, R29, R32, P2, P1 ;  /* 0x0000001d27207210 */ /* 0x000fc400017e2420 */
[----:B------:R-:W-:Y:S02]  /*1730*/  IADD3 R27, P2, P1, R30, R34, R27 ;  /* 0x000000221e1b7210 */ /* 0x000fe4000795e01b */
[----:B------:R-:W-:Y:S02]  /*1740*/  IADD3 R34, -R240, R239, R225 ;  /* 0x000000eff0227210 */ /* 0x000fe40007ffe1e1 */
[----:B------:R-:W-:Y:S01]  /*1750*/  SHF.R.S32.HI R13, RZ, 0x1f, R205 ;  /* 0x0000001fff0d7819 */ /* 0x000fe200000114cd */
[-C--:B--2---:R-:W-:Y:S01]  /*1760*/  IMAD R29, R12, R4.reuse, RZ ;  /* 0x000000040c1d7224 */ /* 0x084fe200078e02ff */
[----:B------:R-:W-:Y:S01]  /*1770*/  IADD3 R34, R34, -UR4, RZ ;  /* 0x8000000422227c10 */ /* 0x000fe2000fffe0ff */
[C---:B------:R-:W-:Y:S01]  /*1780*/  IMAD.WIDE.U32 R42, R26.reuse, R4, R42 ;  /* 0x000000041a2a7225 */ /* 0x040fe200078e002a */
[----:B------:R-:W-:Y:S02]  /*1790*/  IADD3.X R24, R33, R32, R24, P2, P1 ;  /* 0x0000002021187210 */ /* 0x000fe400017e2418 */
[----:B------:R-:W-:Y:S01]  /*17a0*/  SHF.R.S32.HI R39, RZ, 0x1f, R34 ;  /* 0x0000001fff277819 */ /* 0x000fe20000011422 */
[----:B------:R-:W-:Y:S01]  /*17b0*/  IMAD R29, R26, R5, R29 ;  /* 0x000000051a1d7224 */ /* 0x000fe200078e021d */
[----:B-1----:R-:W-:Y:S01]  /*17c0*/  SHF.R.S32.HI R10, RZ, 0x1f, R11 ;  /* 0x0000001fff0a7819 */ /* 0x002fe2000001140b */
[----:B------:R-:W-:-:S02]  /*17d0*/  IMAD.X R33, R13, 0x1, R12, P4 ;  /* 0x000000010d217824 */ /* 0x000fc400020e060c */
[----:B------:R-:W-:Y:S01]  /*17e0*/  IMAD.IADD R43, R43, 0x1, R29 ;  /* 0x000000012b2b7824 */ /* 0x000fe200078e021d */
[----:B------:R-:W-:Y:S01]  /*17f0*/  LEA.HI R30, R10, R11, RZ, 0x5 ;  /* 0x0000000b0a1e7211 */ /* 0x000fe200078f28ff */
[-C--:B------:R-:W-:Y:S02]  /*1800*/  IMAD R12, R33, R2.reuse, RZ ;  /* 0x00000002210c7224 */ /* 0x080fe400078e02ff */
[----:B------:R-:W-:Y:S01]  /*1810*/  IMAD.WIDE.U32 R32, R37, R2, R206 ;  /* 0x0000000225207225 */ /* 0x000fe200078e00ce */
[----:B------:R-:W-:Y:S02]  /*1820*/  LOP3.LUT R26, R30, 0xffffffe0, RZ, 0xc0, !PT ;  /* 0xffffffe01e1a7812 */ /* 0x000fe400078ec0ff */
[----:B------:R-:W-:Y:S01]  /*1830*/  SHF.R.S32.HI R30, RZ, 0x5, R30 ;  /* 0x00000005ff1e7819 */ /* 0x000fe2000001141e */
[----:B------:R-:W-:Y:S01]  /*1840*/  IMAD.WIDE.U32 R42, R214, UR6, R42 ;  /* 0x00000006d62a7c25 */ /* 0x000fe2000f8e002a */
[----:B------:R-:W-:-:S03]  /*1850*/  IADD3 R32, P2, R25, R32, RZ ;  /* 0x0000002019207210 */ /* 0x000fc60007f5e0ff */
[----:B------:R-:W-:Y:S01]  /*1860*/  IMAD.IADD R31, R11, 0x1, -R26 ;  /* 0x000000010b1f7824 */ /* 0x000fe200078e0a1a */
[----:B------:R-:W-:Y:S01]  /*1870*/  LEA.HI R26, R39, R34, RZ, 0x6 ;  /* 0x00000022271a7211 */ /* 0x000fe200078f30ff */
[----:B------:R-:W-:Y:S02]  /*1880*/  IMAD R12, R37, R3, R12 ;  /* 0x00000003250c7224 */ /* 0x000fe400078e020c */
[----:B------:R-:W-:Y:S01]  /*1890*/  IMAD R30, R30, R28, R31 ;  /* 0x0000001c1e1e7224 */ /* 0x000fe200078e021f */
[----:B------:R-:W-:Y:S01]  /*18a0*/  SHF.R.S32.HI R223, RZ, 0x6, R26 ;  /* 0x00000006ffdf7819 */ /* 0x000fe2000001141a */
[----:B------:R-:W1:Y:S01]  /*18b0*/  LDC.64 R28, c[0x0][0x2b0] ;  /* 0x0000ac00ff1c7b82 */ /* 0x000e620000000a00 */
[----:B------:R-:W-:Y:S01]  /*18c0*/  IMAD R31, R215, UR6, RZ ;  /* 0x00000006d71f7c24 */ /* 0x000fe2000f8e02ff */
[----:B------:R-:W-:Y:S01]  /*18d0*/  IADD3.X R33, R21, R33, R12, P2, !PT ;  /* 0x0000002115217210 */ /* 0x000fe200017fe40c */
[----:B------:R-:W-:Y:S01]  /*18e0*/  IMAD R12, R13, R4, RZ ;  /* 0x000000040d0c7224 */ /* 0x000fe200078e02ff */
[----:B------:R-:W-:Y:S01]  /*18f0*/  IADD3 R27, P1, R30, R27, RZ ;  /* 0x0000001b1e1b7210 */ /* 0x000fe20007f3e0ff */
[----:B------:R-:W-:Y:S01]  /*1900*/  IMAD R31, R214, UR7, R31 ;  /* 0x00000007d61f7c24 */ /* 0x000fe2000f8e021f */
[----:B------:R-:W-:Y:S01]  /*1910*/  ULDC.64 UR6, c[0x0][0x400] ;  /* 0x0001000000067ab9 */ /* 0x000fe20000000a00 */
[----:B------:R-:W-:Y:S01]  /*1920*/  VIMNMX R223, RZ, R223, !PT ;  /* 0x000000dfffdf7248 */ /* 0x000fe20007fe0100 */
[----:B---3--:R-:W-:Y:S01]  /*1930*/  IMAD.WIDE R226, R23, 0x4, R40 ;  /* 0x0000000417e27825 */ /* 0x008fe200078e0228 */
[----:B------:R-:W-:-:S02]  /*1940*/  LEA.HI.X.SX32 R24, R30, R24, 0x1, P1 ;  /* 0x000000181e187211 */ /* 0x000fc400008f0eff */
[----:B------:R-:W-:Y:S01]  /*1950*/  LEA R244, P1, R27, UR6, 0x2 ;  /* 0x000000061bf47c11 */ /* 0x000fe2000f8210ff */
[----:B------:R-:W-:Y:S01]  /*1960*/  IMAD R23, R205, R5, R12 ;  /* 0x00000005cd177224 */ /* 0x000fe200078e020c */
[C---:B------:R-:W-:Y:S01]  /*1970*/  ISETP.GT.AND P4, PT, R238.reuse, R223, PT ;  /* 0x000000dfee00720c */ /* 0x040fe20003f84270 */
[----:B------:R-:W-:Y:S01]  /*1980*/  VIADD R238, R238, 0xffffffff ;  /* 0xffffffffeeee7836 */ /* 0x000fe20000000000 */
[----:B------:R-:W-:Y:S01]  /*1990*/  LEA.HI.X R245, R27, UR7, R24, 0x2, P1 ;  /* 0x000000071bf57c11 */ /* 0x000fe200088f1418 */
[----:B------:R-:W-:Y:S01]  /*19a0*/  ULDC.64 UR6, c[0x0][0x258] ;  /* 0x0000960000067ab9 */ /* 0x000fe20000000a00 */
[----:B------:R-:W-:Y:S01]  /*19b0*/  IADD3 R25, R43, R31, RZ ;  /* 0x0000001f2b197210 */ /* 0x000fe20007ffe0ff */
[----:B------:R-:W-:Y:S02]  /*19c0*/  IMAD.MOV.U32 R24, RZ, RZ, R42 ;  /* 0x000000ffff187224 */ /* 0x000fe400078e002a */
[----:B------:R-:W-:Y:S02]  /*19d0*/  IMAD R21, R215, UR6, RZ ;  /* 0x00000006d7157c24 */ /* 0x000fe4000f8e02ff */
[----:B------:R-:W-:-:S04]  /*19e0*/  IMAD.WIDE.U32 R26, R205, R4, R24 ;  /* 0x00000004cd1a7225 */ /* 0x000fc800078e0018 */
[----:B-1----:R-:W-:Y:S01]  /*19f0*/  IMAD.WIDE R228, R35, 0x4, R28 ;  /* 0x0000000423e47825 */ /* 0x002fe200078e021c */
[----:B------:R-:W-:-:S03]  /*1a00*/  IADD3 R24, R27, R23, RZ ;  /* 0x000000171b187210 */ /* 0x000fc60007ffe0ff */
[C---:B------:R-:W-:Y:S02]  /*1a10*/  IMAD R21, R214.reuse, UR7, R21 ;  /* 0x00000007d6157c24 */ /* 0x040fe4000f8e0215 */
[----:B------:R-:W-:Y:S01]  /*1a20*/  IMAD.WIDE.U32 R28, R214, UR6, R32 ;  /* 0x00000006d61c7c25 */ /* 0x000fe2000f8e0020 */
[----:B------:R-:W-:Y:S02]  /*1a30*/  ULDC.64 UR6, c[0x0][0x3e0] ;  /* 0x0000f80000067ab9 */ /* 0x000fe40000000a00 */
[----:B------:R-:W-:Y:S01]  /*1a40*/  LEA R246, P1, R26, UR6, 0x1 ;  /* 0x000000061af67c11 */ /* 0x000fe2000f8208ff */
[----:B------:R-:W-:Y:S01]  /*1a50*/  IMAD.IADD R21, R29, 0x1, R21 ;  /* 0x000000011d157824 */ /* 0x000fe200078e0215 */
[----:B------:R-:W-:Y:S02]  /*1a60*/  LEA R248, P2, R28, UR8, 0x1 ;  /* 0x000000081cf87c11 */ /* 0x000fe4000f8408ff */
[----:B------:R-:W-:Y:S02]  /*1a70*/  LEA.HI.X R247, R26, UR7, R24, 0x1, P1 ;  /* 0x000000071af77c11 */ /* 0x000fe400088f0c18 */
        /* <DEDUP_REMOVED lines=25> */
.L_x_465:
        /* <DEDUP_REMOVED lines=13> */
.L_x_466:
[----:B------:R-:W-:Y:S01]  /*1ce0*/  IMAD R240, R211, -0x40, R240 ;  /* 0xffffffc0d3f07824 */ /* 0x000fe200078e02f0 */
[----:B------:R-:W-:Y:S01]  /*1cf0*/  ULDC.64 UR6, c[0x0][0x468] ;  /* 0x00011a0000067ab9 */ /* 0x000fe20000000a00 */
[-C--:B------:R-:W-:Y:S01]  /*1d00*/  IMAD R6, R17, R4.reuse, RZ ;  /* 0x0000000411067224 */ /* 0x080fe200078e02ff */
[----:B------:R-:W-:Y:S01]  /*1d10*/  IADD3 R7, R205, 0x20, RZ ;  /* 0x00000020cd077810 */ /* 0x000fe20007ffe0ff */
[----:B------:R-:W-:Y:S01]  /*1d20*/  IMAD.WIDE.U32 R14, R225, R4, R206 ;  /* 0x00000004e10e7225 */ /* 0x000fe200078e00ce */
        /* <DEDUP_REMOVED lines=27> */
.L_x_468:
[----:B------:R-:W-:Y:S05]  /*1ee0*/  BSYNC B0 ;  /* 0x0000000000007941 */ /* 0x000fea0003800000 */
.L_x_467:
[----:B------:R-:W-:Y:S04]  /*1ef0*/  BSSY B0, `(.L_x_469) ;  /* 0x0000013000007945 */ /* 0x000fe80003800000 */
[----:B------:R-:W-:Y:S05]  /*1f00*/  @P3 BRA `(.L_x_470) ;  /* 0x0000000000443947 */ /* 0x000fea0003800000 */
[----:B------:R-:W-:Y:S01]  /*1f10*/  IADD3 R7, P0, R205, 0x20, RZ ;  /* 0x00000020cd077810 */ /* 0x000fe20007f1e0ff */
[----:B------:R-:W-:Y:S01]  /*1f20*/  ULDC UR4, c[0x0][0x2d0] ;  /* 0x0000b40000047ab9 */ /* 0x000fe20000000800 */
[----:B------:R-:W-:Y:S01]  /*1f30*/  ULDC.64 UR6, c[0x0][0x3f0] ;  /* 0x0000fc0000067ab9 */ /* 0x000fe20000000a00 */
[----:B------:R-:W-:Y:S02]  /*1f40*/  ISETP.GE.AND P2, PT, R206, UR4, PT ;  /* 0x00000004ce007c0c */ /* 0x000fe4000bf46270 */
[----:B------:R-:W-:Y:S01]  /*1f50*/  IMAD.X R11, RZ, RZ, R13, P0 ;  /* 0x000000ffff0b7224 */ /* 0x000fe200000e060d */
[----:B------:R-:W-:Y:S02]  /*1f60*/  ISETP.GE.AND P1, PT, R210, UR4, PT ;  /* 0x00000004d2007c0c */ /* 0x000fe4000bf26270 */
[----:B------:R-:W-:Y:S01]  /*1f70*/  ISETP.GE.AND P0, PT, R209, UR4, PT ;  /* 0x00000004d1007c0c */ /* 0x000fe2000bf06270 */
[----:B------:R-:W-:Y:S02]  /*1f80*/  IMAD R6, R11, R4, RZ ;  /* 0x000000040b067224 */ /* 0x000fe400078e02ff */
[----:B------:R-:W-:-:S02]  /*1f90*/  IMAD.MOV.U32 R11, RZ, RZ, R9 ;  /* 0x000000ffff0b7224 */ /* 0x000fc400078e0009 */
[C---:B------:R-:W-:Y:S02]  /*1fa0*/  IMAD R6, R7.reuse, R5, R6 ;  /* 0x0000000507067224 */ /* 0x040fe400078e0206 */
[----:B------:R-:W-:-:S04]  /*1fb0*/  IMAD.WIDE.U32 R10, R7, R4, R10 ;  /* 0x00000004070a7225 */ /* 0x000fc800078e000a */
[----:B------:R-:W-:Y:S01]  /*1fc0*/  IMAD.IADD R5, R11, 0x1, R6 ;  /* 0x000000010b057824 */ /* 0x000fe200078e0206 */
[----:B------:R-:W-:-:S04]  /*1fd0*/  LEA R4, P5, R10, UR6, 0x1 ;  /* 0x000000060a047c11 */ /* 0x000fc8000f8a08ff */
[----:B------:R-:W-:-:S05]  /*1fe0*/  LEA.HI.X R5, R10, UR7, R5, 0x1, P5 ;  /* 0x000000070a057c11 */ /* 0x000fca000a8f0c05 */
[----:B------:R2:W-:Y:S04]  /*1ff0*/  @!P2 STG.E.128 desc[UR14][R4.64], RZ ;  /* 0x000000ff0400a986 */ /* 0x0005e8000c101d0e */
[----:B------:R2:W-:Y:S04]  /*2000*/  @!P1 STG.E.128 desc[UR14][R4.64+0x80], RZ ;  /* 0x000080ff04009986 */ /* 0x0005e8000c101d0e */
[----:B------:R2:W-:Y:S02]  /*2010*/  @!P0 STG.E.128 desc[UR14][R4.64+0x100], RZ ;  /* 0x000100ff04008986 */ /* 0x0005e4000c101d0e */
.L_x_470:
[----:B------:R-:W-:Y:S05]  /*2020*/  BSYNC B0 ;  /* 0x0000000000007941 */ /* 0x000fea0003800000 */
.L_x_469:
        /* <DEDUP_REMOVED lines=28> */
.L_x_472:
[----:B------:R-:W-:Y:S05]  /*21f0*/  BSYNC B0 ;  /* 0x0000000000007941 */ /* 0x000fea0003800000 */
.L_x_471:
        /* <DEDUP_REMOVED lines=20> */
.L_x_464:
        /* <DEDUP_REMOVED lines=33> */
.L_x_475:
[----:B------:R-:W-:Y:S05]  /*2550*/  BSYNC B0 ;  /* 0x0000000000007941 */ /* 0x000fea0003800000 */
.L_x_474:
        /* <DEDUP_REMOVED lines=11> */
[----:B------:R-:W-:Y:S01]  /*2610*/  ISETP.GE.AND P2, PT, R210, UR13, PT ;  /* 0x0000000dd2007c0c */ /* 0x000fe2000bf46270 */
[----:B------:R-:W-:Y:S01]  /*2620*/  IMAD.SHL.U32 R27, R5, 0x20, RZ ;  /* 0x00000020051b7824 */ /* 0x000fe200078e00ff */
[----:B------:R-:W-:-:S04]  /*2630*/  IADD3 R25, P6, R26, R30, RZ ;  /* 0x0000001e1a197210 */ /* 0x000fc80007fde0ff */
[----:B------:R-:W-:-:S05]  /*2640*/  IADD3.X R24, R24, R31, R27, P6, !PT ;  /* 0x0000001f18187210 */ /* 0x000fca00037fe41b */
        /* <DEDUP_REMOVED lines=23> */
.L_x_477:
[----:B------:R-:W-:Y:S05]  /*27c0*/  BSYNC B0 ;  /* 0x0000000000007941 */ /* 0x000fea0003800000 */
.L_x_476:
        /* <DEDUP_REMOVED lines=16> */
.L_x_479:
        /* <DEDUP_REMOVED lines=29> */
.L_x_480:
[----:B------:R-:W-:Y:S05]  /*2aa0*/  BSYNC B0 ;  /* 0x0000000000007941 */ /* 0x000fea0003800000 */
.L_x_478:
        /* <DEDUP_REMOVED lines=17> */
.L_x_482:
        /* <DEDUP_REMOVED lines=37> */
.L_x_483:
[----:B------:R-:W-:Y:S05]  /*2e10*/  BSYNC B0 ;  /* 0x0000000000007941 */ /* 0x000fea0003800000 */
.L_x_481:
        /* <DEDUP_REMOVED lines=10> */
[----:B------:R-:W-:Y:S02]  /*2ec0*/  IMAD R4, R17, R6, RZ ;  /* 0x0000000611047224 */ /* 0x000fe400078e02ff */
[----:B------:R-:W-:Y:S01]  /*2ed0*/  IMAD R5, R16, UR6, RZ ;  /* 0x0000000610057c24 */ /* 0x000fe2000f8e02ff */
[----:B------:R-:W-:Y:S01]  /*2ee0*/  IADD3.X R25, R19, R25, R22, P1, !PT ;  /* 0x0000001913197210 */ /* 0x000fe20000ffe416 */
[----:B------:R1:W-:Y:S01]  /*2ef0*/  @P6 STS.128 [R213+0x12000], RZ ;  /* 0x012000ffd5006388 */ /* 0x0003e20000000c00 */
[----:B------:R-:W-:Y:S01]  /*2f00*/  IADD3 R22, P1, R20, R26, RZ ;  /* 0x0000001a14167210 */ /* 0x000fe20007f3e0ff */
[----:B------:R-:W-:Y:S02]  /*2f10*/  IMAD R3, R225, R7, R4 ;  /* 0x00000007e1037224 */ /* 0x000fe400078e0204 */
[----:B------:R1:W-:Y:S01]  /*2f20*/  @P6 STS.128 [R213+0x14000], RZ ;  /* 0x014000ffd5006388 */ /* 0x0003e20000000c00 */
[----:B------:R-:W-:-:S02]  /*2f30*/  IMAD R5, R14, UR7, R5 ;  /* 0x000000070e057c24 */ /* 0x000fc4000f8e0205 */
        /* <DEDUP_REMOVED lines=40> */
.L_x_485:
[----:B------:R-:W-:Y:S05]  /*31c0*/  BSYNC B0 ;  /* 0x0000000000007941 */ /* 0x000fea0003800000 */
.L_x_484:
        /* <DEDUP_REMOVED lines=41> */
.L_x_487:
[----:B------:R-:W-:Y:S05]  /*3460*/  BSYNC B0 ;  /* 0x0000000000007941 */ /* 0x000fea0003800000 */
.L_x_486:
[----:B------:R2:W-:Y:S01]  /*3470*/  @P6 STS.128 [R213+0x18000], RZ ;  /* 0x018000ffd5006388 */ /* 0x0005e20000000c00 */
[----:B------:R-:W-:Y:S01]  /*3480*/  ULDC.64 UR6, c[0x0][0x268] ;  /* 0x00009a0000067ab9 */ /* 0x000fe20000000a00 */
[----:B------:R-:W-:Y:S01]  /*3490*/  BSSY B0, `(.L_x_488) ;  /* 0x000002b000007945 */ /* 0x000fe20003800000 */
[----:B-1----:R-:W-:Y:S01]  /*34a0*/  IMAD R3, R16, UR6, RZ ;  /* 0x0000000610037c24 */ /* 0x002fe2000f8e02ff */
        /* <DEDUP_REMOVED lines=41> */
.L_x_489:
[----:B------:R-:W-:Y:S05]  /*3740*/  BSYNC B0 ;  /* 0x0000000000007941 */ /* 0x000fea0003800000 */
.L_x_488:
        /* <DEDUP_REMOVED lines=42> */
.L_x_491:
[----:B------:R-:W-:Y:S05]  /*39f0*/  BSYNC B0 ;  /* 0x0000000000007941 */ /* 0x000fea0003800000 */
.L_x_490:
        /* <DEDUP_REMOVED lines=9> */
[----:B------:R-:W-:-:S07]  /*3a90*/  IMAD.MOV.U32 R190, RZ, RZ, 0x20 ;  /* 0x00000020ffbe7424 */ /* 0x000fce00078e00ff */
[----:B------:R-:W2:Y:S01]  /*3aa0*/  LDC R221, c[0x0][0x394] ;  /* 0x0000e500ffdd7b82 */ /* 0x000ea20000000800 */
[----:B------:R-:W-:Y:S02]  /*3ab0*/  IMAD R222, R211, 0x40, R202 ;  /* 0x00000040d3de7824 */ /* 0x000fe400078e02ca */
[----:B------:R-:W-:Y:S02]  /*3ac0*/  IMAD.MOV.U32 R189, RZ, RZ, 0x40 ;  /* 0x00000040ffbd7424 */ /* 0x000fe400078e00ff */
[----:B------:R-:W-:Y:S02]  /*3ad0*/  VIADD R192, R199, 0x3000 ;  /* 0x00003000c7c07836 */ /* 0x000fe40000000000 */
[----:B------:R-:W-:Y:S01]  /*3ae0*/  VIADD R191, R200, 0x3000 ;  /* 0x00003000c8bf7836 */ /* 0x000fe20000000000 */
[----:B-1----:R-:W1:Y:S01]  /*3af0*/  @P3 LDC.64 R2, c[0x0][0x3d0] ;  /* 0x0000f400ff023b82 */ /* 0x002e620000000a00 */
[----:B------:R-:W-:Y:S02]  /*3b00*/  IMAD.IADD R241, R225, 0x1, R239 ;  /* 0x00000001e1f17824 */ /* 0x000fe400078e02ef */
[----:B------:R-:W-:Y:S01]  /*3b10*/  IMAD.MOV.U32 R233, RZ, RZ, RZ ;  /* 0x000000ffffe97224 */ /* 0x000fe200078e00ff */
[----:B------:R-:W-:Y:S01]  /*3b20*/  CS2R R142, SRZ ;  /* 0x00000000008e7805 */ /* 0x000fe2000001ff00 */
[----:B------:R-:W-:Y:S01]  /*3b30*/  IMAD.MOV.U32 R230, RZ, RZ, R236 ;  /* 0x000000ffffe67224 */ /* 0x000fe200078e00ec */
        /* <DEDUP_REMOVED lines=18> */
[-C--:B-1----:R-:W-:Y:S01]  /*3c60*/  @P3 IMAD R15, R15, R2.reuse, RZ ;  /* 0x000000020f0f3224 */ /* 0x082fe200078e02ff */
[----:B------:R-:W-:Y:S01]  /*3c70*/  CS2R R112, SRZ ;  /* 0x0000000000707805 */ /* 0x000fe2000001ff00 */
[----:B------:R-:W-:Y:S01]  /*3c80*/  @P3 IMAD.WIDE.U32 R4, R208, R2, R214 ;  /* 0x00000002d0043225 */ /* 0x000fe200078e00d6 */
[----:B------:R-:W-:-:S02]  /*3c90*/  CS2R R106, SRZ ;  /* 0x00000000006a7805 */ /* 0x000fc4000001ff00 */
[----:B------:R-:W-:Y:S02]  /*3ca0*/  CS2R R104, SRZ ;  /* 0x0000000000687805 */ /* 0x000fe4000001ff00 */
[----:B------:R-:W-:Y:S01]  /*3cb0*/  CS2R R102, SRZ ;  /* 0x0000000000667805 */ /* 0x000fe2000001ff00 */
[----:B------:R-:W-:Y:S01]  /*3cc0*/  @P3 IMAD R3, R208, R3, R15 ;  /* 0x00000003d0033224 */ /* 0x000fe200078e020f */
[----:B------:R-:W-:Y:S02]  /*3cd0*/  @P3 LEA R8, P1, R4, UR6, 0x2 ;  /* 0x0000000604083c11 */ /* 0x000fe4000f8210ff */
[----:B------:R-:W-:Y:S02]  /*3ce0*/  CS2R R100, SRZ ;  /* 0x0000000000647805 */ /* 0x000fe4000001ff00 */
[----:B------:R-:W-:Y:S01]  /*3cf0*/  IADD3 R243, -R239, R203, -R222 ;  /* 0x000000cbeff37210 */ /* 0x000fe20007ffe9de */
[----:B------:R-:W-:Y:S01]  /*3d00*/  @P3 IMAD.IADD R3, R5, 0x1, R3 ;  /* 0x0000000105033824 */ /* 0x000fe200078e0203 */
[----:B------:R-:W-:-:S02]  /*3d10*/  SEL R192, R192, R199, !P0 ;  /* 0x000000c7c0c07207 */ /* 0x000fc40004000000 */
[----:B------:R-:W-:Y:S02]  /*3d20*/  CS2R R62, SRZ ;  /* 0x00000000003e7805 */ /* 0x000fe4000001ff00 */
[----:B------:R-:W-:Y:S02]  /*3d30*/  SEL R191, R191, R200, !P0 ;  /* 0x000000c8bfbf7207 */ /* 0x000fe40004000000 */
[----:B------:R-:W-:Y:S02]  /*3d40*/  CS2R R60, SRZ ;  /* 0x00000000003c7805 */ /* 0x000fe4000001ff00 */
[----:B------:R-:W-:Y:S02]  /*3d50*/  @P3 LEA.HI.X R9, R4, UR7, R3, 0x2, P1 ;  /* 0x0000000704093c11 */ /* 0x000fe400088f1403 */
[----:B------:R-:W-:Y:S02]  /*3d60*/  CS2R R66, SRZ ;  /* 0x0000000000427805 */ /* 0x000fe4000001ff00 */
[----:B------:R-:W-:-:S02]  /*3d70*/  IADD3 R6, P1, R231, R228, RZ ;  /* 0x000000e4e7067210 */ /* 0x000fc40007f3e0ff */
[----:B------:R-:W-:Y:S02]  /*3d80*/  CS2R R64, SRZ ;  /* 0x0000000000407805 */ /* 0x000fe4000001ff00 */
[----:B------:R-:W-:Y:S01]  /*3d90*/  LEA.HI R4, R10, R11, RZ, 0x4 ;  /* 0x0000000b0a047211 */ /* 0x000fe200078f20ff */
[----:B------:R-:W3:Y:S01]  /*3da0*/  @P3 LDG.E R2, desc[UR14][R8.64] ;  /* 0x0000000e08023981 */ /* 0x000ee2000c1e1900 */
[----:B------:R-:W-:Y:S01]  /*3db0*/  VIADD R3, R203, 0x8 ;  /* 0x00000008cb037836 */ /* 0x000fe20000000000 */
[----:B------:R-:W-:Y:S01]  /*3dc0*/  IADD3 R241, -R240, 0x40, R241 ;  /* 0x00000040f0f17810 */ /* 0x000fe20007ffe1f1 */
[----:B------:R-:W-:Y:S01]  /*3dd0*/  IMAD.X R7, R212, 0x1, R229, P1 ;  /* 0x00000001d4077824 */ /* 0x000fe200008e06e5 */
[----:B------:R-:W-:Y:S02]  /*3de0*/  LOP3.LUT R4, R4, 0xfffffff0, RZ, 0xc0, !PT ;  /* 0xfffffff004047812 */ /* 0x000fe400078ec0ff */
[----:B------:R-:W-:Y:S02]  /*3df0*/  CS2R R58, SRZ ;  /* 0x00000000003a7805 */ /* 0x000fe4000001ff00 */
[----:B------:R-:W-:-:S02]  /*3e00*/  ISETP.GE.AND P2, PT, R3, R12, PT ;  /* 0x0000000c0300720c */ /* 0x000fc40003f46270 */
[----:B------:R-:W-:Y:S01]  /*3e10*/  CS2R R56, SRZ ;  /* 0x0000000000387805 */ /* 0x000fe2000001ff00 */
[----:B------:R1:W5:Y:S01]  /*3e20*/  @!P4 LDG.E R234, desc[UR14][R6.64] ;  /* 0x0000000e06eac981 */ /* 0x000362000c1e1900 */
[----:B------:R-:W4:Y:S01]  /*3e30*/  @P3 LDC R3, c[0x0][0x2e8] ;  /* 0x0000ba00ff033b82 */ /* 0x000f220000000800 */
[----:B------:R-:W-:Y:S01]  /*3e40*/  IMAD.IADD R11, R11, 0x1, -R4 ;  /* 0x000000010b0b7824 */ /* 0x000fe200078e0a04 */
[----:B------:R-:W-:Y:S02]  /*3e50*/  CS2R R54, SRZ ;  /* 0x0000000000367805 */ /* 0x000fe4000001ff00 */
[----:B------:R-:W-:Y:S02]  /*3e60*/  CS2R R52, SRZ ;  /* 0x0000000000347805 */ /* 0x000fe4000001ff00 */
[----:B------:R-:W-:Y:S02]  /*3e70*/  CS2R R46, SRZ ;  /* 0x00000000002e7805 */ /* 0x000fe4000001ff00 */
[----:B------:R-:W-:-:S02]  /*3e80*/  CS2R R44, SRZ ;  /* 0x00000000002c7805 */ /* 0x000fc4000001ff00 */
[----:B------:R-:W-:Y:S02]  /*3e90*/  SHF.R.S32.HI R4, RZ, 0x1f, R11 ;  /* 0x0000001fff047819 */ /* 0x000fe4000001140b */
[----:B------:R-:W-:Y:S02]  /*3ea0*/  CS2R R50, SRZ ;  /* 0x0000000000327805 */ /* 0x000fe4000001ff00 */
[----:B------:R-:W-:Y:S02]  /*3eb0*/  CS2R R48, SRZ ;  /* 0x0000000000307805 */ /* 0x000fe4000001ff00 */
[----:B------:R-:W-:Y:S02]  /*3ec0*/  CS2R R42, SRZ ;  /* 0x00000000002a7805 */ /* 0x000fe4000001ff00 */
[----:B------:R-:W-:Y:S01]  /*3ed0*/  LEA.HI R4, R4, R11, RZ, 0x3 ;  /* 0x0000000b04047211 */ /* 0x000fe200078f18ff */
[----:B------:R1:W5:Y:S01]  /*3ee0*/  @!P2 LDG.E R235, desc[UR14][R6.64+0x20] ;  /* 0x0000200e06eba981 */ /* 0x000362000c1e1900 */
[----:B------:R-:W-:-:S02]  /*3ef0*/  CS2R R40, SRZ ;  /* 0x0000000000287805 */ /* 0x000fc4000001ff00 */
[----:B------:R-:W-:Y:S02]  /*3f00*/  CS2R R38, SRZ ;  /* 0x0000000000267805 */ /* 0x000fe4000001ff00 */
[----:B------:R-:W-:Y:S02]  /*3f10*/  LOP3.LUT R4, R4, 0xfffffff8, RZ, 0xc0, !PT ;  /* 0xfffffff804047812 */ /* 0x000fe400078ec0ff */
[----:B------:R-:W-:Y:S02]  /*3f20*/  CS2R R36, SRZ ;  /* 0x0000000000247805 */ /* 0x000fe4000001ff00 */
[----:B------:R-:W-:Y:S02]  /*3f30*/  CS2R R30, SRZ ;  /* 0x00000000001e7805 */ /* 0x000fe4000001ff00 */
[----:B------:R-:W-:Y:S02]  /*3f40*/  CS2R R28, SRZ ;  /* 0x00000000001c7805 */ /* 0x000fe4000001ff00 */
[----:B------:R-:W-:Y:S01]  /*3f50*/  CS2R R34, SRZ ;  /* 0x0000000000227805 */ /* 0x000fe2000001ff00 */
[----:B------:R-:W-:Y:S01]  /*3f60*/  IMAD.IADD R11, R11, 0x1, -R4 ;  /* 0x000000010b0b7824 */ /* 0x000fe200078e0a04 */
[----:B------:R-:W-:-:S02]  /*3f70*/  CS2R R32, SRZ ;  /* 0x0000000000207805 */ /* 0x000fc4000001ff00 */
[----:B------:R-:W-:Y:S02]  /*3f80*/  CS2R R26, SRZ ;  /* 0x00000000001a7805 */ /* 0x000fe4000001ff00 */
[----:B------:R-:W-:Y:S02]  /*3f90*/  CS2R R24, SRZ ;  /* 0x0000000000187805 */ /* 0x000fe4000001ff00 */
[----:B------:R-:W-:Y:S01]  /*3fa0*/  CS2R R22, SRZ ;  /* 0x0000000000167805 */ /* 0x000fe2000001ff00 */
[----:B----4-:R-:W3:Y:S01]  /*3fb0*/  @P3 MUFU.RCP R3, R3 ;  /* 0x0000000300033308 */ /* 0x010ee20000001000 */
[----:B------:R-:W-:Y:S02]  /*3fc0*/  R2P PR, R11, 0x6 ;  /* 0x000000060b007804 */ /* 0x000fe40000000000 */
[----:B------:R-:W-:Y:S02]  /*3fd0*/  CS2R R20, SRZ ;  /* 0x0000000000147805 */ /* 0x000fe4000001ff00 */
[----:B------:R-:W-:Y:S01]  /*3fe0*/  LEA R192, R192, UR5, 0x1 ;  /* 0x00000005c0c07c11 */ /* 0x000fe2000f8e08ff */
[----:B------:R-:W-:Y:S01]  /*3ff0*/  IMAD.IADD R243, R243, 0x1, R240 ;  /* 0x00000001f3f37824 */ /* 0x000fe200078e02f0 */
[----:B------:R-:W-:Y:S01]  /*4000*/  LEA R191, R191, UR5, 0x1 ;  /* 0x00000005bfbf7c11 */ /* 0x000fe2000f8e08ff */
[----:B------:R-:W-:Y:S01]  /*4010*/  VIADD R241, R241, -UR4 ;  /* 0x80000004f1f17c36 */ /* 0x000fe20008000000 */
[----:B------:R-:W-:Y:S01]  /*4020*/  SEL R190, R190, 0xffffffe0, !P1 ;  /* 0xffffffe0bebe7807 */ /* 0x000fe20004800000 */
[----:B------:R-:W-:Y:S01]  /*4030*/  ULDC UR6, c[0x0][0x2d0] ;  /* 0x0000b40000067ab9 */ /* 0x000fe20000000800 */
[----:B------:R-:W-:Y:S01]  /*4040*/  SEL R189, R189, 0xffffffc0, !P2 ;  /* 0xffffffc0bdbd7807 */ /* 0x000fe20005000000 */
[----:B------:R-:W-:Y:S01]  /*4050*/  ULDC UR7, c[0x0][0x398] ;  /* 0x0000e60000077ab9 */ /* 0x000fe20000000800 */
[----:B------:R-:W-:Y:S01]  /*4060*/  ULDC UR4, c[0x0][0x2dc] ;  /* 0x0000b70000047ab9 */ /* 0x000fe20000000800 */
[C---:B------:R-:W-:Y:S01]  /*4070*/  IMAD.IADD R188, R193.reuse, 0x1, R190 ;  /* 0x00000001c1bc7824 */ /* 0x040fe200078e02be */
[----:B------:R-:W-:Y:S01]  /*4080*/  ULDC UR8, c[0x0][0x2ec] ;  /* 0x0000bb0000087ab9 */ /* 0x000fe20000000800 */
[----:B---3--:R-:W-:Y:S01]  /*4090*/  @P3 FMUL.FTZ R233, R2, R3 ;  /* 0x0000000302e93220 */ /* 0x008fe20000410000 */
[----:B------:R-:W-:-:S02]  /*40a0*/  IMAD.IADD R2, R193, 0x1, R189 ;  /* 0x00000001c1027824 */ /* 0x000fc400078e02bd */
[----:B-12---:R-:W-:-:S07]  /*40b0*/  IMAD.IADD R3, R189, 0x1, R188 ;  /* 0x00000001bd037824 */ /* 0x006fce00078e02bc */
.L_x_496:
[----:B------:R-:W0:Y:S01]  /*40c0*/  LDGDEPBAR ;  /* 0x00000000000079af */ /* 0x000e220000000000 */
[----:B------:R-:W-:Y:S01]  /*40d0*/  IMAD.IADD R150, R191, 0x1, R190 ;  /* 0x00000001bf967824 */ /* 0x000fe200078e02be */
[----:B------:R-:W-:Y:S01]  /*40e0*/  IADD3 R154, P0, R231, R226, RZ ;  /* 0x000000e2e79a7210 */ /* 0x000fe20007f1e0ff */
[--C-:B------:R-:W-:Y:S02]  /*40f0*/  IMAD.IADD R149, R191, 0x1, R189.reuse ;  /* 0x00000001bf957824 */ /* 0x100fe400078e02bd */
[----:B------:R-:W-:Y:S02]  /*4100*/  IMAD.IADD R148, R150, 0x1, R189 ;  /* 0x0000000196947824 */ /* 0x000fe400078e02bd */
        /* <DEDUP_REMOVED lines=10> */
[----:B------:R-:W-:Y:S04]  /*41b0*/  LDSM.16.M88.4 R96, [R196+0x800] ;  /* 0x00080000c460783b */ /* 0x000fe80000000200 */
[----:B-----5:R-:W5:Y:S04]  /*41c0*/  LDG.E R152, desc[UR14][R154.64] ;  /* 0x0000000e9a987981 */ /* 0x020f68000c1e1900 */
[----:B------:R3:W5:Y:S01]  /*41d0*/  LDG.E R151, desc[UR14][R154.64+0x20] ;  /* 0x0000200e9a977981 */ /* 0x000762000c1e1900 */
[C---:B-1----:R-:W-:Y:S06]  /*41e0*/  HMMA.16816.F32.BF16 R4, R68.reuse, R72, RZ ;  /* 0x000000484404723c */ /* 0x042fec00000418ff */
[C---:B------:R-:W-:Y:S01]  /*41f0*/  HMMA.16816.F32.BF16 R8, R68.reuse, R74, RZ ;  /* 0x0000004a4408723c */ /* 0x040fe200000418ff */
[----:B------:R-:W1:Y:S05]  /*4200*/  LDSM.16.M88.4 R72, [R149] ;  /* 0x000000009548783b */ /* 0x000e6a0000000200 */
[C---:B--2---:R-:W-:Y:S01]  /*4210*/  HMMA.16816.F32.BF16 R12, R68.reuse, R76, RZ ;  /* 0x0000004c440c723c */ /* 0x044fe200000418ff */
[----:B---3--:R-:W-:Y:S05]  /*4220*/  IMAD.SHL.U32 R154, R238, 0x40, RZ ;  /* 0x00000040ee9a7824 */ /* 0x008fea00078e00ff */
[----:B------:R-:W-:Y:S01]  /*4230*/  HMMA.16816.F32.BF16 R16, R68, R78, RZ ;  /* 0x0000004e4410723c */ /* 0x000fe200000418ff */
[----:B------:R-:W-:Y:S04]  /*4240*/  LDSM.16.M88.4 R68, [R148] ;  /* 0x000000009444783b */ /* 0x000fe80000000200 */
[----:B------:R-:W2:Y:S01]  /*4250*/  LDSM.16.M88.4 R76, [R195] ;  /* 0x00000000c34c783b */ /* 0x000ea20000000200 */
[C---:B------:R-:W-:Y:S05]  /*4260*/  HMMA.16816.F32.BF16 R4, R80.reuse, R84, R4 ;  /* 0x000000545004723c */ /* 0x040fea0000041804 */
[----:B------:R-:W-:Y:S01]  /*4270*/  IMAD.IADD R153, R243, 0x1, R154 ;  /* 0x00000001f3997824 */ /* 0x000fe200078e029a */
[C---:B------:R-:W-:Y:S01]  /*4280*/  HMMA.16816.F32.BF16 R8, R80.reuse, R86, R8 ;  /* 0x000000565008723c */ /* 0x040fe20000041808 */
[----:B------:R-:W3:Y:S04]  /*4290*/  LDSM.16.M88.4 R84, [R195+0x800] ;  /* 0x00080000c354783b */ /* 0x000ee80000000200 */
[C---:B------:R-:W-:Y:S01]  /*42a0*/  VIADD R156, R153.reuse, 0x7 ;  /* 0x00000007999c7836 */ /* 0x040fe20000000000 */
[C---:B----4-:R-:W-:Y:S04]  /*42b0*/  HMMA.16816.F32.BF16 R12, R80.reuse, R88, R12 ;  /* 0x00000058500c723c */ /* 0x050fe8000004180c */
[----:B------:R-:W-:Y:S01]  /*42c0*/  ISETP.GE.AND P0, PT, R156, RZ, PT ;  /* 0x000000ff9c00720c */ /* 0x000fe20003f06270 */
[----:B------:R-:W-:Y:S01]  /*42d0*/  VIADD R157, R153, 0x8 ;  /* 0x00000008999d7836 */ /* 0x000fe20000000000 */
[----:B------:R-:W-:Y:S01]  /*42e0*/  HMMA.16816.F32.BF16 R16, R80, R90, R16 ;  /* 0x0000005a5010723c */ /* 0x000fe20000041810 */
[----:B------:R-:W-:Y:S03]  /*42f0*/  LDSM.16.M88.4 R80, [R191+0x2000] ;  /* 0x00200000bf50783b */ /* 0x000fe60000000200 */
[----:B------:R-:W-:Y:S01]  /*4300*/  ISETP.GE.AND P1, PT, R157, RZ, PT ;  /* 0x000000ff9d00720c */ /* 0x000fe20003f26270 */
[----:B------:R-:W4:Y:S01]  /*4310*/  LDSM.16.M88.4 R88, [R198+UR5+0x14000] ;  /* 0x01400005c658783b */ /* 0x000f220008000200 */
[C---:B-1----:R-:W-:Y:S05]  /*4320*/  HMMA.16816.F32.BF16 R4, R72.reuse, R92, R4 ;  /* 0x0000005c4804723c */ /* 0x042fea0000041804 */
[C---:B------:R-:W-:Y:S01]  /*4330*/  VIADD R158, R153.reuse, 0xffffffe7 ;  /* 0xffffffe7999e7836 */ /* 0x040fe20000000000 */
[C---:B------:R-:W-:Y:S01]  /*4340*/  HMMA.16816.F32.BF16 R8, R72.reuse, R94, R8 ;  /* 0x0000005e4808723c */ /* 0x040fe20000041808 */
[----:B------:R-:W1:Y:S04]  /*4350*/  LDSM.16.M88.4 R92, [R198+UR5+0x14800] ;  /* 0x01480005c65c783b */ /* 0x000e680008000200 */
[C---:B------:R-:W-:Y:S01]  /*4360*/  @!P0 IADD3 R156, -R153.reuse, -0x7, RZ ;  /* 0xfffffff9999c8810 */ /* 0x040fe20007ffe1ff */
[C---:B------:R-:W-:Y:S03]  /*4370*/  HMMA.16816.F32.BF16 R12, R72.reuse, R96, R12 ;  /* 0x00000060480c723c */ /* 0x040fe6000004180c */
[----:B------:R-:W-:Y:S02]  /*4380*/  ISETP.GE.AND P0, PT, R158, RZ, PT ;  /* 0x000000ff9e00720c */ /* 0x000fe40003f06270 */
[----:B------:R-:W-:Y:S01]  /*4390*/  VIADD R163, R153, 0xfffffff8 ;  /* 0xfffffff899a37836 */ /* 0x000fe20000000000 */
[----:B------:R-:W-:Y:S01]  /*43a0*/  HMMA.16816.F32.BF16 R16, R72, R98, R16 ;  /* 0x000000624810723c */ /* 0x000fe20000041810 */
[----:B------:R-:W-:Y:S03]  /*43b0*/  LDSM.16.M88.4 R72, [R150+0x2000] ;  /* 0x002000009648783b */ /* 0x000fe60000000200 */
[----:B------:R-:W-:Y:S01]  /*43c0*/  ISETP.GE.AND P5, PT, R163, RZ, PT ;  /* 0x000000ffa300720c */ /* 0x000fe20003fa6270 */
[----:B------:R-:W-:Y:S01]  /*43d0*/  LDSM.16.M88.4 R96, [R197+0x2800] ;  /* 0x00280000c560783b */ /* 0x000fe20000000200 */
[C---:B--2---:R-:W-:Y:S05]  /*43e0*/  HMMA.16816.F32.BF16 R4, R68.reuse, R76, R4 ;  /* 0x0000004c4404723c */ /* 0x044fea0000041804 */
[C---:B------:R-:W-:Y:S01]  /*43f0*/  VIADD R162, R153.reuse, 0xfffffff7 ;  /* 0xfffffff799a27836 */ /* 0x040fe20000000000 */
[C---:B------:R-:W-:Y:S01]  /*4400*/  HMMA.16816.F32.BF16 R8, R68.reuse, R78, R8 ;  /* 0x0000004e4408723c */ /* 0x040fe20000041808 */
[----:B------:R-:W2:Y:S03]  /*4410*/  LDSM.16.M88.4 R76, [R197+0x2000] ;  /* 0x00200000c54c783b */ /* 0x000ea60000000200 */
[----:B------:R-:W-:Y:S01]  /*4420*/  ISETP.GE.AND P4, PT, R162, RZ, PT ;  /* 0x000000ffa200720c */ /* 0x000fe20003f86270 */
[----:B------:R-:W-:Y:S01]  /*4430*/  VIADD R161, R153, 0xfffffff0 ;  /* 0xfffffff099a17836 */ /* 0x000fe20000000000 */
[C---:B---3--:R-:W-:Y:S04]  /*4440*/  HMMA.16816.F32.BF16 R12, R68.reuse, R84, R12 ;  /* 0x00000054440c723c */ /* 0x048fe8000004180c */
[----:B------:R-:W-:Y:S01]  /*4450*/  ISETP.GE.AND P3, PT, R161, RZ, PT ;  /* 0x000000ffa100720c */ /* 0x000fe20003f66270 */
[C---:B------:R-:W-:Y:S01]  /*4460*/  VIADD R160, R153.reuse, 0xffffffef ;  /* 0xffffffef99a07836 */ /* 0x040fe20000000000 */
[----:B------:R-:W-:Y:S01]  /*4470*/  HMMA.16816.F32.BF16 R16, R68, R86, R16 ;  /* 0x000000564410723c */ /* 0x000fe20000041810 */
[----:B------:R-:W-:Y:S03]  /*4480*/  LDSM.16.M88.4 R68, [R149+0x2000] ;  /* 0x002000009544783b */ /* 0x000fe60000000200 */
[----:B------:R-:W-:Y:S01]  /*4490*/  ISETP.GE.AND P2, PT, R160, RZ, PT ;  /* 0x000000ffa000720c */ /* 0x000fe20003f46270 */
[----:B------:R-:W3:Y:S01]  /*44a0*/  LDSM.16.M88.4 R84, [R196+0x2000] ;  /* 0x00200000c454783b */ /* 0x000ee20000000200 */
[C---:B----4-:R-:W-:Y:S05]  /*44b0*/  HMMA.16816.F32.BF16 R4, R80.reuse, R88, R4 ;  /* 0x000000585004723c */ /* 0x050fea0000041804 */
[C---:B------:R-:W-:Y:S01]  /*44c0*/  IADD3 R164, R153.reuse, -0x1, RZ ;  /* 0xffffffff99a47810 */ /* 0x040fe20007ffe0ff */
[C---:B------:R-:W-:Y:S01]  /*44d0*/  HMMA.16816.F32.BF16 R8, R80.reuse, R90, R8 ;  /* 0x0000005a5008723c */ /* 0x040fe20000041808 */
[----:B------:R-:W4:Y:S02]  /*44e0*/  LDSM.16.M88.4 R88, [R196+0x2800] ;  /* 0x00280000c458783b */ /* 0x000f240000000200 */
[----:B------:R-:W-:Y:S02]  /*44f0*/  ISETP.GE.AND P6, PT, R164, RZ, PT ;  /* 0x000000ffa400720c */ /* 0x000fe40003fc6270 */
[C---:B------:R-:W-:Y:S01]  /*4500*/  IADD3 R159, R153.reuse, -0x18, RZ ;  /* 0xffffffe8999f7810 */ /* 0x040fe20007ffe0ff */
[C---:B-1----:R-:W-:Y:S05]  /*4510*/  HMMA.16816.F32.BF16 R12, R80.reuse, R92, R12 ;  /* 0x0000005c500c723c */ /* 0x042fea000004180c */
[----:B------:R-:W-:Y:S01]  /*4520*/  @!P1 IADD3 R157, -R153, -0x8, RZ ;  /* 0xfffffff8999d9810 */ /* 0x000fe20007ffe1ff */
[----:B------:R-:W-:Y:S01]  /*4530*/  HMMA.16816.F32.BF16 R16, R80, R94, R16 ;  /* 0x0000005e5010723c */ /* 0x000fe20000041810 */
[----:B------:R-:W-:Y:S02]  /*4540*/  LDSM.16.M88.4 R80, [R195+0x2000] ;  /* 0x00200000c350783b */ /* 0x000fe40000000200 */
[----:B------:R-:W-:Y:S02]  /*4550*/  ISETP.GE.AND P1, PT, R159, RZ, PT ;  /* 0x000000ff9f00720c */ /* 0x000fe40003f26270 */
[----:B------:R-:W-:Y:S01]  /*4560*/  LDSM.16.M88.4 R92, [R195+0x2800] ;  /* 0x00280000c35c783b */ /* 0x000fe20000000200 */
[C---:B--2---:R-:W-:Y:S05]  /*4570*/  HMMA.16816.F32.BF16 R4, R72.reuse, R76, R4 ;  /* 0x0000004c4804723c */ /* 0x044fea0000041804 */
[C---:B------:R-:W-:Y:S01]  /*4580*/  @!P0 IADD3 R158, -R153.reuse, 0x19, RZ ;  /* 0x00000019999e8810 */ /* 0x040fe20007ffe1ff */
[C---:B------:R-:W-:Y:S01]  /*4590*/  HMMA.16816.F32.BF16 R8, R72.reuse, R78, R8 ;  /* 0x0000004e4808723c */ /* 0x040fe20000041808 */
[----:B------:R-:W1:Y:S02]  /*45a0*/  LDSM.16.M88.4 R76, [R148+0x2000] ;  /* 0x00200000944c783b */ /* 0x000e640000000200 */
[----:B------:R-:W-:Y:S02]  /*45b0*/  ISETP.GE.AND P0, PT, R154, R241, PT ;  /* 0x000000f19a00720c */ /* 0x000fe40003f06270 */
[----:B------:R-:W-:Y:S01]  /*45c0*/  IABS R155, R153 ;  /* 0x00000099009b7213 */ /* 0x000fe20000000000 */
[C---:B------:R-:W-:Y:S05]  /*45d0*/  HMMA.16816.F32.BF16 R12, R72.reuse, R96, R12 ;  /* 0x00000060480c723c */ /* 0x040fea000004180c */
[C---:B------:R-:W-:Y:S01]  /*45e0*/  @!P6 IADD3 R164, -R153.reuse, 0x1, RZ ;  /* 0x0000000199a4e810 */ /* 0x040fe20007ffe1ff */
[----:B------:R-:W-:Y:S01]  /*45f0*/  HMMA.16816.F32.BF16 R16, R72, R98, R16 ;  /* 0x000000624810723c */ /* 0x000fe20000041810 */
[----:B------:R-:W-:Y:S04]  /*4600*/  LDSM.16.M88.4 R72, [R191+0x4000] ;  /* 0x00400000bf48783b */ /* 0x000fe80000000200 */
[----:B------:R-:W-:Y:S01]  /*4610*/  LDSM.16.M88.4 R96, [R198+UR5+0x16800] ;  /* 0x01680005c660783b */ /* 0x000fe20008000200 */
[C---:B---3--:R-:W-:Y:S05]  /*4620*/  HMMA.16816.F32.BF16 R4, R68.reuse, R84, R4 ;  /* 0x000000544404723c */ /* 0x048fea0000041804 */
[C---:B------:R-:W-:Y:S01]  /*4630*/  @!P5 IADD3 R163, -R153.reuse, 0x8, RZ ;  /* 0x0000000899a3d810 */ /* 0x040fe20007ffe1ff */
[C---:B------:R-:W-:Y:S01]  /*4640*/  HMMA.16816.F32.BF16 R8, R68.reuse, R86, R8 ;  /* 0x000000564408723c */ /* 0x040fe20000041808 */
[----:B------:R-:W2:Y:S04]  /*4650*/  LDSM.16.M88.4 R84, [R198+UR5+0x16000] ;  /* 0x01600005c654783b */ /* 0x000ea80008000200 */
[C---:B------:R-:W-:Y:S01]  /*4660*/  @!P4 IADD3 R162, -R153.reuse, 0x9, RZ ;  /* 0x0000000999a2c810 */ /* 0x040fe20007ffe1ff */
[C---:B----4-:R-:W-:Y:S05]  /*4670*/  HMMA.16816.F32.BF16 R12, R68.reuse, R88, R12 ;  /* 0x00000058440c723c */ /* 0x050fea000004180c */
[C---:B------:R-:W-:Y:S01]  /*4680*/  @!P3 IADD3 R161, -R153.reuse, 0x10, RZ ;  /* 0x0000001099a1b810 */ /* 0x040fe20007ffe1ff */
[----:B------:R-:W-:Y:S01]  /*4690*/  HMMA.16816.F32.BF16 R16, R68, R90, R16 ;  /* 0x0000005a4410723c */ /* 0x000fe20000041810 */
[----:B------:R-:W-:Y:S04]  /*46a0*/  LDSM.16.M88.4 R68, [R150+0x4000] ;  /* 0x004000009644783b */ /* 0x000fe80000000200 */
[----:B------:R-:W-:Y:S01]  /*46b0*/  LDSM.16.M88.4 R88, [R197+0x4800] ;  /* 0x00480000c558783b */ /* 0x000fe20000000200 */
[C---:B-1----:R-:W-:Y:S05]  /*46c0*/  HMMA.16816.F32.BF16 R4, R76.reuse, R80, R4 ;  /* 0x000000504c04723c */ /* 0x042fea0000041804 */
[C---:B------:R-:W-:Y:S01]  /*46d0*/  @!P2 IADD3 R160, -R153.reuse, 0x11, RZ ;  /* 0x0000001199a0a810 */ /* 0x040fe20007ffe1ff */
[C---:B------:R-:W-:Y:S01]  /*46e0*/  HMMA.16816.F32.BF16 R8, R76.reuse, R82, R8 ;  /* 0x000000524c08723c */ /* 0x040fe20000041808 */
[----:B------:R-:W1:Y:S04]  /*46f0*/  LDSM.16.M88.4 R80, [R197+0x4000] ;  /* 0x00400000c550783b */ /* 0x000e680000000200 */
[----:B------:R-:W-:Y:S01]  /*4700*/  @!P1 IADD3 R159, -R153, 0x18, RZ ;  /* 0x00000018999f9810 */ /* 0x000fe20007ffe1ff */
[C---:B------:R-:W-:Y:S05]  /*4710*/  HMMA.16816.F32.BF16 R12, R76.reuse, R92, R12 ;  /* 0x0000005c4c0c723c */ /* 0x040fea000004180c */
[----:B------:R-:W-:Y:S01]  /*4720*/  I2FP.F32.S32 R157, R157 ;  /* 0x0000009d009d7245 */ /* 0x000fe20000201400 */
[----:B------:R-:W-:Y:S01]  /*4730*/  HMMA.16816.F32.BF16 R16, R76, R94, R16 ;  /* 0x0000005e4c10723c */ /* 0x000fe20000041810 */
[----:B------:R-:W-:Y:S04]  /*4740*/  LDSM.16.M88.4 R76, [R149+0x4000] ;  /* 0x00400000954c783b */ /* 0x000fe80000000200 */
[----:B------:R-:W-:Y:S01]  /*4750*/  LDSM.16.M88.4 R92, [R196+0x4800] ;  /* 0x00480000c45c783b */ /* 0x000fe20000000200 */
[C---:B--2---:R-:W-:Y:S05]  /*4760*/  HMMA.16816.F32.BF16 R4, R72.reuse, R84, R4 ;  /* 0x000000544804723c */ /* 0x044fea0000041804 */
[----:B------:R-:W-:Y:S01]  /*4770*/  I2FP.F32.S32 R156, R156 ;  /* 0x0000009c009c7245 */ /* 0x000fe20000201400 */
[C---:B------:R-:W-:Y:S01]  /*4780*/  HMMA.16816.F32.BF16 R8, R72.reuse, R86, R8 ;  /* 0x000000564808723c */ /* 0x040fe20000041808 */
[----:B------:R-:W2:Y:S04]  /*4790*/  LDSM.16.M88.4 R84, [R196+0x4000] ;  /* 0x00400000c454783b */ /* 0x000ea80000000200 */
[----:B------:R-:W-:Y:S01]  /*47a0*/  I2FP.F32.S32 R164, R164 ;  /* 0x000000a400a47245 */ /* 0x000fe20000201400 */
[C---:B------:R-:W-:Y:S05]  /*47b0*/  HMMA.16816.F32.BF16 R12, R72.reuse, R96, R12 ;  /* 0x00000060480c723c */ /* 0x040fea000004180c */
[----:B------:R-:W-:Y:S01]  /*47c0*/  I2FP.F32.S32 R155, R155 ;  /* 0x0000009b009b7245 */ /* 0x000fe20000201400 */
[----:B------:R-:W-:Y:S01]  /*47d0*/  HMMA.16816.F32.BF16 R16, R72, R98, R16 ;  /* 0x000000624810723c */ /* 0x000fe20000041810 */
[----:B------:R-:W-:Y:S04]  /*47e0*/  LDSM.16.M88.4 R72, [R148+0x4000] ;  /* 0x004000009448783b */ /* 0x000fe80000000200 */
[----:B------:R-:W-:Y:S01]  /*47f0*/  LDSM.16.M88.4 R96, [R195+0x4800] ;  /* 0x00480000c360783b */ /* 0x000fe20000000200 */
[C---:B-1----:R-:W-:Y:S05]  /*4800*/  HMMA.16816.F32.BF16 R4, R68.reuse, R80, R4 ;  /* 0x000000504404723c */ /* 0x042fea0000041804 */
[----:B------:R-:W-:Y:S01]  /*4810*/  I2FP.F32.S32 R163, R163 ;  /* 0x000000a300a37245 */ /* 0x000fe20000201400 */
[C---:B------:R-:W-:Y:S01]  /*4820*/  HMMA.16816.F32.BF16 R8, R68.reuse, R82, R8 ;  /* 0x000000524408723c */ /* 0x040fe20000041808 */
[----:B------:R-:W1:Y:S04]  /*4830*/  LDSM.16.M88.4 R80, [R195+0x4000] ;  /* 0x00400000c350783b */ /* 0x000e680000000200 */
[----:B------:R-:W-:Y:S01]  /*4840*/  I2FP.F32.S32 R162, R162 ;  /* 0x000000a200a27245 */ /* 0x000fe20000201400 */
[C---:B------:R-:W-:Y:S05]  /*4850*/  HMMA.16816.F32.BF16 R12, R68.reuse, R88, R12 ;  /* 0x00000058440c723c */ /* 0x040fea000004180c */
[----:B------:R-:W-:Y:S01]  /*4860*/  I2FP.F32.S32 R161, R161 ;  /* 0x000000a100a17245 */ /* 0x000fe20000201400 */
[----:B------:R-:W-:Y:S05]  /*4870*/  HMMA.16816.F32.BF16 R16, R68, R90, R16 ;  /* 0x0000005a4410723c */ /* 0x000fea0000041810 */
[----:B------:R-:W-:Y:S01]  /*4880*/  I2FP.F32.S32 R160, R160 ;  /* 0x000000a000a07245 */ /* 0x000fe20000201400 */
[C---:B--2---:R-:W-:Y:S05]  /*4890*/  HMMA.16816.F32.BF16 R4, R76.reuse, R84, R4 ;  /* 0x000000544c04723c */ /* 0x044fea0000041804 */
[----:B------:R-:W-:Y:S01]  /*48a0*/  I2FP.F32.S32 R159, R159 ;  /* 0x0000009f009f7245 */ /* 0x000fe20000201400 */
[C---:B------:R-:W-:Y:S05]  /*48b0*/  HMMA.16816.F32.BF16 R8, R76.reuse, R86, R8 ;  /* 0x000000564c08723c */ /* 0x040fea0000041808 */
[----:B------:R-:W-:Y:S01]  /*48c0*/  I2FP.F32.S32 R158, R158 ;  /* 0x0000009e009e7245 */ /* 0x000fe20000201400 */
[C---:B------:R-:W-:Y:S05]  /*48d0*/  HMMA.16816.F32.BF16 R12, R76.reuse, R92, R12 ;  /* 0x0000005c4c0c723c */ /* 0x040fea000004180c */
[----:B------:R-:W-:Y:S01]  /*48e0*/  IMAD.MOV.U32 R153, RZ, RZ, R221 ;  /* 0x000000ffff997224 */ /* 0x000fe200078e00dd */
[----:B------:R-:W-:Y:S06]  /*48f0*/  HMMA.16816.F32.BF16 R16, R76, R94, R16 ;  /* 0x0000005e4c10723c */ /* 0x000fec0000041810 */
[C---:B-1----:R-:W-:Y:S06]  /*4900*/  HMMA.16816.F32.BF16 R4, R72.reuse, R80, R4 ;  /* 0x000000504804723c */ /* 0x042fec0000041804 */
[C---:B------:R-:W-:Y:S06]  /*4910*/  HMMA.16816.F32.BF16 R8, R72.reuse, R82, R8 ;  /* 0x000000524808723c */ /* 0x040fec0000041808 */
[C---:B------:R-:W-:Y:S06]  /*4920*/  HMMA.16816.F32.BF16 R12, R72.reuse, R96, R12 ;  /* 0x00000060480c723c */ /* 0x040fec000004180c */
[----:B------:R-:W-:Y:S06]  /*4930*/  HMMA.16816.F32.BF16 R16, R72, R98, R16 ;  /* 0x000000624810723c */ /* 0x000fec0000041810 */
[-C--:B------:R-:W-:Y:S01]  /*4940*/  FFMA.FTZ R6, R157, -R233.reuse, R6 ;  /* 0x800000e99d067223 */ /* 0x080fe20000010006 */
[-C--:B------:R-:W-:Y:S01]  /*4950*/  FFMA.FTZ R7, R156, -R233.reuse, R7 ;  /* 0x800000e99c077223 */ /* 0x080fe20000010007 */
[CC--:B------:R-:W-:Y:S03]  /*4960*/  FFMA.FTZ R5, R164.reuse, -R233.reuse, R5 ;  /* 0x800000e9a4057223 */ /* 0x0c0fe60000010005 */
[CC--:B------:R-:W-:Y:S01]  /*4970*/  FFMA.FTZ R4, R155.reuse, -R233.reuse, R4 ;  /* 0x800000e99b047223 */ /* 0x0c0fe20000010004 */
[-C--:B------:R-:W-:Y:S01]  /*4980*/  FFMA.FTZ R11, R164, -R233.reuse, R11 ;  /* 0x800000e9a40b7223 */ /* 0x080fe2000001000b */
[-C--:B------:R-:W-:Y:S01]  /*4990*/  FFMA.FTZ R10, R155, -R233.reuse, R10 ;  /* 0x800000e99b0a7223 */ /* 0x080fe2000001000a */
[CC--:B------:R-:W-:Y:S01]  /*49a0*/  FFMA.FTZ R8, R163.reuse, -R233.reuse, R8 ;  /* 0x800000e9a3087223 */ /* 0x0c0fe20000010008 */
[CC--:B------:R-:W-:Y:S03]  /*49b0*/  FFMA.FTZ R9, R162.reuse, -R233.reuse, R9 ;  /* 0x800000e9a2097223 */ /* 0x0c0fe60000010009 */
[-C--:B------:R-:W-:Y:S01]  /*49c0*/  FFMA.FTZ R14, R163, -R233.reuse, R14 ;  /* 0x800000e9a30e7223 */ /* 0x080fe2000001000e */
[-C--:B------:R-:W-:Y:S01]  /*49d0*/  FFMA.FTZ R15, R162, -R233.reuse, R15 ;  /* 0x800000e9a20f7223 */ /* 0x080fe2000001000f */
[CC--:B------:R-:W-:Y:S01]  /*49e0*/  FFMA.FTZ R12, R161.reuse, -R233.reuse, R12 ;  /* 0x800000e9a10c7223 */ /* 0x0c0fe2000001000c */
[CC--:B------:R-:W-:Y:S03]  /*49f0*/  FFMA.FTZ R13, R160.reuse, -R233.reuse, R13 ;  /* 0x800000e9a00d7223 */ /* 0x0c0fe6000001000d */
[-C--:B------:R-:W-:Y:S01]  /*4a00*/  FFMA.FTZ R18, R161, -R233.reuse, R18 ;  /* 0x800000e9a1127223 */ /* 0x080fe20000010012 */
[-C--:B------:R-:W-:Y:S01]  /*4a10*/  FFMA.FTZ R19, R160, -R233.reuse, R19 ;  /* 0x800000e9a0137223 */ /* 0x080fe20000010013 */
[-C--:B------:R-:W-:Y:S01]  /*4a20*/  FFMA.FTZ R16, R159, -R233.reuse, R16 ;  /* 0x800000e99f107223 */ /* 0x080fe20000010010 */
[----:B------:R-:W-:Y:S01]  /*4a30*/  FFMA.FTZ R17, R158, -R233, R17 ;  /* 0x800000e99e117223 */ /* 0x000fe20000010011 */
[----:B------:R-:W-:Y:S06]  /*4a40*/  @!P0 BRA `(.L_x_492) ;  /* 0x0000000000248947 */ /* 0x000fec0003800000 */
[----:B------:R-:W-:Y:S01]  /*4a50*/  IADD3 R68, R154, 0x40, RZ ;  /* 0x000000409a447810 */ /* 0x000fe20007ffe0ff */
[C---:B------:R-:W-:Y:S02]  /*4a60*/  IMAD.IADD R69, R225.reuse, 0x1, R239 ;  /* 0x00000001e1457824 */ /* 0x040fe400078e02ef */
[----:B------:R-:W-:Y:S02]  /*4a70*/  VIADD R71, R225, 0x40 ;  /* 0x00000040e1477836 */ /* 0x000fe40000000000 */
[----:B------:R-:W-:Y:S01]  /*4a80*/  IMAD.MOV.U32 R153, RZ, RZ, R232 ;  /* 0x000000ffff997224 */ /* 0x000fe200078e00e8 */
[----:B------:R-:W-:Y:S02]  /*4a90*/  IADD3 R69, R232, R69, -R240 ;  /* 0x00000045e8457210 */ /* 0x000fe40007ffe8f0 */
[----:B------:R-:W-:Y:S02]  /*4aa0*/  ISETP.LT.AND P0, PT, R71, R240, PT ;  /* 0x000000f04700720c */ /* 0x000fe40003f01270 */
[----:B------:R-:W-:Y:S11]  /*4ab0*/  ISETP.GE.AND P1, PT, R68, R69, PT ;  /* 0x000000454400720c */ /* 0x000ff60003f26270 */
[----:B------:R-:W-:Y:S02]  /*4ac0*/  @!UPT UIADD3 URZ, URZ, URZ, URZ ;  /* 0x0000003f3f3ff290 */ /* 0x000fe4000fffe03f */
[----:B------:R-:W-:Y:S05]  /*4ad0*/  @!P1 BRA P0, `(.L_x_493) ;  /* 0x0000000400089947 */ /* 0x000fea0000000000 */
.L_x_492:
[--C-:B------:R-:W-:Y:S01]  /*4ae0*/  IADD3 R70, R240, 0x1, -R239.reuse ;  /* 0x00000001f0467810 */ /* 0x100fe20007ffe8ef */
[----:B------:R-:W-:Y:S01]  /*4af0*/  IMAD.IADD R69, R203, 0x1, R154 ;  /* 0x00000001cb457824 */ /* 0x000fe200078e029a */
[-C--:B------:R-:W-:Y:S01]  /*4b00*/  IADD3 R68, -R153, R240.reuse, -R239 ;  /* 0x000000f099447210 */ /* 0x080fe20007ffe9ef */
[----:B------:R-:W-:Y:S02]  /*4b10*/  VIADD R80, R222, 0x1 ;  /* 0x00000001de507836 */ /* 0x000fe40000000000 */
[----:B------:R-:W-:Y:S01]  /*4b20*/  VIADD R73, R70, UR7 ;  /* 0x0000000746497c36 */ /* 0x000fe20008000000 */
[-C--:B------:R-:W-:Y:S01]  /*4b30*/  VIADDMNMX R75, R68, R69.reuse, RZ, !PT ;  /* 0x00000045444b7246 */ /* 0x080fe200078001ff */
[----:B------:R-:W-:Y:S02]  /*4b40*/  VIADD R71, R69, 0x8 ;  /* 0x0000000845477836 */ /* 0x000fe40000000000 */
[C---:B------:R-:W-:Y:S01]  /*4b50*/  VIADD R78, R222.reuse, 0x8 ;  /* 0x00000008de4e7836 */ /* 0x040fe20000000000 */
[----:B------:R-:W-:Y:S01]  /*4b60*/  VIADDMNMX R73, R73, R69, R240, PT ;  /* 0x0000004549497246 */ /* 0x000fe200038001f0 */
[C---:B------:R-:W-:Y:S01]  /*4b70*/  VIADD R76, R222.reuse, 0x9 ;  /* 0x00000009de4c7836 */ /* 0x040fe20000000000 */
[CC--:B------:R-:W-:Y:S01]  /*4b80*/  ISETP.GE.AND P0, PT, R222.reuse, R75.reuse, PT ;  /* 0x0000004bde00720c */ /* 0x0c0fe20003f06270 */
[----:B------:R-:W-:Y:S01]  /*4b90*/  VIADD R74, R222, 0x10 ;  /* 0x00000010de4a7836 */ /* 0x000fe20000000000 */
[----:B------:R-:W-:Y:S01]  /*4ba0*/  ISETP.GE.AND P6, PT, R80, R75, PT ;  /* 0x0000004b5000720c */ /* 0x000fe20003fc6270 */
[C---:B------:R-:W-:Y:S01]  /*4bb0*/  VIADD R72, R222.reuse, 0x11 ;  /* 0x00000011de487836 */ /* 0x040fe20000000000 */
[----:B------:R-:W-:Y:S01]  /*4bc0*/  IADD3 R69, R71, UR7, R70 ;  /* 0x0000000747457c10 */ /* 0x000fe2000fffe046 */
[----:B------:R-:W-:Y:S01]  /*4bd0*/  VIADD R70, R222, 0x18 ;  /* 0x00000018de467836 */ /* 0x000fe20000000000 */
[----:B------:R-:W-:Y:S01]  /*4be0*/  VIADDMNMX R71, R68, R71, RZ, !PT ;  /* 0x0000004744477246 */ /* 0x000fe200078001ff */
[C---:B------:R-:W-:Y:S01]  /*4bf0*/  VIADD R68, R222.reuse, 0x19 ;  /* 0x00000019de447836 */ /* 0x040fe20000000000 */
[-C--:B------:R-:W-:Y:S01]  /*4c00*/  ISETP.GE.OR P0, PT, R222, R73.reuse, !P0 ;  /* 0x00000049de00720c */ /* 0x080fe20004706670 */
[----:B------:R-:W-:Y:S01]  /*4c10*/  IMAD.MOV.U32 R232, RZ, RZ, R153 ;  /* 0x000000ffffe87224 */ /* 0x000fe200078e0099 */
[----:B------:R-:W-:Y:S02]  /*4c20*/  ISETP.GE.OR P6, PT, R80, R73, !P6 ;  /* 0x000000495000720c */ /* 0x000fe400077c6670 */
[----:B------:R-:W-:Y:S02]  /*4c30*/  FSEL R4, R4, -INF , !P0 ;  /* 0xff80000004047808 */ /* 0x000fe40004000000 */
[----:B------:R-:W-:Y:S02]  /*4c40*/  FSEL R5, R5, -INF , !P6 ;  /* 0xff80000005057808 */ /* 0x000fe40007000000 */
[-C--:B------:R-:W-:Y:S02]  /*4c50*/  ISETP.GE.AND P5, PT, R78, R75.reuse, PT ;  /* 0x0000004b4e00720c */ /* 0x080fe40003fa6270 */
[-C--:B------:R-:W-:Y:S02]  /*4c60*/  ISETP.GE.AND P4, PT, R76, R75.reuse, PT ;  /* 0x0000004b4c00720c */ /* 0x080fe40003f86270 */
[-C--:B------:R-:W-:Y:S02]  /*4c70*/  ISETP.GE.AND P3, PT, R74, R75.reuse, PT ;  /* 0x0000004b4a00720c */ /* 0x080fe40003f66270 */
[-C--:B------:R-:W-:Y:S02]  /*4c80*/  ISETP.GE.AND P2, PT, R72, R75.reuse, PT ;  /* 0x0000004b4800720c */ /* 0x080fe40003f46270 */
[-C--:B------:R-:W-:Y:S02]  /*4c90*/  ISETP.GE.AND P1, PT, R70, R75.reuse, PT ;  /* 0x0000004b4600720c */ /* 0x080fe40003f26270 */
[----:B------:R-:W-:Y:S02]  /*4ca0*/  ISETP.GE.AND P0, PT, R68, R75, PT ;  /* 0x0000004b4400720c */ /* 0x000fe40003f06270 */
        /* <DEDUP_REMOVED lines=37> */
.L_x_493:
[C---:B------:R-:W-:Y:S01]  /*4f00*/  FMUL.FTZ R68, R234.reuse, 1.4426950216293334961 ;  /* 0x3fb8aa3bea447820 */ /* 0x040fe20000410000 */
[----:B------:R-:W-:Y:S01]  /*4f10*/  FSETP.NEU.FTZ.AND P0, PT, R234, -INF , PT ;  /* 0xff800000ea00780b */ /* 0x000fe20003f1d000 */
[C---:B------:R-:W-:Y:S01]  /*4f20*/  FMUL.FTZ R69, R235.reuse, 1.4426950216293334961 ;  /* 0x3fb8aa3beb457820 */ /* 0x040fe20000410000 */
        /* <DEDUP_REMOVED lines=9> */
[----:B------:R-:W-:Y:S01]  /*4fc0*/  FFMA.FTZ R161, R12, UR8, -R68 ;  /* 0x000000080ca17c23 */ /* 0x000fe20008010844 */
[--C-:B------:R-:W-:Y:S01]  /*4fd0*/  FFMA.FTZ R157, R6, UR8, -R4.reuse ;  /* 0x00000008069d7c23 */ /* 0x100fe20008010804 */
[--C-:B------:R-:W-:Y:S01]  /*4fe0*/  FFMA.FTZ R156, R7, UR8, -R4.reuse ;  /* 0x00000008079c7c23 */ /* 0x100fe20008010804 */
[--C-:B------:R-:W-:Y:S01]  /*4ff0*/  FFMA.FTZ R155, R10, UR8, -R4.reuse ;  /* 0x000000080a9b7c23 */ /* 0x100fe20008010804 */
[----:B------:R-:W-:Y:S01]  /*5000*/  FFMA.FTZ R154, R11, UR8, -R4 ;  /* 0x000000080b9a7c23 */ /* 0x000fe20008010804 */
[----:B------:R-:W-:Y:S01]  /*5010*/  MUFU.EX2 R165, R165 ;  /* 0x000000a500a57308 */ /* 0x000fe20000000800 */
[----:B------:R-:W-:Y:S01]  /*5020*/  FFMA.FTZ R160, R13, UR8, -R68 ;  /* 0x000000080da07c23 */ /* 0x000fe20008010844 */
[--C-:B------:R-:W-:Y:S01]  /*5030*/  FFMA.FTZ R153, R14, UR8, -R4.reuse ;  /* 0x000000080e997c23 */ /* 0x100fe20008010804 */
[----:B------:R-:W-:Y:S01]  /*5040*/  FFMA.FTZ R150, R15, UR8, -R4 ;  /* 0x000000080f967c23 */ /* 0x000fe20008010804 */
[----:B------:R-:W-:Y:S01]  /*5050*/  FFMA.FTZ R159, R16, UR8, -R68 ;  /* 0x00000008109f7c23 */ /* 0x000fe20008010844 */
[----:B------:R-:W-:Y:S01]  /*5060*/  FFMA.FTZ R149, R18, UR8, -R4 ;  /* 0x0000000812957c23 */ /* 0x000fe20008010804 */
        /* <DEDUP_REMOVED lines=42> */
[----:B------:R-:W-:Y:S05]  /*5310*/  LDSM.16.M88.4 R84, [R97+0xc000] ;  /* 0x00c000006154783b */ /* 0x000fea0000000200 */
[----:B------:R-:W4:Y:S05]  /*5320*/  LDSM.16.M88.4 R88, [R196+0x6000] ;  /* 0x00600000c458783b */ /* 0x000f2a0000000200 */
        /* <DEDUP_REMOVED lines=11> */
[----:B------:R-:W3:Y:S05]  /*53e0*/  LDSM.16.M88.4 R72, [R195+0x6800] ;  /* 0x00680000c348783b */ /* 0x000eea0000000200 */
[C---:B------:R-:W-:Y:S01]  /*53f0*/  HMMA.16816.F32.BF16 R4, R84.reuse, R88, R4 ;  /* 0x000000585404723c */ /* 0x040fe20000041804 */
[----:B------:R-:W-:Y:S05]  /*5400*/  LDSM.16.M88.4 R80, [R99+0xe000] ;  /* 0x00e000006350783b */ /* 0x000fea0000000200 */
[C---:B------:R-:W-:Y:S01]  /*5410*/  HMMA.16816.F32.BF16 R8, R84.reuse, R90, R8 ;  /* 0x0000005a5408723c */ /* 0x040fe20000041808 */
[----:B------:R-:W4:Y:S05]  /*5420*/  LDSM.16.M88.4 R88, [R198+UR5+0x1a000] ;  /* 0x01a00005c658783b */ /* 0x000f2a0008000200 */
[C---:B-1----:R-:W-:Y:S06]  /*5430*/  HMMA.16816.F32.BF16 R12, R84.reuse, R68, R12 ;  /* 0x00000044540c723c */ /* 0x042fec000004180c */
[----:B------:R-:W-:Y:S01]  /*5440*/  HMMA.16816.F32.BF16 R16, R84, R70, R16 ;  /* 0x000000465410723c */ /* 0x000fe20000041810 */
[----:B------:R-:W1:Y:S05]  /*5450*/  LDSM.16.M88.4 R68, [R198+UR5+0x1a800] ;  /* 0x01a80005c644783b */ /* 0x000e6a0008000200 */
[C---:B--2---:R-:W-:Y:S01]  /*5460*/  HMMA.16816.F32.BF16 R4, R76.reuse, R92, R4 ;  /* 0x0000005c4c04723c */ /* 0x044fe20000041804 */
[----:B------:R-:W-:Y:S05]  /*5470*/  LDSM.16.M88.4 R84, [R98+0xe000] ;  /* 0x00e000006254783b */ /* 0x000fea0000000200 */
[C---:B------:R-:W-:Y:S01]  /*5480*/  HMMA.16816.F32.BF16 R8, R76.reuse, R94, R8 ;  /* 0x0000005e4c08723c */ /* 0x040fe20000041808 */
[----:B------:R-:W2:Y:S05]  /*5490*/  LDSM.16.M88.4 R92, [R197+0x8000] ;  /* 0x00800000c55c783b */ /* 0x000eaa0000000200 */
[C---:B---3--:R-:W-:Y:S06]  /*54a0*/  HMMA.16816.F32.BF16 R12, R76.reuse, R72, R12 ;  /* 0x000000484c0c723c */ /* 0x048fec000004180c */
[----:B------:R-:W-:Y:S01]  /*54b0*/  HMMA.16816.F32.BF16 R16, R76, R74, R16 ;  /* 0x0000004a4c10723c */ /* 0x000fe20000041810 */
[----:B------:R-:W3:Y:S05]  /*54c0*/  LDSM.16.M88.4 R72, [R197+0x8800] ;  /* 0x00880000c548783b */ /* 0x000eea0000000200 */
[C---:B----4-:R-:W-:Y:S01]  /*54d0*/  HMMA.16816.F32.BF16 R4, R80.reuse, R88, R4 ;  /* 0x000000585004723c */ /* 0x050fe20000041804 */
[----:B------:R-:W-:Y:S05]  /*54e0*/  LDSM.16.M88.4 R76, [R97+0xe000] ;  /* 0x00e00000614c783b */ /* 0x000fea0000000200 */
[C---:B------:R-:W-:Y:S01]  /*54f0*/  HMMA.16816.F32.BF16 R8, R80.reuse, R90, R8 ;  /* 0x0000005a5008723c */ /* 0x040fe20000041808 */
[----:B------:R-:W4:Y:S05]  /*5500*/  LDSM.16.M88.4 R88, [R196+0x8000] ;  /* 0x00800000c458783b */ /* 0x000f2a0000000200 */
[C---:B-1----:R-:W-:Y:S06]  /*5510*/  HMMA.16816.F32.BF16 R12, R80.reuse, R68, R12 ;  /* 0x00000044500c723c */ /* 0x042fec000004180c */
[----:B------:R-:W-:Y:S01]  /*5520*/  HMMA.16816.F32.BF16 R16, R80, R70, R16 ;  /* 0x000000465010723c */ /* 0x000fe20000041810 */
[----:B------:R-:W1:Y:S05]  /*5530*/  LDSM.16.M88.4 R68, [R196+0x8800] ;  /* 0x00880000c444783b */ /* 0x000e6a0000000200 */
        /* <DEDUP_REMOVED lines=43> */
[C---:B-----5:R-:W-:Y:S01]  /*57f0*/  FADD.FTZ R4, -R152.reuse, R4 ;  /* 0x0000000498047221 */ /* 0x060fe20000010100 */
[C---:B------:R-:W-:Y:S01]  /*5800*/  FADD.FTZ R5, -R152.reuse, R5 ;  /* 0x0000000598057221 */ /* 0x040fe20000010100 */
[C---:B------:R-:W-:Y:S03]  /*5810*/  FADD.FTZ R6, -R151.reuse, R6 ;  /* 0x0000000697067221 */ /* 0x040fe60000010100 */
[C---:B------:R-:W-:Y:S01]  /*5820*/  FADD.FTZ R7, -R151.reuse, R7 ;  /* 0x0000000797077221 */ /* 0x040fe20000010100 */
[C---:B------:R-:W-:Y:S01]  /*5830*/  FADD.FTZ R8, -R152.reuse, R8 ;  /* 0x0000000898087221 */ /* 0x040fe20000010100 */
[----:B------:R-:W-:Y:S01]  /*5840*/  FADD.FTZ R9, -R152, R9 ;  /* 0x0000000998097221 */ /* 0x000fe20000010100 */
[C---:B------:R-:W-:Y:S01]  /*5850*/  FADD.FTZ R10, -R151.reuse, R10 ;  /* 0x0000000a970a7221 */ /* 0x040fe20000010100 */
        /* <DEDUP_REMOVED lines=9> */
[C---:B------:R-:W-:Y:S01]  /*58f0*/  FADD.FTZ R16, -R152.reuse, R16 ;  /* 0x0000001098107221 */ /* 0x040fe20000010100 */
[----:B------:R-:W-:Y:S01]  /*5900*/  FADD.FTZ R17, -R152, R17 ;  /* 0x0000001198117221 */ /* 0x000fe20000010100 */
        /* <DEDUP_REMOVED lines=39> */
[C---:B--2---:R-:W-:Y:S01]  /*5b80*/  LEA.HI.X R248, R5.reuse, R8, R4, 0x5, P5 ;  /* 0x0000000805f87211 */ /* 0x044fe200028f2c04 */
[--C-:B------:R-:W-:Y:S01]  /*5b90*/  IMAD.IADD R236, R236, 0x1, R7.reuse ;  /* 0x00000001ecec7824 */ /* 0x100fe200078e0207 */
[----:B------:R-:W-:Y:S01]  /*5ba0*/  @!P3 LEA R8, P5, R5, R10, 0x6 ;  /* 0x0000000a0508b211 */ /* 0x000fe200078a30ff */
[--C-:B------:R-:W-:Y:S01]  /*5bb0*/  IMAD.IADD R230, R230, 0x1, R7.reuse ;  /* 0x00000001e6e67824 */ /* 0x100fe200078e0207 */
[-CC-:B------:R-:W-:Y:S01]  /*5bc0*/  @!P2 LEA.HI.X R13, R9, R249.reuse, R248.reuse, 0x1, P4 ;  /* 0x000000f9090da211 */ /* 0x180fe200020f0cf8 */
        /* <DEDUP_REMOVED lines=54> */
.L_x_494:
        /* <DEDUP_REMOVED lines=137> */
.L_x_495:
        /* <DEDUP_REMOVED lines=82> */
[----:B------:R2:W-:Y:S03]  /*6ce0*/  REDG.E.ADD.F32.FTZ.RN.STRONG.GPU desc[UR14][R162.64], R5 ;  /* 0x00000005a20079a6 */ /* 0x0005e6000c10f38e */
[-C--:B------:R-:W-:Y:S01]  /*6cf0*/  LEA.HI.X.SX32 R167, R157, R245.reuse, 0x2, P0 ;  /* 0x000000f59da77211 */ /* 0x080fe200000f16ff */
[----:B------:R-:W-:Y:S01]  /*6d00*/  REDG.E.ADD.F32.FTZ.RN.STRONG.GPU desc[UR14][R168.64], R6 ;  /* 0x00000006a80079a6 */ /* 0x000fe2000c10f38e */
[CC--:B------:R-:W-:Y:S01]  /*6d10*/  LEA R164, P1, R159.reuse, R244.reuse, 0x2 ;  /* 0x000000f49fa47211 */ /* 0x0c0fe200078210ff */
[C---:B------:R-:W-:Y:S02]  /*6d20*/  IMAD R157, R250.reuse, 0x30, RZ ;  /* 0x00000030fa9d7824 */ /* 0x040fe400078e02ff */
[----:B------:R3:W-:Y:S01]  /*6d30*/  REDG.E.ADD.F32.FTZ.RN.STRONG.GPU desc[UR14][R166.64], R7 ;  /* 0x00000007a60079a6 */ /* 0x0007e2000c10f38e */
[-C--:B------:R-:W-:Y:S01]  /*6d40*/  LEA.HI.X.SX32 R165, R159, R245.reuse, 0x2, P1 ;  /* 0x000000f59fa57211 */ /* 0x080fe200008f16ff */
[C---:B------:R-:W-:Y:S01]  /*6d50*/  IMAD R159, R250.reuse, 0x38, RZ ;  /* 0x00000038fa9f7824 */ /* 0x040fe200078e02ff */
        /* <DEDUP_REMOVED lines=211> */
[----:B------:R-:W-:Y:S01]  /*7a90*/  ISETP.GT.AND P2, PT, R238, R223, PT ;  /* 0x000000dfee00720c */ /* 0x000fe20003f44270 */
        /* <DEDUP_REMOVED lines=74> */
[----:B------:R1:W-:Y:S01]  /*7f40*/  STS [R216], R101 ;  /* 0x00000065d8007388 */ /* 0x0003e20000000800 */
[----:B------:R-:W-:Y:S01]  /*7f50*/  F2FP.BF16.F32.PACK_AB R131, R131, R130 ;  /* 0x000000828383723e */ /* 0x000fe200000010ff */
[----:B------:R-:W-:Y:S01]  /*7f60*/  FMUL.FTZ R140, R140, UR4 ;  /* 0x000000048c8c7c20 */ /* 0x000fe20008410000 */
[----:B------:R-:W-:Y:S01]  /*7f70*/  FMUL.FTZ R141, R141, UR4 ;  /* 0x000000048d8d7c20 */ /* 0x000fe20008410000 */
[----:B------:R1:W-:Y:S01]  /*7f80*/  STS [R216+0x400], R103 ;  /* 0x00040067d8007388 */ /* 0x0003e20000000800 */
[----:B------:R-:W-:Y:S01]  /*7f90*/  FMUL.FTZ R142, R142, UR4 ;  /* 0x000000048e8e7c20 */ /* 0x000fe20008410000 */
[----:B------:R-:W-:Y:S01]  /*7fa0*/  FMUL.FTZ R143, R143, UR4 ;  /* 0x000000048f8f7c20 */ /* 0x000fe20008410000 */
[----:B------:R-:W-:Y:S01]  /*7fb0*/  F2FP.BF16.F32.PACK_AB R121, R121, R120 ;  /* 0x000000787979723e */ /* 0x000fe200000010ff */
[----:B------:R1:W-:Y:S01]  /*7fc0*/  STS [R218], R113 ;  /* 0x00000071da007388 */ /* 0x0003e20000000800 */
[----:B------:R-:W-:Y:S01]  /*7fd0*/  F2FP.BF16.F32.PACK_AB R123, R123, R122 ;  /* 0x0000007a7b7b723e */ /* 0x000fe200000010ff */
[----:B------:R-:W2:Y:S01]  /*7fe0*/  @P0 LDC.64 R2, c[0x0][0x450] ;  /* 0x00011400ff020b82 */ /* 0x000ea20000000a00 */
[----:B------:R-:W-:Y:S01]  /*7ff0*/  F2FP.BF16.F32.PACK_AB R125, R125, R124 ;  /* 0x0000007c7d7d723e */ /* 0x000fe200000010ff */
[----:B------:R1:W-:Y:S01]  /*8000*/  STS [R218+0x400], R115 ;  /* 0x00040073da007388 */ /* 0x0003e20000000800 */
[----:B------:R-:W-:-:S02]  /*8010*/  F2FP.BF16.F32.PACK_AB R127, R127, R126 ;  /* 0x0000007e7f7f723e */ /* 0x000fc400000010ff */
[----:B------:R-:W-:Y:S01]  /*8020*/  F2FP.BF16.F32.PACK_AB R133, R133, R132 ;  /* 0x000000848585723e */ /* 0x000fe200000010ff */
[----:B------:R1:W-:Y:S01]  /*8030*/  STS [R216+0x1000], R105 ;  /* 0x00100069d8007388 */ /* 0x0003e20000000800 */
[----:B------:R-:W-:Y:S01]  /*8040*/  F2FP.BF16.F32.PACK_AB R135, R135, R134 ;  /* 0x000000868787723e */ /* 0x000fe200000010ff */
[----:B------:R-:W3:Y:S01]  /*8050*/  @P0 LDC.64 R4, c[0x0][0x458] ;  /* 0x00011600ff040b82 */ /* 0x000ee20000000a00 */
[----:B------:R-:W-:Y:S01]  /*8060*/  F2FP.BF16.F32.PACK_AB R145, R145, R144 ;  /* 0x000000909191723e */ /* 0x000fe200000010ff */
[----:B------:R1:W-:Y:S01]  /*8070*/  STS [R216+0x1400], R107 ;  /* 0x0014006bd8007388 */ /* 0x0003e20000000800 */
[----:B------:R-:W-:Y:S02]  /*8080*/  F2FP.BF16.F32.PACK_AB R147, R147, R146 ;  /* 0x000000929393723e */ /* 0x000fe400000010ff */
[----:B------:R-:W-:Y:S01]  /*8090*/  F2FP.BF16.F32.PACK_AB R137, R137, R136 ;  /* 0x000000888989723e */ /* 0x000fe200000010ff */
[----:B------:R1:W-:Y:S01]  /*80a0*/  STS [R218+0x1000], R109 ;  /* 0x0010006dda007388 */ /* 0x0003e20000000800 */
[----:B------:R-:W-:-:S02]  /*80b0*/  F2FP.BF16.F32.PACK_AB R139, R139, R138 ;  /* 0x0000008a8b8b723e */ /* 0x000fc400000010ff */
[----:B------:R-:W-:Y:S01]  /*80c0*/  F2FP.BF16.F32.PACK_AB R141, R141, R140 ;  /* 0x0000008c8d8d723e */ /* 0x000fe200000010ff */
[----:B------:R1:W-:Y:S01]  /*80d0*/  STS [R218+0x1400], R111 ;  /* 0x0014006fda007388 */ /* 0x0003e20000000800 */
[----:B------:R-:W-:Y:S02]  /*80e0*/  F2FP.BF16.F32.PACK_AB R143, R143, R142 ;  /* 0x0000008e8f8f723e */ /* 0x000fe400000010ff */
        /* <DEDUP_REMOVED lines=29> */
[CC--:B------:R-:W-:Y:S02]  /*82c0*/  @P0 IADD3 R10, R237.reuse, R242.reuse, RZ ;  /* 0x000000f2ed0a0210 */ /* 0x0c0fe40007ffe0ff */
[----:B------:R-:W-:Y:S01]  /*82d0*/  @P0 IADD3 R8, R237, R242, RZ ;  /* 0x000000f2ed080210 */ /* 0x000fe20007ffe0ff */
[----:B------:R1:W-:Y:S01]  /*82e0*/  STS [R218+0x4000], R145 ;  /* 0x00400091da007388 */ /* 0x0003e20000000800 */
[----:B------:R-:W-:Y:S01]  /*82f0*/  F2FP.BF16.F32.PACK_AB R61, R61, R60 ;  /* 0x0000003c3d3d723e */ /* 0x000fe200000010ff */
[C---:B--2---:R-:W-:Y:S01]  /*8300*/  @P0 IMAD R44, R10.reuse, R3, RZ ;  /* 0x000000030a2c0224 */ /* 0x044fe200078e02ff */
[----:B------:R-:W-:Y:S01]  /*8310*/  F2FP.BF16.F32.PACK_AB R63, R63, R62 ;  /* 0x0000003e3f3f723e */ /* 0x000fe200000010ff */
[----:B------:R1:W-:Y:S01]  /*8320*/  STS [R218+0x4400], R147 ;  /* 0x00440093da007388 */ /* 0x0003e20000000800 */
[----:B------:R-:W-:-:S03]  /*8330*/  @P0 IMAD.WIDE.U32 R10, R10, R2, RZ ;  /* 0x000000020a0a0225 */ /* 0x000fc600078e00ff */
[----:B------:R1:W-:Y:S01]  /*8340*/  STS [R216+0x5000], R137 ;  /* 0x00500089d8007388 */ /* 0x0003e20000000800 */
[C---:B---3--:R-:W-:Y:S01]  /*8350*/  @P0 IMAD R6, R8.reuse, R5, RZ ;  /* 0x0000000508060224 */ /* 0x048fe200078e02ff */
[----:B------:R-:W-:Y:S01]  /*8360*/  @P0 IADD3 R44, R11, R44, RZ ;  /* 0x0000002c0b2c0210 */ /* 0x000fe20007ffe0ff */
[----:B------:R-:W-:Y:S01]  /*8370*/  @P0 IMAD.WIDE.U32 R8, R8, R4, RZ ;  /* 0x0000000408080225 */ /* 0x000fe200078e00ff */
[----:B------:R1:W-:Y:S01]  /*8380*/  STS [R216+0x5400], R139 ;  /* 0x0054008bd8007388 */ /* 0x0003e20000000800 */
[----:B------:R-:W-:Y:S02]  /*8390*/  SHF.R.S32.HI R11, RZ, 0x1f, R208 ;  /* 0x0000001fff0b7819 */ /* 0x000fe400000114d0 */
[----:B------:R-:W-:Y:S01]  /*83a0*/  @P0 IMAD.MOV.U32 R46, RZ, RZ, R10 ;  /* 0x000000ffff2e0224 */ /* 0x000fe200078e000a */
[----:B------:R1:W-:Y:S01]  /*83b0*/  STS [R218+0x5000], R141 ;  /* 0x0050008dda007388 */ /* 0x0003e20000000800 */
[----:B------:R-:W-:Y:S01]  /*83c0*/  @P0 IADD3 R6, R9, R6, RZ ;  /* 0x0000000609060210 */ /* 0x000fe20007ffe0ff */
[----:B------:R-:W-:-:S02]  /*83d0*/  @P0 IMAD.MOV.U32 R56, RZ, RZ, R8 ;  /* 0x000000ffff380224 */ /* 0x000fc400078e0008 */
        /* <DEDUP_REMOVED lines=33> */
[----:B-1----:R-:W-:-:S05]  /*85f0*/  IMAD.WIDE.U32 R46, R208, R8, R12 ;  /* 0x00000008d02e7225 */ /* 0x002fca00078e000c */
[----:B------:R-:W-:Y:S02]  /*8600*/  IADD3 R44, R47, R7, RZ ;  /* 0x000000072f2c7210 */ /* 0x000fe40007ffe0ff */
.L_x_497:
        /* <DEDUP_REMOVED lines=11> */
[----:B------:R-:W-:-:S07]  /*86c0*/  IADD3 R6, R57, R7, RZ ;  /* 0x0000000739067210 */ /* 0x000fce0007ffe0ff */
.L_x_498:
[----:B------:R-:W-:Y:S01]  /*86d0*/  STS [R218+0xb000], R61 ;  /* 0x00b0003dda007388 */ /* 0x000fe20000000800 */
[----:B-1----:R-:W-:Y:S01]  /*86e0*/  SHF.R.S32.HI R57, RZ, 0x1f, R225 ;  /* 0x0000001fff397819 */ /* 0x002fe200000114e1 */
[----:B------:R-:W-:Y:S01]  /*86f0*/  IMAD.MOV.U32 R62, RZ, RZ, R206 ;  /* 0x000000ffff3e7224 */ /* 0x000fe200078e00ce */
[----:B------:R-:W-:Y:S01]  /*8700*/  SHF.R.S32.HI R7, RZ, 0x1f, R214 ;  /* 0x0000001fff077819 */ /* 0x000fe200000114d6 */
[----:B------:R1:W-:Y:S01]  /*8710*/  STS [R218+0xb400], R63 ;  /* 0x00b4003fda007388 */ /* 0x0003e20000000800 */
[----:B------:R-:W-:Y:S01]  /*8720*/  IMAD R240, R211, -0x40, R240 ;  /* 0xffffffc0d3f07824 */ /* 0x000fe200078e02f0 */
[----:B------:R-:W-:Y:S01]  /*8730*/  ULDC.64 UR6, c[0x0][0x468] ;  /* 0x00011a0000067ab9 */ /* 0x000fe20000000a00 */
[----:B------:R-:W-:Y:S01]  /*8740*/  IMAD R48, R57, R2, RZ ;  /* 0x0000000239307224 */ /* 0x000fe200078e02ff */
[----:B------:R-:W-:Y:S01]  /*8750*/  BAR.SYNC.DEFER_BLOCKING 0x0 ;  /* 0x0000000000007b1d */ /* 0x000fe20000010000 */
[----:B------:R-:W-:Y:S02]  /*8760*/  SHF.R.S32.HI R59, RZ, 0x1f, R205 ;  /* 0x0000001fff3b7819 */ /* 0x000fe400000114cd */
[----:B------:R-:W-:Y:S01]  /*8770*/  ISETP.GE.AND P4, PT, R205, R240, PT ;  /* 0x000000f0cd00720c */ /* 0x000fe20003f86270 */
[----:B------:R-:W-:-:S02]  /*8780*/  IMAD R45, R225, R3, R48 ;  /* 0x00000003e12d7224 */ /* 0x000fc400078e0230 */
[----:B------:R-:W-:Y:S01]  /*8790*/  BSSY B0, `(.L_x_499) ;  /* 0x0000027000007945 */ /* 0x000fe20003800000 */
[----:B-1----:R-:W-:Y:S01]  /*87a0*/  SHF.R.S32.HI R63, RZ, 0x1f, R206 ;  /* 0x0000001fff3f7819 */ /* 0x002fe200000114ce */
[----:B------:R1:W2:Y:S02]  /*87b0*/  LDS.128 R40, [R213+0x13000] ;  /* 0x01300000d5287984 */ /* 0x0002a40000000c00 */
[----:B------:R-:W-:Y:S02]  /*87c0*/  IMAD.WIDE.U32 R50, R225, R2, R62 ;  /* 0x00000002e1327225 */ /* 0x000fe400078e003e */
[----:B------:R1:W3:Y:S01]  /*87d0*/  LDS.128 R36, [R213+0x15000] ;  /* 0x01500000d5247984 */ /* 0x0002e20000000c00 */
[----:B------:R-:W-:-:S03]  /*87e0*/  IADD3 R64, P0, R46, R50, RZ ;  /* 0x000000322e407210 */ /* 0x000fc60007f1e0ff */
        /* <DEDUP_REMOVED lines=9> */
[----:B------:R1:W1:Y:S03]  /*8880*/  LDS.128 R20, [R213+0x1a000] ;  /* 0x01a00000d5147984 */ /* 0x0002660000000c00 */
[----:B------:R-:W-:Y:S01]  /*8890*/  IMAD.IADD R61, R45, 0x1, R65 ;  /* 0x000000012d3d7824 */ /* 0x000fe200078e0241 */
        /* <DEDUP_REMOVED lines=22> */
.L_x_500:
[----:B------:R-:W-:Y:S05]  /*8a00*/  BSYNC B0 ;  /* 0x0000000000007941 */ /* 0x000fea0003800000 */
.L_x_499:
        /* <DEDUP_REMOVED lines=19> */
.L_x_502:
[----:B------:R-:W-:Y:S05]  /*8b40*/  BSYNC B0 ;  /* 0x0000000000007941 */ /* 0x000fea0003800000 */
.L_x_501:
        /* <DEDUP_REMOVED lines=28> */
.L_x_504:
[----:B------:R-:W-:Y:S05]  /*8d10*/  BSYNC B0 ;  /* 0x0000000000007941 */ /* 0x000fea0003800000 */
.L_x_503:
        /* <DEDUP_REMOVED lines=19> */
.L_x_473:
[----:B------:R-:W-:Y:S05]  /*8e50*/  BSYNC B1 ;  /* 0x0000000000017941 */ /* 0x000fea0003800000 */
.L_x_459:
[----:B-1-34-:R-:W1:Y:S02]  /*8e60*/  LDC R2, c[0x0][0xc] ;  /* 0x00000300ff027b82 */ /* 0x01ae640000000800 */
[----:B-1----:R-:W-:-:S04]  /*8e70*/  IADD3 R211, R2, R211, RZ ;  /* 0x000000d302d37210 */ /* 0x002fc80007ffe0ff */
[----:B------:R-:W-:-:S13]  /*8e80*/  ISETP.GE.AND P0, PT, R211, UR12, PT ;  /* 0x0000000cd3007c0c */ /* 0x000fda000bf06270 */
[----:B------:R-:W-:Y:S05]  /*8e90*/  @P0 BRA `(.L_x_505) ;  /* 0x0000000000040947 */ /* 0x000fea0003800000 */
[----:B------:R-:W-:Y:S05]  /*8ea0*/  BRA `(.L_x_506) ;  /* 0xffffff7800987947 */ /* 0x000fea000383ffff */
.L_x_505:
[----:B------:R-:W-:Y:S05]  /*8eb0*/  EXIT ;  /* 0x000000000000794d */ /* 0x000fea0003800000 */
.L_x_507:
        /* <DEDUP_REMOVED lines=12> */
.L_x_1593:


//--------------------- .text._ZN5flash27flash_bwd_convert_dq_kernelI23Flash_bwd_kernel_traitsILi192ELi64ELi64ELi8ELi4ELi2ELi2ELb1ELb1EN7cutlass10bfloat16_tE19Flash_kernel_traitsILi192ELi64ELi64ELi8ES3_EEEEvNS_16Flash_bwd_paramsEi --------------------------
	.section	.text._ZN5flash27flash_bwd_convert_dq_kernelI23Flash_bwd_kernel_traitsILi192ELi64ELi64ELi8ELi4ELi2ELi2ELb1ELb1EN7cutlass10bfloat16_tE19Flash_kernel_traitsILi192ELi64ELi64ELi8ES3_EEEEvNS_16Flash_bwd_paramsEi,"ax",@progbits
	.align	128
        .global         _ZN5flash27flash_bwd_convert_dq_kernelI23Flash_bwd_kernel_traitsILi192ELi64ELi64ELi8ELi4ELi2ELi2ELb1ELb1EN7cutlass10bfloat16_tE19Flash_kernel_traitsILi192ELi64ELi64ELi8ES3_EEEEvNS_16Flash_bwd_paramsEi
        .type           _ZN5flash27flash_bwd_convert_dq_kernelI23Flash_bwd_kernel_traitsILi192ELi64ELi64ELi8ELi4ELi2ELi2ELb1ELb1EN7cutlass10bfloat16_tE19Flash_kernel_traitsILi192ELi64ELi64ELi8ES3_EEEEvNS_16Flash_bwd_paramsEi,@function
        .size           _ZN5flash27flash_bwd_convert_dq_kernelI23Flash_bwd_kernel_traitsILi192ELi64ELi64ELi8ELi4ELi2ELi2ELb1ELb1EN7cutlass10bfloat16_tE19Flash_kernel_traitsILi192ELi64ELi64ELi8ES3_EEEEvNS_16Flash_bwd_paramsEi,(.L_x_1594 - _ZN5flash27flash_bwd_convert_dq_kernelI23Flash_bwd_kernel_traitsILi192ELi64ELi64ELi8ELi4ELi2ELi2ELb1ELb1EN7cutlass10bfloat16_tE19Flash_kernel_traitsILi192ELi64ELi64ELi8ES3_EEEEvNS_16Flash_bwd_paramsEi)
        .other          _ZN5flash27flash_bwd_convert_dq_kernelI23Flash_bwd_kernel_traitsILi192ELi64ELi64ELi8ELi4ELi2ELi2ELb1ELb1EN7cutlass10bfloat16_tE19Flash_kernel_traitsILi192ELi64ELi64ELi8ES3_EEEEvNS_16Flash_bwd_paramsEi,@"STO_CUDA_ENTRY STV_DEFAULT"
_ZN5flash27flash_bwd_convert_dq_kernelI23Flash_bwd_kernel_traitsILi192ELi64ELi64ELi8ELi4ELi2ELi2ELb1ELb1EN7cutlass10bfloat16_tE19Flash_kernel_traitsILi192ELi64ELi64ELi8ES3_EEEEvNS_16Flash_bwd_paramsEi:
.text._ZN5flash27flash_bwd_convert_dq_kernelI23Flash_bwd_kernel_traitsILi192ELi64ELi64ELi8ELi4ELi2ELi2ELb1ELb1EN7cutlass10bfloat16_tE19Flash_kernel_traitsILi192ELi64ELi64ELi8ES3_EEEEvNS_16Flash_bwd_paramsEi:
[----:B------:R-:W-:Y:S01]  /*0000*/  LDC R1, c[0x0][0x28] ;  /* 0x00000a00ff017b82 */ /* 0x000fe20000000800 */
[----:B------:R-:W0:Y:S07]  /*0010*/  S2R R44, SR_CTAID.Y ;  /* 0x00000000002c7919 */ /* 0x000e2e0000002600 */
[----:B------:R-:W0:Y:S01]  /*0020*/  LDC.64 R2, c[0x0][0x2f0] ;  /* 0x0000bc00ff027b82 */ /* 0x000e220000000a00 */
[----:B------:R-:W-:Y:S01]  /*0030*/  ULDC.64 UR4, c[0x0][0x2f0] ;  /* 0x0000bc0000047ab9 */ /* 0x000fe20000000a00 */
[----:B------:R-:W-:Y:S01]  /*0040*/  MOV R47, 0xffffffff ;  /* 0xffffffff002f7802 */ /* 0x000fe20000000f00 */
[----:B------:R-:W-:Y:S01]  /*0050*/  ULDC.64 UR6, c[0x0][0x208] ;  /* 0x0000820000067ab9 */ /* 0x000fe20000000a00 */
[----:B------:R-:W-:-:S04]  /*0060*/  ISETP.NE.U32.AND P0, PT, RZ, UR4, PT ;  /* 0x00000004ff007c0c */ /* 0x000fc8000bf05070 */
[----:B------:R-:W-:Y:S01]  /*0070*/  ISETP.NE.AND.EX P0, PT, RZ, UR5, PT, P0 ;  /* 0x00000005ff007c0c */ /* 0x000fe2000bf05300 */
[----:B0-----:R-:W-:-:S12]  /*0080*/  IMAD.WIDE R2, R44, 0x4, R2 ;  /* 0x000000042c027825 */ /* 0x001fd800078e0202 */
[----:B------:R-:W2:Y:S04]  /*0090*/  @P0 LDG.E R47, desc[UR6][R2.64] ;  /* 0x00000006022f0981 */ /* 0x000ea8000c1e1900 */
[----:B------:R-:W2:Y:S01]  /*00a0*/  @P0 LDG.E R80, desc[UR6][R2.64+0x4] ;  /* 0x0000040602500981 */ /* 0x000ea2000c1e1900 */
[----:B------:R-:W0:Y:S02]  /*00b0*/  S2R R79, SR_CTAID.X ;  /* 0x00000000004f7919 */ /* 0x000e240000002500 */
[----:B0-----:R-:W-:Y:S01]  /*00c0*/  SHF.L.U32 R79, R79, 0x6, RZ ;  /* 0x000000064f4f7819 */ /* 0x001fe200000006ff */
[----:B--2---:R-:W-:-:S06]  /*00d0*/  @P0 IMAD.IADD R80, R80, 0x1, -R47 ;  /* 0x0000000150500824 */ /* 0x004fcc00078e0a2f */
[----:B------:R-:W0:Y:S02]  /*00e0*/  @!P0 LDC R80, c[0x0][0x2c4] ;  /* 0x0000b100ff508b82 */ /* 0x000e240000000800 */
[----:B0-----:R-:W-:-:S13]  /*00f0*/  ISETP.GT.AND P1, PT, R80, R79, PT ;  /* 0x0000004f5000720c */ /* 0x001fda0003f24270 */
[----:B------:R-:W-:Y:S05]  /*0100*/  @!P1 EXIT ;  /* 0x000000000000994d */ /* 0x000fea0003800000 */
[----:B------:R-:W0:Y:S01]  /*0110*/  S2R R6, SR_TID.X ;  /* 0x0000000000067919 */ /* 0x000e220000002100 */
[----:B------:R-:W-:Y:S01]  /*0120*/  ISETP.NE.AND P2, PT, R47, -0x1, PT ;  /* 0xffffffff2f00780c */ /* 0x000fe20003f45270 */
[----:B------:R-:W1:Y:S01]  /*0130*/  LDC R75, c[0x0][0x490] ;  /* 0x00012400ff4b7b82 */ /* 0x000e620000000800 */
[----:B------:R-:W-:Y:S01]  /*0140*/  HFMA2.MMA R41, -RZ, RZ, 0, 0 ;  /* 0x00000000ff297435 */ /* 0x000fe200000001ff */
[----:B------:R-:W2:Y:S01]  /*0150*/  S2R R50, SR_TID.X ;  /* 0x0000000000327919 */ /* 0x000ea20000002100 */
[----:B------:R-:W-:Y:S02]  /*0160*/  SHF.R.S32.HI R51, RZ, 0x1f, R79 ;  /* 0x0000001fff337819 */ /* 0x000fe4000001144f */
[----:B------:R-:W-:Y:S02]  /*0170*/  CS2R R72, SRZ ;  /* 0x0000000000487805 */ /* 0x000fe4000001ff00 */
[----:B------:R-:W-:Y:S01]  /*0180*/  CS2R R70, SRZ ;  /* 0x0000000000467805 */ /* 0x000fe2000001ff00 */
[----:B------:R-:W3:Y:S01]  /*0190*/  S2R R74, SR_CTAID.Z ;  /* 0x00000000004a7919 */ /* 0x000ee20000002700 */
[----:B------:R-:W-:-:S02]  /*01a0*/  CS2R R68, SRZ ;  /* 0x0000000000447805 */ /* 0x000fc4000001ff00 */
[----:B------:R-:W-:Y:S02]  /*01b0*/  CS2R R66, SRZ ;  /* 0x0000000000427805 */ /* 0x000fe4000001ff00 */
[----:B------:R-:W-:Y:S02]  /*01c0*/  CS2R R64, SRZ ;  /* 0x0000000000407805 */ /* 0x000fe4000001ff00 */
[----:B------:R-:W-:Y:S02]  /*01d0*/  CS2R R62, SRZ ;  /* 0x00000000003e7805 */ /* 0x000fe4000001ff00 */
[----:B------:R-:W-:Y:S01]  /*01e0*/  CS2R R60, SRZ ;  /* 0x00000000003c7805 */ /* 0x000fe2000001ff00 */
[----:B------:R-:W4:Y:S01]  /*01f0*/  @P2 LDC.64 R4, c[0x0][0x448] ;  /* 0x00011200ff042b82 */ /* 0x000f220000000a00 */
        /* <DEDUP_REMOVED lines=15> */
[----:B-1----:R-:W-:Y:S02]  /*02f0*/  ISETP.GE.AND P1, PT, R75, 0x1, PT ;  /* 0x000000014b00780c */ /* 0x002fe40003f26270 */
[----:B0-----:R-:W-:-:S04]  /*0300*/  SHF.R.S32.HI R7, RZ, 0x1f, R6 ;  /* 0x0000001fff077819 */ /* 0x001fc80000011406 */
[CC--:B------:R-:W-:Y:S02]  /*0310*/  LEA.HI R0, R7.reuse, R6.reuse, RZ, 0x2 ;  /* 0x0000000607007211 */ /* 0x0c0fe400078f10ff */
[----:B------:R-:W-:Y:S01]  /*0320*/  LEA.HI R38, R7, R6, RZ, 0x3 ;  /* 0x0000000607267211 */ /* 0x000fe200078f18ff */
[C---:B----4-:R-:W-:Y:S01]  /*0330*/  @P2 IMAD.WIDE.U32 R82, R47.reuse, R4, RZ ;  /* 0x000000042f522225 */ /* 0x050fe200078e00ff */
[--C-:B------:R-:W-:Y:S02]  /*0340*/  SHF.R.S32.HI R76, RZ, 0x2, R0.reuse ;  /* 0x00000002ff4c7819 */ /* 0x100fe40000011400 */
[----:B------:R-:W-:Y:S01]  /*0350*/  SHF.R.S32.HI R3, RZ, 0x1f, R0 ;  /* 0x0000001fff037819 */ /* 0x000fe20000011400 */
[----:B------:R-:W-:Y:S01]  /*0360*/  @P2 IMAD R81, R47, R5, R83 ;  /* 0x000000052f512224 */ /* 0x000fe200078e0253 */
[----:B------:R-:W-:Y:S02]  /*0370*/  LOP3.LUT R78, R38, 0x1ffffff8, RZ, 0xc0, !PT ;  /* 0x1ffffff8264e7812 */ /* 0x000fe400078ec0ff */
[----:B------:R-:W-:-:S02]  /*0380*/  CS2R R4, SRZ ;  /* 0x0000000000047805 */ /* 0x000fc4000001ff00 */
[----:B------:R-:W-:Y:S02]  /*0390*/  LEA.HI R3, R3, R76, RZ, 0x3 ;  /* 0x0000004c03037211 */ /* 0x000fe400078f18ff */
[----:B------:R-:W-:Y:S01]  /*03a0*/  LOP3.LUT R77, R0, 0x3ffffffc, RZ, 0xc0, !PT ;  /* 0x3ffffffc004d7812 */ /* 0x000fe200078ec0ff */
[----:B------:R-:W-:Y:S01]  /*03b0*/  IMAD.IADD R78, R6, 0x1, -R78 ;  /* 0x00000001064e7824 */ /* 0x000fe200078e0a4e */
[----:B------:R-:W-:Y:S02]  /*03c0*/  LOP3.LUT R3, R3, 0xfffffff8, RZ, 0xc0, !PT ;  /* 0xfffffff803037812 */ /* 0x000fe400078ec0ff */
[CC--:B------:R-:W-:Y:S02]  /*03d0*/  LEA.HI R39, R7.reuse, R6.reuse, RZ, 0x5 ;  /* 0x0000000607277211 */ /* 0x0c0fe400078f28ff */
[----:B------:R-:W-:Y:S01]  /*03e0*/  LEA.HI R2, R7, R6, RZ, 0x6 ;  /* 0x0000000607027211 */ /* 0x000fe200078f30ff */
[----:B------:R-:W-:Y:S01]  /*03f0*/  IMAD.IADD R76, R76, 0x1, -R3 ;  /* 0x000000014c4c7824 */ /* 0x000fe200078e0a03 */
[----:B--2---:R-:W-:-:S02]  /*0400*/  SHF.R.S32.HI R3, RZ, 0x1f, R50 ;  /* 0x0000001fff037819 */ /* 0x004fc40000011432 */
[----:B------:R-:W-:Y:S02]  /*0410*/  IADD3 R77, -R77, R6, RZ ;  /* 0x000000064d4d7210 */ /* 0x000fe40007ffe1ff */
[----:B------:R-:W-:Y:S02]  /*0420*/  CS2R R6, SRZ ;  /* 0x0000000000067805 */ /* 0x000fe4000001ff00 */
[----:B------:R-:W-:Y:S02]  /*0430*/  LEA.HI R40, R3, R50, RZ, 0x5 ;  /* 0x0000003203287211 */ /* 0x000fe400078f28ff */
[----:B------:R-:W-:Y:S02]  /*0440*/  SHF.R.S32.HI R3, RZ, 0x5, R39 ;  /* 0x00000005ff037819 */ /* 0x000fe40000011427 */
[----:B------:R-:W-:Y:S02]  /*0450*/  SHF.R.S32.HI R2, RZ, 0x6, R2 ;  /* 0x00000006ff027819 */ /* 0x000fe40000011402 */
[----:B------:R-:W-:-:S02]  /*0460*/  SHF.R.S32.HI R0, RZ, 0x3, R38 ;  /* 0x00000003ff007819 */ /* 0x000fc40000011426 */
[----:B------:R-:W-:Y:S01]  /*0470*/  SHF.R.S32.HI R48, RZ, 0x5, R40 ;  /* 0x00000005ff307819 */ /* 0x000fe20000011428 */
[----:B---3--:R-:W-:Y:S06]  /*0480*/  @P2 BRA `(.L_x_508) ;  /* 0x00000000001c2947 */ /* 0x008fec0003800000 */
[----:B------:R-:W0:Y:S01]  /*0490*/  LDC.64 R38, c[0x0][0x430] ;  /* 0x00010c00ff267b82 */ /* 0x000e220000000a00 */
[----:B------:R-:W-:Y:S01]  /*04a0*/  SHF.R.S32.HI R43, RZ, 0x1f, R44 ;  /* 0x0000001fff2b7819 */ /* 0x000fe2000001142c */
[----:B------:R-:W-:-:S04]  /*04b0*/  IMAD.MOV.U32 R47, RZ, RZ, -0x1 ;  /* 0xffffffffff2f7424 */ /* 0x000fc800078e00ff */
[-C--:B0-----:R-:W-:Y:S02]  /*04c0*/  IMAD R43, R43, R38.reuse, RZ ;  /* 0x000000262b2b7224 */ /* 0x081fe400078e02ff */
[----:B------:R-:W-:-:S04]  /*04d0*/  IMAD.WIDE.U32 R82, R44, R38, RZ ;  /* 0x000000262c527225 */ /* 0x000fc800078e00ff */
[----:B------:R-:W-:-:S05]  /*04e0*/  IMAD R39, R44, R39, R43 ;  /* 0x000000272c277224 */ /* 0x000fca00078e022b */
[----:B------:R-:W-:-:S07]  /*04f0*/  IADD3 R81, R83, R39, RZ ;  /* 0x0000002753517210 */ /* 0x000fce0007ffe0ff */
.L_x_508:
[----:B------:R-:W-:Y:S05]  /*0500*/  @!P1 BRA `(.L_x_509) ;  /* 0x0000000c00349947 */ /* 0x000fea0003800000 */
[----:B------:R-:W0:Y:S01]  /*0510*/  LDC R45, c[0x0][0x2d4] ;  /* 0x0000b500ff2d7b82 */ /* 0x000e220000000800 */
[----:B------:R-:W-:Y:S01]  /*0520*/  IMAD.WIDE R38, R44, 0x80, RZ ;  /* 0x000000802c267825 */ /* 0x000fe200078e02ff */
[----:B------:R-:W-:Y:S01]  /*0530*/  LOP3.LUT R55, R40, 0xffffffe0, RZ, 0xc0, !PT ;  /* 0xffffffe028377812 */ /* 0x000fe200078ec0ff */
[----:B------:R-:W-:Y:S01]  /*0540*/  ULDC.64 UR10, c[0x0][0x488] ;  /* 0x00012200000a7ab9 */ /* 0x000fe20000000a00 */
[----:B------:R-:W-:Y:S01]  /*0550*/  UMOV UR4, URZ ;  /* 0x0000003f00047c82 */ /* 0x000fe20008000000 */
[----:B------:R-:W-:Y:S01]  /*0560*/  USHF.L.U64.HI UR5, UR10, 0x2, UR11 ;  /* 0x000000020a057899 */ /* 0x000fe2000801020b */
[----:B------:R-:W-:Y:S01]  /*0570*/  SEL R38, R38, RZ, P0 ;  /* 0x000000ff26267207 */ /* 0x000fe20000000000 */
[----:B------:R-:W-:Y:S01]  /*0580*/  ULDC.64 UR8, c[0x0][0x400] ;  /* 0x0001000000087ab9 */ /* 0x000fe20000000a00 */
[----:B------:R-:W1:Y:S01]  /*0590*/  LDC R52, c[0x0][0x270] ;  /* 0x00009c00ff347b82 */ /* 0x000e620000000800 */
[----:B------:R-:W-:Y:S02]  /*05a0*/  SEL R46, R39, RZ, P0 ;  /* 0x000000ff272e7207 */ /* 0x000fe40000000000 */
[----:B------:R-:W-:-:S02]  /*05b0*/  IADD3 R49, P0, R79, R38, RZ ;  /* 0x000000264f317210 */ /* 0x000fc40007f1e0ff */
[----:B------:R-:W-:Y:S02]  /*05c0*/  IADD3 R55, -R55, R50, RZ ;  /* 0x0000003237377210 */ /* 0x000fe40007ffe1ff */
[----:B------:R-:W-:Y:S01]  /*05d0*/  IADD3.X R51, R51, R46, RZ, P0, !PT ;  /* 0x0000002e33337210 */ /* 0x000fe200007fe4ff */
[----:B------:R-:W2:Y:S01]  /*05e0*/  LDC R53, c[0x0][0x2dc] ;  /* 0x0000b700ff357b82 */ /* 0x000ea20000000800 */
[----:B0-----:R-:W-:Y:S01]  /*05f0*/  IMAD.WIDE R44, R44, R45, RZ ;  /* 0x0000002d2c2c7225 */ /* 0x001fe200078e02ff */
[----:B-1----:R-:W-:-:S03]  /*0600*/  SHF.R.S32.HI R38, RZ, 0x1f, R52 ;  /* 0x0000001fff267819 */ /* 0x002fc60000011434 */
[-C--:B------:R-:W-:Y:S02]  /*0610*/  IMAD R45, R45, R52.reuse, RZ ;  /* 0x000000342d2d7224 */ /* 0x080fe400078e02ff */
[----:B------:R-:W-:Y:S02]  /*0620*/  IMAD R46, R51, R52, RZ ;  /* 0x00000034332e7224 */ /* 0x000fe400078e02ff */
[C---:B------:R-:W-:Y:S02]  /*0630*/  IMAD R57, R44.reuse, R38, R45 ;  /* 0x000000262c397224 */ /* 0x040fe400078e022d */
[----:B------:R-:W-:-:S04]  /*0640*/  IMAD.WIDE.U32 R44, R44, R52, RZ ;  /* 0x000000342c2c7225 */ /* 0x000fc800078e00ff */
[----:B--2---:R-:W-:-:S04]  /*0650*/  IMAD.WIDE R42, R52, R53, RZ ;  /* 0x00000035342a7225 */ /* 0x004fc800078e02ff */
[----:B------:R-:W-:Y:S02]  /*0660*/  IMAD R39, R43, R47, RZ ;  /* 0x0000002f2b277224 */ /* 0x000fe400078e02ff */
[----:B------:R-:W-:Y:S02]  /*0670*/  IMAD R73, R38, R49, R46 ;  /* 0x0000003126497224 */ /* 0x000fe400078e022e */
[----:B------:R-:W-:Y:S02]  /*0680*/  IMAD R59, R42, R41, R39 ;  /* 0x000000292a3b7224 */ /* 0x000fe400078e0227 */
[----:B------:R-:W-:Y:S01]  /*0690*/  IMAD.IADD R54, R45, 0x1, R57 ;  /* 0x000000012d367824 */ /* 0x000fe200078e0239 */
[----:B------:R-:W-:Y:S01]  /*06a0*/  SHF.R.S32.HI R57, RZ, 0x1f, R53 ;  /* 0x0000001fff397819 */ /* 0x000fe20000011435 */
[----:B------:R-:W-:-:S04]  /*06b0*/  IMAD.WIDE.U32 R38, R49, R52, RZ ;  /* 0x0000003431267225 */ /* 0x000fc800078e00ff */
[----:B------:R-:W-:Y:S01]  /*06c0*/  IMAD R45, R54, R53, RZ ;  /* 0x00000035362d7224 */ /* 0x000fe200078e02ff */
[----:B------:R-:W-:Y:S01]  /*06d0*/  IADD3 R54, R39, R73, RZ ;  /* 0x0000004927367210 */ /* 0x000fe20007ffe0ff */
[----:B------:R-:W-:Y:S01]  /*06e0*/  IMAD.WIDE.U32 R46, R42, R47, RZ ;  /* 0x0000002f2a2e7225 */ /* 0x000fe200078e00ff */
[----:B------:R-:W-:-:S03]  /*06f0*/  MOV R73, RZ ;  /* 0x000000ff00497202 */ /* 0x000fc60000000f00 */
[----:B------:R-:W-:-:S04]  /*0700*/  IMAD.WIDE.U32 R40, R44, R53, RZ ;  /* 0x000000352c287225 */ /* 0x000fc800078e00ff */
[----:B------:R-:W-:Y:S01]  /*0710*/  IMAD.IADD R50, R47, 0x1, R59 ;  /* 0x000000012f327824 */ /* 0x000fe200078e023b */
[----:B------:R-:W-:Y:S01]  /*0720*/  SEL R47, R40, R46, !P2 ;  /* 0x0000002e282f7207 */ /* 0x000fe20005000000 */
[-C--:B------:R-:W-:Y:S02]  /*0730*/  IMAD R54, R54, R53.reuse, RZ ;  /* 0x0000003536367224 */ /* 0x080fe400078e02ff */
[----:B------:R-:W-:Y:S02]  /*0740*/  IMAD R39, R57, R44, R45 ;  /* 0x0000002c39277224 */ /* 0x000fe400078e022d */
[-C--:B------:R-:W-:Y:S02]  /*0750*/  IMAD R59, R74, R53.reuse, RZ ;  /* 0x000000354a3b7224 */ /* 0x080fe400078e02ff */
[----:B------:R-:W-:Y:S01]  /*0760*/  IMAD R83, R52, R53, RZ ;  /* 0x0000003534537224 */ /* 0x000fe200078e02ff */
[----:B------:R-:W-:Y:S01]  /*0770*/  @!P2 IADD3 R50, R41, R39, RZ ;  /* 0x000000272932a210 */ /* 0x000fe20007ffe0ff */
[----:B------:R-:W-:-:S03]  /*0780*/  IMAD.WIDE.U32 R44, R38, R53, RZ ;  /* 0x00000035262c7225 */ /* 0x000fc600078e00ff */
[----:B------:R-:W-:Y:S01]  /*0790*/  SHF.L.U64.HI R87, R47, 0x2, R50 ;  /* 0x000000022f577819 */ /* 0x000fe20000010232 */
[----:B------:R-:W-:Y:S01]  /*07a0*/  IMAD R53, R57, R38, R54 ;  /* 0x0000002639357224 */ /* 0x000fe200078e0236 */
[----:B------:R-:W-:Y:S01]  /*07b0*/  IADD3 R38, P0, R59, R47, RZ ;  /* 0x0000002f3b267210 */ /* 0x000fe20007f1e0ff */
[----:B------:R-:W-:Y:S01]  /*07c0*/  IMAD R57, R48, R83, R55 ;  /* 0x0000005330397224 */ /* 0x000fe200078e0237 */
[----:B------:R-:W-:Y:S01]  /*07d0*/  SHF.L.U32 R55, R83, 0x3, RZ ;  /* 0x0000000353377819 */ /* 0x000fe200000006ff */
[----:B------:R-:W-:Y:S01]  /*07e0*/  IMAD.IADD R41, R45, 0x1, R53 ;  /* 0x000000012d297824 */ /* 0x000fe200078e0235 */
[----:B------:R-:W-:Y:S01]  /*07f0*/  LEA.HI.X.SX32 R39, R59, R50, 0x1, P0 ;  /* 0x000000323b277211 */ /* 0x000fe200000f0eff */
[----:B------:R-:W-:Y:S01]  /*0800*/  IMAD R51, R51, R42, RZ ;  /* 0x0000002a33337224 */ /* 0x000fe200078e02ff */
[----:B------:R-:W-:Y:S02]  /*0810*/  IADD3 R54, R55, 0x20, R55 ;  /* 0x0000002037367810 */ /* 0x000fe40007ffe037 */
[----:B------:R-:W-:Y:S01]  /*0820*/  SHF.L.U32 R40, R44, 0x2, RZ ;  /* 0x000000022c287819 */ /* 0x000fe200000006ff */
[----:B------:R-:W-:Y:S01]  /*0830*/  IMAD.WIDE.U32 R38, R42, R49, R38 ;  /* 0x000000312a267225 */ /* 0x000fe200078e0026 */
[----:B------:R-:W-:-:S02]  /*0840*/  SHF.L.U64.HI R41, R44, 0x2, R41 ;  /* 0x000000022c297819 */ /* 0x000fc40000010229 */
[----:B------:R-:W-:Y:S01]  /*0850*/  IADD3 R48, R55, R54, RZ ;  /* 0x0000003637307210 */ /* 0x000fe20007ffe0ff */
[----:B------:R-:W-:Y:S01]  /*0860*/  IMAD R51, R43, R49, R51 ;  /* 0x000000312b337224 */ /* 0x000fe200078e0233 */
[----:B------:R-:W-:Y:S01]  /*0870*/  SHF.R.S32.HI R43, RZ, 0x1f, R57 ;  /* 0x0000001fff2b7819 */ /* 0x000fe20000011439 */
[--C-:B------:R-:W-:Y:S01]  /*0880*/  IMAD.WIDE R52, R55, 0x4, R40.reuse ;  /* 0x0000000437347825 */ /* 0x100fe200078e0228 */
[----:B------:R-:W-:Y:S02]  /*0890*/  IADD3 R45, P0, R57, R38, RZ ;  /* 0x00000026392d7210 */ /* 0x000fe40007f1e0ff */
[----:B------:R-:W-:Y:S01]  /*08a0*/  SHF.L.U32 R47, R47, 0x2, RZ ;  /* 0x000000022f2f7819 */ /* 0x000fe200000006ff */
[----:B------:R-:W-:Y:S01]  /*08b0*/  IMAD.WIDE R40, R59, 0x4, R40 ;  /* 0x000000043b287825 */ /* 0x000fe200078e0228 */
[----:B------:R-:W-:Y:S02]  /*08c0*/  IADD3.X R56, R43, R39, R51, P0, !PT ;  /* 0x000000272b387210 */ /* 0x000fe400007fe433 */
[----:B------:R-:W-:Y:S01]  /*08d0*/  SHF.L.U32 R50, R45, 0x2, RZ ;  /* 0x000000022d327819 */ /* 0x000fe200000006ff */
[----:B------:R-:W-:Y:S01]  /*08e0*/  IMAD.IADD R46, R55, 0x1, R48 ;  /* 0x00000001372e7824 */ /* 0x000fe200078e0230 */
[----:B------:R-:W-:Y:S01]  /*08f0*/  SHF.L.U64.HI R51, R45, 0x2, R56 ;  /* 0x000000022d337819 */ /* 0x000fe20000010238 */
[----:B------:R-:W-:-:S03]  /*0900*/  IMAD.WIDE R38, R57, 0x4, R40 ;  /* 0x0000000439267825 */ /* 0x000fc600078e0228 */
[----:B------:R-:W-:Y:S01]  /*0910*/  IADD3 R44, R55, R46, RZ ;  /* 0x0000002e372c7210 */ /* 0x000fe20007ffe0ff */
[----:B------:R-:W-:Y:S01]  /*0920*/  IMAD.WIDE R52, R59, 0x4, R52 ;  /* 0x000000043b347825 */ /* 0x000fe200078e0234 */
[----:B------:R-:W-:-:S03]  /*0930*/  IADD3 R84, P0, R38, R47, RZ ;  /* 0x0000002f26547210 */ /* 0x000fc60007f1e0ff */
[----:B------:R-:W-:Y:S02]  /*0940*/  IMAD.IADD R42, R55, 0x1, R44 ;  /* 0x00000001372a7824 */ /* 0x000fe400078e022c */
[----:B------:R-:W-:-:S03]  /*0950*/  IMAD.WIDE R52, R57, 0x4, R52 ;  /* 0x0000000439347825 */ /* 0x000fc600078e0234 */
[----:B------:R-:W-:Y:S01]  /*0960*/  IADD3 R41, R55, R42, RZ ;  /* 0x0000002a37297210 */ /* 0x000fe20007ffe0ff */
[----:B------:R-:W-:Y:S01]  /*0970*/  IMAD.X R85, R39, 0x1, R87, P0 ;  /* 0x0000000127557824 */ /* 0x000fe200000e0657 */
[----:B------:R-:W-:Y:S01]  /*0980*/  IADD3 R86, P0, R52, R47, RZ ;  /* 0x0000002f34567210 */ /* 0x000fe20007f1e0ff */
[----:B------:R-:W-:-:S03]  /*0990*/  IMAD.WIDE R38, R83, 0x20, R50 ;  /* 0x0000002053267825 */ /* 0x000fc600078e0232 */
[----:B------:R-:W-:Y:S01]  /*09a0*/  IADD3.X R87, R53, R87, RZ, P0, !PT ;  /* 0x0000005735577210 */ /* 0x000fe200007fe4ff */
[----:B------:R-:W-:-:S04]  /*09b0*/  IMAD.WIDE R40, R41, 0x4, R50 ;  /* 0x0000000429287825 */ /* 0x000fc800078e0232 */
[----:B------:R-:W-:-:S04]  /*09c0*/  IMAD.WIDE R42, R42, 0x4, R50 ;  /* 0x000000042a2a7825 */ /* 0x000fc800078e0232 */
[----:B------:R-:W-:-:S04]  /*09d0*/  IMAD.WIDE R44, R44, 0x4, R50 ;  /* 0x000000042c2c7825 */ /* 0x000fc800078e0232 */
[----:B------:R-:W-:-:S04]  /*09e0*/  IMAD.WIDE R46, R46, 0x4, R50 ;  /* 0x000000042e2e7825 */ /* 0x000fc800078e0232 */
[----:B------:R-:W-:-:S04]  /*09f0*/  IMAD.WIDE R48, R48, 0x4, R50 ;  /* 0x0000000430307825 */ /* 0x000fc800078e0232 */
[----:B------:R-:W-:-:S04]  /*0a00*/  IMAD.WIDE R50, R54, 0x4, R50 ;  /* 0x0000000436327825 */ /* 0x000fc800078e0232 */
[----:B------:R-:W-:-:S07]  /*0a10*/  IMAD.WIDE R38, R55, 0x4, R38 ;  /* 0x0000000437267825 */ /* 0x000fce00078e0226 */
.L_x_510:
[----:B------:R-:W-:-:S04]  /*0a20*/  IADD3 R52, P0, R38, UR8, RZ ;  /* 0x0000000826347c10 */ /* 0x000fc8000ff1e0ff */
[----:B------:R-:W-:-:S03]  /*0a30*/  IADD3.X R53, R39, UR9, RZ, P0, !PT ;  /* 0x0000000927357c10 */ /* 0x000fc600087fe4ff */
[----:B------:R-:W-:-:S03]  /*0a40*/  IMAD.WIDE R54, R83, 0x20, R52 ;  /* 0x0000002053367825 */ /* 0x000fc600078e0234 */
[----:B------:R-:W2:Y:S04]  /*0a50*/  LDG.E R53, desc[UR6][R52.64] ;  /* 0x0000000634357981 */ /* 0x000ea8000c1e1900 */
[----:B------:R0:W3:Y:S01]  /*0a60*/  LDG.E R92, desc[UR6][R54.64] ;  /* 0x00000006365c7981 */ /* 0x0000e2000c1e1900 */
[----:B------:R-:W-:-:S05]  /*0a70*/  IMAD.WIDE R90, R83, 0x20, R54 ;  /* 0x00000020535a7825 */ /* 0x000fca00078e0236 */
[----:B------:R-:W4:Y:S01]  /*0a80*/  LDG.E R93, desc[UR6][R90.64] ;  /* 0x000000065a5d7981 */ /* 0x000f22000c1e1900 */
[----:B------:R-:W-:Y:S01]  /*0a90*/  IMAD.WIDE R56, R83, 0x20, R90 ;  /* 0x0000002053387825 */ /* 0x000fe200078e025a */
[----:B0-----:R-:W-:-:S03]  /*0aa0*/  IADD3 R54, P0, R84, UR8, RZ ;  /* 0x0000000854367c10 */ /* 0x001fc6000ff1e0ff */
[----:B------:R-:W-:Y:S01]  /*0ab0*/  IMAD.WIDE R58, R83, 0x20, R56 ;  /* 0x00000020533a7825 */ /* 0x000fe200078e0238 */
[----:B------:R-:W-:Y:S01]  /*0ac0*/  IADD3.X R55, R85, UR9, RZ, P0, !PT ;  /* 0x0000000955377c10 */ /* 0x000fe200087fe4ff */
[----:B------:R-:W5:Y:S02]  /*0ad0*/  LDG.E R56, desc[UR6][R56.64] ;  /* 0x0000000638387981 */ /* 0x000f64000c1e1900 */
[----:B------:R-:W-:Y:S02]  /*0ae0*/  IMAD.WIDE R88, R83, 0x20, R58 ;  /* 0x0000002053587825 */ /* 0x000fe400078e023a */
[----:B------:R-:W5:Y:S02]  /*0af0*/  LDG.E R90, desc[UR6][R54.64+0x100] ;  /* 0x00010006365a7981 */ /* 0x000f64000c1e1900 */
[----:B---3--:R-:W-:Y:S02]  /*0b00*/  FADD.FTZ R7, R92, R7 ;  /* 0x000000075c077221 */ /* 0x008fe40000010000 */
[----:B------:R-:W3:Y:S04]  /*0b10*/  LDG.E R57, desc[UR6][R58.64] ;  /* 0x000000063a397981 */ /* 0x000ee8000c1e1900 */
[----:B------:R-:W3:Y:S01]  /*0b20*/  LDG.E R88, desc[UR6][R88.64] ;  /* 0x0000000658587981 */ /* 0x000ee2000c1e1900 */
[----:B--2---:R-:W-:Y:S01]  /*0b30*/  FADD.FTZ R6, R53, R6 ;  /* 0x0000000635067221 */ /* 0x004fe20000010000 */
[----:B----4-:R-:W-:-:S02]  /*0b40*/  FADD.FTZ R8, R93, R8 ;  /* 0x000000085d087221 */ /* 0x010fc40000010000 */
[----:B------:R-:W2:Y:S01]  /*0b50*/  LDG.E R92, desc[UR6][R54.64+0x80] ;  /* 0x00008006365c7981 */ /* 0x000ea2000c1e1900 */
[----:B------:R-:W-:-:S03]  /*0b60*/  IADD3 R52, P0, R86, UR8, RZ ;  /* 0x0000000856347c10 */ /* 0x000fc6000ff1e0ff */
[----:B------:R-:W4:Y:S01]  /*0b70*/  LDG.E R93, desc[UR6][R54.64+0x180] ;  /* 0x00018006365d7981 */ /* 0x000f22000c1e1900 */
[----:B------:R-:W-:-:S03]  /*0b80*/  IADD3.X R53, R87, UR9, RZ, P0, !PT ;  /* 0x0000000957357c10 */ /* 0x000fc600087fe4ff */
[----:B------:R-:W4:Y:S04]  /*0b90*/  LDG.E R89, desc[UR6][R54.64] ;  /* 0x0000000636597981 */ /* 0x000f28000c1e1900 */
[----:B------:R-:W4:Y:S04]  /*0ba0*/  LDG.E R91, desc[UR6][R54.64+0x200] ;  /* 0x00020006365b7981 */ /* 0x000f28000c1e1900 */
[----:B------:R0:W4:Y:S01]  /*0bb0*/  LDG.E R59, desc[UR6][R54.64+0x280] ;  /* 0x00028006363b7981 */ /* 0x000122000c1e1900 */
[----:B-----5:R-:W-:Y:S01]  /*0bc0*/  FADD.FTZ R9, R56, R9 ;  /* 0x0000000938097221 */ /* 0x020fe20000010000 */
[----:B------:R-:W-:-:S02]  /*0bd0*/  FADD.FTZ R20, R90, R20 ;  /* 0x000000145a147221 */ /* 0x000fc40000010000 */
[----:B------:R-:W5:Y:S04]  /*0be0*/  LDG.E R56, desc[UR6][R52.64] ;  /* 0x0000000634387981 */ /* 0x000f68000c1e1900 */
[----:B------:R-:W5:Y:S01]  /*0bf0*/  LDG.E R58, desc[UR6][R52.64+0x80] ;  /* 0x00008006343a7981 */ /* 0x000f62000c1e1900 */
[----:B0-----:R-:W-:-:S03]  /*0c00*/  IADD3 R54, P0, R50, UR8, RZ ;  /* 0x0000000832367c10 */ /* 0x001fc6000ff1e0ff */
[----:B------:R-:W5:Y:S01]  /*0c10*/  LDG.E R90, desc[UR6][R52.64+0x200] ;  /* 0x00020006345a7981 */ /* 0x000f62000c1e1900 */
[----:B------:R-:W-:Y:S01]  /*0c20*/  IADD3.X R55, R51, UR9, RZ, P0, !PT ;  /* 0x0000000933377c10 */ /* 0x000fe200087fe4ff */
[----:B---3--:R-:W-:Y:S02]  /*0c30*/  FADD.FTZ R10, R57, R10 ;  /* 0x0000000a390a7221 */ /* 0x008fe40000010000 */
[----:B------:R-:W3:Y:S01]  /*0c40*/  LDG.E R57, desc[UR6][R52.64+0x280] ;  /* 0x0002800634397981 */ /* 0x000ee2000c1e1900 */
[----:B------:R-:W-:-:S03]  /*0c50*/  FADD.FTZ R11, R88, R11 ;  /* 0x0000000b580b7221 */ /* 0x000fc60000010000 */
[----:B------:R-:W3:Y:S01]  /*0c60*/  LDG.E R88, desc[UR6][R52.64+0x100] ;  /* 0x0001000634587981 */ /* 0x000ee2000c1e1900 */
[----:B--2---:R-:W-:-:S03]  /*0c70*/  FADD.FTZ R12, R92, R12 ;  /* 0x0000000c5c0c7221 */ /* 0x004fc60000010000 */
[----:B------:R0:W2:Y:S04]  /*0c80*/  LDG.E R92, desc[UR6][R52.64+0x180] ;  /* 0x00018006345c7981 */ /* 0x0000a8000c1e1900 */
[----:B------:R-:W2:Y:S01]  /*0c90*/  LDG.E R53, desc[UR6][R54.64] ;  /* 0x0000000636357981 */ /* 0x000ea2000c1e1900 */
[----:B0-----:R-:W-:Y:S01]  /*0ca0*/  IADD3 R52, P0, R48, UR8, RZ ;  /* 0x0000000830347c10 */ /* 0x001fe2000ff1e0ff */
[----:B----4-:R-:W-:Y:S01]  /*0cb0*/  FADD.FTZ R4, R89, R4 ;  /* 0x0000000459047221 */ /* 0x010fe20000010000 */
[----:B------:R-:W-:Y:S01]  /*0cc0*/  FADD.FTZ R28, R93, R28 ;  /* 0x0000001c5d1c7221 */ /* 0x000fe20000010000 */
[----:B------:R-:W-:Y:S01]  /*0cd0*/  FADD.FTZ R36, R91, R36 ;  /* 0x000000245b247221 */ /* 0x000fe20000010000 */
[----:B------:R-:W-:Y:S01]  /*0ce0*/  FADD.FTZ R66, R59, R66 ;  /* 0x000000423b427221 */ /* 0x000fe20000010000 */
[----:B------:R-:W4:Y:S04]  /*0cf0*/  LDG.E R91, desc[UR6][R54.64+0x80] ;  /* 0x00008006365b7981 */ /* 0x000f28000c1e1900 */
[----:B------:R-:W4:Y:S04]  /*0d00*/  LDG.E R89, desc[UR6][R54.64+0x100] ;  /* 0x0001000636597981 */ /* 0x000f28000c1e1900 */
[----:B------:R-:W4:Y:S04]  /*0d10*/  LDG.E R59, desc[UR6][R54.64+0x180] ;  /* 0x00018006363b7981 */ /* 0x000f28000c1e1900 */
[----:B------:R0:W4:Y:S01]  /*0d20*/  LDG.E R93, desc[UR6][R54.64+0x200] ;  /* 0x00020006365d7981 */ /* 0x000122000c1e1900 */
[----:B-----5:R-:W-:Y:S01]  /*0d30*/  FADD.FTZ R5, R56, R5 ;  /* 0x0000000538057221 */ /* 0x020fe20000010000 */
[----:B------:R-:W-:Y:S01]  /*0d40*/  FADD.FTZ R13, R58, R13 ;  /* 0x0000000d3a0d7221 */ /* 0x000fe20000010000 */
[----:B------:R-:W-:Y:S01]  /*0d50*/  FADD.FTZ R37, R90, R37 ;  /* 0x000000255a257221 */ /* 0x000fe20000010000 */
[----:B---3--:R-:W-:Y:S01]  /*0d60*/  FADD.FTZ R21, R88, R21 ;  /* 0x0000001558157221 */ /* 0x008fe20000010000 */
[----:B--2---:R-:W-:Y:S01]  /*0d70*/  FADD.FTZ R29, R92, R29 ;  /* 0x0000001d5c1d7221 */ /* 0x004fe20000010000 */
[----:B------:R-:W-:Y:S01]  /*0d80*/  FADD.FTZ R14, R53, R14 ;  /* 0x0000000e350e7221 */ /* 0x000fe20000010000 */
[----:B------:R-:W-:-:S02]  /*0d90*/  IADD3.X R53, R49, UR9, RZ, P0, !PT ;  /* 0x0000000931357c10 */ /* 0x000fc400087fe4ff */
[----:B0-----:R-:W-:-:S03]  /*0da0*/  IADD3 R54, P0, R46, UR8, RZ ;  /* 0x000000082e367c10 */ /* 0x001fc6000ff1e0ff */
[----:B------:R-:W2:Y:S01]  /*0db0*/  LDG.E R90, desc[UR6][R52.64] ;  /* 0x00000006345a7981 */ /* 0x000ea2000c1e1900 */
[----:B------:R-:W-:-:S03]  /*0dc0*/  IADD3.X R55, R47, UR9, RZ, P0, !PT ;  /* 0x000000092f377c10 */ /* 0x000fc600087fe4ff */
[----:B------:R-:W3:Y:S04]  /*0dd0*/  LDG.E R56, desc[UR6][R52.64+0x80] ;  /* 0x0000800634387981 */ /* 0x000ee8000c1e1900 */
[----:B------:R-:W5:Y:S04]  /*0de0*/  LDG.E R88, desc[UR6][R52.64+0x100] ;  /* 0x0001000634587981 */ /* 0x000f68000c1e1900 */
[----:B------:R-:W5:Y:S04]  /*0df0*/  LDG.E R58, desc[UR6][R52.64+0x180] ;  /* 0x00018006343a7981 */ /* 0x000f68000c1e1900 */
[----:B------:R0:W5:Y:S04]  /*0e00*/  LDG.E R92, desc[UR6][R52.64+0x200] ;  /* 0x00020006345c7981 */ /* 0x000168000c1e1900 */
[----:B------:R-:W5:Y:S01]  /*0e10*/  LDG.E R53, desc[UR6][R54.64] ;  /* 0x0000000636357981 */ /* 0x000f62000c1e1900 */
[----:B0-----:R-:W-:Y:S01]  /*0e20*/  IADD3 R52, P0, R44, UR8, RZ ;  /* 0x000000082c347c10 */ /* 0x001fe2000ff1e0ff */
[----:B------:R-:W-:Y:S01]  /*0e30*/  FADD.FTZ R67, R57, R67 ;  /* 0x0000004339437221 */ /* 0x000fe20000010000 */
[----:B----4-:R-:W-:Y:S01]  /*0e40*/  FADD.FTZ R22, R91, R22 ;  /* 0x000000165b167221 */ /* 0x010fe20000010000 */
[----:B------:R-:W-:Y:S01]  /*0e50*/  FADD.FTZ R30, R89, R30 ;  /* 0x0000001e591e7221 */ /* 0x000fe20000010000 */
[----:B------:R-:W-:Y:S01]  /*0e60*/  FADD.FTZ R60, R59, R60 ;  /* 0x0000003c3b3c7221 */ /* 0x000fe20000010000 */
[----:B------:R-:W4:Y:S04]  /*0e70*/  LDG.E R89, desc[UR6][R54.64+0x80] ;  /* 0x0000800636597981 */ /* 0x000f28000c1e1900 */
[----:B------:R-:W4:Y:S04]  /*0e80*/  LDG.E R59, desc[UR6][R54.64+0x100] ;  /* 0x00010006363b7981 */ /* 0x000f28000c1e1900 */
[----:B------:R-:W4:Y:S04]  /*0e90*/  LDG.E R57, desc[UR6][R54.64+0x180] ;  /* 0x0001800636397981 */ /* 0x000f28000c1e1900 */
[----:B------:R0:W4:Y:S01]  /*0ea0*/  LDG.E R91, desc[UR6][R54.64+0x200] ;  /* 0x00020006365b7981 */ /* 0x000122000c1e1900 */
[----:B--2---:R-:W-:Y:S01]  /*0eb0*/  FADD.FTZ R15, R90, R15 ;  /* 0x0000000f5a0f7221 */ /* 0x004fe20000010000 */
[----:B---3--:R-:W-:Y:S01]  /*0ec0*/  FADD.FTZ R23, R56, R23 ;  /* 0x0000001738177221 */ /* 0x008fe20000010000 */
[----:B-----5:R-:W-:Y:S01]  /*0ed0*/  FADD.FTZ R31, R88, R31 ;  /* 0x0000001f581f7221 */ /* 0x020fe20000010000 */
[----:B------:R-:W-:Y:S01]  /*0ee0*/  FADD.FTZ R61, R58, R61 ;  /* 0x0000003d3a3d7221 */ /* 0x000fe20000010000 */
[----:B------:R-:W-:Y:S01]  /*0ef0*/  FADD.FTZ R16, R53, R16 ;  /* 0x0000001035107221 */ /* 0x000fe20000010000 */
[----:B------:R-:W-:-:S05]  /*0f00*/  IADD3.X R53, R45, UR9, RZ, P0, !PT ;  /* 0x000000092d357c10 */ /* 0x000fca00087fe4ff */
[----:B------:R-:W2:Y:S04]  /*0f10*/  LDG.E R88, desc[UR6][R52.64+0x80] ;  /* 0x0000800634587981 */ /* 0x000ea8000c1e1900 */
[----:B------:R-:W3:Y:S04]  /*0f20*/  LDG.E R58, desc[UR6][R52.64+0x100] ;  /* 0x00010006343a7981 */ /* 0x000ee8000c1e1900 */
[----:B------:R-:W5:Y:S04]  /*0f30*/  LDG.E R56, desc[UR6][R52.64+0x180] ;  /* 0x0001800634387981 */ /* 0x000f68000c1e1900 */
[----:B------:R-:W5:Y:S01]  /*0f40*/  LDG.E R90, desc[UR6][R52.64+0x200] ;  /* 0x00020006345a7981 */ /* 0x000f62000c1e1900 */
[----:B0-----:R-:W-:Y:S01]  /*0f50*/  IADD3 R54, P0, R42, UR8, RZ ;  /* 0x000000082a367c10 */ /* 0x001fe2000ff1e0ff */
[----:B------:R-:W-:-:S02]  /*0f60*/  FADD.FTZ R69, R92, R69 ;  /* 0x000000455c457221 */ /* 0x000fc40000010000 */
[----:B------:R0:W5:Y:S01]  /*0f70*/  LDG.E R92, desc[UR6][R52.64] ;  /* 0x00000006345c7981 */ /* 0x000162000c1e1900 */
[----:B------:R-:W-:Y:S01]  /*0f80*/  IADD3.X R55, R43, UR9, RZ, P0, !PT ;  /* 0x000000092b377c10 */ /* 0x000fe200087fe4ff */
[----:B------:R-:W-:Y:S01]  /*0f90*/  FADD.FTZ R68, R93, R68 ;  /* 0x000000445d447221 */ /* 0x000fe20000010000 */
[----:B----4-:R-:W-:Y:S01]  /*0fa0*/  FADD.FTZ R24, R89, R24 ;  /* 0x0000001859187221 */ /* 0x010fe20000010000 */
[----:B------:R-:W-:Y:S01]  /*0fb0*/  FADD.FTZ R32, R59, R32 ;  /* 0x000000203b207221 */ /* 0x000fe20000010000 */
[----:B------:R-:W-:Y:S01]  /*0fc0*/  FADD.FTZ R62, R57, R62 ;  /* 0x0000003e393e7221 */ /* 0x000fe20000010000 */
[----:B------:R-:W-:Y:S01]  /*0fd0*/  FADD.FTZ R70, R91, R70 ;  /* 0x000000465b467221 */ /* 0x000fe20000010000 */
[----:B------:R-:W4:Y:S01]  /*0fe0*/  LDG.E R93, desc[UR6][R54.64] ;  /* 0x00000006365d7981 */ /* 0x000f22000c1e1900 */
[----:B0-----:R-:W-:-:S03]  /*0ff0*/  IADD3 R52, P0, R40, UR8, RZ ;  /* 0x0000000828347c10 */ /* 0x001fc6000ff1e0ff */
[----:B------:R-:W4:Y:S01]  /*1000*/  LDG.E R57, desc[UR6][R54.64+0x80] ;  /* 0x0000800636397981 */ /* 0x000f22000c1e1900 */
[----:B------:R-:W-:-:S03]  /*1010*/  IADD3.X R53, R41, UR9, RZ, P0, !PT ;  /* 0x0000000929357c10 */ /* 0x000fc600087fe4ff */
[----:B------:R-:W4:Y:S04]  /*1020*/  LDG.E R89, desc[UR6][R54.64+0x100] ;  /* 0x0001000636597981 */ /* 0x000f28000c1e1900 */
[----:B------:R-:W4:Y:S04]  /*1030*/  LDG.E R59, desc[UR6][R54.64+0x180] ;  /* 0x00018006363b7981 */ /* 0x000f28000c1e1900 */
[----:B------:R-:W4:Y:S04]  /*1040*/  LDG.E R91, desc[UR6][R54.64+0x200] ;  /* 0x00020006365b7981 */ /* 0x000f28000c1e1900 */
[----:B------:R-:W4:Y:S01]  /*1050*/  LDG.E R54, desc[UR6][R52.64+0x180] ;  /* 0x0001800634367981 */ /* 0x000f22000c1e1900 */
[----:B--2---:R-:W-:-:S03]  /*1060*/  FADD.FTZ R25, R88, R25 ;  /* 0x0000001958197221 */ /* 0x004fc60000010000 */
[----:B------:R-:W2:Y:S01]  /*1070*/  LDG.E R88, desc[UR6][R52.64+0x100] ;  /* 0x0001000634587981 */ /* 0x000ea2000c1e1900 */
[----:B---3--:R-:W-:-:S03]  /*1080*/  FADD.FTZ R33, R58, R33 ;  /* 0x000000213a217221 */ /* 0x008fc60000010000 */
[----:B------:R-:W3:Y:S01]  /*1090*/  LDG.E R58, desc[UR6][R52.64+0x80] ;  /* 0x00008006343a7981 */ /* 0x000ee2000c1e1900 */
[----:B-----5:R-:W-:-:S03]  /*10a0*/  FADD.FTZ R63, R56, R63 ;  /* 0x0000003f383f7221 */ /* 0x020fc60000010000 */
[----:B------:R-:W5:Y:S01]  /*10b0*/  LDG.E R56, desc[UR6][R52.64] ;  /* 0x0000000634387981 */ /* 0x000f62000c1e1900 */
[----:B------:R-:W-:-:S03]  /*10c0*/  FADD.FTZ R71, R90, R71 ;  /* 0x000000475a477221 */ /* 0x000fc60000010000 */
[----:B------:R-:W5:Y:S01]  /*10d0*/  LDG.E R90, desc[UR6][R52.64+0x200] ;  /* 0x00020006345a7981 */ /* 0x000f62000c1e1900 */
[----:B------:R-:W-:-:S06]  /*10e0*/  UIADD3 UR4, UR4, 0x1, URZ ;  /* 0x0000000104047890 */ /* 0x000fcc000fffe03f */
[----:B------:R-:W-:Y:S01]  /*10f0*/  ISETP.LE.AND P0, PT, R75, UR4, PT ;  /* 0x000000044b007c0c */ /* 0x000fe2000bf03270 */
[----:B------:R-:W-:Y:S01]  /*1100*/  ULEA UR8, UP0, UR10, UR8, 0x2 ;  /* 0x000000080a087291 */ /* 0x000fe2000f80103f */
[----:B------:R-:W-:-:S03]  /*1110*/  FADD.FTZ R17, R92, R17 ;  /* 0x000000115c117221 */ /* 0x000fc60000010000 */
[----:B------:R-:W-:Y:S01]  /*1120*/  UIADD3.X UR9, UR9, UR5, URZ, UP0, !UPT ;  /* 0x0000000509097290 */ /* 0x000fe200087fe43f */
[----:B----4-:R-:W-:Y:S01]  /*1130*/  FADD.FTZ R18, R93, R18 ;  /* 0x000000125d127221 */ /* 0x010fe20000010000 */
[----:B------:R-:W-:Y:S01]  /*1140*/  FADD.FTZ R26, R57, R26 ;  /* 0x0000001a391a7221 */ /* 0x000fe20000010000 */
[----:B------:R-:W-:Y:S01]  /*1150*/  FADD.FTZ R34, R89, R34 ;  /* 0x0000002259227221 */ /* 0x000fe20000010000 */
[----:B------:R-:W-:Y:S01]  /*1160*/  FADD.FTZ R64, R59, R64 ;  /* 0x000000403b407221 */ /* 0x000fe20000010000 */
[----:B------:R-:W-:Y:S01]  /*1170*/  FADD.FTZ R72, R91, R72 ;  /* 0x000000485b487221 */ /* 0x000fe20000010000 */
[----:B------:R-:W-:Y:S01]  /*1180*/  FADD.FTZ R65, R54, R65 ;  /* 0x0000004136417221 */ /* 0x000fe20000010000 */
[----:B--2---:R-:W-:Y:S01]  /*1190*/  FADD.FTZ R35, R88, R35 ;  /* 0x0000002358237221 */ /* 0x004fe20000010000 */
[----:B---3--:R-:W-:Y:S01]  /*11a0*/  FADD.FTZ R27, R58, R27 ;  /* 0x0000001b3a1b7221 */ /* 0x008fe20000010000 */
[----:B-----5:R-:W-:Y:S01]  /*11b0*/  FADD.FTZ R19, R56, R19 ;  /* 0x0000001338137221 */ /* 0x020fe20000010000 */
[----:B------:R-:W-:Y:S01]  /*11c0*/  FADD.FTZ R73, R90, R73 ;  /* 0x000000495a497221 */ /* 0x000fe20000010000 */
[----:B------:R-:W-:Y:S06]  /*11d0*/  @!P0 BRA `(.L_x_510) ;  /* 0xfffffff800108947 */ /* 0x000fec000383ffff */
.L_x_509:
[----:B------:R-:W0:Y:S01]  /*11e0*/  S2UR UR5, SR_CgaCtaId ;  /* 0x00000000000579c3 */ /* 0x000e220000008800 */
[----:B------:R-:W-:Y:S01]  /*11f0*/  LEA.HI R41, R3, R3, RZ, 0x1 ;  /* 0x0000000303297211 */ /* 0x000fe200078f08ff */
[----:B------:R-:W-:Y:S01]  /*1200*/  IMAD.SHL.U32 R38, R0, 0x40, RZ ;  /* 0x0000004000267824 */ /* 0x000fe200078e00ff */
[----:B------:R-:W-:Y:S01]  /*1210*/  SHF.L.U32 R39, R76, 0x6, RZ ;  /* 0x000000064c277819 */ /* 0x000fe200000006ff */
[----:B------:R-:W-:Y:S01]  /*1220*/  ULDC UR8, c[0x0][0x390] ;  /* 0x0000e40000087ab9 */ /* 0x000fe20000000800 */
[----:B------:R-:W-:Y:S01]  /*1230*/  LOP3.LUT R42, R41, 0x1ffffe, RZ, 0xc0, !PT ;  /* 0x001ffffe292a7812 */ /* 0x000fe200078ec0ff */
[----:B------:R-:W-:Y:S01]  /*1240*/  FMUL.FTZ R4, R4, UR8 ;  /* 0x0000000804047c20 */ /* 0x000fe20008410000 */
[----:B------:R-:W-:Y:S01]  /*1250*/  LOP3.LUT R41, R38, 0x1c0, RZ, 0xc0, !PT ;  /* 0x000001c026297812 */ /* 0x000fe200078ec0ff */
[----:B------:R-:W-:Y:S01]  /*1260*/  IMAD.SHL.U32 R38, R78, 0x8, RZ ;  /* 0x000000084e267824 */ /* 0x000fe200078e00ff */
[----:B------:R-:W-:Y:S01]  /*1270*/  SHF.L.U32 R40, R2, 0x3, RZ ;  /* 0x0000000302287819 */ /* 0x000fe200000006ff */
[----:B------:R-:W-:Y:S01]  /*1280*/  FMUL.FTZ R5, R5, UR8 ;  /* 0x0000000805057c20 */ /* 0x000fe20008410000 */
[----:B------:R-:W-:Y:S01]  /*1290*/  LOP3.LUT R39, R39, 0x1c0, RZ, 0xc0, !PT ;  /* 0x000001c027277812 */ /* 0x000fe200078ec0ff */
[----:B------:R-:W-:Y:S01]  /*12a0*/  FMUL.FTZ R6, R6, UR8 ;  /* 0x0000000806067c20 */ /* 0x000fe20008410000 */
[----:B------:R-:W-:Y:S01]  /*12b0*/  IADD3 R42, R3, -R42, RZ ;  /* 0x8000002a032a7210 */ /* 0x000fe20007ffe0ff */
[----:B------:R-:W-:Y:S01]  /*12c0*/  FMUL.FTZ R7, R7, UR8 ;  /* 0x0000000807077c20 */ /* 0x000fe20008410000 */
[----:B------:R-:W-:Y:S01]  /*12d0*/  SHF.R.U32.HI R3, RZ, 0x3, R41 ;  /* 0x00000003ff037819 */ /* 0x000fe20000011629 */
[----:B------:R-:W-:Y:S01]  /*12e0*/  UMOV UR4, 0x400 ;  /* 0x0000040000047882 */ /* 0x000fe20000000000 */
[----:B------:R-:W-:Y:S01]  /*12f0*/  LOP3.LUT R44, R41, 0x38, R38, 0xf8, !PT ;  /* 0x00000038292c7812 */ /* 0x000fe200078ef826 */
[----:B------:R-:W-:Y:S01]  /*1300*/  FMUL.FTZ R12, R12, UR8 ;  /* 0x000000080c0c7c20 */ /* 0x000fe20008410000 */
[----:B------:R-:W-:Y:S01]  /*1310*/  LOP3.LUT R40, R39, 0x18, R40, 0xf8, !PT ;  /* 0x0000001827287812 */ /* 0x000fe200078ef828 */
[----:B------:R-:W-:Y:S01]  /*1320*/  FMUL.FTZ R13, R13, UR8 ;  /* 0x000000080d0d7c20 */ /* 0x000fe20008410000 */
[----:B------:R-:W-:Y:S01]  /*1330*/  SHF.R.U32.HI R39, RZ, 0x3, R39 ;  /* 0x00000003ff277819 */ /* 0x000fe20000011627 */
[----:B------:R-:W-:Y:S01]  /*1340*/  FMUL.FTZ R9, R9, UR8 ;  /* 0x0000000809097c20 */ /* 0x000fe20008410000 */
[----:B------:R-:W-:Y:S01]  /*1350*/  F2FP.BF16.F32.PACK_AB R4, R5, R4 ;  /* 0x000000040504723e */ /* 0x000fe200000010ff */
[----:B0-----:R-:W-:Y:S01]  /*1360*/  ULEA UR4, UR5, UR4, 0x18 ;  /* 0x0000000405047291 */ /* 0x001fe2000f8ec03f */
[----:B------:R-:W-:Y:S01]  /*1370*/  LOP3.LUT R41, R44, R3, RZ, 0x3c, !PT ;  /* 0x000000032c297212 */ /* 0x000fe200078e3cff */
[----:B------:R-:W-:Y:S01]  /*1380*/  FMUL.FTZ R14, R14, UR8 ;  /* 0x000000080e0e7c20 */ /* 0x000fe20008410000 */
[----:B------:R-:W-:Y:S01]  /*1390*/  F2FP.BF16.F32.PACK_AB R5, R7, R6 ;  /* 0x000000060705723e */ /* 0x000fe200000010ff */
[----:B------:R-:W-:Y:S01]  /*13a0*/  FMUL.FTZ R6, R8, UR8 ;  /* 0x0000000808067c20 */ /* 0x000fe20008410000 */
[----:B------:R-:W-:Y:S01]  /*13b0*/  LEA R42, R42, R77, 0x9 ;  /* 0x0000004d2a2a7211 */ /* 0x000fe200078e48ff */
[----:B------:R-:W-:Y:S01]  /*13c0*/  FMUL.FTZ R7, R10, UR8 ;  /* 0x000000080a077c20 */ /* 0x000fe20008410000 */
[----:B------:R-:W-:Y:S01]  /*13d0*/  LOP3.LUT R3, R40, R39, RZ, 0x3c, !PT ;  /* 0x0000002728037212 */ /* 0x000fe200078e3cff */
[----:B------:R-:W-:Y:S01]  /*13e0*/  FMUL.FTZ R8, R11, UR8 ;  /* 0x000000080b087c20 */ /* 0x000fe20008410000 */
[----:B------:R-:W-:Y:S01]  /*13f0*/  LOP3.LUT P0, RZ, R76, 0x4, RZ, 0xc0, !PT ;  /* 0x000000044cff7812 */ /* 0x000fe2000780c0ff */
[----:B------:R-:W-:Y:S01]  /*1400*/  FMUL.FTZ R15, R15, UR8 ;  /* 0x000000080f0f7c20 */ /* 0x000fe20008410000 */
[----:B------:R-:W-:Y:S01]  /*1410*/  LEA R3, R42, R3, 0x1 ;  /* 0x000000032a037211 */ /* 0x000fe200078e08ff */
[----:B------:R-:W-:Y:S01]  /*1420*/  FMUL.FTZ R10, R16, UR8 ;  /* 0x00000008100a7c20 */ /* 0x000fe20008410000 */
[----:B------:R-:W-:Y:S01]  /*1430*/  F2FP.BF16.F32.PACK_AB R7, R8, R7 ;  /* 0x000000070807723e */ /* 0x000fe200000010ff */
[----:B------:R-:W-:Y:S01]  /*1440*/  FMUL.FTZ R17, R17, UR8 ;  /* 0x0000000811117c20 */ /* 0x000fe20008410000 */
[----:B------:R-:W-:Y:S01]  /*1450*/  F2FP.BF16.F32.PACK_AB R8, R13, R12 ;  /* 0x0000000c0d08723e */ /* 0x000fe200000010ff */
[----:B------:R-:W-:Y:S01]  /*1460*/  FMUL.FTZ R18, R18, UR8 ;  /* 0x0000000812127c20 */ /* 0x000fe20008410000 */
[----:B------:R-:W-:Y:S01]  /*1470*/  LEA R13, R3, UR4, 0x1 ;  /* 0x00000004030d7c11 */ /* 0x000fe2000f8e08ff */
[----:B------:R-:W-:Y:S01]  /*1480*/  FMUL.FTZ R19, R19, UR8 ;  /* 0x0000000813137c20 */ /* 0x000fe20008410000 */
[----:B------:R-:W-:Y:S01]  /*1490*/  F2FP.BF16.F32.PACK_AB R6, R9, R6 ;  /* 0x000000060906723e */ /* 0x000fe200000010ff */
[----:B------:R-:W-:Y:S01]  /*14a0*/  FMUL.FTZ R20, R20, UR8 ;  /* 0x0000000814147c20 */ /* 0x000fe20008410000 */
        /* <DEDUP_REMOVED lines=8> */
[----:B------:R-:W-:Y:S01]  /*1530*/  IADD3 R15, R13, 0x40, RZ ;  /* 0x000000400d0f7810 */ /* 0x000fe20007ffe0ff */
[----:B------:R-:W-:Y:S01]  /*1540*/  FMUL.FTZ R24, R24, UR8 ;  /* 0x0000000818187c20 */ /* 0x000fe20008410000 */
[----:B------:R-:W-:Y:S01]  /*1550*/  FMUL.FTZ R25, R25, UR8 ;  /* 0x0000000819197c20 */ /* 0x000fe20008410000 */
[----:B------:R-:W-:Y:S01]  /*1560*/  FMUL.FTZ R26, R26, UR8 ;  /* 0x000000081a1a7c20 */ /* 0x000fe20008410000 */
[----:B------:R-:W-:Y:S01]  /*1570*/  FMUL.FTZ R27, R27, UR8 ;  /* 0x000000081b1b7c20 */ /* 0x000fe20008410000 */
[----:B------:R-:W-:-:S02]  /*1580*/  @P0 VIADD R15, R13, 0xffffffc0 ;  /* 0xffffffc00d0f0836 */ /* 0x000fc40000000000 */
        /* <DEDUP_REMOVED lines=22> */
[----:B------:R-:W-:Y:S01]  /*16f0*/  STS [R13], R4 ;  /* 0x000000040d007388 */ /* 0x000fe20000000800 */
[----:B------:R-:W-:Y:S01]  /*1700*/  F2FP.BF16.F32.PACK_AB R24, R25, R24 ;  /* 0x000000181918723e */ /* 0x000fe200000010ff */
[----:B------:R-:W-:Y:S01]  /*1710*/  FMUL.FTZ R70, R70, UR8 ;  /* 0x0000000846467c20 */ /* 0x000fe20008410000 */
[----:B------:R-:W-:Y:S01]  /*1720*/  F2FP.BF16.F32.PACK_AB R26, R27, R26 ;  /* 0x0000001a1b1a723e */ /* 0x000fe200000010ff */
[----:B------:R-:W-:Y:S01]  /*1730*/  STS [R13+0x400], R5 ;  /* 0x000400050d007388 */ /* 0x000fe20000000800 */
[----:B------:R-:W-:Y:S01]  /*1740*/  FMUL.FTZ R71, R71, UR8 ;  /* 0x0000000847477c20 */ /* 0x000fe20008410000 */
[----:B------:R-:W-:Y:S01]  /*1750*/  FMUL.FTZ R72, R72, UR8 ;  /* 0x0000000848487c20 */ /* 0x000fe20008410000 */
[----:B------:R-:W-:Y:S01]  /*1760*/  FMUL.FTZ R73, R73, UR8 ;  /* 0x0000000849497c20 */ /* 0x000fe20008410000 */
[----:B------:R-:W-:Y:S01]  /*1770*/  STS [R15], R8 ;  /* 0x000000080f007388 */ /* 0x000fe20000000800 */
[----:B------:R-:W-:Y:S01]  /*1780*/  F2FP.BF16.F32.PACK_AB R32, R33, R32 ;  /* 0x000000202120723e */ /* 0x000fe200000010ff */
[----:B------:R-:W-:Y:S01]  /*1790*/  IMAD R2, R2, 0x200, R41 ;  /* 0x0000020002027824 */ /* 0x000fe200078e0229 */
[----:B------:R-:W-:Y:S01]  /*17a0*/  F2FP.BF16.F32.PACK_AB R34, R35, R34 ;  /* 0x000000222322723e */ /* 0x000fe200000010ff */
[----:B------:R-:W-:Y:S01]  /*17b0*/  STS [R15+0x400], R9 ;  /* 0x000400090f007388 */ /* 0x000fe20000000800 */
[----:B------:R-:W-:Y:S01]  /*17c0*/  F2FP.BF16.F32.PACK_AB R36, R37, R36 ;  /* 0x000000242524723e */ /* 0x000fe200000010ff */
[----:B------:R-:W-:Y:S01]  /*17d0*/  ULDC.64 UR10, c[0x0][0x448] ;  /* 0x00011200000a7ab9 */ /* 0x000fe20000000a00 */
[----:B------:R-:W-:Y:S01]  /*17e0*/  F2FP.BF16.F32.PACK_AB R60, R61, R60 ;  /* 0x0000003c3d3c723e */ /* 0x000fe200000010ff */
[----:B------:R-:W-:Y:S01]  /*17f0*/  STS [R13+0x1000], R6 ;  /* 0x001000060d007388 */ /* 0x000fe20000000800 */
[----:B------:R-:W-:Y:S01]  /*1800*/  F2FP.BF16.F32.PACK_AB R66, R67, R66 ;  /* 0x000000424342723e */ /* 0x000fe200000010ff */
[----:B------:R-:W-:Y:S01]  /*1810*/  BSSY B0, `(.L_x_511) ;  /* 0x0000044000007945 */ /* 0x000fe20003800000 */
        /* <DEDUP_REMOVED lines=8> */
[----:B------:R-:W-:Y:S02]  /*18a0*/  SHF.R.S32.HI R12, RZ, 0x1f, R79 ;  /* 0x0000001fff0c7819 */ /* 0x000fe4000001144f */
[----:B------:R-:W-:Y:S01]  /*18b0*/  SHF.R.S32.HI R39, RZ, 0x1f, R38 ;  /* 0x0000001fff277819 */ /* 0x000fe20000011426 */
[----:B------:R-:W-:Y:S01]  /*18c0*/  STS [R13+0x2000], R20 ;  /* 0x002000140d007388 */ /* 0x000fe20000000800 */
[----:B------:R-:W-:Y:S01]  /*18d0*/  SHF.R.S32.HI R29, RZ, 0x1f, R0 ;  /* 0x0000001fff1d7819 */ /* 0x000fe20000011400 */
[----:B------:R-:W-:Y:S01]  /*18e0*/  IMAD R12, R12, UR10, RZ ;  /* 0x0000000a0c0c7c24 */ /* 0x000fe2000f8e02ff */
[----:B------:R-:W-:Y:S01]  /*18f0*/  IADD3 R31, R38, 0x80, RZ ;  /* 0x00000080261f7810 */ /* 0x000fe20007ffe0ff */
[----:B------:R-:W-:Y:S04]  /*1900*/  STS [R13+0x2400], R22 ;  /* 0x002400160d007388 */ /* 0x000fe80000000800 */
[----:B------:R0:W-:Y:S04]  /*1910*/  STS [R15+0x2000], R28 ;  /* 0x0020001c0f007388 */ /* 0x0001e80000000800 */
[----:B------:R1:W-:Y:S04]  /*1920*/  STS [R15+0x2400], R30 ;  /* 0x0024001e0f007388 */ /* 0x0003e80000000800 */
[----:B------:R-:W-:Y:S01]  /*1930*/  STS [R13+0x3000], R24 ;  /* 0x003000180d007388 */ /* 0x000fe20000000800 */
[----:B0-----:R-:W-:Y:S01]  /*1940*/  LEA R28, R2, UR4, 0x1 ;  /* 0x00000004021c7c11 */ /* 0x001fe2000f8e08ff */
[----:B------:R-:W-:-:S02]  /*1950*/  IMAD.WIDE.U32 R2, R79, UR10, R38 ;  /* 0x0000000a4f027c25 */ /* 0x000fc4000f8e0026 */
[----:B------:R-:W-:Y:S01]  /*1960*/  STS [R13+0x3400], R26 ;  /* 0x0034001a0d007388 */ /* 0x000fe20000000800 */
[----:B------:R-:W-:Y:S01]  /*1970*/  ULDC.64 UR4, c[0x0][0x460] ;  /* 0x0001180000047ab9 */ /* 0x000fe20000000a00 */
[----:B-1----:R-:W-:Y:S02]  /*1980*/  VIADD R30, R38, 0x40 ;  /* 0x00000040261e7836 */ /* 0x002fe40000000000 */
[----:B------:R-:W-:Y:S01]  /*1990*/  STS [R15+0x3000], R32 ;  /* 0x003000200f007388 */ /* 0x000fe20000000800 */
[----:B------:R-:W-:Y:S02]  /*19a0*/  IADD3 R82, P0, R82, R2, RZ ;  /* 0x0000000252527210 */ /* 0x000fe40007f1e0ff */
[----:B------:R-:W-:Y:S01]  /*19b0*/  IADD3 R2, R0, 0x20, RZ ;  /* 0x0000002000027810 */ /* 0x000fe20007ffe0ff */
        /* <DEDUP_REMOVED lines=8> */
[----:B------:R1:W-:Y:S01]  /*1a40*/  STS [R15+0x5400], R72 ;  /* 0x005400480f007388 */ /* 0x0003e20000000800 */
[C---:B0-----:R-:W-:Y:S01]  /*1a50*/  IMAD R13, R79.reuse, UR11, R12 ;  /* 0x0000000b4f0d7c24 */ /* 0x041fe2000f8e020c */
[----:B------:R-:W-:Y:S01]  /*1a60*/  IADD3 R79, -R79, R80, RZ ;  /* 0x000000504f4f7210 */ /* 0x000fe20007ffe1ff */
[----:B------:R-:W-:Y:S01]  /*1a70*/  BAR.SYNC.DEFER_BLOCKING 0x0 ;  /* 0x0000000000007b1d */ /* 0x000fe20000010000 */
[----:B------:R-:W-:-:S02]  /*1a80*/  SHF.R.S32.HI R12, RZ, 0x1f, R74 ;  /* 0x0000001fff0c7819 */ /* 0x000fc4000001144a */
[----:B------:R-:W-:Y:S02]  /*1a90*/  ISETP.GE.AND P1, PT, R0, R79, PT ;  /* 0x0000004f0000720c */ /* 0x000fe40003f26270 */
[----:B------:R-:W-:Y:S01]  /*1aa0*/  IADD3.X R83, R81, R3, R13, P0, !PT ;  /* 0x0000000351537210 */ /* 0x000fe200007fe40d */
[----:B------:R-:W-:Y:S01]  /*1ab0*/  IMAD R3, R12, UR4, RZ ;  /* 0x000000040c037c24 */ /* 0x000fe2000f8e02ff */
[----:B------:R-:W-:-:S03]  /*1ac0*/  ISETP.GE.AND P0, PT, R2, R79, PT ;  /* 0x0000004f0200720c */ /* 0x000fc60003f06270 */
[C---:B------:R-:W-:Y:S02]  /*1ad0*/  IMAD R3, R74.reuse, UR5, R3 ;  /* 0x000000054a037c24 */ /* 0x040fe4000f8e0203 */
[----:B------:R-:W-:-:S05]  /*1ae0*/  IMAD.WIDE.U32 R82, R74, UR4, R82 ;  /* 0x000000044a527c25 */ /* 0x000fca000f8e0052 */
[----:B------:R-:W-:Y:S01]  /*1af0*/  IADD3 R25, R83, R3, RZ ;  /* 0x0000000353197210 */ /* 0x000fe20007ffe0ff */
[----:B------:R1:W0:Y:S04]  /*1b00*/  LDS.128 R4, [R28+0x1000] ;  /* 0x001000001c047984 */ /* 0x0002280000000c00 */
[----:B------:R1:W2:Y:S01]  /*1b10*/  LDS.128 R8, [R28+0x3000] ;  /* 0x003000001c087984 */ /* 0x0002a20000000c00 */
[----:B------:R-:W-:Y:S05]  /*1b20*/  @P1 BRA `(.L_x_512) ;  /* 0x0000000000481947 */ /* 0x000fea0003800000 */
[----:B------:R-:W-:Y:S01]  /*1b30*/  ULDC UR4, c[0x0][0x2d0] ;  /* 0x0000b40000047ab9 */ /* 0x000fe20000000800 */
[----:B-1----:R-:W1:Y:S01]  /*1b40*/  LDS.128 R12, [R28+0x2000] ;  /* 0x002000001c0c7984 */ /* 0x002e620000000c00 */
[----:B------:R-:W-:Y:S01]  /*1b50*/  ISETP.GE.AND P1, PT, R38, UR4, PT ;  /* 0x0000000426007c0c */ /* 0x000fe2000bf26270 */
[----:B------:R-:W-:Y:S01]  /*1b60*/  IMAD R27, R29, UR10, RZ ;  /* 0x0000000a1d1b7c24 */ /* 0x000fe2000f8e02ff */
[----:B------:R-:W-:Y:S01]  /*1b70*/  ISETP.GE.AND P2, PT, R30, UR4, PT ;  /* 0x000000041e007c0c */ /* 0x000fe2000bf46270 */
[----:B------:R-:W3:Y:S01]  /*1b80*/  LDS.128 R16, [R28+0x4000] ;  /* 0x004000001c107984 */ /* 0x000ee20000000c00 */
[----:B------:R-:W-:Y:S01]  /*1b90*/  IMAD.MOV.U32 R24, RZ, RZ, R82 ;  /* 0x000000ffff187224 */ /* 0x000fe200078e0052 */
[----:B------:R-:W-:Y:S01]  /*1ba0*/  ISETP.GE.AND P3, PT, R31, UR4, PT ;  /* 0x000000041f007c0c */ /* 0x000fe2000bf66270 */
[C---:B------:R-:W-:Y:S01]  /*1bb0*/  IMAD R27, R0.reuse, UR11, R27 ;  /* 0x0000000b001b7c24 */ /* 0x040fe2000f8e021b */
[----:B------:R-:W-:Y:S01]  /*1bc0*/  ULDC.64 UR8, c[0x0][0x3e8] ;  /* 0x0000fa0000087ab9 */ /* 0x000fe20000000a00 */
[----:B------:R-:W-:-:S05]  /*1bd0*/  IMAD.WIDE.U32 R2, R0, UR10, R24 ;  /* 0x0000000a00027c25 */ /* 0x000fca000f8e0018 */
[----:B------:R-:W4:Y:S01]  /*1be0*/  @!P1 LDS.128 R20, [R28] ;  /* 0x000000001c149984 */ /* 0x000f220000000c00 */
[----:B------:R-:W-:Y:S02]  /*1bf0*/  IADD3 R3, R3, R27, RZ ;  /* 0x0000001b03037210 */ /* 0x000fe40007ffe0ff */
[----:B------:R-:W-:-:S04]  /*1c00*/  LEA R26, P4, R2, UR8, 0x1 ;  /* 0x00000008021a7c11 */ /* 0x000fc8000f8808ff */
[----:B------:R-:W-:-:S05]  /*1c10*/  LEA.HI.X R27, R2, UR9, R3, 0x1, P4 ;  /* 0x00000009021b7c11 */ /* 0x000fca000a0f0c03 */
[----:B-1----:R1:W-:Y:S04]  /*1c20*/  @!P2 STG.E.128 desc[UR6][R26.64+0x80], R12 ;  /* 0x0000800c1a00a986 */ /* 0x0023e8000c101d06 */
[----:B---3--:R1:W-:Y:S04]  /*1c30*/  @!P3 STG.E.128 desc[UR6][R26.64+0x100], R16 ;  /* 0x000100101a00b986 */ /* 0x0083e8000c101d06 */
[----:B----4-:R1:W-:Y:S02]  /*1c40*/  @!P1 STG.E.128 desc[UR6][R26.64], R20 ;  /* 0x000000141a009986 */ /* 0x0103e4000c101d06 */
.L_x_512:
[----:B------:R-:W-:Y:S05]  /*1c50*/  BSYNC B0 ;  /* 0x0000000000007941 */ /* 0x000fea0003800000 */
.L_x_511:
[----:B-1----:R1:W3:Y:S01]  /*1c60*/  LDS.128 R12, [R28+0x5000] ;  /* 0x005000001c0c7984 */ /* 0x0022e20000000c00 */
[----:B------:R-:W-:Y:S05]  /*1c70*/  @P0 EXIT ;  /* 0x000000000000094d */ /* 0x000fea0003800000 */
[----:B------:R-:W-:Y:S01]  /*1c80*/  IADD3 R17, P0, R0, 0x20, RZ ;  /* 0x0000002000117810 */ /* 0x000fe20007f1e0ff */
[----:B------:R-:W-:Y:S01]  /*1c90*/  IMAD.MOV.U32 R2, RZ, RZ, R82 ;  /* 0x000000ffff027224 */ /* 0x000fe200078e0052 */
[----:B------:R-:W-:Y:S01]  /*1ca0*/  MOV R3, R25 ;  /* 0x0000001900037202 */ /* 0x000fe20000000f00 */
[----:B------:R-:W-:Y:S01]  /*1cb0*/  ULDC.64 UR8, c[0x0][0x3e8] ;  /* 0x0000fa0000087ab9 */ /* 0x000fe20000000a00 */
[----:B------:R-:W-:Y:S01]  /*1cc0*/  IADD3.X R0, RZ, R29, RZ, P0, !PT ;  /* 0x0000001dff007210 */ /* 0x000fe200007fe4ff */
[----:B------:R-:W-:Y:S01]  /*1cd0*/  ULDC UR4, c[0x0][0x2d0] ;  /* 0x0000b40000047ab9 */ /* 0x000fe20000000800 */
[----:B------:R-:W-:Y:S01]  /*1ce0*/  IMAD.WIDE.U32 R2, R17, UR10, R2 ;  /* 0x0000000a11027c25 */ /* 0x000fe2000f8e0002 */
[----:B------:R-:W-:Y:S02]  /*1cf0*/  ISETP.GE.AND P1, PT, R38, UR4, PT ;  /* 0x0000000426007c0c */ /* 0x000fe4000bf26270 */
[----:B------:R-:W-:Y:S01]  /*1d00*/  ISETP.GE.AND P2, PT, R30, UR4, PT ;  /* 0x000000041e007c0c */ /* 0x000fe2000bf46270 */
[----:B------:R-:W-:Y:S01]  /*1d10*/  IMAD R0, R0, UR10, RZ ;  /* 0x0000000a00007c24 */ /* 0x000fe2000f8e02ff */
[----:B------:R-:W-:-:S03]  /*1d20*/  LEA R16, P0, R2, UR8, 0x1 ;  /* 0x0000000802107c11 */ /* 0x000fc6000f8008ff */
[----:B------:R-:W-:-:S05]  /*1d30*/  IMAD R17, R17, UR11, R0 ;  /* 0x0000000b11117c24 */ /* 0x000fca000f8e0200 */
[----:B------:R-:W-:-:S04]  /*1d40*/  IADD3 R3, R3, R17, RZ ;  /* 0x0000001103037210 */ /* 0x000fc80007ffe0ff */
[----:B------:R-:W-:Y:S02]  /*1d50*/  LEA.HI.X R17, R2, UR9, R3, 0x1, P0 ;  /* 0x0000000902117c11 */ /* 0x000fe400080f0c03 */
[----:B------:R-:W-:-:S03]  /*1d60*/  ISETP.GE.AND P0, PT, R31, UR4, PT ;  /* 0x000000041f007c0c */ /* 0x000fc6000bf06270 */
[----:B0-----:R0:W-:Y:S04]  /*1d70*/  @!P1 STG.E.128 desc[UR6][R16.64], R4 ;  /* 0x0000000410009986 */ /* 0x0011e8000c101d06 */
[----:B--2---:R0:W-:Y:S06]  /*1d80*/  @!P2 STG.E.128 desc[UR6][R16.64+0x80], R8 ;  /* 0x000080081000a986 */ /* 0x0041ec000c101d06 */
[----:B------:R-:W-:Y:S05]  /*1d90*/  @P0 EXIT ;  /* 0x000000000000094d */ /* 0x000fea0003800000 */
[----:B---3--:R-:W-:Y:S01]  /*1da0*/  STG.E.128 desc[UR6][R16.64+0x100], R12 ;  /* 0x0001000c10007986 */ /* 0x008fe2000c101d06 */
[----:B------:R-:W-:Y:S05]  /*1db0*/  EXIT ;  /* 0x000000000000794d */ /* 0x000fea0003800000 */
.L_x_513:
        /* <DEDUP_REMOVED lines=12> */
.L_x_1594:


//--------------------- .text._ZN5flash44flash_bwd_dq_dk_dv_loop_seqk_parallel_kernelI23Flash_bwd_kernel_traitsILi192ELi64ELi64ELi8ELi4ELi2ELi2ELb1ELb1EN7cutlass10bfloat16_tE19Flash_kernel_traitsILi192ELi64ELi64ELi8ES3_EELb1ELb0ELb0ELb0ELb0ELb0ELb0EEEvNS_16Flash_bwd_paramsE --------------------------
	.section	.text._ZN5flash44flash_bwd_dq_dk_dv_loop_seqk_parallel_kernelI23Flash_bwd_kernel_traitsILi192ELi64ELi64ELi8ELi4ELi2ELi2ELb1ELb1EN7cutlass10bfloat16_tE19Flash_kernel_traitsILi192ELi64ELi64ELi8ES3_EELb1ELb0ELb0ELb0ELb0ELb0ELb0EEEvNS_16Flash_bwd_paramsE,"ax",@progbits
	.align	128
        .global         _ZN5flash44flash_bwd_dq_dk_dv_loop_seqk_parallel_kernelI23Flash_bwd_kernel_traitsILi192ELi64ELi64ELi8ELi4ELi2ELi2ELb1ELb1EN7cutlass10bfloat16_tE19Flash_kernel_traitsILi192ELi64ELi64ELi8ES3_EELb1ELb0ELb0ELb0ELb0ELb0ELb0EEEvNS_16Flash_bwd_paramsE
        .type           _ZN5flash44flash_bwd_dq_dk_dv_loop_seqk_parallel_kernelI23Flash_bwd_kernel_traitsILi192ELi64ELi64ELi8ELi4ELi2ELi2ELb1ELb1EN7cutlass10bfloat16_tE19Flash_kernel_traitsILi192ELi64ELi64ELi8ES3_EELb1ELb0ELb0ELb0ELb0ELb0ELb0EEEvNS_16Flash_bwd_paramsE,@function
        .size           _ZN5flash44flash_bwd_dq_dk_dv_loop_seqk_parallel_kernelI23Flash_bwd_kernel_traitsILi192ELi64ELi64ELi8ELi4ELi2ELi2ELb1ELb1EN7cutlass10bfloat16_tE19Flash_kernel_traitsILi192ELi64ELi64ELi8ES3_EELb1ELb0ELb0ELb0ELb0ELb0ELb0EEEvNS_16Flash_bwd_paramsE,(.L_x_1595 - _ZN5flash44flash_bwd_dq_dk_dv_loop_seqk_parallel_kernelI23Flash_bwd_kernel_traitsILi192ELi64ELi64ELi8ELi4ELi2ELi2ELb1ELb1EN7cutlass10bfloat16_tE19Flash_kernel_traitsILi192ELi64ELi64ELi8ES3_EELb1ELb0ELb0ELb0ELb0ELb0ELb0EEEvNS_16Flash_bwd_paramsE)
        .other          _ZN5flash44flash_bwd_dq_dk_dv_loop_seqk_parallel_kernelI23Flash_bwd_kernel_traitsILi192ELi64ELi64ELi8ELi4ELi2ELi2ELb1ELb1EN7cutlass10bfloat16_tE19Flash_kernel_traitsILi192ELi64ELi64ELi8ES3_EELb1ELb0ELb0ELb0ELb0ELb0ELb0EEEvNS_16Flash_bwd_paramsE,@"STO_CUDA_ENTRY STV_DEFAULT"
_ZN5flash44flash_bwd_dq_dk_dv_loop_seqk_parallel_kernelI23Flash_bwd_kernel_traitsILi192ELi64ELi64ELi8ELi4ELi2ELi2ELb1ELb1EN7cutlass10bfloat16_tE19Flash_kernel_traitsILi192ELi64ELi64ELi8ES3_EELb1ELb0ELb0ELb0ELb0ELb0ELb0EEEvNS_16Flash_bwd_paramsE:
.text._ZN5flash44flash_bwd_dq_dk_dv_loop_seqk_parallel_kernelI23Flash_bwd_kernel_traitsILi192ELi64ELi64ELi8ELi4ELi2ELi2ELb1ELb1EN7cutlass10bfloat16_tE19Flash_kernel_traitsILi192ELi64ELi64ELi8ES3_EELb1ELb0ELb0ELb0ELb0ELb0ELb0EEEvNS_16Flash_bwd_paramsE:
        /* <DEDUP_REMOVED lines=13> */
[----:B------:R-:W-:-:S07]  /*00d0*/  UMOV UR5, 0x400 ;  /* 0x0000040000057882 */ /* 0x000fce0000000000 */
[----:B------:R-:W3:Y:S08]  /*00e0*/  S2UR UR54, SR_CTAID.Z ;  /* 0x00000000003679c3 */ /* 0x000ef00000002700 */
[----:B------:R-:W4:Y:S01]  /*00f0*/  S2UR UR46, SR_CTAID.Y ;  /* 0x00000000002e79c3 */ /* 0x000f220000002600 */
[----:B--2---:R-:W-:Y:S01]  /*0100*/  ULEA UR4, UR4, UR5, 0x18 ;  /* 0x0000000504047291 */ /* 0x004fe2000f8ec03f */
[----:B-1----:R-:W-:Y:S01]  /*0110*/  SHF.R.S32.HI R2, RZ, 0x1f, R8 ;  /* 0x0000001fff027819 */ /* 0x002fe20000011408 */
[----:B---3--:R-:W-:-:S02]  /*0120*/  USHF.R.S32.HI UR6, URZ, 0x1f, UR54 ;  /* 0x0000001f3f067899 */ /* 0x008fc40008011436 */
[----:B------:R-:W-:Y:S01]  /*0130*/  USHF.R.S32.HI UR61, URZ, 0x1f, UR54 ;  /* 0x0000001f3f3d7899 */ /* 0x000fe20008011436 */
[CC--:B------:R-:W-:Y:S02]  /*0140*/  LEA.HI R0, R2.reuse, R8.reuse, RZ, 0x5 ;  /* 0x0000000802007211 */ /* 0x0c0fe400078f28ff */
[CC--:B------:R-:W-:Y:S02]  /*0150*/  LEA.HI R12, R2.reuse, R8.reuse, RZ, 0x3 ;  /* 0x00000008020c7211 */ /* 0x0c0fe400078f18ff */
[CC--:B------:R-:W-:Y:S01]  /*0160*/  LEA.HI R3, R2.reuse, R8.reuse, RZ, 0x4 ;  /* 0x0000000802037211 */ /* 0x0c0fe200078f20ff */
[----:B----4-:R-:W-:Y:S01]  /*0170*/  USHF.L.U32 UR5, UR46, 0x7, URZ ;  /* 0x000000072e057899 */ /* 0x010fe2000800063f */
        /* <DEDUP_REMOVED lines=16> */
[----:B------:R-:W-:Y:S02]  /*0280*/  SHF.R.S32.HI R6, RZ, 0x4, R3 ;  /* 0x00000004ff067819 */ /* 0x000fe40000011403 */
[-C--:B------:R-:W-:Y:S02]  /*0290*/  LEA.HI R2, R7, R4.reuse, RZ, 0x2 ;  /* 0x0000000407027211 */ /* 0x080fe400078f10ff */
[----:B------:R-:W-:Y:S02]  /*02a0*/  SHF.R.S32.HI R13, RZ, 0x3, R12 ;  /* 0x00000003ff0d7819 */ /* 0x000fe4000001140c */
[----:B------:R-:W-:Y:S02]  /*02b0*/  LEA.HI R0, R0, R4, RZ, 0x1 ;  /* 0x0000000400007211 */ /* 0x000fe400078f08ff */
[----:B------:R-:W-:Y:S01]  /*02c0*/  LEA.HI R3, R3, R6, RZ, 0x1 ;  /* 0x0000000603037211 */ /* 0x000fe200078f08ff */
[----:B------:R-:W-:Y:S01]  /*02d0*/  IMAD.SHL.U32 R13, R13, 0x40, RZ ;  /* 0x000000400d0d7824 */ /* 0x000fe200078e00ff */
[----:B------:R-:W-:-:S02]  /*02e0*/  LOP3.LUT R7, R2, 0xfffffffc, RZ, 0xc0, !PT ;  /* 0xfffffffc02077812 */ /* 0x000fc400078ec0ff */
[----:B------:R-:W-:Y:S02]  /*02f0*/  LOP3.LUT R0, R0, 0xfffffffe, RZ, 0xc0, !PT ;  /* 0xfffffffe00007812 */ /* 0x000fe400078ec0ff */
[----:B------:R-:W-:Y:S01]  /*0300*/  LEA.HI R2, R8, R9, RZ, 0x3 ;  /* 0x0000000908027211 */ /* 0x000fe200078f18ff */
[C---:B------:R-:W-:Y:S01]  /*0310*/  IMAD.IADD R20, R4.reuse, 0x1, -R7 ;  /* 0x0000000104147824 */ /* 0x040fe200078e0a07 */
[----:B------:R-:W-:Y:S01]  /*0320*/  LOP3.LUT R3, R3, 0xfffffffe, RZ, 0xc0, !PT ;  /* 0xfffffffe03037812 */ /* 0x000fe200078ec0ff */
[----:B------:R-:W-:Y:S01]  /*0330*/  IMAD.IADD R15, R4, 0x1, -R0 ;  /* 0x00000001040f7824 */ /* 0x000fe200078e0a00 */
[----:B------:R-:W-:Y:S02]  /*0340*/  LOP3.LUT R2, R2, 0xfffffff8, RZ, 0xc0, !PT ;  /* 0xfffffff802027812 */ /* 0x000fe400078ec0ff */
[----:B------:R-:W-:Y:S01]  /*0350*/  LOP3.LUT R0, R13, 0x1c0, RZ, 0xc0, !PT ;  /* 0x000001c00d007812 */ /* 0x000fe200078ec0ff */
[----:B------:R-:W-:Y:S01]  /*0360*/  IMAD.IADD R14, R6, 0x1, -R3 ;  /* 0x00000001060e7824 */ /* 0x000fe200078e0a03 */
[----:B------:R-:W-:Y:S01]  /*0370*/  SHF.R.S32.HI R4, RZ, 0x1f, R11 ;  /* 0x0000001fff047819 */ /* 0x000fe2000001140b */
[----:B------:R-:W-:Y:S01]  /*0380*/  IMAD.IADD R6, R9, 0x1, -R2 ;  /* 0x0000000109067824 */ /* 0x000fe200078e0a02 */
[----:B------:R-:W-:Y:S01]  /*0390*/  LOP3.LUT R3, R0, 0x38, R22, 0xf8, !PT ;  /* 0x0000003800037812 */ /* 0x000fe200078ef816 */
[----:B------:R-:W-:Y:S01]  /*03a0*/  IMAD.SHL.U32 R9, R14, 0x200, RZ ;  /* 0x000002000e097824 */ /* 0x000fe200078e00ff */
[----:B------:R-:W-:Y:S01]  /*03b0*/  SHF.R.U32.HI R2, RZ, 0x3, R0 ;  /* 0x00000003ff027819 */ /* 0x000fe20000011600 */
[----:B------:R-:W-:Y:S01]  /*03c0*/  IMAD.SHL.U32 R0, R5, 0x40, RZ ;  /* 0x0000004005007824 */ /* 0x000fe200078e00ff */
[----:B------:R-:W-:Y:S01]  /*03d0*/  LEA.HI R18, R4, R11, RZ, 0x2 ;  /* 0x0000000b04127211 */ /* 0x000fe200078f10ff */
[----:B------:R-:W-:Y:S01]  /*03e0*/  STL [R1+0x88], R20 ;  /* 0x0000881401007387 */ /* 0x000fe20000100800 */
[----:B------:R-:W-:Y:S01]  /*03f0*/  LOP3.LUT R11, R3, R2, RZ, 0x3c, !PT ;  /* 0x00000002030b7212 */ /* 0x000fe200078e3cff */
[----:B------:R-:W-:Y:S01]  /*0400*/  IMAD.SHL.U32 R2, R15, 0x10, RZ ;  /* 0x000000100f027824 */ /* 0x000fe200078e00ff */
[----:B------:R-:W-:Y:S01]  /*0410*/  SHF.R.S32.HI R3, RZ, 0x1f, R10 ;  /* 0x0000001fff037819 */ /* 0x000fe2000001140a */
[----:B------:R-:W-:Y:S01]  /*0420*/  STL [R1+0x48], R22 ;  /* 0x0000481601007387 */ /* 0x000fe20000100800 */
[----:B------:R-:W-:-:S02]  /*0430*/  LOP3.LUT R0, R0, 0x1c0, RZ, 0xc0, !PT ;  /* 0x000001c000007812 */ /* 0x000fc400078ec0ff */
[----:B------:R-:W-:Y:S02]  /*0440*/  LEA.HI R13, R3, R10, RZ, 0x3 ;  /* 0x0000000a030d7211 */ /* 0x000fe400078f18ff */
[----:B------:R-:W-:Y:S02]  /*0450*/  SHF.R.S32.HI R21, RZ, 0x7, R16 ;  /* 0x00000007ff157819 */ /* 0x000fe40000011410 */
[C---:B------:R-:W-:Y:S02]  /*0460*/  LOP3.LUT R3, R0.reuse, 0x8, R12, 0xf8, !PT ;  /* 0x0000000800037812 */ /* 0x040fe400078ef80c */
[----:B------:R-:W-:Y:S02]  /*0470*/  SHF.R.U32.HI R8, RZ, 0x3, R0 ;  /* 0x00000003ff087819 */ /* 0x000fe40000011600 */
[----:B------:R-:W-:Y:S01]  /*0480*/  LOP3.LUT R7, R0, 0x10, R2, 0xf8, !PT ;  /* 0x0000001000077812 */ /* 0x000fe200078ef802 */
[----:B------:R-:W-:Y:S01]  /*0490*/  IMAD R2, R21, 0x800, R9 ;  /* 0x0000080015027824 */ /* 0x000fe200078e0209 */
[----:B------:R-:W-:Y:S01]  /*04a0*/  LOP3.LUT R0, R3, R8, RZ, 0x3c, !PT ;  /* 0x0000000803007212 */ /* 0x000fe200078e3cff */
[----:B------:R-:W-:Y:S01]  /*04b0*/  IMAD.SHL.U32 R21, R21, 0x20, RZ ;  /* 0x0000002015157824 */ /* 0x000fe200078e00ff */
[----:B------:R-:W-:-:S02]  /*04c0*/  LOP3.LUT R4, R6, 0x1, RZ, 0xc0, !PT ;  /* 0x0000000106047812 */ /* 0x000fc400078ec0ff */
[C---:B------:R-:W-:Y:S01]  /*04d0*/  LOP3.LUT P4, RZ, R5.reuse, 0x4, RZ, 0xc0, !PT ;  /* 0x0000000405ff7812 */ /* 0x040fe2000788c0ff */
[----:B------:R-:W-:Y:S01]  /*04e0*/  IMAD.IADD R0, R2, 0x1, R0 ;  /* 0x0000000102007824 */ /* 0x000fe200078e0200 */
[----:B------:R-:W-:Y:S01]  /*04f0*/  SHF.R.S32.HI R2, RZ, 0x6, R17 ;  /* 0x00000006ff027819 */ /* 0x000fe20000011411 */
[----:B------:R-:W-:Y:S01]  /*0500*/  VIADD R17, R22, 0x40 ;  /* 0x0000004016117836 */ /* 0x000fe20000000000 */
[----:B------:R-:W-:Y:S01]  /*0510*/  ISETP.NE.U32.AND P0, PT, R4, 0x1, PT ;  /* 0x000000010400780c */ /* 0x000fe20003f05070 */
[----:B------:R-:W-:Y:S01]  /*0520*/  IMAD.SHL.U32 R4, R6, 0x40, RZ ;  /* 0x0000004006047824 */ /* 0x000fe200078e00ff */
[----:B------:R-:W-:Y:S01]  /*0530*/  LOP3.LUT P3, RZ, R5, 0x2, RZ, 0xc0, !PT ;  /* 0x0000000205ff7812 */ /* 0x000fe2000786c0ff */
[C---:B------:R-:W-:Y:S01]  /*0540*/  IMAD.SHL.U32 R3, R2.reuse, 0x8, RZ ;  /* 0x0000000802037824 */ /* 0x040fe200078e00ff */
[----:B------:R-:W-:Y:S01]  /*0550*/  LOP3.LUT R5, R13, 0xfffffff8, RZ, 0xc0, !PT ;  /* 0xfffffff80d057812 */ /* 0x000fe200078ec0ff */
[----:B------:R-:W-:Y:S01]  /*0560*/  IMAD R16, R2, 0x200, R11 ;  /* 0x0000020002107824 */ /* 0x000fe200078e020b */
[----:B------:R-:W-:Y:S01]  /*0570*/  LOP3.LUT R2, R4, 0x1c0, RZ, 0xc0, !PT ;  /* 0x000001c004027812 */ /* 0x000fe200078ec0ff */
[----:B------:R-:W-:Y:S01]  /*0580*/  STL [R1+0x8c], R21 ;  /* 0x00008c1501007387 */ /* 0x000fe20000100800 */
[----:B------:R-:W-:Y:S01]  /*0590*/  R2P PR, R6, 0x6 ;  /* 0x0000000606007804 */ /* 0x000fe20000000000 */
[----:B------:R-:W-:Y:S01]  /*05a0*/  IMAD.SHL.U32 R6, R14, 0x20, RZ ;  /* 0x000000200e067824 */ /* 0x000fe200078e00ff */
[----:B------:R-:W-:Y:S01]  /*05b0*/  LOP3.LUT R3, R3, 0x18, RZ, 0xc0, !PT ;  /* 0x0000001803037812 */ /* 0x000fe200078ec0ff */
[----:B------:R-:W-:Y:S01]  /*05c0*/  IMAD.IADD R5, R10, 0x1, -R5 ;  /* 0x000000010a057824 */ /* 0x000fe200078e0a05 */
[----:B------:R-:W-:Y:S01]  /*05d0*/  SHF.R.U32.HI R4, RZ, 0x3, R2 ;  /* 0x00000003ff047819 */ /* 0x000fe20000011602 */
[----:B------:R-:W-:Y:S01]  /*05e0*/  STL [R1+0x68], R17 ;  /* 0x0000681101007387 */ /* 0x000fe20000100800 */
[----:B------:R-:W-:-:S02]  /*05f0*/  LOP3.LUT R12, R7, 0x8, R12, 0xf8, !PT ;  /* 0x00000008070c7812 */ /* 0x000fc400078ef80c */
        /* <DEDUP_REMOVED lines=8> */
[----:B------:R-:W-:Y:S01]  /*0680*/  LOP3.LUT P5, RZ, R5, 0x2, RZ, 0xc0, !PT ;  /* 0x0000000205ff7812 */ /* 0x000fe200078ac0ff */
[----:B------:R-:W-:Y:S01]  /*0690*/  IMAD R5, R20, 0x400, R2 ;  /* 0x0000040014057824 */ /* 0x000fe200078e0202 */
[----:B------:R-:W-:Y:S01]  /*06a0*/  LOP3.LUT R2, R9, R12, R8, 0xf6, !PT ;  /* 0x0000000c09027212 */ /* 0x000fe200078ef608 */
[----:B------:R-:W-:Y:S01]  /*06b0*/  IMAD.IADD R11, R4, 0x1, R6 ;  /* 0x00000001040b7824 */ /* 0x000fe200078e0206 */
[----:B------:R-:W-:Y:S01]  /*06c0*/  LOP3.LUT R3, R3, 0x1c0, RZ, 0xc0, !PT ;  /* 0x000001c003037812 */ /* 0x000fe200078ec0ff */
[----:B------:R-:W-:Y:S01]  /*06d0*/  IMAD.IADD R12, R5, 0x1, R7 ;  /* 0x00000001050c7824 */ /* 0x000fe200078e0207 */
[----:B------:R-:W-:Y:S01]  /*06e0*/  LEA R2, R2, UR4, 0x1 ;  /* 0x0000000402027c11 */ /* 0x000fe2000f8e08ff */
[----:B------:R-:W-:Y:S01]  /*06f0*/  IMAD.SHL.U32 R5, R14, 0x8, RZ ;  /* 0x000000080e057824 */ /* 0x000fe200078e00ff */
[----:B------:R-:W-:Y:S01]  /*0700*/  SHF.R.U32.HI R4, RZ, 0x3, R3 ;  /* 0x00000003ff047819 */ /* 0x000fe20000011603 */
[----:B------:R-:W-:-:S02]  /*0710*/  IMAD.SHL.U32 R8, R13, 0x40, RZ ;  /* 0x000000400d087824 */ /* 0x000fc400078e00ff */
[----:B------:R-:W-:Y:S01]  /*0720*/  IMAD.MOV.U32 R6, RZ, RZ, 0x20 ;  /* 0x00000020ff067424 */ /* 0x000fe200078e00ff */
[----:B------:R-:W-:Y:S01]  /*0730*/  LOP3.LUT R5, R3, 0x8, R5, 0xf8, !PT ;  /* 0x0000000803057812 */ /* 0x000fe200078ef805 */
[----:B------:R-:W-:Y:S01]  /*0740*/  IMAD.MOV.U32 R13, RZ, RZ, 0x40 ;  /* 0x00000040ff0d7424 */ /* 0x000fe200078e00ff */
[----:B------:R-:W-:Y:S01]  /*0750*/  LOP3.LUT R3, R4, R10, R3, 0x1e, !PT ;  /* 0x0000000a04037212 */ /* 0x000fe200078e1e03 */
[----:B------:R-:W-:Y:S01]  /*0760*/  IMAD.MOV.U32 R10, RZ, RZ, -0x10 ;  /* 0xfffffff0ff0a7424 */ /* 0x000fe200078e00ff */
[----:B------:R-:W-:Y:S01]  /*0770*/  LOP3.LUT R4, R5, R4, RZ, 0x3c, !PT ;  /* 0x0000000405047212 */ /* 0x000fe200078e3cff */
[----:B------:R-:W-:Y:S01]  /*0780*/  IMAD.U32 R5, RZ, RZ, UR6 ;  /* 0x00000006ff057e24 */ /* 0x000fe2000f8e00ff */
[----:B------:R-:W-:Y:S01]  /*0790*/  LOP3.LUT R8, R8, 0xfffffe00, RZ, 0xc0, !PT ;  /* 0xfffffe0008087812 */ /* 0x000fe200078ec0ff */
[----:B------:R-:W-:Y:S01]  /*07a0*/  IMAD.U32 R5, RZ, RZ, UR5 ;  /* 0x00000005ff057e24 */ /* 0x000fe2000f8e00ff */
[----:B------:R-:W-:Y:S01]  /*07b0*/  SHF.R.S32.HI R5, RZ, 0x2, R18 ;  /* 0x00000002ff057819 */ /* 0x000fe20000011412 */
[----:B------:R-:W-:Y:S01]  /*07c0*/  USHF.R.S32.HI UR5, URZ, 0x1f, UR46 ;  /* 0x0000001f3f057899 */ /* 0x000fe2000801142e */
[----:B------:R-:W-:Y:S01]  /*07d0*/  SEL R10, R10, 0x10, !P0 ;  /* 0x000000100a0a7807 */ /* 0x000fe20004000000 */
[----:B------:R-:W-:-:S02]  /*07e0*/  IMAD R9, R15, 0x400, R8 ;  /* 0x000004000f097824 */ /* 0x000fc400078e0208 */
[----:B------:R-:W-:Y:S02]  /*07f0*/  VIADD R15, R22, 0x80 ;  /* 0x00000080160f7836 */ /* 0x000fe40000000000 */
[C---:B------:R-:W-:Y:S01]  /*0800*/  IMAD R7, R20.reuse, 0x400, R8 ;  /* 0x0000040014077824 */ /* 0x040fe200078e0208 */
[----:B------:R-:W-:Y:S01]  /*0810*/  LOP3.LUT R8, R3, R8, RZ, 0xfc, !PT ;  /* 0x0000000803087212 */ /* 0x000fe200078efcff */
[----:B------:R-:W-:Y:S01]  /*0820*/  IMAD R14, R20, 0x10, R5 ;  /* 0x00000010140e7824 */ /* 0x000fe200078e0205 */
[----:B------:R-:W-:Y:S01]  /*0830*/  LEA R5, R16, UR4, 0x1 ;  /* 0x0000000410057c11 */ /* 0x000fe2000f8e08ff */
[----:B------:R-:W-:Y:S01]  /*0840*/  IMAD.IADD R7, R7, 0x1, R4 ;  /* 0x0000000107077824 */ /* 0x000fe200078e0204 */
[----:B------:R-:W-:Y:S01]  /*0850*/  STL [R1+0x6c], R15 ;  /* 0x00006c0f01007387 */ /* 0x000fe20000100800 */
[----:B------:R-:W-:Y:S02]  /*0860*/  IMAD.IADD R9, R4, 0x1, R9 ;  /* 0x0000000104097824 */ /* 0x000fe400078e0209 */
[----:B------:R-:W-:Y:S01]  /*0870*/  IMAD.U32 R4, RZ, RZ, UR6 ;  /* 0x00000006ff047e24 */ /* 0x000fe2000f8e00ff */
[----:B------:R1:W-:Y:S01]  /*0880*/  STL [R1+0x70], R14 ;  /* 0x0000700e01007387 */ /* 0x0003e20000100800 */
[C---:B------:R-:W-:Y:S01]  /*0890*/  SEL R4, R6.reuse, 0xffffffe0, !P3 ;  /* 0xffffffe006047807 */ /* 0x040fe20005800000 */
[----:B------:R-:W-:Y:S01]  /*08a0*/  IMAD.U32 R3, RZ, RZ, UR5 ;  /* 0x00000005ff037e24 */ /* 0x000fe2000f8e00ff */
[----:B------:R-:W-:Y:S01]  /*08b0*/  SEL R3, R13, 0xffffffc0, !P4 ;  /* 0xffffffc00d037807 */ /* 0x000fe20006000000 */
[----:B------:R2:W-:Y:S01]  /*08c0*/  STL [R1+0x2c], R5 ;  /* 0x00002c0501007387 */ /* 0x0005e20000100800 */
[----:B------:R-:W-:Y:S01]  /*08d0*/  UIADD3 UR6, UR4, 0xc000, URZ ;  /* 0x0000c00004067890 */ /* 0x000fe2000fffe03f */
[----:B------:R-:W-:Y:S01]  /*08e0*/  SEL R6, R6, 0xffffffe0, !P5 ;  /* 0xffffffe006067807 */ /* 0x000fe20006800000 */
[----:B------:R-:W-:-:S06]  /*08f0*/  UIADD3 UR5, UR4, 0x12000, URZ ;  /* 0x0001200004057890 */ /* 0x000fcc000fffe03f */
[----:B------:R-:W-:Y:S02]  /*0900*/  LEA R9, R9, UR5, 0x1 ;  /* 0x0000000509097c11 */ /* 0x000fe4000f8e08ff */
[----:B-1----:R-:W-:Y:S02]  /*0910*/  LEA R14, R0, UR4, 0x1 ;  /* 0x00000004000e7c11 */ /* 0x002fe4000f8e08ff */
[----:B------:R-:W-:Y:S02]  /*0920*/  LEA R0, R12, UR4, 0x1 ;  /* 0x000000040c007c11 */ /* 0x000fe4000f8e08ff */
[----:B--2---:R-:W-:Y:S01]  /*0930*/  SEL R5, R13, 0xffffffc0, !P6 ;  /* 0xffffffc00d057807 */ /* 0x004fe20007000000 */
[----:B------:R-:W-:Y:S01]  /*0940*/  IMAD.IADD R13, R4, 0x1, R14 ;  /* 0x00000001040d7824 */ /* 0x000fe200078e020e */
[----:B------:R-:W-:Y:S01]  /*0950*/  STL [R1], R14 ;  /* 0x0000000e01007387 */ /* 0x000fe20000100800 */
[C---:B------:R-:W-:Y:S01]  /*0960*/  IADD3 R4, R3.reuse, R14, R4 ;  /* 0x0000000e03047210 */ /* 0x040fe20007ffe004 */
[----:B------:R-:W-:-:S02]  /*0970*/  IMAD.IADD R252, R3, 0x1, R14 ;  /* 0x0000000103fc7824 */ /* 0x000fc400078e020e */
[----:B------:R1:W-:Y:S01]  /*0980*/  STL [R1+0x4], R13 ;  /* 0x0000040d01007387 */ /* 0x0003e20000100800 */
[----:B------:R-:W-:-:S03]  /*0990*/  IMAD.IADD R3, R3, 0x1, R2 ;  /* 0x0000000103037824 */ /* 0x000fc600078e0202 */
[----:B------:R2:W-:Y:S04]  /*09a0*/  STL [R1+0x10], R4 ;  /* 0x0000100401007387 */ /* 0x0005e80000100800 */
[----:B------:R3:W-:Y:S01]  /*09b0*/  STL [R1+0x50], R0 ;  /* 0x0000500001007387 */ /* 0x0007e20000100800 */
[----:B-1----:R-:W-:Y:S01]  /*09c0*/  LEA R13, R11, UR6, 0x1 ;  /* 0x000000060b0d7c11 */ /* 0x002fe2000f8e08ff */
[C---:B------:R-:W-:Y:S02]  /*09d0*/  IMAD.IADD R11, R0.reuse, 0x1, R10 ;  /* 0x00000001000b7824 */ /* 0x040fe400078e020a */
[C---:B--2---:R-:W-:Y:S02]  /*09e0*/  VIADD R4, R0.reuse, 0x20 ;  /* 0x0000002000047836 */ /* 0x044fe40000000000 */
[----:B------:R-:W-:Y:S01]  /*09f0*/  STL [R1+0x74], R13 ;  /* 0x0000740d01007387 */ /* 0x000fe20000100800 */
[----:B------:R-:W-:-:S02]  /*0a00*/  @P1 VIADD R4, R0, 0xffffffe0 ;  /* 0xffffffe000041836 */ /* 0x000fc40000000000 */
[C---:B------:R-:W-:Y:S01]  /*0a10*/  VIADD R12, R13.reuse, 0x40 ;  /* 0x000000400d0c7836 */ /* 0x040fe20000000000 */
[----:B------:R1:W-:Y:S01]  /*0a20*/  STL [R1+0x5c], R11 ;  /* 0x00005c0b01007387 */ /* 0x0003e20000100800 */
[----:B------:R-:W-:Y:S01]  /*0a30*/  @P2 VIADD R12, R13, 0xffffffc0 ;  /* 0xffffffc00d0c2836 */ /* 0x000fe20000000000 */
[----:B---3--:R-:W-:Y:S01]  /*0a40*/  LEA R0, R8, UR4, 0x1 ;  /* 0x0000000408007c11 */ /* 0x008fe2000f8e08ff */
[----:B------:R-:W-:Y:S01]  /*0a50*/  IMAD.IADD R8, R6, 0x1, R9 ;  /* 0x0000000106087824 */ /* 0x000fe200078e0209 */
[----:B-1----:R-:W-:Y:S01]  /*0a60*/  LEA R11, R7, UR4, 0x1 ;  /* 0x00000004070b7c11 */ /* 0x002fe2000f8e08ff */
[----:B------:R-:W-:-:S04]  /*0a70*/  ULDC.64 UR4, c[0x0][0x208] ;  /* 0x0000820000047ab9 */ /* 0x000fc80000000a00 */
[----:B------:R-:W-:Y:S01]  /*0a80*/  STL [R1+0x8], R11 ;  /* 0x0000080b01007387 */ /* 0x000fe20000100800 */
[----:B------:R-:W-:-:S03]  /*0a90*/  IMAD.IADD R7, R11, 0x1, R6 ;  /* 0x000000010b077824 */ /* 0x000fc600078e0206 */
[----:B------:R1:W-:Y:S04]  /*0aa0*/  STL [R1+0x54], R4 ;  /* 0x0000540401007387 */ /* 0x0003e80000100800 */
[----:B------:R-:W-:Y:S04]  /*0ab0*/  STL [R1+0x1c], R9 ;  /* 0x00001c0901007387 */ /* 0x000fe80000100800 */
[----:B------:R-:W-:Y:S01]  /*0ac0*/  STL [R1+0x80], R12 ;  /* 0x0000800c01007387 */ /* 0x000fe20000100800 */
[----:B-1----:R-:W-:Y:S02]  /*0ad0*/  IMAD.IADD R4, R10, 0x1, R4 ;  /* 0x000000010a047824 */ /* 0x002fe400078e0204 */
        /* <DEDUP_REMOVED lines=11> */
.L_x_558:
        /* <DEDUP_REMOVED lines=39> */
[----:B-1----:R-:W-:Y:S02]  /*0e00*/  IMAD.U32 R4, RZ, RZ, UR7 ;  /* 0x00000007ff047e24 */ /* 0x002fe4000f8e00ff */
[----:B------:R-:W-:Y:S01]  /*0e10*/  IMAD.U32 R5, RZ, RZ, UR6 ;  /* 0x00000006ff057e24 */ /* 0x000fe2000f8e00ff */
[----:B------:R-:W-:Y:S01]  /*0e20*/  UMOV UR32, URZ ;  /* 0x0000003f00207c82 */ /* 0x000fe20008000000 */
[----:B------:R-:W-:-:S03]  /*0e30*/  @!UP3 ULDC.64 UR6, c[0x0][0x318] ;  /* 0x0000c6000006bab9 */ /* 0x000fc60000000a00 */
        /* <DEDUP_REMOVED lines=24> */
.L_x_514:
        /* <DEDUP_REMOVED lines=22> */
[----:B------:R-:W-:Y:S02]  /*1120*/  @!UP1 UIMAD.WIDE.U32 UR38, UR46, UR8, URZ ;  /* 0x000000082e2692a5 */ /* 0x000fe4000f8e003f */
[----:B------:R-:W-:Y:S01]  /*1130*/  UIMAD UR21, UR16, UR25, URZ ;  /* 0x00000019101572a4 */ /* 0x000fe2000f8e023f */
[----:B-1----:R-:W-:Y:S01]  /*1140*/  IABS R8, R9 ;  /* 0x0000000900087213 */ /* 0x002fe20000000000 */
[----:B------:R-:W-:Y:S01]  /*1150*/  UIADD3 UR45, UR15, UR33, URZ ;  /* 0x000000210f2d7290 */ /* 0x000fe2000fffe03f */
[----:B------:R-:W-:Y:S01]  /*1160*/  ISETP.NE.AND P3, PT, R9, RZ, PT ;  /* 0x000000ff0900720c */ /* 0x000fe20003f65270 */
[----:B------:R-:W-:Y:S01]  /*1170*/  ULDC.U8 UR19, c[0x0][0x3d8] ;  /* 0x0000f60000137ab9 */ /* 0x000fe20000000000 */
[----:B------:R-:W1:Y:S01]  /*1180*/  I2F.RP R4, R8 ;  /* 0x0000000800047306 */ /* 0x000e620000209400 */
[----:B------:R-:W-:-:S02]  /*1190*/  UISETP.NE.AND UP3, UPT, UR19, URZ, UPT ;  /* 0x0000003f1300728c */ /* 0x000fc4000bf65270 */
[----:B------:R-:W-:Y:S02]  /*11a0*/  USHF.L.U64.HI UR17, UR46, 0x7, UR55 ;  /* 0x000000072e117899 */ /* 0x000fe40008010237 */
[----:B--2---:R-:W-:Y:S02]  /*11b0*/  UIMAD.WIDE.U32 UR28, UR7, UR10, URZ ;  /* 0x0000000a071c72a5 */ /* 0x004fe4000f8e003f */
[----:B------:R-:W-:Y:S02]  /*11c0*/  UISETP.NE.AND UP0, UPT, UR34, -0x1, UPT ;  /* 0xffffffff2200788c */ /* 0x000fe4000bf05270 */
[----:B------:R-:W-:Y:S02]  /*11d0*/  UIMAD UR49, UR7, UR11, UR29 ;  /* 0x0000000b073172a4 */ /* 0x000fe4000f8e021d */
[----:B------:R-:W-:Y:S01]  /*11e0*/  @!UP1 UIMAD UR7, UR55, UR8, URZ ;  /* 0x00000008370792a4 */ /* 0x000fe2000f8e023f */
[----:B------:R-:W-:Y:S01]  /*11f0*/  @UP1 ULDC.64 UR10, c[0x0][0x420] ;  /* 0x00010800000a1ab9 */ /* 0x000fe20000000a00 */
[----:B------:R-:W-:Y:S01]  /*1200*/  USEL UR29, UR12, URZ, UP2 ;  /* 0x0000003f0c1d7287 */ /* 0x000fe20009000000 */
        /* <DEDUP_REMOVED lines=8> */
[----:B------:R-:W-:Y:S01]  /*1290*/  UIMAD.WIDE.U32 UR12, UR16, UR24, URZ ;  /* 0x00000018100c72a5 */ /* 0x000fe2000f8e003f */
[----:B-1----:R-:W-:Y:S01]  /*12a0*/  VIADD R4, R4, 0xffffffe ;  /* 0x0ffffffe04047836 */ /* 0x002fe20000000000 */
[----:B------:R-:W-:Y:S02]  /*12b0*/  UIMAD.WIDE UR8, UR58, UR57, URZ ;  /* 0x000000393a0872a5 */ /* 0x000fe4000f8e023f */
[----:B------:R-:W-:Y:S01]  /*12c0*/  UIMAD.WIDE.U32 UR10, UR46, UR56, URZ ;  /* 0x000000382e0a72a5 */ /* 0x000fe2000f8e003f */
[----:B------:R-:W1:Y:S01]  /*12d0*/  F2I.FTZ.U32.TRUNC.NTZ R5, R4 ;  /* 0x0000000400057305 */ /* 0x000e62000021f000 */
[----:B------:R-:W-:Y:S02]  /*12e0*/  UIMAD UR7, UR55, UR56, UR7 ;  /* 0x00000038370772a4 */ /* 0x000fe4000f8e0207 */
[----:B------:R-:W-:Y:S02]  /*12f0*/  USEL UR53, UR14, UR12, !UP1 ;  /* 0x0000000c0e357287 */ /* 0x000fe4000c800000 */
[----:B------:R-:W-:-:S02]  /*1300*/  @UP1 UIADD3 UR45, UR13, UR21, URZ ;  /* 0x000000150d2d1290 */ /* 0x000fc4000fffe03f */
[----:B------:R-:W-:Y:S02]  /*1310*/  UIMAD.WIDE.U32 UR14, UR8, UR10, URZ ;  /* 0x0000000a080e72a5 */ /* 0x000fe4000f8e003f */
[----:B------:R-:W-:Y:S02]  /*1320*/  UIMAD UR13, UR9, UR10, URZ ;  /* 0x0000000a090d72a4 */ /* 0x000fe4000f8e023f */
[----:B------:R-:W-:Y:S02]  /*1330*/  UIADD3 UR7, UR11, UR7, URZ ;  /* 0x000000070b077290 */ /* 0x000fe4000fffe03f */
[----:B------:R-:W-:Y:S01]  /*1340*/  UIMAD.WIDE.U32 UR10, UR8, UR16, URZ ;  /* 0x00000010080a72a5 */ /* 0x000fe2000f8e003f */
[----:B-1----:R-:W-:Y:S01]  /*1350*/  IMAD.MOV R4, RZ, RZ, -R5 ;  /* 0x000000ffff047224 */ /* 0x002fe200078e0a05 */
[----:B------:R-:W-:Y:S02]  /*1360*/  ULOP3.LUT UR12, UR44, 0xffffffc0, URZ, 0xc0, !UPT ;  /* 0xffffffc02c0c7892 */ /* 0x000fe4000f8ec03f */
[----:B------:R-:W-:Y:S01]  /*1370*/  UIMAD UR7, UR8, UR7, UR13 ;  /* 0x00000007080772a4 */ /* 0x000fe2000f8e020d */
[----:B------:R-:W-:Y:S01]  /*1380*/  IMAD R6, R4, R8, RZ ;  /* 0x0000000804067224 */ /* 0x000fe200078e02ff */
[----:B------:R-:W-:Y:S01]  /*1390*/  USEL UR52, UR14, UR10, !UP1 ;  /* 0x0000000a0e347287 */ /* 0x000fe2000c800000 */
[----:B------:R-:W-:Y:S01]  /*13a0*/  IMAD.MOV.U32 R4, RZ, RZ, RZ ;  /* 0x000000ffff047224 */ /* 0x000fe200078e00ff */
[----:B------:R-:W-:-:S02]  /*13b0*/  UIADD3 UR14, UR12, -0x40, URZ ;  /* 0xffffffc00c0e7890 */ /* 0x000fc4000fffe03f */
[----:B------:R-:W-:Y:S01]  /*13c0*/  USEL UR35, UR17, URZ, UP2 ;  /* 0x0000003f11237287 */ /* 0x000fe20009000000 */
[----:B------:R-:W-:Y:S01]  /*13d0*/  IMAD.HI.U32 R4, R5, R6, R4 ;  /* 0x0000000605047227 */ /* 0x000fe200078e0004 */
[----:B------:R-:W-:Y:S01]  /*13e0*/  MOV R5, R7 ;  /* 0x0000000700057202 */ /* 0x000fe20000000f00 */
[----:B------:R-:W-:Y:S02]  /*13f0*/  UIADD3 UR43, UR15, UR7, URZ ;  /* 0x000000070f2b7290 */ /* 0x000fe4000fffe03f */
[----:B------:R-:W-:Y:S02]  /*1400*/  UIADD3 UR7, UP2, UR14, UR29, URZ ;  /* 0x0000001d0e077290 */ /* 0x000fe4000ff5e03f */
[----:B------:R-:W-:Y:S01]  /*1410*/  IMAD.HI.U32 R4, R4, R5, RZ ;  /* 0x0000000504047227 */ /* 0x000fe200078e00ff */
[----:B------:R-:W-:Y:S01]  /*1420*/  USHF.R.S32.HI UR17, URZ, 0x1f, UR14 ;  /* 0x0000001f3f117899 */ /* 0x000fe2000801140e */
[----:B------:R-:W-:Y:S02]  /*1430*/  ULDC UR59, c[0x0][0x2c4] ;  /* 0x0000b100003b7ab9 */ /* 0x000fe40000000800 */
[----:B------:R-:W-:Y:S01]  /*1440*/  IMAD.MOV R6, RZ, RZ, -R4 ;  /* 0x000000ffff067224 */ /* 0x000fe200078e0a04 */
[----:B------:R-:W-:-:S02]  /*1450*/  UIMAD UR13, UR9, UR16, URZ ;  /* 0x00000010090d72a4 */ /* 0x000fc4000f8e023f */
[----:B------:R-:W-:Y:S01]  /*1460*/  @!UP1 UIADD3 UR47, UR39, UR36, URZ ;  /* 0x00000024272f9290 */ /* 0x000fe2000fffe03f */
[C---:B------:R-:W-:Y:S01]  /*1470*/  IMAD R5, R8.reuse, R6, R5 ;  /* 0x0000000608057224 */ /* 0x040fe200078e0205 */
[----:B------:R-:W-:Y:S02]  /*1480*/  UIMAD UR9, UR9, UR7, URZ ;  /* 0x00000007090972a4 */ /* 0x000fe4000f8e023f */
[----:B------:R-:W-:Y:S02]  /*1490*/  UIMAD.WIDE.U32 UR36, UR8, UR7, URZ ;  /* 0x00000007082472a5 */ /* 0x000fe4000f8e003f */
[----:B------:R-:W-:Y:S01]  /*14a0*/  ISETP.GT.U32.AND P1, PT, R8, R5, PT ;  /* 0x000000050800720c */ /* 0x000fe20003f24070 */
[----:B------:R-:W-:Y:S02]  /*14b0*/  UIADD3.X UR10, UR17, UR35, URZ, UP2, !UPT ;  /* 0x00000023110a7290 */ /* 0x000fe400097fe43f */
[----:B------:R-:W-:Y:S01]  /*14c0*/  @UP3 UIMAD UR7, UR46, UR59, URZ ;  /* 0x0000003b2e0732a4 */ /* 0x000fe2000f8e023f */
[----:B------:R-:W-:Y:S01]  /*14d0*/  ULDC.U8 UR22, c[0x0][0x480] ;  /* 0x0001200000167ab9 */ /* 0x000fe20000000000 */
[----:B------:R-:W-:-:S02]  /*14e0*/  @UP0 UIADD3 UR20, UR32, UR34, URZ ;  /* 0x0000002220140290 */ /* 0x000fc4000fffe03f */
[----:B------:R-:W-:Y:S02]  /*14f0*/  @UP0 UIADD3 UR27, UR32, UR34, URZ ;  /* 0x00000022201b0290 */ /* 0x000fe4000fffe03f */
[----:B------:R-:W-:Y:S02]  /*1500*/  UISETP.NE.AND UP4, UPT, UR22, URZ, UPT ;  /* 0x0000003f1600728c */ /* 0x000fe4000bf85270 */
[----:B------:R-:W-:Y:S02]  /*1510*/  UIMAD UR9, UR8, UR10, UR9 ;  /* 0x0000000a080972a4 */ /* 0x000fe4000f8e0209 */
[----:B------:R-:W-:Y:S01]  /*1520*/  @!P1 IMAD.IADD R5, R5, 0x1, -R8 ;  /* 0x0000000105059824 */ /* 0x000fe200078e0a08 */
[----:B------:R-:W-:Y:S01]  /*1530*/  @!P1 IADD3 R4, R4, 0x1, RZ ;  /* 0x0000000104049810 */ /* 0x000fe20007ffe0ff */
[----:B------:R-:W-:Y:S01]  /*1540*/  @UP0 ULDC.64 UR22, c[0x0][0x248] ;  /* 0x0000920000160ab9 */ /* 0x000fe20000000a00 */
[----:B------:R-:W-:Y:S01]  /*1550*/  PLOP3.LUT P1, PT, PT, PT, UP0, 0x80, 0x0 ;  /* 0x000000000000781c */ /* 0x000fe20003f2f008 */
[----:B------:R-:W-:Y:S01]  /*1560*/  @UP0 ULDC.64 UR18, c[0x0][0x250] ;  /* 0x0000940000120ab9 */ /* 0x000fe20000000a00 */
[----:B------:R-:W-:Y:S01]  /*1570*/  ISETP.GE.U32.AND P0, PT, R5, R8, PT ;  /* 0x000000080500720c */ /* 0x000fe20003f06070 */
[----:B------:R-:W-:Y:S01]  /*1580*/  @UP3 USEL UR8, UR7, UR16, !UP1 ;  /* 0x0000001007083287 */ /* 0x000fe2000c800000 */
[----:B------:R-:W-:Y:S01]  /*1590*/  LOP3.LUT R5, R9, UR54, RZ, 0x3c, !PT ;  /* 0x0000003609057c12 */ /* 0x000fe2000f8e3cff */
[----:B------:R-:W-:-:S02]  /*15a0*/  @UP1 UIADD3 UR43, UR11, UR13, URZ ;  /* 0x0000000d0b2b1290 */ /* 0x000fc4000fffe03f */
[----:B------:R-:W-:Y:S01]  /*15b0*/  @UP0 UIMAD.WIDE.U32 UR12, UR20, UR22, URZ ;  /* 0x00000016140c02a5 */ /* 0x000fe2000f8e003f */
[----:B------:R-:W-:Y:S01]  /*15c0*/  ISETP.GE.AND P2, PT, R5, RZ, PT ;  /* 0x000000ff0500720c */ /* 0x000fe20003f46270 */
[----:B------:R-:W-:Y:S01]  /*15d0*/  @UP0 UIMAD.WIDE.U32 UR10, UR27, UR18, URZ ;  /* 0x000000121b0a02a5 */ /* 0x000fe2000f8e003f */
[----:B------:R-:W-:Y:S01]  /*15e0*/  @UP3 ULDC UR7, c[0x0][0x2e4] ;  /* 0x0000b90000073ab9 */ /* 0x000fe20000000800 */
[----:B------:R-:W-:Y:S02]  /*15f0*/  @UP0 UIMAD UR15, UR27, UR19, URZ ;  /* 0x000000131b0f02a4 */ /* 0x000fe4000f8e023f */
[----:B------:R-:W-:Y:S02]  /*1600*/  @UP3 UIMAD UR21, UR54, UR7, UR8 ;  /* 0x00000007361532a4 */ /* 0x000fe4000f8e0208 */
[----:B------:R-:W-:Y:S01]  /*1610*/  @P0 VIADD R4, R4, 0x1 ;  /* 0x0000000104040836 */ /* 0x000fe20000000000 */
[----:B------:R-:W-:Y:S01]  /*1620*/  UIMAD UR48, UR54, UR58, URZ ;  /* 0x0000003a363072a4 */ /* 0x000fe2000f8e023f */
[----:B------:R-:W-:Y:S01]  /*1630*/  PLOP3.LUT P0, PT, PT, PT, UP3, 0x80, 0x0 ;  /* 0x000000000000781c */ /* 0x000fe20003f0f038 */
[----:B------:R-:W-:Y:S01]  /*1640*/  @UP0 UIMAD UR20, UR20, UR23, URZ ;  /* 0x00000017141402a4 */ /* 0x000fe2000f8e023f */
[----:B------:R-:W-:Y:S01]  /*1650*/  IMAD.MOV.U32 R17, RZ, RZ, R4 ;  /* 0x000000ffff117224 */ /* 0x000fe200078e0004 */
[----:B------:R-:W-:-:S02]  /*1660*/  @!UP3 UIMAD UR7, UR46, UR57, UR54 ;  /* 0x000000392e07b2a4 */ /* 0x000fc4000f8e0236 */
[----:B------:R-:W-:Y:S02]  /*1670*/  USEL UR50, UR28, URZ, UP4 ;  /* 0x0000003f1c327287 */ /* 0x000fe4000a000000 */
[----:B------:R-:W-:Y:S01]  /*1680*/  @UP0 UIADD3 UR35, UR11, UR15, URZ ;  /* 0x0000000f0b230290 */ /* 0x000fe2000fffe03f */
[----:B------:R-:W-:Y:S01]  /*1690*/  @!P2 IADD3 R17, -R17, RZ, RZ ;  /* 0x000000ff1111a210 */ /* 0x000fe20007ffe1ff */
[----:B------:R-:W-:Y:S01]  /*16a0*/  USHF.R.S32.HI UR42, URZ, 0x1f, UR26 ;  /* 0x0000001f3f2a7899 */ /* 0x000fe2000801141a */
[----:B------:R-:W-:Y:S01]  /*16b0*/  @!P3 LOP3.LUT R17, RZ, R9, RZ, 0x33, !PT ;  /* 0x00000009ff11b212 */ /* 0x000fe200078e33ff */
[----:B------:R-:W-:Y:S02]  /*16c0*/  USHF.R.S32.HI UR51, URZ, 0x1f, UR48 ;  /* 0x0000001f3f337899 */ /* 0x000fe40008011430 */
[----:B------:R-:W-:Y:S02]  /*16d0*/  USEL UR49, UR49, URZ, UP4 ;  /* 0x0000003f31317287 */ /* 0x000fe4000a000000 */
[----:B------:R-:W-:-:S02]  /*16e0*/  @!UP3 UIMAD UR21, UR7, UR59, URZ ;  /* 0x0000003b0715b2a4 */ /* 0x000fc4000f8e023f */
        /* <DEDUP_REMOVED lines=17> */
.L_x_516:
        /* <DEDUP_REMOVED lines=13> */
.L_x_517:
        /* <DEDUP_REMOVED lines=11> */
.L_x_518:
[----:B------:R-:W-:-:S04]  /*1980*/  UIMAD UR8, UR46, UR57, UR54 ;  /* 0x000000392e0872a4 */ /* 0x000fc8000f8e0236 */
[----:B------:R-:W-:-:S12]  /*1990*/  UIMAD UR8, UR8, UR56, URZ ;  /* 0x00000038080872a4 */ /* 0x000fd8000f8e023f */
.L_x_519:
[----:B------:R-:W2:Y:S01]  /*19a0*/  LDL.64 R4, [R1+0x48] ;  /* 0x0000480001047983 */ /* 0x000ea20000100a00 */
[----:B------:R-:W1:Y:S03]  /*19b0*/  LDC.64 R18, c[0x0][0x420] ;  /* 0x00010800ff127b82 */ /* 0x000e660000000a00 */
[----:B------:R3:W2:Y:S01]  /*19c0*/  LDL.64 R40, [R1+0x48] ;  /* 0x0000480001287983 */ /* 0x0006a20000100a00 */
[----:B------:R-:W-:Y:S01]  /*19d0*/  USHF.R.S32.HI UR11, URZ, 0x1f, UR54 ;  /* 0x0000001f3f0b7899 */ /* 0x000fe20008011436 */
[----:B------:R-:W-:Y:S01]  /*19e0*/  BSSY B1, `(.L_x_515) ;  /* 0x0000849000017945 */ /* 0x000fe20003800000 */
[----:B------:R-:W-:Y:S01]  /*19f0*/  UIADD3 UR20, UR14, UR8, URZ ;  /* 0x000000080e147290 */ /* 0x000fe2000fffe03f */
[----:B------:R-:W4:Y:S01]  /*1a00*/  S2R R37, SR_TID.X ;  /* 0x0000000000257919 */ /* 0x000f220000002100 */
[----:B------:R-:W-:Y:S01]  /*1a10*/  UIMAD UR10, UR58, UR57, URZ ;  /* 0x000000393a0a72a4 */ /* 0x000fe2000f8e023f */
[----:B------:R-:W-:Y:S01]  /*1a20*/  ULDC.64 UR8, c[0x0][0x428] ;  /* 0x00010a0000087ab9 */ /* 0x000fe20000000a00 */
[----:B------:R-:W-:Y:S01]  /*1a30*/  UISETP.GE.AND UP2, UPT, UR30, 0x1, UPT ;  /* 0x000000011e00788c */ /* 0x000fe2000bf46270 */
[----:B------:R-:W-:Y:S01]  /*1a40*/  IMAD.U32 R10, RZ, RZ, UR8 ;  /* 0x00000008ff0a7e24 */ /* 0x000fe2000f8e00ff */
[----:B------:R-:W-:Y:S01]  /*1a50*/  ULDC.64 UR40, c[0x0][0x478] ;  /* 0x00011e0000287ab9 */ /* 0x000fe20000000a00 */
[----:B------:R-:W-:Y:S01]  /*1a60*/  ULDC.64 UR38, c[0x0][0x2b0] ;  /* 0x0000ac0000267ab9 */ /* 0x000fe20000000a00 */
[----:B------:R-:W-:Y:S01]  /*1a70*/  ULEA.HI.SX32 UR29, UR44, 0xffffffff, 0x1a ;  /* 0xffffffff2c1d7891 */ /* 0x000fe2000f8fd23f */
[----:B-1----:R-:W-:-:S04]  /*1a80*/  IMAD R7, R18, UR17, RZ ;  /* 0x0000001112077c24 */ /* 0x002fc8000f8e02ff */
[----:B------:R-:W-:Y:S01]  /*1a90*/  IMAD R9, R19, UR14, R7 ;  /* 0x0000000e13097c24 */ /* 0x000fe2000f8e0207 */
[----:B----4-:R-:W-:-:S04]  /*1aa0*/  SHF.R.S32.HI R12, RZ, 0x1f, R37 ;  /* 0x0000001fff0c7819 */ /* 0x010fc80000011425 */
[----:B------:R-:W-:-:S04]  /*1ab0*/  LEA.HI R34, R12, R37, RZ, 0x3 ;  /* 0x000000250c227211 */ /* 0x000fc800078f18ff */
[----:B------:R-:W-:-:S04]  /*1ac0*/  SHF.R.S32.HI R25, RZ, 0x3, R34 ;  /* 0x00000003ff197819 */ /* 0x000fc80000011422 */
[----:B------:R-:W-:Y:S02]  /*1ad0*/  SHF.R.S32.HI R36, RZ, 0x1f, R25 ;  /* 0x0000001fff247819 */ /* 0x000fe40000011419 */
[----:B------:R-:W-:-:S04]  /*1ae0*/  IADD3 R6, P1, R25, UR14, RZ ;  /* 0x0000000e19067c10 */ /* 0x000fc8000ff3e0ff */
[----:B------:R-:W-:Y:S01]  /*1af0*/  IADD3.X R8, R36, UR17, RZ, P1, !PT ;  /* 0x0000001124087c10 */ /* 0x000fe20008ffe4ff */
[----:B------:R-:W-:-:S04]  /*1b00*/  ULDC.64 UR16, c[0x0][0x210] ;  /* 0x0000840000107ab9 */ /* 0x000fc80000000a00 */
[----:B------:R-:W-:-:S04]  /*1b10*/  IMAD R8, R8, UR24, RZ ;  /* 0x0000001808087c24 */ /* 0x000fc8000f8e02ff */
[----:B------:R-:W-:Y:S02]  /*1b20*/  IMAD R11, R6, UR25, R8 ;  /* 0x00000019060b7c24 */ /* 0x000fe4000f8e0208 */
[----:B--2---:R-:W-:-:S05]  /*1b30*/  IMAD.MOV.U32 R40, RZ, RZ, R4 ;  /* 0x000000ffff287224 */ /* 0x004fca00078e0004 */
[--C-:B------:R-:W-:Y:S02]  /*1b40*/  SHF.R.S32.HI R41, RZ, 0x1f, R40.reuse ;  /* 0x0000001fff297819 */ /* 0x100fe40000011428 */
[----:B------:R-:W-:Y:S01]  /*1b50*/  IADD3 R4, P0, R40, UR7, RZ ;  /* 0x0000000728047c10 */ /* 0x000fe2000ff1e0ff */
[----:B------:R-:W-:Y:S01]  /*1b60*/  UIMAD UR7, UR11, UR8, URZ ;  /* 0x000000080b0772a4 */ /* 0x000fe2000f8e023f */
[----:B------:R-:W-:Y:S02]  /*1b70*/  IMAD.WIDE.U32 R6, R6, UR24, R40 ;  /* 0x0000001806067c25 */ /* 0x000fe4000f8e0028 */
[----:B------:R-:W-:Y:S01]  /*1b80*/  IADD3.X R5, R41, UR47, RZ, P0, !PT ;  /* 0x0000002f29057c10 */ /* 0x000fe200087fe4ff */
[----:B------:R-:W-:Y:S01]  /*1b90*/  UIMAD UR13, UR54, UR9, UR7 ;  /* 0x00000009360d72a4 */ /* 0x000fe2000f8e0207 */
[----:B------:R3:W-:Y:S01]  /*1ba0*/  STL [R1+0x4c], R41 ;  /* 0x00004c2901007387 */ /* 0x0007e20000100800 */
[----:B------:R-:W-:Y:S01]  /*1bb0*/  USHF.L.U32 UR7, UR10, 0x6, URZ ;  /* 0x000000060a077899 */ /* 0x000fe2000800063f */
[----:B------:R-:W-:Y:S01]  /*1bc0*/  IADD3 R8, P0, R6, UR53, RZ ;  /* 0x0000003506087c10 */ /* 0x000fe2000ff1e0ff */
[----:B------:R-:W-:Y:S01]  /*1bd0*/  IMAD.WIDE.U32 R4, R18, UR14, R4 ;  /* 0x0000000e12047c25 */ /* 0x000fe2000f8e0004 */
[----:B------:R-:W-:Y:S01]  /*1be0*/  ULDC.64 UR8, c[0x0][0x258] ;  /* 0x0000960000087ab9 */ /* 0x000fe20000000a00 */
[----:B------:R-:W-:-:S02]  /*1bf0*/  USHF.R.S32.HI UR12, URZ, 0x1f, UR7 ;  /* 0x0000001f3f0c7899 */ /* 0x000fc40008011407 */
[----:B------:R-:W-:Y:S01]  /*1c00*/  IMAD.IADD R5, R5, 0x1, R9 ;  /* 0x0000000105057824 */ /* 0x000fe200078e0209 */
[----:B------:R-:W-:Y:S01]  /*1c10*/  IADD3.X R9, R7, UR45, R11, P0, !PT ;  /* 0x0000002d07097c10 */ /* 0x000fe200087fe40b */
[----:B------:R-:W-:Y:S01]  /*1c20*/  UIMAD UR11, UR11, UR8, URZ ;  /* 0x000000080b0b72a4 */ /* 0x000fe2000f8e023f */
[----:B------:R-:W-:Y:S01]  /*1c30*/  LEA.HI R11, R12, R37, RZ, 0x5 ;  /* 0x000000250c0b7211 */ /* 0x000fe200078f28ff */
[----:B------:R-:W-:Y:S02]  /*1c40*/  IMAD.WIDE.U32 R4, R10, UR54, R4 ;  /* 0x000000360a047c25 */ /* 0x000fe4000f8e0004 */
[----:B------:R-:W-:Y:S01]  /*1c50*/  UIMAD UR11, UR54, UR9, UR11 ;  /* 0x00000009360b72a4 */ /* 0x000fe2000f8e020b */
[----:B------:R-:W-:Y:S01]  /*1c60*/  LOP3.LUT R6, R11, 0xffffffe0, RZ, 0xc0, !PT ;  /* 0xffffffe00b067812 */ /* 0x000fe200078ec0ff */
[----:B------:R-:W-:Y:S01]  /*1c70*/  IMAD.U32 R10, RZ, RZ, UR8 ;  /* 0x00000008ff0a7e24 */ /* 0x000fe2000f8e00ff */
[----:B------:R-:W-:Y:S01]  /*1c80*/  UIADD3 UR8, UP1, UP0, UR36, UR7, UR48 ;  /* 0x0000000724087290 */ /* 0x000fe2000f83e030 */
[----:B------:R-:W-:Y:S01]  /*1c90*/  SHF.R.S32.HI R11, RZ, 0x5, R11 ;  /* 0x00000005ff0b7819 */ /* 0x000fe2000001140b */
[----:B------:R-:W-:-:S02]  /*1ca0*/  VIADD R7, R5, UR13 ;  /* 0x0000000d05077c36 */ /* 0x000fc40008000000 */
[----:B------:R-:W-:Y:S01]  /*1cb0*/  IMAD.IADD R30, R37, 0x1, -R6 ;  /* 0x00000001251e7824 */ /* 0x000fe200078e0a06 */
[----:B------:R-:W-:Y:S01]  /*1cc0*/  UIADD3.X UR7, UR15, UR12, UR51, UP1, UP0 ;  /* 0x0000000c0f077290 */ /* 0x000fe20008fe0433 */
[----:B------:R-:W-:Y:S01]  /*1cd0*/  IMAD.MOV.U32 R6, RZ, RZ, R4 ;  /* 0x000000ffff067224 */ /* 0x000fe200078e0004 */
[----:B------:R-:W-:Y:S01]  /*1ce0*/  UIADD3 UR8, UP1, UP0, UR50, UR8, UR52 ;  /* 0x0000000832087290 */ /* 0x000fe2000f83e034 */
[----:B------:R-:W-:Y:S01]  /*1cf0*/  IMAD R5, R11, UR10, R30 ;  /* 0x0000000a0b057c24 */ /* 0x000fe2000f8e021e */
[----:B------:R-:W-:Y:S01]  /*1d00*/  UIADD3 UR10, UR14, UR21, URZ ;  /* 0x000000150e0a7290 */ /* 0x000fe2000fffe03f */
[----:B------:R-:W-:Y:S01]  /*1d10*/  IMAD.WIDE.U32 R8, R10, UR54, R8 ;  /* 0x000000360a087c25 */ /* 0x000fe2000f8e0008 */
[----:B------:R-:W-:Y:S02]  /*1d20*/  UIADD3.X UR7, UR49, UR7, UR43, UP1, UP0 ;  /* 0x0000000731077290 */ /* 0x000fe40008fe042b */
[C---:B------:R-:W-:Y:S01]  /*1d30*/  IADD3 R4, P0, R5.reuse, UR8, RZ ;  /* 0x0000000805047c10 */ /* 0x040fe2000ff1e0ff */
[----:B------:R-:W-:Y:S01]  /*1d40*/  ULDC.64 UR8, c[0x0][0x400] ;  /* 0x0001000000087ab9 */ /* 0x000fe20000000a00 */
[-C--:B------:R-:W-:Y:S01]  /*1d50*/  IMAD R10, R36, R18.reuse, RZ ;  /* 0x00000012240a7224 */ /* 0x080fe200078e02ff */
[----:B------:R-:W-:Y:S01]  /*1d60*/  ULDC.64 UR14, c[0x0][0x3e0] ;  /* 0x0000f800000e7ab9 */ /* 0x000fe20000000a00 */
[----:B------:R-:W-:Y:S01]  /*1d70*/  LEA.HI.X.SX32 R5, R5, UR7, 0x1, P0 ;  /* 0x0000000705057c11 */ /* 0x000fe200080f0eff */
[----:B------:R-:W-:Y:S01]  /*1d80*/  IMAD.WIDE.U32 R6, R25, R18, R6 ;  /* 0x0000001219067225 */ /* 0x000fe200078e0006 */
[----:B------:R-:W-:-:S02]  /*1d90*/  LEA R32, P0, R4, UR8, 0x2 ;  /* 0x0000000804207c11 */ /* 0x000fc4000f8010ff */
[----:B------:R-:W-:Y:S01]  /*1da0*/  LEA R22, P2, R8, UR16, 0x1 ;  /* 0x0000001008167c11 */ /* 0x000fe2000f8408ff */
[----:B------:R-:W-:Y:S01]  /*1db0*/  IMAD R10, R25, R19, R10 ;  /* 0x00000013190a7224 */ /* 0x000fe200078e020a */
[----:B------:R-:W-:Y:S01]  /*1dc0*/  LEA.HI.X R33, R4, UR9, R5, 0x2, P0 ;  /* 0x0000000904217c11 */ /* 0x000fe200080f1405 */
[----:B------:R-:W-:Y:S01]  /*1dd0*/  VIADD R29, R9, UR11 ;  /* 0x0000000b091d7c36 */ /* 0x000fe20008000000 */
[----:B------:R-:W-:Y:S01]  /*1de0*/  PLOP3.LUT P0, PT, PT, PT, UP2, 0x80, 0x0 ;  /* 0x000000000000781c */ /* 0x000fe20003f0f028 */
[----:B------:R-:W-:Y:S01]  /*1df0*/  IMAD.IADD R28, R7, 0x1, R10 ;  /* 0x00000001071c7824 */ /* 0x000fe200078e020a */
[----:B------:R-:W-:Y:S01]  /*1e00*/  UIMAD.WIDE UR8, UR20, 0x4, UR40 ;  /* 0x00000004140878a5 */ /* 0x000fe2000f8e0228 */
[----:B------:R-:W-:Y:S01]  /*1e10*/  LEA R20, P1, R6, UR14, 0x1 ;  /* 0x0000000e06147c11 */ /* 0x000fe2000f8208ff */
[----:B------:R-:W-:Y:S01]  /*1e20*/  UIMAD.WIDE UR20, UR10, 0x4, UR38 ;  /* 0x000000040a1478a5 */ /* 0x000fe2000f8e0226 */
[----:B------:R-:W-:Y:S02]  /*1e30*/  LEA.HI.X R23, R8, UR17, R29, 0x1, P2 ;  /* 0x0000001108177c11 */ /* 0x000fe400090f0c1d */
[----:B------:R-:W-:-:S06]  /*1e40*/  LEA.HI.X R21, R6, UR15, R28, 0x1, P1 ;  /* 0x0000000f06157c11 */ /* 0x000fcc00088f0c1c */
        /* <DEDUP_REMOVED lines=10> */
[----:B------:R-:W-:Y:S05]  /*1ef0*/  BSSY B0, `(.L_x_521) ;  /* 0x000003b000007945 */ /* 0x000fea0003800000 */
[----:B------:R-:W-:Y:S01]  /*1f00*/  @P1 BAR.SYNC.DEFER_BLOCKING 0x0 ;  /* 0x0000000000001b1d */ /* 0x000fe20000010000 */
[----:B------:R-:W-:Y:S01]  /*1f10*/  IMAD.U32 R11, RZ, RZ, UR7 ;  /* 0x00000007ff0b7e24 */ /* 0x000fe2000f8e00ff */
[----:B------:R-:W-:Y:S01]  /*1f20*/  IADD3 R10, P0, R4, UR33, RZ ;  /* 0x00000021040a7c10 */ /* 0x000fe2000ff1e0ff */
[----:B------:R-:W-:Y:S01]  /*1f30*/  IMAD R4, R31, UR10, RZ ;  /* 0x0000000a1f047c24 */ /* 0x000fe2000f8e02ff */
[----:B------:R-:W-:-:S02]  /*1f40*/  ISETP.GE.AND P4, PT, R35, UR13, PT ;  /* 0x0000000d23007c0c */ /* 0x000fc4000bf86270 */
[----:B------:R-:W-:Y:S01]  /*1f50*/  IADD3.X R11, R5, UR35, R11, P0, !PT ;  /* 0x00000023050b7c10 */ /* 0x000fe200087fe40b */
[----:B------:R-:W-:Y:S01]  /*1f60*/  UMOV UR7, UR29 ;  /* 0x0000001d00077c82 */ /* 0x000fe20008000000 */
[----:B------:R-:W-:Y:S01]  /*1f70*/  ISETP.GE.AND P0, PT, R25, UR13, PT ;  /* 0x0000000d19007c0c */ /* 0x000fe2000bf06270 */
[----:B------:R-:W-:Y:S01]  /*1f80*/  UIMAD UR12, UR7, -0x40, UR30 ;  /* 0xffffffc0070c78a4 */ /* 0x000fe2000f8e021e */
[C---:B------:R-:W-:Y:S01]  /*1f90*/  IMAD R4, R17.reuse, UR11, R4 ;  /* 0x0000000b11047c24 */ /* 0x040fe2000f8e0204 */
[----:B------:R-:W-:Y:S01]  /*1fa0*/  UMOV UR11, UR8 ;  /* 0x00000008000b7c82 */ /* 0x000fe20008000000 */
[----:B------:R-:W-:Y:S01]  /*1fb0*/  IMAD.WIDE.U32 R10, R17, UR10, R10 ;  /* 0x0000000a110a7c25 */ /* 0x000fe2000f8e000a */
[----:B------:R-:W-:Y:S01]  /*1fc0*/  UMOV UR10, UR9 ;  /* 0x00000009000a7c82 */ /* 0x000fe20008000000 */
[----:B------:R-:W-:Y:S01]  /*1fd0*/  UMOV UR8, UR20 ;  /* 0x0000001400087c82 */ /* 0x000fe20008000000 */
[----:B------:R-:W-:Y:S01]  /*1fe0*/  UMOV UR9, UR21 ;  /* 0x0000001500097c82 */ /* 0x000fe20008000000 */
[----:B------:R-:W-:Y:S01]  /*1ff0*/  ISETP.GE.AND P6, PT, R25, UR12, PT ;  /* 0x0000000c19007c0c */ /* 0x000fe2000bfc6270 */
[----:B------:R-:W-:-:S04]  /*2000*/  IMAD.IADD R24, R11, 0x1, R4 ;  /* 0x000000010b187824 */ /* 0x000fc800078e0204 */
        /* <DEDUP_REMOVED lines=41> */
.L_x_522:
[----:B------:R-:W-:Y:S05]  /*22a0*/  BSYNC B0 ;  /* 0x0000000000007941 */ /* 0x000fea0003800000 */
.L_x_521:
        /* <DEDUP_REMOVED lines=44> */
.L_x_524:
[----:B------:R-:W-:Y:S05]  /*2570*/  BSYNC B0 ;  /* 0x0000000000007941 */ /* 0x000fea0003800000 */
.L_x_523:
[----:B-1----:R-:W-:Y:S01]  /*2580*/  IMAD.MOV.U32 R14, RZ, RZ, R22 ;  /* 0x000000ffff0e7224 */ /* 0x002fe200078e0016 */
[----:B------:R-:W-:Y:S01]  /*2590*/  MOV R15, R23 ;  /* 0x00000017000f7202 */ /* 0x000fe20000000f00 */
[----:B------:R-:W0:Y:S01]  /*25a0*/  LDGDEPBAR ;  /* 0x00000000000079af */ /* 0x000e220000000000 */
[----:B------:R-:W-:Y:S01]  /*25b0*/  BSSY B0, `(.L_x_525) ;  /* 0x000001f000007945 */ /* 0x000fe20003800000 */
[----:B------:R-:W-:Y:S01]  /*25c0*/  ISETP.GE.AND P5, PT, R35, UR12, PT ;  /* 0x0000000c23007c0c */ /* 0x000fe2000bfa6270 */
[----:B--2---:R-:W-:Y:S01]  /*25d0*/  IMAD.U32 R12, RZ, RZ, UR22 ;  /* 0x00000016ff0c7e24 */ /* 0x004fe2000f8e00ff */
[----:B------:R1:W-:Y:S04]  /*25e0*/  @P6 STS.128 [R38+0x6000], RZ ;  /* 0x006000ff26006388 */ /* 0x0003e80000000c00 */
[----:B------:R1:W-:Y:S04]  /*25f0*/  STL.64 [R1+0x40], R14 ;  /* 0x0000400e01007387 */ /* 0x0003e80000100a00 */
        /* <DEDUP_REMOVED lines=26> */
.L_x_526:
[----:B------:R-:W-:Y:S05]  /*27a0*/  BSYNC B0 ;  /* 0x0000000000007941 */ /* 0x000fea0003800000 */
.L_x_525:
        /* <DEDUP_REMOVED lines=37> */
.L_x_528:
[----:B------:R-:W-:Y:S05]  /*2a00*/  BSYNC B0 ;  /* 0x0000000000007941 */ /* 0x000fea0003800000 */
.L_x_527:
[----:B------:R1:W-:Y:S01]  /*2a10*/  @P6 STS.128 [R38], RZ ;  /* 0x000000ff26006388 */ /* 0x0003e20000000c00 */
[----:B------:R-:W-:Y:S03]  /*2a20*/  BSSY B0, `(.L_x_529) ;  /* 0x000001a000007945 */ /* 0x000fe60003800000 */
[----:B------:R1:W-:Y:S04]  /*2a30*/  @P6 STS.128 [R38+0x2000], RZ ;  /* 0x002000ff26006388 */ /* 0x0003e80000000c00 */
[----:B------:R1:W-:Y:S01]  /*2a40*/  @P6 STS.128 [R38+0x4000], RZ ;  /* 0x004000ff26006388 */ /* 0x0003e20000000c00 */
[----:B------:R-:W-:Y:S05]  /*2a50*/  @P6 BRA `(.L_x_530) ;  /* 0x0000000000586947 */ /* 0x000fea0003800000 */
[----:B------:R-:W5:Y:S01]  /*2a60*/  LDL R5, [R1+0x68] ;  /* 0x0000680001057983 */ /* 0x000f620000100800 */
        /* <DEDUP_REMOVED lines=21> */
.L_x_530:
[----:B------:R-:W-:Y:S05]  /*2bc0*/  BSYNC B0 ;  /* 0x0000000000007941 */ /* 0x000fea0003800000 */
.L_x_529:
[----:B------:R1:W-:Y:S01]  /*2bd0*/  @P5 STS.128 [R38+0x1000], RZ ;  /* 0x001000ff26005388 */ /* 0x0003e20000000c00 */
[----:B------:R-:W-:Y:S03]  /*2be0*/  BSSY B0, `(.L_x_531) ;  /* 0x0000027000007945 */ /* 0x000fe60003800000 */
[----:B------:R1:W-:Y:S04]  /*2bf0*/  @P5 STS.128 [R38+0x3000], RZ ;  /* 0x003000ff26005388 */ /* 0x0003e80000000c00 */
[----:B------:R1:W-:Y:S01]  /*2c00*/  @P5 STS.128 [R38+0x5000], RZ ;  /* 0x005000ff26005388 */ /* 0x0003e20000000c00 */
[----:B------:R-:W-:Y:S05]  /*2c10*/  @P5 BRA `(.L_x_532) ;  /* 0x00000000008c5947 */ /* 0x000fea0003800000 */
[----:B------:R-:W5:Y:S01]  /*2c20*/  LDL R4, [R1+0x68] ;  /* 0x0000680001047983 */ /* 0x000f620000100800 */
[----:B------:R-:W-:-:S03]  /*2c30*/  ULDC UR18, c[0x0][0x2d0] ;  /* 0x0000b40000127ab9 */ /* 0x000fc60000000800 */
[----:B-1--4-:R-:W4:Y:S01]  /*2c40*/  LDL R10, [R1+0x6c] ;  /* 0x00006c00010a7983 */ /* 0x012f220000100800 */
        /* <DEDUP_REMOVED lines=12> */
[----:B----4-:R-:W-:-:S03]  /*2d10*/  ISETP.GE.AND P1, PT, R10, UR18, PT ;  /* 0x000000120a007c0c */ /* 0x010fc6000bf26270 */
        /* <DEDUP_REMOVED lines=19> */
.L_x_532:
[----:B------:R-:W-:Y:S05]  /*2e50*/  BSYNC B0 ;  /* 0x0000000000007941 */ /* 0x000fea0003800000 */
.L_x_531:
[----:B------:R-:W5:Y:S01]  /*2e60*/  LDL R16, [R1+0x70] ;  /* 0x0000700001107983 */ /* 0x000f620000100800 */
[----:B------:R-:W-:Y:S01]  /*2e70*/  UIMAD UR13, UR42, UR22, URZ ;  /* 0x000000162a0d72a4 */ /* 0x000fe2000f8e023f */
[----:B------:R-:W-:Y:S01]  /*2e80*/  IMAD.WIDE.U32 R4, R12, UR26, R40 ;  /* 0x0000001a0c047c25 */ /* 0x000fe2000f8e0028 */
[----:B------:R-:W-:Y:S01]  /*2e90*/  ULDC.64 UR14, c[0x0][0x260] ;  /* 0x00009800000e7ab9 */ /* 0x000fe20000000a00 */
[----:B------:R2:W-:Y:S01]  /*2ea0*/  @P0 STS.128 [R38+0xc000], RZ ;  /* 0x00c000ff26000388 */ /* 0x0005e20000000c00 */
[----:B------:R-:W-:Y:S01]  /*2eb0*/  UIMAD UR13, UR26, UR23, UR13 ;  /* 0x000000171a0d72a4 */ /* 0x000fe2000f8e020d */
[----:B-1----:R-:W-:Y:S01]  /*2ec0*/  IMAD R9, R31, UR14, RZ ;  /* 0x0000000e1f097c24 */ /* 0x002fe2000f8e02ff */
[----:B------:R-:W-:Y:S01]  /*2ed0*/  IADD3 R6, P1, R4, UR27, RZ ;  /* 0x0000001b04067c10 */ /* 0x000fe2000ff3e0ff */
[----:B------:R2:W-:Y:S01]  /*2ee0*/  @P0 STS.128 [R38+0xe000], RZ ;  /* 0x00e000ff26000388 */ /* 0x0005e20000000c00 */
[----:B------:R-:W-:Y:S01]  /*2ef0*/  BSSY B0, `(.L_x_533) ;  /* 0x0000030000007945 */ /* 0x000fe20003800000 */
[----:B------:R-:W-:Y:S01]  /*2f00*/  IMAD R9, R17, UR15, R9 ;  /* 0x0000000f11097c24 */ /* 0x000fe2000f8e0209 */
[----:B------:R-:W-:Y:S01]  /*2f10*/  MOV R7, UR13 ;  /* 0x0000000d00077c02 */ /* 0x000fe20008000f00 */
[----:B------:R2:W-:Y:S03]  /*2f20*/  @P0 STS.128 [R38+0x10000], RZ ;  /* 0x010000ff26000388 */ /* 0x0005e60000000c00 */
[----:B------:R-:W-:-:S03]  /*2f30*/  IADD3.X R7, R5, UR28, R7, P1, !PT ;  /* 0x0000001c05077c10 */ /* 0x000fc60008ffe407 */
[----:B------:R-:W-:-:S05]  /*2f40*/  IMAD.WIDE.U32 R6, R17, UR14, R6 ;  /* 0x0000000e11067c25 */ /* 0x000fca000f8e0006 */
[----:B------:R-:W-:Y:S02]  /*2f50*/  IADD3 R9, R7, R9, RZ ;  /* 0x0000000907097210 */ /* 0x000fe40007ffe0ff */
[C---:B-----5:R-:W-:Y:S02]  /*2f60*/  IADD3 R4, R16.reuse, 0x8, RZ ;  /* 0x0000000810047810 */ /* 0x060fe40007ffe0ff */
[----:B------:R-:W-:Y:S02]  /*2f70*/  ISETP.GE.AND P6, PT, R16, UR12, PT ;  /* 0x0000000c10007c0c */ /* 0x000fe4000bfc6270 */
[----:B------:R-:W-:Y:S01]  /*2f80*/  ISETP.GE.AND P5, PT, R4, UR12, PT ;  /* 0x0000000c04007c0c */ /* 0x000fe2000bfa6270 */
[----:B--2---:R-:W-:-:S12]  /*2f90*/  @P0 BRA `(.L_x_534) ;  /* 0x0000000000940947 */ /* 0x004fd80003800000 */
[----:B------:R-:W2:Y:S01]  /*2fa0*/  LDL R8, [R1+0x68] ;  /* 0x0000680001087983 */ /* 0x000ea20000100800 */
[----:B------:R-:W-:-:S03]  /*2fb0*/  ULDC UR12, c[0x0][0x2d0] ;  /* 0x0000b400000c7ab9 */ /* 0x000fc60000000800 */
[----:B------:R-:W5:Y:S01]  /*2fc0*/  LDL R14, [R1+0x6c] ;  /* 0x00006c00010e7983 */ /* 0x000f620000100800 */
[----:B------:R-:W-:Y:S01]  /*2fd0*/  ISETP.GE.AND P3, PT, R40, UR12, PT ;  /* 0x0000000c28007c0c */ /* 0x000fe2000bf66270 */
[----:B------:R-:W-:Y:S02]  /*2fe0*/  IMAD.MOV.U32 R4, RZ, RZ, R6 ;  /* 0x000000ffff047224 */ /* 0x000fe400078e0006 */
[----:B------:R-:W-:Y:S02]  /*2ff0*/  IMAD.MOV.U32 R5, RZ, RZ, R9 ;  /* 0x000000ffff057224 */ /* 0x000fe400078e0009 */
[----:B------:R-:W-:-:S08]  /*3000*/  IMAD.WIDE.U32 R4, R25, UR22, R4 ;  /* 0x0000001619047c25 */ /* 0x000fd0000f8e0004 */
[----:B------:R-:W1:Y:S01]  /*3010*/  @!P3 LDC.64 R12, c[0x0][0x218] ;  /* 0x00008600ff0cbb82 */ /* 0x000e620000000a00 */
[----:B------:R1:W-:Y:S02]  /*3020*/  @P3 STS.128 [R38+0xc000], RZ ;  /* 0x00c000ff26003388 */ /* 0x0003e40000000c00 */
[----:B-1----:R-:W-:Y:S02]  /*3030*/  @!P3 LEA R12, P1, R4, R12, 0x1 ;  /* 0x0000000c040cb211 */ /* 0x002fe400078208ff */
[----:B--2---:R-:W-:Y:S01]  /*3040*/  ISETP.GE.AND P2, PT, R8, UR12, PT ;  /* 0x0000000c08007c0c */ /* 0x004fe2000bf46270 */
[----:B------:R-:W-:Y:S01]  /*3050*/  IMAD R8, R36, UR22, RZ ;  /* 0x0000001624087c24 */ /* 0x000fe2000f8e02ff */
[----:B-----5:R-:W-:-:S03]  /*3060*/  ISETP.GE.AND P0, PT, R14, UR12, PT ;  /* 0x0000000c0e007c0c */ /* 0x020fc6000bf06270 */
[----:B------:R-:W-:-:S04]  /*3070*/  IMAD R8, R25, UR23, R8 ;  /* 0x0000001719087c24 */ /* 0x000fc8000f8e0208 */
[----:B------:R-:W-:-:S04]  /*3080*/  IMAD.IADD R8, R5, 0x1, R8 ;  /* 0x0000000105087824 */ /* 0x000fc800078e0208 */
[----:B----4-:R-:W1:Y:S01]  /*3090*/  @!P2 LDC.64 R10, c[0x0][0x218] ;  /* 0x00008600ff0aab82 */ /* 0x010e620000000a00 */
        /* <DEDUP_REMOVED lines=21> */
.L_x_534:
[----:B------:R-:W-:Y:S05]  /*31f0*/  BSYNC B0 ;  /* 0x0000000000007941 */ /* 0x000fea0003800000 */
.L_x_533:
        /* <DEDUP_REMOVED lines=16> */
[----:B-1--4-:R-:W-:Y:S02]  /*3300*/  IMAD R10, R4, UR22, RZ ;  /* 0x00000016040a7c24 */ /* 0x012fe4000f8e02ff */
        /* <DEDUP_REMOVED lines=27> */
.L_x_536:
[----:B------:R-:W-:Y:S05]  /*34c0*/  BSYNC B0 ;  /* 0x0000000000007941 */ /* 0x000fea0003800000 */
.L_x_535:
[----:B------:R-:W0:Y:S01]  /*34d0*/  LDGDEPBAR ;  /* 0x00000000000079af */ /* 0x000e220000000000 */
[----:B------:R-:W-:Y:S01]  /*34e0*/  IMAD.MOV.U32 R4, RZ, RZ, 0x4 ;  /* 0x00000004ff047424 */ /* 0x000fe200078e00ff */
[----:B-12---:R-:W1:Y:S01]  /*34f0*/  LDC.64 R6, c[0x0][0x3b8] ;  /* 0x0000ee00ff067b82 */ /* 0x006e620000000a00 */
[----:B------:R-:W-:Y:S02]  /*3500*/  IMAD.MOV.U32 R9, RZ, RZ, 0x7f800000 ;  /* 0x7f800000ff097424 */ /* 0x000fe400078e00ff */
[----:B------:R-:W-:Y:S01]  /*3510*/  IMAD.MOV.U32 R8, RZ, RZ, 0x7f800000 ;  /* 0x7f800000ff087424 */ /* 0x000fe200078e00ff */
[----:B------:R-:W-:Y:S01]  /*3520*/  UIMAD UR12, UR46, UR57, UR54 ;  /* 0x000000392e0c72a4 */ /* 0x000fe2000f8e0236 */
[----:B------:R-:W-:Y:S01]  /*3530*/  IMAD.WIDE R4, R16, R4, UR8 ;  /* 0x0000000810047e25 */ /* 0x000fe2000f8e0204 */
[----:B------:R-:W-:Y:S01]  /*3540*/  ULDC UR30, c[0x0][0x2d0] ;  /* 0x0000b400001e7ab9 */ /* 0x000fe20000000800 */
[----:B------:R-:W-:-:S03]  /*3550*/  ULDC UR33, c[0x0][0x2dc] ;  /* 0x0000b70000217ab9 */ /* 0x000fc60000000800 */
[----:B------:R-:W2:Y:S04]  /*3560*/  @!P6 LDG.E R9, desc[UR4][R4.64] ;  /* 0x000000040409e981 */ /* 0x000ea8000c1e1900 */
[----:B------:R-:W5:Y:S01]  /*3570*/  @!P5 LDG.E R8, desc[UR4][R4.64+0x20] ;  /* 0x000020040408d981 */ /* 0x000f62000c1e1900 */
[----:B------:R-:W-:-:S04]  /*3580*/  DEPBAR.LE SB0, 0x1 ;  /* 0x000080400000791a */ /* 0x000fc80000000000 */
[----:B------:R-:W-:Y:S06]  /*3590*/  BAR.SYNC.DEFER_BLOCKING 0x0 ;  /* 0x0000000000007b1d */ /* 0x000fec0000010000 */
[----:B-1----:R-:W3:Y:S01]  /*35a0*/  LDG.E.64 R4, desc[UR4][R6.64+0x8] ;  /* 0x0000080406047981 */ /* 0x002ee2000c1e1b00 */
[----:B------:R-:W-:Y:S01]  /*35b0*/  USHF.L.U32 UR12, UR12, 0x5, URZ ;  /* 0x000000050c0c7899 */ /* 0x000fe2000800063f */
[----:B------:R-:W-:Y:S02]  /*35c0*/  IMAD.MOV.U32 R240, RZ, RZ, 0x20 ;  /* 0x00000020fff07424 */ /* 0x000fe400078e00ff */
[----:B------:R-:W1:Y:S04]  /*35d0*/  LDSM.16.M88.4 R164, [R252+0x12000] ;  /* 0x01200000fca4783b */ /* 0x000e680000000200 */
[----:B------:R-:W1:Y:S04]  /*35e0*/  LDSM.16.M88.4 R168, [R252+0x12800] ;  /* 0x01280000fca8783b */ /* 0x000e680000000200 */
[----:B------:R-:W1:Y:S04]  /*35f0*/  LDSM.16.M88.4 R196, [R252+0x14000] ;  /* 0x01400000fcc4783b */ /* 0x000e680000000200 */
[----:B------:R-:W1:Y:S04]  /*3600*/  LDSM.16.M88.4 R200, [R252+0x14800] ;  /* 0x01480000fcc8783b */ /* 0x000e680000000200 */
[----:B------:R-:W1:Y:S04]  /*3610*/  LDSM.16.M88.4 R228, [R252+0x16000] ;  /* 0x01600000fce4783b */ /* 0x000e680000000200 */
[----:B------:R-:W1:Y:S04]  /*3620*/  LDSM.16.M88.4 R232, [R252+0x16800] ;  /* 0x01680000fce8783b */ /* 0x000e680000000200 */
[----:B------:R-:W4:Y:S01]  /*3630*/  LDG.E.64 R6, desc[UR4][R6.64] ;  /* 0x0000000406067981 */ /* 0x000f22000c1e1b00 */
[----:B------:R-:W-:-:S03]  /*3640*/  USHF.R.S32.HI UR13, URZ, 0x1f, UR12 ;  /* 0x0000001f3f0d7899 */ /* 0x000fc6000801140c */
[----:B-----5:R5:W-:Y:S04]  /*3650*/  STL [R1+0x64], R8 ;  /* 0x0000640801007387 */ /* 0x020be80000100800 */
[----:B--2---:R2:W-:Y:S01]  /*3660*/  STL [R1+0x60], R9 ;  /* 0x0000600901007387 */ /* 0x0045e20000100800 */
[----:B-----5:R-:W-:Y:S02]  /*3670*/  LOP3.LUT R8, R34, 0xfffffff8, RZ, 0xc0, !PT ;  /* 0xfffffff822087812 */ /* 0x020fe400078ec0ff */
[----:B--2---:R-:W-:-:S03]  /*3680*/  SHF.R.S32.HI R9, RZ, 0x1f, R30 ;  /* 0x0000001fff097819 */ /* 0x004fc6000001141e */
[----:B------:R-:W-:-:S05]  /*3690*/  IMAD.IADD R8, R37, 0x1, -R8 ;  /* 0x0000000125087824 */ /* 0x000fca00078e0a08 */
[----:B------:R-:W-:Y:S02]  /*36a0*/  LOP3.LUT P0, RZ, R8, 0x2, RZ, 0xc0, !PT ;  /* 0x0000000208ff7812 */ /* 0x000fe4000780c0ff */
[----:B---3--:R-:W-:-:S04]  /*36b0*/  IADD3 R4, P2, P1, R4, UR12, R30 ;  /* 0x0000000c04047c10 */ /* 0x008fc8000f95e01e */
[----:B------:R-:W-:Y:S02]  /*36c0*/  IADD3.X R5, R5, UR13, R9, P2, P1 ;  /* 0x0000000d05057c10 */ /* 0x000fe400097e2409 */
[----:B----4-:R-:W-:-:S03]  /*36d0*/  R2UR UR17, R6 ;  /* 0x00000000061172ca */ /* 0x010fc600000e0000 */
[----:B------:R2:W-:Y:S01]  /*36e0*/  STL [R1+0x84], R5 ;  /* 0x0000840501007387 */ /* 0x0005e20000100800 */
[----:B------:R-:W-:Y:S02]  /*36f0*/  SEL R240, R240, 0xffffffe0, !P0 ;  /* 0xffffffe0f0f07807 */ /* 0x000fe40004000000 */
[----:B------:R-:W-:Y:S01]  /*3700*/  R2UR UR16, R7 ;  /* 0x00000000071072ca */ /* 0x000fe200000e0000 */
[----:B------:R3:W-:Y:S01]  /*3710*/  STL.64 [R1+0x30], R32 ;  /* 0x0000302001007387 */ /* 0x0007e20000100a00 */
[----:B------:R-:W-:Y:S01]  /*3720*/  USHF.L.U32 UR12, UR31, 0x6, URZ ;  /* 0x000000061f0c7899 */ /* 0x000fe2000800063f */
[----:B------:R-:W-:Y:S02]  /*3730*/  CS2R R142, SRZ ;  /* 0x00000000008e7805 */ /* 0x000fe4000001ff00 */
[----:B------:R-:W-:Y:S01]  /*3740*/  CS2R R140, SRZ ;  /* 0x00000000008c7805 */ /* 0x000fe2000001ff00 */
[----:B------:R-:W4:Y:S01]  /*3750*/  LDL R6, [R1] ;  /* 0x0000000001067983 */ /* 0x000f220000100800 */
        /* <DEDUP_REMOVED lines=16> */
[----:B--2---:R-:W2:Y:S01]  /*3860*/  LDL R5, [R1+0x4] ;  /* 0x0000040001057983 */ /* 0x004ea20000100800 */
[----:B------:R-:W-:Y:S01]  /*3870*/  IMAD.IADD R240, R240, 0x1, R252 ;  /* 0x00000001f0f07824 */ /* 0x000fe200078e02fc */
[----:B------:R-:W-:Y:S01]  /*3880*/  UIADD3 UR12, UR12, 0x40, URZ ;  /* 0x000000400c0c7890 */ /* 0x000fe2000fffe03f */
[----:B------:R-:W-:Y:S02]  /*3890*/  CS2R R114, SRZ ;  /* 0x0000000000727805 */ /* 0x000fe4000001ff00 */
[----:B------:R-:W-:-:S02]  /*38a0*/  CS2R R112, SRZ ;  /* 0x0000000000707805 */ /* 0x000fc4000001ff00 */
[----:B------:R-:W-:Y:S01]  /*38b0*/  CS2R R106, SRZ ;  /* 0x00000000006a7805 */ /* 0x000fe2000001ff00 */
[----:B------:R-:W1:Y:S01]  /*38c0*/  LDSM.16.M88.4 R172, [R240+0x12000] ;  /* 0x01200000f0ac783b */ /* 0x000e620000000200 */
[----:B------:R-:W-:Y:S02]  /*38d0*/  CS2R R104, SRZ ;  /* 0x0000000000687805 */ /* 0x000fe4000001ff00 */
[----:B------:R-:W-:Y:S02]  /*38e0*/  CS2R R102, SRZ ;  /* 0x0000000000667805 */ /* 0x000fe4000001ff00 */
[----:B------:R-:W-:Y:S01]  /*38f0*/  CS2R R100, SRZ ;  /* 0x0000000000647805 */ /* 0x000fe2000001ff00 */
[----:B------:R-:W1:Y:S01]  /*3900*/  LDSM.16.M88.4 R176, [R240+0x12800] ;  /* 0x01280000f0b0783b */ /* 0x000e620000000200 */
        /* <DEDUP_REMOVED lines=18> */
[----:B------:R-:W-:Y:S02]  /*3a30*/  CS2R R38, SRZ ;  /* 0x0000000000267805 */ /* 0x000fe4000001ff00 */
[----:B------:R-:W-:Y:S02]  /*3a40*/  CS2R R36, SRZ ;  /* 0x0000000000247805 */ /* 0x000fe4000001ff00 */
[----:B------:R-:W-:Y:S02]  /*3a50*/  CS2R R30, SRZ ;  /* 0x00000000001e7805 */ /* 0x000fe4000001ff00 */
[----:B------:R-:W-:Y:S02]  /*3a60*/  CS2R R28, SRZ ;  /* 0x00000000001c7805 */ /* 0x000fe4000001ff00 */
[----:B------:R-:W-:Y:S02]  /*3a70*/  CS2R R34, SRZ ;  /* 0x0000000000227805 */ /* 0x000fe4000001ff00 */
[----:B---3--:R-:W-:-:S02]  /*3a80*/  CS2R R32, SRZ ;  /* 0x0000000000207805 */ /* 0x008fc4000001ff00 */
[----:B------:R-:W-:Y:S02]  /*3a90*/  CS2R R26, SRZ ;  /* 0x00000000001a7805 */ /* 0x000fe4000001ff00 */
[----:B------:R-:W-:Y:S02]  /*3aa0*/  CS2R R24, SRZ ;  /* 0x0000000000187805 */ /* 0x000fe4000001ff00 */
[----:B------:R-:W-:Y:S02]  /*3ab0*/  CS2R R22, SRZ ;  /* 0x0000000000167805 */ /* 0x000fe4000001ff00 */
[----:B------:R-:W-:Y:S01]  /*3ac0*/  CS2R R20, SRZ ;  /* 0x0000000000147805 */ /* 0x000fe2000001ff00 */
[----:B------:R-:W-:Y:S02]  /*3ad0*/  UISETP.GE.AND UP0, UPT, UR12, UR6, UPT ;  /* 0x000000060c00728c */ /* 0x000fe4000bf06270 */
[----:B------:R-:W-:Y:S02]  /*3ae0*/  UIADD3 UR29, UR17, -0x61c88647, URZ ;  /* 0x9e3779b9111d7890 */ /* 0x000fe4000fffe03f */
[----:B------:R-:W-:-:S02]  /*3af0*/  UIADD3 UR28, UR16, -0x4498517b, URZ ;  /* 0xbb67ae85101c7890 */ /* 0x000fc4000fffe03f */
[----:B------:R-:W-:Y:S02]  /*3b00*/  UIADD3 UR27, UR17, 0x3c6ef372, URZ ;  /* 0x3c6ef372111b7890 */ /* 0x000fe4000fffe03f */
[----:B------:R-:W-:Y:S02]  /*3b10*/  UIADD3 UR26, UR16, 0x76cf5d0a, URZ ;  /* 0x76cf5d0a101a7890 */ /* 0x000fe4000fffe03f */
[----:B------:R-:W-:Y:S02]  /*3b20*/  UIADD3 UR25, UR17, -0x255992d5, URZ ;  /* 0xdaa66d2b11197890 */ /* 0x000fe4000fffe03f */
[----:B------:R-:W-:Y:S02]  /*3b30*/  UIADD3 UR24, UR16, 0x32370b8f, URZ ;  /* 0x32370b8f10187890 */ /* 0x000fe4000fffe03f */
[----:B------:R-:W-:Y:S02]  /*3b40*/  UIADD3 UR23, UR17, 0x78dde6e4, URZ ;  /* 0x78dde6e411177890 */ /* 0x000fe4000fffe03f */
[----:B------:R-:W-:-:S02]  /*3b50*/  UIADD3 UR22, UR16, -0x126145ec, URZ ;  /* 0xed9eba1410167890 */ /* 0x000fc4000fffe03f */
[----:B------:R-:W-:Y:S02]  /*3b60*/  UIADD3 UR21, UR17, 0x1715609d, URZ ;  /* 0x1715609d11157890 */ /* 0x000fe4000fffe03f */
[----:B------:R-:W-:Y:S02]  /*3b70*/  UIADD3 UR20, UR16, -0x56f99767, URZ ;  /* 0xa906689910147890 */ /* 0x000fe4000fffe03f */
[----:B------:R-:W-:Y:S02]  /*3b80*/  UIADD3 UR19, UR17, -0x4ab325aa, URZ ;  /* 0xb54cda5611137890 */ /* 0x000fe4000fffe03f */
[----:B------:R-:W-:Y:S01]  /*3b90*/  UIADD3 UR18, UR16, 0x646e171e, URZ ;  /* 0x646e171e10127890 */ /* 0x000fe2000fffe03f */
[----:B------:R-:W-:Y:S01]  /*3ba0*/  ULDC.U8 UR13, c[0x0][0x388] ;  /* 0x0000e200000d7ab9 */ /* 0x000fe20000000000 */
[----:B------:R-:W-:Y:S01]  /*3bb0*/  ULDC UR12, c[0x0][0x2ec] ;  /* 0x0000bb00000c7ab9 */ /* 0x000fe20000000800 */
[----:B----4-:R-:W3:Y:S04]  /*3bc0*/  LDSM.16.M88.4 R148, [R6+0x12000] ;  /* 0x012000000694783b */ /* 0x010ee80000000200 */
[----:B------:R-:W4:Y:S04]  /*3bd0*/  LDSM.16.M88.4 R152, [R6+0x12800] ;  /* 0x012800000698783b */ /* 0x000f280000000200 */
[----:B------:R-:W1:Y:S04]  /*3be0*/  LDSM.16.M88.4 R180, [R6+0x14000] ;  /* 0x0140000006b4783b */ /* 0x000e680000000200 */
[----:B------:R-:W1:Y:S04]  /*3bf0*/  LDSM.16.M88.4 R184, [R6+0x14800] ;  /* 0x0148000006b8783b */ /* 0x000e680000000200 */
[----:B------:R-:W1:Y:S04]  /*3c00*/  LDSM.16.M88.4 R212, [R6+0x16000] ;  /* 0x0160000006d4783b */ /* 0x000e680000000200 */
[----:B------:R-:W1:Y:S04]  /*3c10*/  LDSM.16.M88.4 R216, [R6+0x16800] ;  /* 0x0168000006d8783b */ /* 0x000e680000000200 */
[----:B--2---:R-:W2:Y:S04]  /*3c20*/  LDSM.16.M88.4 R156, [R5+0x12000] ;  /* 0x01200000059c783b */ /* 0x004ea80000000200 */
[----:B------:R-:W1:Y:S04]  /*3c30*/  LDSM.16.M88.4 R160, [R5+0x12800] ;  /* 0x0128000005a0783b */ /* 0x000e680000000200 */
[----:B------:R-:W1:Y:S04]  /*3c40*/  LDSM.16.M88.4 R188, [R5+0x14000] ;  /* 0x0140000005bc783b */ /* 0x000e680000000200 */
[----:B------:R-:W1:Y:S04]  /*3c50*/  LDSM.16.M88.4 R192, [R5+0x14800] ;  /* 0x0148000005c0783b */ /* 0x000e680000000200 */
[----:B------:R-:W1:Y:S04]  /*3c60*/  LDSM.16.M88.4 R220, [R5+0x16000] ;  /* 0x0160000005dc783b */ /* 0x000e680000000200 */
[----:B------:R5:W1:Y:S02]  /*3c70*/  LDSM.16.M88.4 R224, [R5+0x16800] ;  /* 0x0168000005e0783b */ /* 0x000a640000000200 */
[----:B-----5:R-:W-:-:S05]  /*3c80*/  IMAD.WIDE.U32 R4, R4, -0x2daee0ad, RZ ;  /* 0xd2511f5304047825 */ /* 0x020fca00078e00ff */
[----:B--234-:R1:W-:Y:S02]  /*3c90*/  STL.64 [R1+0x78], R4 ;  /* 0x0000780401007387 */ /* 0x01c3e40000100a00 */
.L_x_539:
[----:B------:R-:W2:Y:S01]  /*3ca0*/  LDL R98, [R1] ;  /* 0x0000000001627983 */ /* 0x000ea20000100800 */
[----:B------:R-:W-:Y:S01]  /*3cb0*/  PLOP3.LUT P0, PT, PT, PT, UP0, 0x80, 0x0 ;  /* 0x000000000000781c */ /* 0x000fe20003f0f008 */
[----:B------:R-:W-:Y:S01]  /*3cc0*/  UISETP.GE.AND UP2, UPT, UR7, 0x1, UPT ;  /* 0x000000010700788c */ /* 0x000fe2000bf46270 */
[----:B------:R-:W-:Y:S02]  /*3cd0*/  PLOP3.LUT P3, PT, PT, PT, UP0, 0x80, 0x0 ;  /* 0x000000000000781c */ /* 0x000fe40003f6f008 */
[----:B---3--:R-:W3:Y:S01]  /*3ce0*/  LDL R249, [R1+0x8] ;  /* 0x0000080001f97983 */ /* 0x008ee20000100800 */
[----:B------:R-:W-:Y:S02]  /*3cf0*/  PLOP3.LUT P1, PT, PT, PT, UP0, 0x80, 0x0 ;  /* 0x000000000000781c */ /* 0x000fe40003f2f008 */
[----:B------:R-:W-:Y:S02]  /*3d00*/  PLOP3.LUT P2, PT, PT, PT, UP0, 0x80, 0x0 ;  /* 0x000000000000781c */ /* 0x000fe40003f4f008 */
[----:B------:R-:W4:Y:S01]  /*3d10*/  LDL R97, [R1+0x4] ;  /* 0x0000040001617983 */ /* 0x000f220000100800 */
[----:B------:R-:W-:Y:S02]  /*3d20*/  PLOP3.LUT P5, PT, PT, PT, UP0, 0x80, 0x0 ;  /* 0x000000000000781c */ /* 0x000fe40003faf008 */
[----:B------:R-:W-:Y:S02]  /*3d30*/  PLOP3.LUT P4, PT, PT, PT, UP0, 0x80, 0x0 ;  /* 0x000000000000781c */ /* 0x000fe40003f8f008 */
[----:B------:R-:W4:Y:S01]  /*3d40*/  LDL R248, [R1+0xc] ;  /* 0x00000c0001f87983 */ /* 0x000f220000100800 */
[----:B------:R-:W-:Y:S04]  /*3d50*/  PLOP3.LUT P6, PT, PT, PT, UP0, 0x80, 0x0 ;  /* 0x000000000000781c */ /* 0x000fe80003fcf008 */
[----:B------:R-:W4:Y:S05]  /*3d60*/  LDL R247, [R1+0x18] ;  /* 0x0000180001f77983 */ /* 0x000f2a0000100800 */
[----:B------:R-:W4:Y:S05]  /*3d70*/  LDL R96, [R1+0x10] ;  /* 0x0000100001607983 */ /* 0x000f2a0000100800 */
[----:B------:R-:W4:Y:S05]  /*3d80*/  LDL R246, [R1+0x14] ;  /* 0x0000140001f67983 */ /* 0x000f2a0000100800 */
[----:B------:R-:W0:Y:S05]  /*3d90*/  LDGDEPBAR ;  /* 0x00000000000079af */ /* 0x000e2a0000000000 */
[----:B------:R-:W4:Y:S05]  /*3da0*/  LDL R245, [R1+0x88] ;  /* 0x0000880001f57983 */ /* 0x000f2a0000100800 */
[----:B------:R-:W4:Y:S01]  /*3db0*/  LDL R244, [R1+0x8c] ;  /* 0x00008c0001f47983 */ /* 0x000f220000100800 */
[----:B------:R-:W1:Y:S01]  /*3dc0*/  S2R R250, SR_TID.X ;  /* 0x0000000000fa7919 */ /* 0x000e620000002100 */
[----:B------:R-:W1:Y:S01]  /*3dd0*/  S2R R251, SR_TID.X ;  /* 0x0000000000fb7919 */ /* 0x000e620000002100 */
[----:B------:R-:W-:Y:S04]  /*3de0*/  DEPBAR.LE SB0, 0x0 ;  /* 0x000080000000791a */ /* 0x000fe80000000000 */
[----:B------:R-:W-:Y:S01]  /*3df0*/  BAR.SYNC.DEFER_BLOCKING 0x0 ;  /* 0x0000000000007b1d */ /* 0x000fe20000010000 */
[----:B-1----:R-:W-:Y:S04]  /*3e00*/  SHF.R.S32.HI R250, RZ, 0x1f, R250 ;  /* 0x0000001ffffa7819 */ /* 0x002fe800000114fa */
[----:B------:R-:W-:Y:S01]  /*3e10*/  LEA.HI R250, R250, R251, RZ, 0x7 ;  /* 0x000000fbfafa7211 */ /* 0x000fe200078f38ff */
[----:B------:R-:W-:Y:S03]  /*3e20*/  LDSM.16.M88.4 R88, [R252+0xc000] ;  /* 0x00c00000fc58783b */ /* 0x000fe60000000200 */
[----:B------:R-:W-:Y:S02]  /*3e30*/  SHF.R.S32.HI R250, RZ, 0x7, R250 ;  /* 0x00000007fffa7819 */ /* 0x000fe400000114fa */
[----:B--2---:R-:W-:Y:S05]  /*3e40*/  LDSM.16.M88.4 R8, [R98+0xc000] ;  /* 0x00c000006208783b */ /* 0x004fea0000000200 */
[----:B---3--:R-:W1:Y:S05]  /*3e50*/  LDSM.16.M88.4 R16, [R249] ;  /* 0x00000000f910783b */ /* 0x008e6a0000000200 */
[----:B------:R-:W2:Y:S05]  /*3e60*/  LDSM.16.M88.4 R68, [R98+0xc800] ;  /* 0x00c800006244783b */ /* 0x000eaa0000000200 */
[----:B----4-:R-:W-:Y:S05]  /*3e70*/  LDSM.16.M88.4 R72, [R248] ;  /* 0x00000000f848783b */ /* 0x010fea0000000200 */
[----:B------:R-:W3:Y:S05]  /*3e80*/  LDSM.16.M88.4 R76, [R97+0xc000] ;  /* 0x00c00000614c783b */ /* 0x000eea0000000200 */
[----:B------:R-:W4:Y:S05]  /*3e90*/  LDSM.16.M88.4 R80, [R97+0xc800] ;  /* 0x00c800006150783b */ /* 0x000f2a0000000200 */
[----:B------:R-:W4:Y:S05]  /*3ea0*/  LDSM.16.M88.4 R84, [R247] ;  /* 0x00000000f754783b */ /* 0x000f2a0000000200 */
        /* <DEDUP_REMOVED lines=8> */
[----:B------:R-:W2:Y:S05]  /*3f30*/  LDSM.16.M88.4 R76, [R246] ;  /* 0x00000000f64c783b */ /* 0x000eaa0000000200 */
[C---:B----4-:R-:W-:Y:S06]  /*3f40*/  HMMA.16816.F32.BF16 R12, R72.reuse, R80, R12 ;  /* 0x00000050480c723c */ /* 0x050fec000004180c */
[----:B------:R-:W-:Y:S01]  /*3f50*/  HMMA.16816.F32.BF16 R16, R72, R82, R16 ;  /* 0x000000524810723c */ /* 0x000fe20000041810 */
[----:B------:R-:W3:Y:S05]  /*3f60*/  LDSM.16.M88.4 R72, [R96+0xc800] ;  /* 0x00c800006048783b */ /* 0x000eea0000000200 */
[C---:B------:R-:W-:Y:S01]  /*3f70*/  HMMA.16816.F32.BF16 R4, R84.reuse, R88, R4 ;  /* 0x000000585404723c */ /* 0x040fe20000041804 */
        /* <DEDUP_REMOVED lines=33> */
[----:B------:R1:W1:Y:S05]  /*4190*/  LDSM.16.M88.4 R68, [R98+0x10800] ;  /* 0x010800006244783b */ /* 0x00026a0000000200 */
[C---:B--2---:R-:W-:Y:S01]  /*41a0*/  HMMA.16816.F32.BF16 R4, R80.reuse, R92, R4 ;  /* 0x0000005c5004723c */ /* 0x044fe20000041804 */
[----:B------:R-:W-:Y:S05]  /*41b0*/  LDSM.16.M88.4 R76, [R248+0x4000] ;  /* 0x00400000f84c783b */ /* 0x000fea0000000200 */
[C---:B------:R-:W-:Y:S01]  /*41c0*/  HMMA.16816.F32.BF16 R8, R80.reuse, R94, R8 ;  /* 0x0000005e5008723c */ /* 0x040fe20000041808 */
[----:B------:R-:W2:Y:S05]  /*41d0*/  LDSM.16.M88.4 R92, [R97+0x10000] ;  /* 0x01000000615c783b */ /* 0x000eaa0000000200 */
[C---:B---3--:R-:W-:Y:S06]  /*41e0*/  HMMA.16816.F32.BF16 R12, R80.reuse, R72, R12 ;  /* 0x00000048500c723c */ /* 0x048fec000004180c */
[----:B------:R-:W-:Y:S01]  /*41f0*/  HMMA.16816.F32.BF16 R16, R80, R74, R16 ;  /* 0x0000004a5010723c */ /* 0x000fe20000041810 */
[----:B------:R3:W2:Y:S05]  /*4200*/  LDSM.16.M88.4 R72, [R97+0x10800] ;  /* 0x010800006148783b */ /* 0x0006aa0000000200 */
[C---:B----4-:R-:W-:Y:S01]  /*4210*/  HMMA.16816.F32.BF16 R4, R84.reuse, R88, R4 ;  /* 0x000000585404723c */ /* 0x050fe20000041804 */
[----:B-1----:R-:W4:Y:S05]  /*4220*/  LDL.64 R98, [R1+0x78] ;  /* 0x0000780001627983 */ /* 0x002f2a0000100a00 */
[----:B------:R-:W-:Y:S01]  /*4230*/  LDSM.16.M88.4 R80, [R247+0x4000] ;  /* 0x00400000f750783b */ /* 0x000fe20000000200 */
[C---:B------:R-:W-:Y:S04]  /*4240*/  HMMA.16816.F32.BF16 R8, R84.reuse, R90, R8 ;  /* 0x0000005a5408723c */ /* 0x040fe80000041808 */
[----:B------:R-:W1:Y:S02]  /*4250*/  LDSM.16.M88.4 R88, [R252+0x10000] ;  /* 0x01000000fc58783b */ /* 0x000e640000000200 */
[C---:B------:R-:W-:Y:S06]  /*4260*/  HMMA.16816.F32.BF16 R12, R84.reuse, R68, R12 ;  /* 0x00000044540c723c */ /* 0x040fec000004180c */
[----:B------:R-:W-:Y:S01]  /*4270*/  HMMA.16816.F32.BF16 R16, R84, R70, R16 ;  /* 0x000000465410723c */ /* 0x000fe20000041810 */
[----:B---3--:R-:W3:Y:S05]  /*4280*/  LDL R97, [R1+0x84] ;  /* 0x0000840001617983 */ /* 0x008eea0000100800 */
[----:B------:R-:W1:Y:S01]  /*4290*/  LDSM.16.M88.4 R68, [R252+0x10800] ;  /* 0x01080000fc44783b */ /* 0x000e620000000200 */
[C---:B--2---:R-:W-:Y:S04]  /*42a0*/  HMMA.16816.F32.BF16 R4, R76.reuse, R92, R4 ;  /* 0x0000005c4c04723c */ /* 0x044fe80000041804 */
[----:B------:R-:W-:Y:S02]  /*42b0*/  LDSM.16.M88.4 R84, [R246+0x4000] ;  /* 0x00400000f654783b */ /* 0x000fe40000000200 */
[C---:B------:R-:W-:Y:S03]  /*42c0*/  HMMA.16816.F32.BF16 R8, R76.reuse, R94, R8 ;  /* 0x0000005e4c08723c */ /* 0x040fe60000041808 */
[----:B------:R-:W2:Y:S03]  /*42d0*/  LDSM.16.M88.4 R92, [R96+0x10000] ;  /* 0x01000000605c783b */ /* 0x000ea60000000200 */
[C---:B------:R-:W-:Y:S01]  /*42e0*/  HMMA.16816.F32.BF16 R12, R76.reuse, R72, R12 ;  /* 0x000000484c0c723c */ /* 0x040fe2000004180c */
[----:B------:R-:W2:Y:S01]  /*42f0*/  @P0 S2R R72, SR_TID.X ;  /* 0x0000000000480919 */ /* 0x000ea20000002100 */
[----:B------:R-:W-:Y:S04]  /*4300*/  PLOP3.LUT P0, PT, PT, PT, UP0, 0x80, 0x0 ;  /* 0x000000000000781c */ /* 0x000fe80003f0f008 */
[----:B------:R-:W-:Y:S01]  /*4310*/  HMMA.16816.F32.BF16 R16, R76, R74, R16 ;  /* 0x0000004a4c10723c */ /* 0x000fe20000041810 */
[----:B------:R-:W-:Y:S05]  /*4320*/  IMAD.U32 R73, RZ, RZ, UR31 ;  /* 0x0000001fff497e24 */ /* 0x000fea000f8e00ff */
[C---:B-1----:R-:W-:Y:S06]  /*4330*/  HMMA.16816.F32.BF16 R4, R80.reuse, R88, R4 ;  /* 0x000000585004723c */ /* 0x042fec0000041804 */
[C---:B------:R-:W-:Y:S06]  /*4340*/  HMMA.16816.F32.BF16 R8, R80.reuse, R90, R8 ;  /* 0x0000005a5008723c */ /* 0x040fec0000041808 */
[C---:B------:R-:W-:Y:S06]  /*4350*/  HMMA.16816.F32.BF16 R12, R80.reuse, R68, R12 ;  /* 0x00000044500c723c */ /* 0x040fec000004180c */
[----:B------:R-:W-:Y:S01]  /*4360*/  HMMA.16816.F32.BF16 R16, R80, R70, R16 ;  /* 0x000000465010723c */ /* 0x000fe20000041810 */
[----:B------:R-:W3:Y:S01]  /*4370*/  LDL R83, [R1+0x60] ;  /* 0x0000600001537983 */ /* 0x000ee20000100800 */
[----:B------:R-:W-:Y:S04]  /*4380*/  IMAD.U32 R68, RZ, RZ, UR7 ;  /* 0x00000007ff447e24 */ /* 0x000fe8000f8e00ff */
[----:B------:R-:W3:Y:S01]  /*4390*/  LDL R82, [R1+0x64] ;  /* 0x0000640001527983 */ /* 0x000ee20000100800 */
[C---:B--2---:R-:W-:Y:S01]  /*43a0*/  HMMA.16816.F32.BF16 R4, R84.reuse, R92, R4 ;  /* 0x0000005c5404723c */ /* 0x044fe20000041804 */
[----:B------:R-:W-:Y:S04]  /*43b0*/  IMAD.U32 R69, RZ, RZ, UR31 ;  /* 0x0000001fff457e24 */ /* 0x000fe8000f8e00ff */
[----:B------:R-:W-:Y:S01]  /*43c0*/  IMAD R68, R68, 0x4, R245 ;  /* 0x0000000444447824 */ /* 0x000fe200078e02f5 */
[C---:B------:R-:W-:Y:S01]  /*43d0*/  HMMA.16816.F32.BF16 R8, R84.reuse, R94, R8 ;  /* 0x0000005e5408723c */ /* 0x040fe20000041808 */
[----:B------:R-:W2:Y:S04]  /*43e0*/  LDL R245, [R1+0x50] ;  /* 0x0000500001f57983 */ /* 0x000ea80000100800 */
[----:B------:R-:W-:Y:S01]  /*43f0*/  @P3 IMAD.SHL.U32 R72, R72, 0x2, RZ ;  /* 0x0000000248483824 */ /* 0x000fe200078e00ff */
[----:B------:R-:W-:Y:S01]  /*4400*/  PLOP3.LUT P3, PT, PT, PT, UP0, 0x80, 0x0 ;  /* 0x000000000000781c */ /* 0x000fe20003f6f008 */
[----:B------:R-:W-:Y:S02]  /*4410*/  IMAD R69, R69, 0x2, R250 ;  /* 0x0000000245457824 */ /* 0x000fe400078e02fa */
[----:B------:R-:W2:Y:S02]  /*4420*/  LDL R250, [R1+0x70] ;  /* 0x0000700001fa7983 */ /* 0x000ea40000100800 */
[----:B------:R-:W-:Y:S03]  /*4430*/  @P1 LOP3.LUT R72, R244, 0x6, R72, 0xf8, !PT ;  /* 0x00000006f4481812 */ /* 0x000fe600078ef848 */
[----:B------:R-:W2:Y:S01]  /*4440*/  LDL R244, [R1+0x5c] ;  /* 0x00005c0001f47983 */ /* 0x000ea20000100800 */
[----:B------:R-:W-:Y:S01]  /*4450*/  PLOP3.LUT P1, PT, PT, PT, UP0, 0x80, 0x0 ;  /* 0x000000000000781c */ /* 0x000fe20003f2f008 */
[----:B------:R-:W-:Y:S01]  /*4460*/  @P0 IMAD R72, R73, 0x40, R72 ;  /* 0x0000004049480824 */ /* 0x000fe200078e0248 */
[----:B------:R-:W-:Y:S04]  /*4470*/  PLOP3.LUT P0, PT, PT, PT, UP0, 0x80, 0x0 ;  /* 0x000000000000781c */ /* 0x000fe80003f0f008 */
[C---:B------:R-:W-:Y:S07]  /*4480*/  @P5 ISETP.GE.AND P5, PT, R72.reuse, UR6, PT ;  /* 0x0000000648005c0c */ /* 0x040fee000bfa6270 */
[----:B------:R-:W-:Y:S01]  /*4490*/  @P1 VIADD R73, R72, 0x8 ;  /* 0x0000000848491836 */ /* 0x000fe20000000000 */
[----:B------:R-:W-:Y:S02]  /*44a0*/  PLOP3.LUT P1, PT, PT, PT, UP0, 0x80, 0x0 ;  /* 0x000000000000781c */ /* 0x000fe40003f2f008 */
[----:B------:R-:W-:Y:S02]  /*44b0*/  @P0 FSEL R4, R4, -INF , !P5 ;  /* 0xff80000004040808 */ /* 0x000fe40006800000 */
[----:B------:R-:W-:Y:S02]  /*44c0*/  PLOP3.LUT P0, PT, PT, PT, UP0, 0x80, 0x0 ;  /* 0x000000000000781c */ /* 0x000fe40003f0f008 */
[----:B------:R-:W-:Y:S07]  /*44d0*/  @P6 ISETP.GE.AND P6, PT, R73, UR6, PT ;  /* 0x0000000649006c0c */ /* 0x000fee000bfc6270 */
[----:B------:R-:W-:Y:S02]  /*44e0*/  @P1 FSEL R6, R6, -INF , !P5 ;  /* 0xff80000006061808 */ /* 0x000fe40006800000 */
[----:B------:R-:W-:Y:S02]  /*44f0*/  PLOP3.LUT P1, PT, PT, PT, UP0, 0x80, 0x0 ;  /* 0x000000000000781c */ /* 0x000fe40003f2f008 */
[----:B------:R-:W-:Y:S02]  /*4500*/  PLOP3.LUT P5, PT, PT, PT, UP0, 0x80, 0x0 ;  /* 0x000000000000781c */ /* 0x000fe40003faf008 */
[----:B----4-:R-:W-:Y:S01]  /*4510*/  LOP3.LUT R70, R99, UR16, R69, 0x96, !PT ;  /* 0x0000001063467c12 */ /* 0x010fe2000f8e9645 */
[----:B------:R-:W-:Y:S01]  /*4520*/  IMAD.WIDE.U32 R68, R68, -0x326172a9, RZ ;  /* 0xcd9e8d5744447825 */ /* 0x000fe200078e00ff */
[----:B------:R-:W4:Y:S03]  /*4530*/  LDL R99, [R1+0x54] ;  /* 0x0000540001637983 */ /* 0x000f260000100800 */
[----:B------:R-:W-:Y:S05]  /*4540*/  IMAD.WIDE.U32 R70, R70, -0x326172a9, RZ ;  /* 0xcd9e8d5746467825 */ /* 0x000fea00078e00ff */
[----:B------:R-:W-:Y:S01]  /*4550*/  LOP3.LUT R80, R71, UR29, R68, 0x96, !PT ;  /* 0x0000001d47507c12 */ /* 0x000fe2000f8e9644 */
[----:B------:R-:W-:Y:S01]  /*4560*/  @P2 VIADD R71, R72, 0x1 ;  /* 0x0000000148472836 */ /* 0x000fe20000000000 */
[----:B------:R-:W-:Y:S03]  /*4570*/  PLOP3.LUT P2, PT, PT, PT, UP0, 0x80, 0x0 ;  /* 0x000000000000781c */ /* 0x000fe60003f4f008 */
[----:B------:R-:W-:Y:S01]  /*4580*/  IMAD.WIDE.U32 R80, R80, -0x2daee0ad, RZ ;  /* 0xd2511f5350507825 */ /* 0x000fe200078e00ff */
[----:B------:R-:W-:Y:S02]  /*4590*/  @P3 ISETP.GE.AND P3, PT, R71, UR6, PT ;  /* 0x0000000647003c0c */ /* 0x000fe4000bf66270 */
[----:B---3--:R-:W-:Y:S02]  /*45a0*/  LOP3.LUT R69, R69, UR17, R97, 0x96, !PT ;  /* 0x0000001145457c12 */ /* 0x008fe4000f8e9661 */
[----:B------:R-:W-:Y:S03]  /*45b0*/  @P0 FSEL R7, R7, -INF , !P3 ;  /* 0xff80000007070808 */ /* 0x000fe60005800000 */
[----:B------:R-:W-:Y:S05]  /*45c0*/  IMAD.WIDE.U32 R68, R69, -0x2daee0ad, RZ ;  /* 0xd2511f5345447825 */ /* 0x000fea00078e00ff */
[----:B------:R-:W-:Y:S02]  /*45d0*/  LOP3.LUT R78, R69, UR28, R98, 0x96, !PT ;  /* 0x0000001c454e7c12 */ /* 0x000fe4000f8e9662 */
[----:B------:R-:W3:Y:S01]  /*45e0*/  LDL R98, [R1+0x58] ;  /* 0x0000580001627983 */ /* 0x000ee20000100800 */
[----:B------:R-:W-:Y:S01]  /*45f0*/  LOP3.LUT R74, R81, UR26, R68, 0x96, !PT ;  /* 0x0000001a514a7c12 */ /* 0x000fe2000f8e9644 */
[----:B------:R-:W-:Y:S01]  /*4600*/  @P4 VIADD R68, R72, 0x9 ;  /* 0x0000000948444836 */ /* 0x000fe20000000000 */
[----:B------:R-:W-:Y:S01]  /*4610*/  PLOP3.LUT P4, PT, PT, PT, UP0, 0x80, 0x0 ;  /* 0x000000000000781c */ /* 0x000fe20003f8f008 */
[----:B------:R-:W-:Y:S03]  /*4620*/  IMAD.WIDE.U32 R78, R78, -0x326172a9, RZ ;  /* 0xcd9e8d574e4e7825 */ /* 0x000fe600078e00ff */
[----:B------:R-:W-:Y:S01]  /*4630*/  @P2 ISETP.GE.AND P2, PT, R68, UR6, PT ;  /* 0x0000000644002c0c */ /* 0x000fe2000bf46270 */
[----:B------:R-:W-:Y:S01]  /*4640*/  IMAD.WIDE.U32 R74, R74, -0x326172a9, RZ ;  /* 0xcd9e8d574a4a7825 */ /* 0x000fe200078e00ff */
[----:B------:R-:W-:Y:S02]  /*4650*/  LOP3.LUT R76, R79, UR27, R70, 0x96, !PT ;  /* 0x0000001b4f4c7c12 */ /* 0x000fe4000f8e9646 */
[----:B------:R-:W1:Y:S02]  /*4660*/  LDSM.16.M88.4 R68, [R96+0x10800] ;  /* 0x010800006044783b */ /* 0x000e640000000200 */
[----:B------:R-:W-:Y:S01]  /*4670*/  LOP3.LUT R81, R75, UR25, R78, 0x96, !PT ;  /* 0x000000194b517c12 */ /* 0x000fe2000f8e964e */
[----:B------:R-:W-:Y:S01]  /*4680*/  @P1 VIADD R75, R72, 0x10 ;  /* 0x00000010484b1836 */ /* 0x000fe20000000000 */
[----:B------:R-:W-:Y:S01]  /*4690*/  PLOP3.LUT P1, PT, PT, PT, UP0, 0x80, 0x0 ;  /* 0x000000000000781c */ /* 0x000fe20003f2f008 */
[----:B------:R-:W-:Y:S01]  /*46a0*/  IMAD.WIDE.U32 R76, R76, -0x2daee0ad, RZ ;  /* 0xd2511f534c4c7825 */ /* 0x000fe200078e00ff */
[----:B------:R-:W-:Y:S02]  /*46b0*/  @P4 FSEL R5, R5, -INF , !P3 ;  /* 0xff80000005054808 */ /* 0x000fe40005800000 */
[----:B------:R-:W-:Y:S02]  /*46c0*/  PLOP3.LUT P4, PT, PT, PT, UP0, 0x80, 0x0 ;  /* 0x000000000000781c */ /* 0x000fe40003f8f008 */
[----:B------:R-:W-:Y:S01]  /*46d0*/  LOP3.LUT R78, R77, UR24, R80, 0x96, !PT ;  /* 0x000000184d4e7c12 */ /* 0x000fe2000f8e9650 */
[----:B------:R-:W-:Y:S01]  /*46e0*/  @P5 VIADD R77, R72, 0x11 ;  /* 0x00000011484d5836 */ /* 0x000fe20000000000 */
[----:B------:R-:W-:Y:S01]  /*46f0*/  PLOP3.LUT P5, PT, PT, PT, UP0, 0x80, 0x0 ;  /* 0x000000000000781c */ /* 0x000fe20003faf008 */
[----:B------:R-:W-:Y:S01]  /*4700*/  IMAD.WIDE.U32 R80, R81, -0x2daee0ad, RZ ;  /* 0xd2511f5351507825 */ /* 0x000fe200078e00ff */
[----:B------:R-:W-:Y:S03]  /*4710*/  PLOP3.LUT P3, PT, PT, PT, UP0, 0x80, 0x0 ;  /* 0x000000000000781c */ /* 0x000fe60003f6f008 */
[----:B------:R-:W-:Y:S01]  /*4720*/  @P1 FSEL R8, R8, -INF , !P6 ;  /* 0xff80000008081808 */ /* 0x000fe20007000000 */
[----:B------:R-:W-:Y:S01]  /*4730*/  IMAD.WIDE.U32 R78, R78, -0x326172a9, RZ ;  /* 0xcd9e8d574e4e7825 */ /* 0x000fe200078e00ff */
[----:B------:R-:W-:Y:S02]  /*4740*/  PLOP3.LUT P1, PT, PT, PT, UP0, 0x80, 0x0 ;  /* 0x000000000000781c */ /* 0x000fe40003f2f008 */
[----:B------:R-:W-:Y:S02]  /*4750*/  @P4 ISETP.GE.AND P4, PT, R75, UR6, PT ;  /* 0x000000064b004c0c */ /* 0x000fe4000bf86270 */
[----:B------:R-:W-:Y:S02]  /*4760*/  LOP3.LUT R75, R79, UR23, R74, 0x96, !PT ;  /* 0x000000174f4b7c12 */ /* 0x000fe4000f8e964a */
[----:B------:R-:W-:Y:S02]  /*4770*/  @P5 FSEL R10, R10, -INF , !P6 ;  /* 0xff8000000a0a5808 */ /* 0x000fe40007000000 */
[----:B------:R-:W-:Y:S01]  /*4780*/  LOP3.LUT R76, R81, UR22, R76, 0x96, !PT ;  /* 0x00000016514c7c12 */ /* 0x000fe2000f8e964c */
[C---:B------:R-:W-:Y:S01]  /*4790*/  FMUL.FTZ R73, R83.reuse, 1.4426950216293334961 ;  /* 0x3fb8aa3b53497820 */ /* 0x040fe20000410000 */
[----:B------:R-:W-:Y:S02]  /*47a0*/  FSETP.NEU.FTZ.AND P0, PT, R83, -INF , PT ;  /* 0xff8000005300780b */ /* 0x000fe40003f1d000 */
[----:B------:R-:W-:Y:S01]  /*47b0*/  @P3 ISETP.GE.AND P3, PT, R77, UR6, PT ;  /* 0x000000064d003c0c */ /* 0x000fe2000bf66270 */
[----:B------:R-:W-:Y:S01]  /*47c0*/  FMUL.FTZ R74, R82, 1.4426950216293334961 ;  /* 0x3fb8aa3b524a7820 */ /* 0x000fe20000410000 */
[----:B------:R-:W-:Y:S01]  /*47d0*/  FSEL R73, R73, RZ, P0 ;  /* 0x000000ff49497208 */ /* 0x000fe20000000000 */
[----:B------:R-:W-:Y:S01]  /*47e0*/  IMAD.WIDE.U32 R76, R76, -0x326172a9, RZ ;  /* 0xcd9e8d574c4c7825 */ /* 0x000fe200078e00ff */
[----:B------:R-:W-:Y:S02]  /*47f0*/  PLOP3.LUT P0, PT, PT, PT, UP0, 0x80, 0x0 ;  /* 0x000000000000781c */ /* 0x000fe40003f0f008 */
[----:B------:R-:W-:Y:S01]  /*4800*/  FSETP.NEU.FTZ.AND P6, PT, R82, -INF , PT ;  /* 0xff8000005200780b */ /* 0x000fe20003fdd000 */
[--C-:B------:R-:W-:Y:S01]  /*4810*/  FFMA.FTZ R5, R5, UR12, -R73.reuse ;  /* 0x0000000c05057c23 */ /* 0x100fe20008010849 */
[--C-:B------:R-:W-:Y:S01]  /*4820*/  FFMA.FTZ R4, R4, UR12, -R73.reuse ;  /* 0x0000000c04047c23 */ /* 0x100fe20008010849 */
[C---:B-1----:R-:W-:Y:S01]  /*4830*/  HMMA.16816.F32.BF16 R12, R84.reuse, R68, R12 ;  /* 0x00000044540c723c */ /* 0x042fe2000004180c */
[----:B------:R-:W-:Y:S01]  /*4840*/  PLOP3.LUT P5, PT, PT, PT, UP0, 0x80, 0x0 ;  /* 0x000000000000781c */ /* 0x000fe20003faf008 */
[----:B------:R1:W2:Y:S01]  /*4850*/  MUFU.EX2 R96, R5 ;  /* 0x0000000500607308 */ /* 0x0002a20000000800 */
[----:B------:R-:W-:Y:S01]  /*4860*/  LOP3.LUT R78, R77, UR21, R78, 0x96, !PT ;  /* 0x000000154d4e7c12 */ /* 0x000fe2000f8e964e */
[--C-:B------:R-:W-:Y:S02]  /*4870*/  FFMA.FTZ R8, R8, UR12, -R73.reuse ;  /* 0x0000000c08087c23 */ /* 0x100fe40008010849 */
[----:B------:R-:W-:Y:S06]  /*4880*/  HMMA.16816.F32.BF16 R16, R84, R70, R16 ;  /* 0x000000465410723c */ /* 0x000fec0000041810 */
[----:B------:R2:W-:Y:S05]  /*4890*/  MUFU.EX2 R97, R4 ;  /* 0x0000000400617308 */ /* 0x0005ea0000000800 */
[----:B------:R-:W-:Y:S03]  /*48a0*/  IMAD.WIDE.U32 R68, R78, -0x2daee0ad, RZ ;  /* 0xd2511f534e447825 */ /* 0x000fe600078e00ff */
[----:B------:R-:W-:Y:S02]  /*48b0*/  LOP3.LUT R77, R68, 0xffff, RZ, 0xc0, !PT ;  /* 0x0000ffff444d7812 */ /* 0x000fe400078ec0ff */
[----:B------:R2:W-:Y:S01]  /*48c0*/  MUFU.EX2 R93, R8 ;  /* 0x00000008005d7308 */ /* 0x0005e20000000800 */
[C---:B-1----:R-:W-:Y:S01]  /*48d0*/  @P0 VIADD R5, R72.reuse, 0x18 ;  /* 0x0000001848050836 */ /* 0x042fe20000000000 */
[----:B------:R-:W-:Y:S01]  /*48e0*/  PLOP3.LUT P0, PT, PT, PT, UP0, 0x80, 0x0 ;  /* 0x000000000000781c */ /* 0x000fe20003f0f008 */
[----:B------:R-:W-:Y:S01]  /*48f0*/  @P1 VIADD R72, R72, 0x19 ;  /* 0x0000001948481836 */ /* 0x000fe20000000000 */
[----:B------:R-:W-:Y:S02]  /*4900*/  PLOP3.LUT P1, PT, PT, PT, UP0, 0x80, 0x0 ;  /* 0x000000000000781c */ /* 0x000fe40003f2f008 */
[----:B------:R-:W-:Y:S02]  /*4910*/  @P5 ISETP.GE.AND P5, PT, R5, UR6, PT ;  /* 0x0000000605005c0c */ /* 0x000fe4000bfa6270 */
[----:B--2---:R-:W-:Y:S01]  /*4920*/  FSEL R4, R74, RZ, P6 ;  /* 0x000000ff4a047208 */ /* 0x004fe20003000000 */
[----:B------:R-:W-:Y:S01]  /*4930*/  IMAD.WIDE.U32 R74, R75, -0x2daee0ad, RZ ;  /* 0xd2511f534b4a7825 */ /* 0x000fe200078e00ff */
[----:B------:R-:W-:Y:S03]  /*4940*/  PLOP3.LUT P6, PT, PT, PT, UP0, 0x80, 0x0 ;  /* 0x000000000000781c */ /* 0x000fe60003fcf008 */
[--C-:B------:R-:W-:Y:S01]  /*4950*/  FFMA.FTZ R6, R6, UR12, -R4.reuse ;  /* 0x0000000c06067c23 */ /* 0x100fe20008010804 */
[--C-:B------:R-:W-:Y:S01]  /*4960*/  FFMA.FTZ R7, R7, UR12, -R4.reuse ;  /* 0x0000000c07077c23 */ /* 0x100fe20008010804 */
[----:B------:R-:W-:Y:S01]  /*4970*/  @P0 FSEL R9, R9, -INF , !P2 ;  /* 0xff80000009090808 */ /* 0x000fe20005000000 */
[--C-:B------:R-:W-:Y:S01]  /*4980*/  FFMA.FTZ R10, R10, UR12, -R4.reuse ;  /* 0x0000000c0a0a7c23 */ /* 0x100fe20008010804 */
[----:B------:R1:W-:Y:S01]  /*4990*/  MUFU.EX2 R95, R6 ;  /* 0x00000006005f7308 */ /* 0x0003e20000000800 */
[----:B------:R-:W-:Y:S02]  /*49a0*/  @P1 FSEL R11, R11, -INF , !P2 ;  /* 0xff8000000b0b1808 */ /* 0x000fe40005000000 */
[----:B------:R-:W-:Y:S01]  /*49b0*/  PLOP3.LUT P0, PT, PT, PT, UP0, 0x80, 0x0 ;  /* 0x000000000000781c */ /* 0x000fe20003f0f008 */
[--C-:B------:R-:W-:Y:S01]  /*49c0*/  FFMA.FTZ R9, R9, UR12, -R73.reuse ;  /* 0x0000000c09097c23 */ /* 0x100fe20008010849 */
[----:B------:R-:W-:Y:S01]  /*49d0*/  PLOP3.LUT P1, PT, PT, PT, UP0, 0x80, 0x0 ;  /* 0x000000000000781c */ /* 0x000fe20003f2f008 */
[----:B------:R-:W-:Y:S01]  /*49e0*/  FFMA.FTZ R11, R11, UR12, -R4 ;  /* 0x0000000c0b0b7c23 */ /* 0x000fe20008010804 */
[----:B------:R-:W-:Y:S03]  /*49f0*/  PLOP3.LUT P2, PT, PT, PT, UP0, 0x80, 0x0 ;  /* 0x000000000000781c */ /* 0x000fe60003f4f008 */
[----:B------:R2:W2:Y:S01]  /*4a00*/  MUFU.EX2 R94, R7 ;  /* 0x00000007005e7308 */ /* 0x0004a20000000800 */
[----:B------:R-:W-:Y:S02]  /*4a10*/  @P6 ISETP.GE.AND P6, PT, R72, UR6, PT ;  /* 0x0000000648006c0c */ /* 0x000fe4000bfc6270 */
[----:B------:R-:W-:Y:S02]  /*4a20*/  LOP3.LUT R72, R69, UR18, R74, 0x96, !PT ;  /* 0x0000001245487c12 */ /* 0x000fe4000f8e964a */
[----:B------:R-:W-:Y:S02]  /*4a30*/  LOP3.LUT R74, R68, 0xff, RZ, 0xc0, !PT ;  /* 0x000000ff444a7812 */ /* 0x000fe400078ec0ff */
[----:B------:R-:W-:Y:S03]  /*4a40*/  SHF.R.U32.HI R8, RZ, 0x18, R68 ;  /* 0x00000018ff087819 */ /* 0x000fe60000011644 */
[----:B------:R2:W2:Y:S01]  /*4a50*/  MUFU.EX2 R91, R9 ;  /* 0x00000009005b7308 */ /* 0x0004a20000000800 */
[----:B-1----:R-:W-:Y:S02]  /*4a60*/  LOP3.LUT R6, R75, UR20, R80, 0x96, !PT ;  /* 0x000000144b067c12 */ /* 0x002fe4000f8e9650 */
[----:B------:R-:W-:Y:S02]  /*4a70*/  @P0 FSEL R12, R12, -INF , !P4 ;  /* 0xff8000000c0c0808 */ /* 0x000fe40006000000 */
[----:B------:R-:W-:Y:S02]  /*4a80*/  @P1 FSEL R14, R14, -INF , !P4 ;  /* 0xff8000000e0e1808 */ /* 0x000fe40006000000 */
[----:B------:R-:W-:Y:S03]  /*4a90*/  PLOP3.LUT P0, PT, PT, PT, UP0, 0x80, 0x0 ;  /* 0x000000000000781c */ /* 0x000fe60003f0f008 */
[----:B------:R1:W1:Y:S01]  /*4aa0*/  MUFU.EX2 R92, R10 ;  /* 0x0000000a005c7308 */ /* 0x0002620000000800 */
[----:B------:R-:W-:Y:S01]  /*4ab0*/  PLOP3.LUT P1, PT, PT, PT, UP0, 0x80, 0x0 ;  /* 0x000000000000781c */ /* 0x000fe20003f2f008 */
[----:B--2---:R-:W-:Y:S01]  /*4ac0*/  IMAD.WIDE.U32 R6, R6, -0x326172a9, RZ ;  /* 0xcd9e8d5706067825 */ /* 0x004fe200078e00ff */
[----:B------:R-:W-:Y:S02]  /*4ad0*/  @P2 FSEL R13, R13, -INF , !P3 ;  /* 0xff8000000d0d2808 */ /* 0x000fe40005800000 */
[----:B------:R-:W-:Y:S01]  /*4ae0*/  SHF.R.U32.HI R75, RZ, 0x10, R68 ;  /* 0x00000010ff4b7819 */ /* 0x000fe20000011644 */
[--C-:B------:R-:W-:Y:S01]  /*4af0*/  FFMA.FTZ R12, R12, UR12, -R73.reuse ;  /* 0x0000000c0c0c7c23 */ /* 0x100fe20008010849 */
[----:B------:R-:W-:Y:S01]  /*4b00*/  LOP3.LUT R5, R7, UR19, R76, 0x96, !PT ;  /* 0x0000001307057c12 */ /* 0x000fe2000f8e964c */
[----:B------:R-:W-:Y:S01]  /*4b10*/  FFMA.FTZ R14, R14, UR12, -R4 ;  /* 0x0000000c0e0e7c23 */ /* 0x000fe20008010804 */
[----:B------:R-:W-:Y:S01]  /*4b20*/  PLOP3.LUT P2, PT, PT, PT, UP0, 0x80, 0x0 ;  /* 0x000000000000781c */ /* 0x000fe20003f4f008 */
[----:B------:R-:W2:Y:S01]  /*4b30*/  MUFU.EX2 R88, R12 ;  /* 0x0000000c00587308 */ /* 0x000ea20000000800 */
[C---:B------:R-:W-:Y:S01]  /*4b40*/  LOP3.LUT R68, R6.reuse, 0xff, RZ, 0xc0, !PT ;  /* 0x000000ff06447812 */ /* 0x040fe200078ec0ff */
[--C-:B------:R-:W-:Y:S01]  /*4b50*/  FFMA.FTZ R13, R13, UR12, -R73.reuse ;  /* 0x0000000c0d0d7c23 */ /* 0x100fe20008010849 */
[--C-:B------:R-:W-:Y:S02]  /*4b60*/  SHF.R.U32.HI R69, RZ, 0x10, R6.reuse ;  /* 0x00000010ff457819 */ /* 0x100fe40000011606 */
[----:B------:R-:W-:Y:S02]  /*4b70*/  LOP3.LUT R9, R6, 0xffff, RZ, 0xc0, !PT ;  /* 0x0000ffff06097812 */ /* 0x000fe400078ec0ff */
[----:B-1----:R-:W-:Y:S03]  /*4b80*/  SHF.R.U32.HI R10, RZ, 0x18, R6 ;  /* 0x00000018ff0a7819 */ /* 0x002fe60000011606 */
[----:B------:R-:W-:Y:S01]  /*4b90*/  MUFU.EX2 R90, R11 ;  /* 0x0000000b005a7308 */ /* 0x000fe20000000800 */
[----:B------:R-:W-:Y:S02]  /*4ba0*/  LOP3.LUT R6, R5, 0xffff, RZ, 0xc0, !PT ;  /* 0x0000ffff05067812 */ /* 0x000fe400078ec0ff */
[----:B------:R-:W-:Y:S02]  /*4bb0*/  @P1 FSEL R16, R16, -INF , !P5 ;  /* 0xff80000010101808 */ /* 0x000fe40006800000 */
[----:B------:R-:W-:Y:S02]  /*4bc0*/  @P0 FSEL R15, R15, -INF , !P3 ;  /* 0xff8000000f0f0808 */ /* 0x000fe40005800000 */
[----:B------:R-:W-:Y:S03]  /*4bd0*/  PLOP3.LUT P0, PT, PT, PT, UP0, 0x80, 0x0 ;  /* 0x000000000000781c */ /* 0x000fe60003f0f008 */
[----:B------:R-:W-:Y:S01]  /*4be0*/  MUFU.EX2 R86, R13 ;  /* 0x0000000d00567308 */ /* 0x000fe20000000800 */
[----:B------:R-:W-:Y:S01]  /*4bf0*/  PLOP3.LUT P1, PT, PT, PT, UP0, 0x80, 0x0 ;  /* 0x000000000000781c */ /* 0x000fe20003f2f008 */
[----:B------:R-:W-:Y:S01]  /*4c00*/  FFMA.FTZ R15, R15, UR12, -R4 ;  /* 0x0000000c0f0f7c23 */ /* 0x000fe20008010804 */
[----:B------:R-:W-:Y:S01]  /*4c10*/  SHF.R.U32.HI R7, RZ, 0x8, R6 ;  /* 0x00000008ff077819 */ /* 0x000fe20000011606 */
[----:B------:R-:W-:Y:S01]  /*4c20*/  FFMA.FTZ R16, R16, UR12, -R73 ;  /* 0x0000000c10107c23 */ /* 0x000fe20008010849 */
[--C-:B------:R-:W-:Y:S02]  /*4c30*/  SHF.R.U32.HI R6, RZ, 0x10, R5.reuse ;  /* 0x00000010ff067819 */ /* 0x100fe40000011605 */
[----:B------:R-:W-:Y:S03]  /*4c40*/  LOP3.LUT R7, R7, 0xffff, RZ, 0xc0, !PT ;  /* 0x0000ffff07077812 */ /* 0x000fe600078ec0ff */
[----:B------:R-:W-:Y:S01]  /*4c50*/  MUFU.EX2 R89, R14 ;  /* 0x0000000e00597308 */ /* 0x000fe20000000800 */
[----:B------:R-:W-:Y:S02]  /*4c60*/  ISETP.LE.U32.AND P3, PT, R8, UR13, PT ;  /* 0x0000000d08007c0c */ /* 0x000fe4000bf63070 */
[----:B------:R-:W-:Y:S02]  /*4c70*/  LOP3.LUT R8, R5, 0xff, RZ, 0xc0, !PT ;  /* 0x000000ff05087812 */ /* 0x000fe400078ec0ff */
[----:B------:R-:W-:Y:S02]  /*4c80*/  @P2 FSEL R18, R18, -INF , !P5 ;  /* 0xff80000012122808 */ /* 0x000fe40006800000 */
[----:B------:R-:W-:Y:S03]  /*4c90*/  ISETP.LE.U32.AND P2, PT, R7, UR13, PT ;  /* 0x0000000d07007c0c */ /* 0x000fe6000bf43070 */
[----:B------:R-:W-:Y:S01]  /*4ca0*/  MUFU.EX2 R87, R15 ;  /* 0x0000000f00577308 */ /* 0x000fe20000000800 */
[----:B------:R-:W-:Y:S01]  /*4cb0*/  SHF.R.U32.HI R5, RZ, 0x18, R5 ;  /* 0x00000018ff057819 */ /* 0x000fe20000011605 */
[--C-:B------:R-:W-:Y:S01]  /*4cc0*/  FFMA.FTZ R18, R18, UR12, -R4.reuse ;  /* 0x0000000c12127c23 */ /* 0x100fe20008010804 */
[----:B------:R-:W-:Y:S02]  /*4cd0*/  LOP3.LUT R6, R6, 0xff, RZ, 0xc0, !PT ;  /* 0x000000ff06067812 */ /* 0x000fe400078ec0ff */
[----:B------:R-:W-:Y:S02]  /*4ce0*/  @P0 FSEL R17, R17, -INF , !P6 ;  /* 0xff80000011110808 */ /* 0x000fe40007000000 */
[----:B------:R-:W-:Y:S03]  /*4cf0*/  @P1 FSEL R19, R19, -INF , !P6 ;  /* 0xff80000013131808 */ /* 0x000fe60007000000 */
[----:B------:R-:W-:Y:S01]  /*4d00*/  MUFU.EX2 R85, R16 ;  /* 0x0000001000557308 */ /* 0x000fe20000000800 */
[----:B------:R-:W-:Y:S01]  /*4d10*/  ISETP.LE.U32.AND P6, PT, R5, UR13, PT ;  /* 0x0000000d05007c0c */ /* 0x000fe2000bfc3070 */
[----:B------:R-:W-:Y:S01]  /*4d20*/  FFMA.FTZ R73, R17, UR12, -R73 ;  /* 0x0000000c11497c23 */ /* 0x000fe20008010849 */
[----:B------:R-:W-:Y:S01]  /*4d30*/  ISETP.LE.U32.AND P0, PT, R6, UR13, PT ;  /* 0x0000000d06007c0c */ /* 0x000fe2000bf03070 */
[----:B------:R-:W-:Y:S01]  /*4d40*/  @!P2 FADD.FTZ R96, -R96, -RZ ;  /* 0x800000ff6060a221 */ /* 0x000fe20000010100 */
[----:B------:R-:W-:Y:S01]  /*4d50*/  SHF.R.U32.HI R6, RZ, 0x8, R9 ;  /* 0x00000008ff067819 */ /* 0x000fe20000011609 */
[----:B------:R-:W-:Y:S01]  /*4d60*/  FFMA.FTZ R4, R19, UR12, -R4 ;  /* 0x0000000c13047c23 */ /* 0x000fe20008010804 */
[----:B------:R-:W-:Y:S03]  /*4d70*/  ISETP.LE.U32.AND P1, PT, R68, UR13, PT ;  /* 0x0000000d44007c0c */ /* 0x000fe6000bf23070 */
[----:B------:R-:W-:Y:S01]  /*4d80*/  MUFU.EX2 R83, R73 ;  /* 0x0000004900537308 */ /* 0x000fe20000000800 */
[----:B------:R-:W-:Y:S02]  /*4d90*/  LOP3.LUT R5, R6, 0xffff, RZ, 0xc0, !PT ;  /* 0x0000ffff06057812 */ /* 0x000fe400078ec0ff */
[----:B------:R-:W-:Y:S02]  /*4da0*/  LOP3.LUT R6, R69, 0xff, RZ, 0xc0, !PT ;  /* 0x000000ff45067812 */ /* 0x000fe400078ec0ff */
[----:B------:R-:W-:Y:S01]  /*4db0*/  ISETP.LE.U32.AND P2, PT, R5, UR13, PT ;  /* 0x0000000d05007c0c */ /* 0x000fe2000bf43070 */
[----:B------:R-:W-:Y:S01]  /*4dc0*/  @!P6 FADD.FTZ R94, -R94, -RZ ;  /* 0x800000ff5e5ee221 */ /* 0x000fe20000010100 */
[----:B------:R-:W-:Y:S01]  /*4dd0*/  LOP3.LUT R5, R72, 0xff, RZ, 0xc0, !PT ;  /* 0x000000ff48057812 */ /* 0x000fe200078ec0ff */
[----:B------:R-:W-:Y:S01]  /*4de0*/  @!P0 FADD.FTZ R95, -R95, -RZ ;  /* 0x800000ff5f5f8221 */ /* 0x000fe20000010100 */
[----:B------:R-:W-:Y:S01]  /*4df0*/  ISETP.LE.U32.AND P5, PT, R8, UR13, PT ;  /* 0x0000000d08007c0c */ /* 0x000fe2000bfa3070 */
[----:B------:R-:W1:Y:S01]  /*4e00*/  MUFU.EX2 R82, R4 ;  /* 0x0000000400527308 */ /* 0x000e620000000800 */
[----:B------:R-:W-:Y:S01]  /*4e10*/  ISETP.LE.U32.AND P6, PT, R6, UR13, PT ;  /* 0x0000000d06007c0c */ /* 0x000fe2000bfc3070 */
[----:B------:R-:W-:Y:S01]  /*4e20*/  @!P1 FADD.FTZ R93, -R93, -RZ ;  /* 0x800000ff5d5d9221 */ /* 0x000fe20000010100 */
[----:B------:R-:W-:Y:S02]  /*4e30*/  ISETP.LE.U32.AND P0, PT, R5, UR13, PT ;  /* 0x0000000d05007c0c */ /* 0x000fe4000bf03070 */
[--C-:B------:R-:W-:Y:S02]  /*4e40*/  SHF.R.U32.HI R6, RZ, 0x18, R72.reuse ;  /* 0x00000018ff067819 */ /* 0x100fe40000011648 */
[----:B------:R-:W-:Y:S01]  /*4e50*/  LOP3.LUT R5, R72, 0xffff, RZ, 0xc0, !PT ;  /* 0x0000ffff48057812 */ /* 0x000fe200078ec0ff */
[----:B------:R-:W-:Y:S01]  /*4e60*/  @!P2 FADD.FTZ R91, -R91, -RZ ;  /* 0x800000ff5b5ba221 */ /* 0x000fe20000010100 */
[----:B------:R-:W-:Y:S01]  /*4e70*/  ISETP.LE.U32.AND P1, PT, R6, UR13, PT ;  /* 0x0000000d06007c0c */ /* 0x000fe2000bf23070 */
[----:B------:R-:W1:Y:S01]  /*4e80*/  MUFU.EX2 R84, R18 ;  /* 0x0000001200547308 */ /* 0x000e620000000800 */
[----:B------:R-:W-:Y:S01]  /*4e90*/  LOP3.LUT R6, R75, 0xff, RZ, 0xc0, !PT ;  /* 0x000000ff4b067812 */ /* 0x000fe200078ec0ff */
[----:B------:R-:W-:Y:S01]  /*4ea0*/  @!P5 FADD.FTZ R97, -R97, -RZ ;  /* 0x800000ff6161d221 */ /* 0x000fe20000010100 */
[----:B------:R-:W-:Y:S01]  /*4eb0*/  SHF.R.U32.HI R5, RZ, 0x8, R5 ;  /* 0x00000008ff057819 */ /* 0x000fe20000011605 */
[----:B------:R-:W-:Y:S01]  /*4ec0*/  @!P6 FADD.FTZ R92, -R92, -RZ ;  /* 0x800000ff5c5ce221 */ /* 0x000fe20000010100 */
[----:B------:R-:W-:Y:S01]  /*4ed0*/  ISETP.LE.U32.AND P2, PT, R6, UR13, PT ;  /* 0x0000000d06007c0c */ /* 0x000fe2000bf43070 */
[----:B--2---:R-:W-:Y:S01]  /*4ee0*/  @!P0 FADD.FTZ R88, -R88, -RZ ;  /* 0x800000ff58588221 */ /* 0x004fe20000010100 */
[----:B------:R-:W-:Y:S01]  /*4ef0*/  LOP3.LUT R5, R5, 0xffff, RZ, 0xc0, !PT ;  /* 0x0000ffff05057812 */ /* 0x000fe200078ec0ff */
[----:B-1----:R-:W-:Y:S01]  /*4f00*/  @!P3 FADD.FTZ R82, -R82, -RZ ;  /* 0x800000ff5252b221 */ /* 0x002fe20000010100 */
[----:B------:R-:W-:Y:S02]  /*4f10*/  SHF.R.U32.HI R6, RZ, 0x8, R77 ;  /* 0x00000008ff067819 */ /* 0x000fe4000001164d */
[----:B------:R-:W-:Y:S01]  /*4f20*/  ISETP.LE.U32.AND P5, PT, R10, UR13, PT ;  /* 0x0000000d0a007c0c */ /* 0x000fe2000bfa3070 */
[----:B------:R-:W-:Y:S01]  /*4f30*/  @!P1 FADD.FTZ R87, -R87, -RZ ;  /* 0x800000ff57579221 */ /* 0x000fe20000010100 */
[----:B------:R-:W-:Y:S02]  /*4f40*/  ISETP.LE.U32.AND P6, PT, R5, UR13, PT ;  /* 0x0000000d05007c0c */ /* 0x000fe4000bfc3070 */
[----:B------:R-:W-:Y:S02]  /*4f50*/  LOP3.LUT R5, R6, 0xffff, RZ, 0xc0, !PT ;  /* 0x0000ffff06057812 */ /* 0x000fe400078ec0ff */
[----:B------:R-:W-:Y:S01]  /*4f60*/  F2FP.RELU.BF16.F32.PACK_AB R6, R96, R97 ;  /* 0x000000616006723e */ /* 0x000fe200000018ff */
[----:B------:R-:W-:Y:S01]  /*4f70*/  @!P2 FADD.FTZ R84, -R84, -RZ ;  /* 0x800000ff5454a221 */ /* 0x000fe20000010100 */
[----:B------:R-:W-:Y:S02]  /*4f80*/  ISETP.LE.U32.AND P0, PT, R5, UR13, PT ;  /* 0x0000000d05007c0c */ /* 0x000fe4000bf03070 */
[----:B------:R-:W-:Y:S01]  /*4f90*/  F2FP.RELU.BF16.F32.PACK_AB R5, R94, R95 ;  /* 0x0000005f5e05723e */ /* 0x000fe200000018ff */
[----:B------:R1:W-:Y:S01]  /*4fa0*/  STS [R245+0x14000], R6 ;  /* 0x01400006f5007388 */ /* 0x0003e20000000800 */
[----:B------:R-:W-:Y:S01]  /*4fb0*/  SHF.R.U32.HI R72, RZ, 0x10, R72 ;  /* 0x00000010ff487819 */ /* 0x000fe20000011648 */
[----:B------:R-:W-:Y:S01]  /*4fc0*/  @!P5 FADD.FTZ R90, -R90, -RZ ;  /* 0x800000ff5a5ad221 */ /* 0x000fe20000010100 */
[----:B------:R-:W-:Y:S02]  /*4fd0*/  F2FP.RELU.BF16.F32.PACK_AB R4, R91, R93 ;  /* 0x0000005d5b04723e */ /* 0x000fe400000018ff */
[----:B------:R2:W-:Y:S01]  /*4fe0*/  STS [R245+0x14400], R5 ;  /* 0x01440005f5007388 */ /* 0x0005e20000000800 */
[----:B------:R-:W-:Y:S01]  /*4ff0*/  LOP3.LUT R72, R72, 0xff, RZ, 0xc0, !PT ;  /* 0x000000ff48487812 */ /* 0x000fe200078ec0ff */
[----:B------:R-:W-:Y:S01]  /*5000*/  @!P6 FADD.FTZ R86, -R86, -RZ ;  /* 0x800000ff5656e221 */ /* 0x000fe20000010100 */
[----:B------:R-:W-:Y:S02]  /*5010*/  ISETP.LE.U32.AND P4, PT, R74, UR13, PT ;  /* 0x0000000d4a007c0c */ /* 0x000fe4000bf83070 */
[----:B------:R4:W-:Y:S01]  /*5020*/  STS [R244+0x14000], R4 ;  /* 0x01400004f4007388 */ /* 0x0009e20000000800 */
[----:B------:R-:W-:Y:S01]  /*5030*/  ISETP.LE.U32.AND P5, PT, R72, UR13, PT ;  /* 0x0000000d48007c0c */ /* 0x000fe2000bfa3070 */
[----:B------:R-:W-:Y:S01]  /*5040*/  @!P0 FADD.FTZ R83, -R83, -RZ ;  /* 0x800000ff53538221 */ /* 0x000fe20000010100 */
[----:B------:R-:W-:Y:S02]  /*5050*/  F2FP.RELU.BF16.F32.PACK_AB R8, R90, R92 ;  /* 0x0000005c5a08723e */ /* 0x000fe400000018ff */
[----:B------:R-:W-:Y:S02]  /*5060*/  F2FP.RELU.BF16.F32.PACK_AB R7, R86, R88 ;  /* 0x000000585607723e */ /* 0x000fe400000018ff */
[----:B------:R-:W-:Y:S01]  /*5070*/  FSETP.GE.FTZ.AND P3, PT, R88, RZ, PT ;  /* 0x000000ff5800720b */ /* 0x000fe20003f76000 */
[----:B------:R-:W-:Y:S01]  /*5080*/  STS [R244+0x14400], R8 ;  /* 0x01440008f4007388 */ /* 0x000fe20000000800 */
[----:B------:R-:W-:Y:S02]  /*5090*/  FSETP.GE.FTZ.AND P2, PT, R97, RZ, PT ;  /* 0x000000ff6100720b */ /* 0x000fe40003f56000 */
[----:B------:R-:W-:Y:S01]  /*50a0*/  FSETP.GE.FTZ.AND P1, PT, R96, RZ, PT ;  /* 0x000000ff6000720b */ /* 0x000fe20003f36000 */
[----:B------:R-:W-:Y:S02]  /*50b0*/  @!P4 FADD.FTZ R85, -R85, -RZ ;  /* 0x800000ff5555c221 */ /* 0x000fe40000010100 */
[----:B------:R-:W-:Y:S05]  /*50c0*/  @!P5 FADD.FTZ R89, -R89, -RZ ;  /* 0x800000ff5959d221 */ /* 0x000fea0000010100 */
[----:B-1----:R-:W-:Y:S02]  /*50d0*/  F2FP.RELU.BF16.F32.PACK_AB R6, R87, R89 ;  /* 0x000000595706723e */ /* 0x002fe400000018ff */
[----:B--2---:R-:W-:Y:S02]  /*50e0*/  F2FP.RELU.BF16.F32.PACK_AB R5, R83, R85 ;  /* 0x000000555305723e */ /* 0x004fe400000018ff */
[----:B----4-:R-:W-:Y:S01]  /*50f0*/  F2FP.RELU.BF16.F32.PACK_AB R4, R82, R84 ;  /* 0x000000545204723e */ /* 0x010fe200000018ff */
[----:B------:R-:W-:Y:S05]  /*5100*/  STS [R99+0x14000], R7 ;  /* 0x0140000763007388 */ /* 0x000fea0000000800 */
[----:B------:R-:W-:Y:S05]  /*5110*/  STS [R99+0x14400], R6 ;  /* 0x0144000663007388 */ /* 0x000fea0000000800 */
[----:B---3--:R1:W-:Y:S05]  /*5120*/  STS [R98+0x14000], R5 ;  /* 0x0140000562007388 */ /* 0x0083ea0000000800 */
[----:B------:R2:W-:Y:S05]  /*5130*/  STS [R98+0x14400], R4 ;  /* 0x0144000462007388 */ /* 0x0005ea0000000800 */
[----:B------:R-:W3:Y:S05]  /*5140*/  LDSM.16.M88.4 R16, [R249+0x6000] ;  /* 0x00600000f910783b */ /* 0x000eea0000000200 */
[----:B------:R-:W4:Y:S05]  /*5150*/  LDSM.16.M88.4 R68, [R248+0x6000] ;  /* 0x00600000f844783b */ /* 0x000f2a0000000200 */
[----:B------:R-:W4:Y:S01]  /*5160*/  LDSM.16.M88.4 R72, [R247+0x6000] ;  /* 0x00600000f748783b */ /* 0x000f220000000200 */
[----:B-1----:R-:W-:Y:S02]  /*5170*/  IMAD.U32 R5, RZ, RZ, UR10 ;  /* 0x0000000aff057e24 */ /* 0x002fe4000f8e00ff */
[----:B--2---:R-:W-:Y:S05]  /*5180*/  IMAD.U32 R4, RZ, RZ, UR11 ;  /* 0x0000000bff047e24 */ /* 0x004fea000f8e00ff */
[C---:B------:R-:W-:Y:S04]  /*5190*/  LEA R76, P0, R250.reuse, R4, 0x2 ;  /* 0x00000004fa4c7211 */ /* 0x040fe800078010ff */
[----:B------:R-:W-:Y:S02]  /*51a0*/  LEA.HI.X.SX32 R77, R250, R5, 0x2, P0 ;  /* 0x00000005fa4d7211 */ /* 0x000fe400000f16ff */
[----:B------:R-:W-:Y:S03]  /*51b0*/  FSETP.GE.FTZ.AND P0, PT, R93, RZ, PT ;  /* 0x000000ff5d00720b */ /* 0x000fe60003f16000 */
[----:B------:R-:W2:Y:S05]  /*51c0*/  LDG.E R81, desc[UR4][R76.64] ;  /* 0x000000044c517981 */ /* 0x000eaa000c1e1900 */
[----:B------:R1:W2:Y:S01]  /*51d0*/  LDG.E R80, desc[UR4][R76.64+0x20] ;  /* 0x000020044c507981 */ /* 0x0002a2000c1e1900 */
[C---:B---3--:R-:W-:Y:S06]  /*51e0*/  HMMA.16816.F32.BF16 R4, R16.reuse, R148, RZ ;  /* 0x000000941004723c */ /* 0x048fec00000418ff */
[C---:B------:R-:W-:Y:S06]  /*51f0*/  HMMA.16816.F32.BF16 R8, R16.reuse, R150, RZ ;  /* 0x000000961008723c */ /* 0x040fec00000418ff */
[C---:B------:R-:W-:Y:S06]  /*5200*/  HMMA.16816.F32.BF16 R12, R16.reuse, R152, RZ ;  /* 0x00000098100c723c */ /* 0x040fec00000418ff */
[----:B------:R-:W-:Y:S06]  /*5210*/  HMMA.16816.F32.BF16 R16, R16, R154, RZ ;  /* 0x0000009a1010723c */ /* 0x000fec00000418ff */
[C---:B----4-:R-:W-:Y:S01]  /*5220*/  HMMA.16816.F32.BF16 R4, R68.reuse, R156, R4 ;  /* 0x0000009c4404723c */ /* 0x050fe20000041804 */
[----:B-1----:R-:W1:Y:S05]  /*5230*/  LDSM.16.M88.4 R76, [R246+0x6000] ;  /* 0x00600000f64c783b */ /* 0x002e6a0000000200 */
[C---:B------:R-:W-:Y:S06]  /*5240*/  HMMA.16816.F32.BF16 R8, R68.reuse, R158, R8 ;  /* 0x0000009e4408723c */ /* 0x040fec0000041808 */
[C---:B------:R-:W-:Y:S06]  /*5250*/  HMMA.16816.F32.BF16 R12, R68.reuse, R160, R12 ;  /* 0x000000a0440c723c */ /* 0x040fec000004180c */
[----:B------:R-:W-:Y:S01]  /*5260*/  HMMA.16816.F32.BF16 R16, R68, R162, R16 ;  /* 0x000000a24410723c */ /* 0x000fe20000041810 */
[----:B------:R-:W3:Y:S05]  /*5270*/  LDSM.16.M88.4 R68, [R249+0x8000] ;  /* 0x00800000f944783b */ /* 0x000eea0000000200 */
        /* <DEDUP_REMOVED lines=43> */
[C---:B----4-:R-:W-:Y:S06]  /*5530*/  HMMA.16816.F32.BF16 R4, R72.reuse, R236, R4 ;  /* 0x000000ec4804723c */ /* 0x050fec0000041804 */
[C---:B------:R-:W-:Y:S06]  /*5540*/  HMMA.16816.F32.BF16 R8, R72.reuse, R238, R8 ;  /* 0x000000ee4808723c */ /* 0x040fec0000041808 */
[C---:B------:R-:W-:Y:S06]  /*5550*/  HMMA.16816.F32.BF16 R12, R72.reuse, R240, R12 ;  /* 0x000000f0480c723c */ /* 0x040fec000004180c */
[----:B------:R-:W-:Y:S06]  /*5560*/  HMMA.16816.F32.BF16 R16, R72, R242, R16 ;  /* 0x000000f24810723c */ /* 0x000fec0000041810 */
[C---:B--2---:R-:W-:Y:S01]  /*5570*/  FADD.FTZ R68, -R81.reuse, R4 ;  /* 0x0000000451447221 */ /* 0x044fe20000010100 */
[C---:B------:R-:W-:Y:S05]  /*5580*/  FADD.FTZ R5, -R81.reuse, R5 ;  /* 0x0000000551057221 */ /* 0x040fea0000010100 */
[C---:B------:R-:W-:Y:S01]  /*5590*/  FADD.FTZ R4, -R81.reuse, R8 ;  /* 0x0000000851047221 */ /* 0x040fe20000010100 */
[C---:B------:R-:W-:Y:S01]  /*55a0*/  FADD.FTZ R9, -R81.reuse, R9 ;  /* 0x0000000951097221 */ /* 0x040fe20000010100 */
[----:B------:R-:W-:Y:S01]  /*55b0*/  FADD.FTZ R6, -R80, R6 ;  /* 0x0000000650067221 */ /* 0x000fe20000010100 */
[-C--:B------:R-:W-:Y:S03]  /*55c0*/  FSEL R8, R68, R81.reuse, P2 ;  /* 0x0000005144087208 */ /* 0x080fe60001000000 */
[----:B------:R-:W-:Y:S01]  /*55d0*/  FADD.FTZ R12, -R81, R12 ;  /* 0x0000000c510c7221 */ /* 0x000fe20000010100 */
[-C--:B------:R-:W-:Y:S01]  /*55e0*/  FSEL R5, R5, R81.reuse, P1 ;  /* 0x0000005105057208 */ /* 0x080fe20000800000 */
[----:B------:R-:W-:Y:S01]  /*55f0*/  FADD.FTZ R13, -R81, R13 ;  /* 0x0000000d510d7221 */ /* 0x000fe20000010100 */
[----:B------:R-:W-:Y:S01]  /*5600*/  FSEL R4, R4, R81, P0 ;  /* 0x0000005104047208 */ /* 0x000fe20000000000 */
[----:B------:R-:W-:Y:S01]  /*5610*/  FMUL.FTZ R8, R97, R8 ;  /* 0x0000000861087220 */ /* 0x000fe20000410000 */
[----:B------:R-:W-:Y:S01]  /*5620*/  FSETP.GE.FTZ.AND P0, PT, R83, RZ, PT ;  /* 0x000000ff5300720b */ /* 0x000fe20003f16000 */
[----:B------:R-:W-:Y:S01]  /*5630*/  FMUL.FTZ R96, R96, R5 ;  /* 0x0000000560607220 */ /* 0x000fe20000410000 */
[----:B------:R-:W-:Y:S01]  /*5640*/  FSETP.GE.FTZ.AND P1, PT, R91, RZ, PT ;  /* 0x000000ff5b00720b */ /* 0x000fe20003f36000 */
[----:B------:R-:W-:Y:S01]  /*5650*/  FMUL.FTZ R93, R93, R4 ;  /* 0x000000045d5d7220 */ /* 0x000fe20000410000 */
[----:B------:R-:W-:Y:S01]  /*5660*/  FADD.FTZ R5, -R81, R16 ;  /* 0x0000001051057221 */ /* 0x000fe20000010100 */
[----:B------:R-:W-:Y:S01]  /*5670*/  FSETP.GE.FTZ.AND P2, PT, R86, RZ, PT ;  /* 0x000000ff5600720b */ /* 0x000fe20003f56000 */
[----:B------:R-:W-:Y:S01]  /*5680*/  FADD.FTZ R11, -R80, R11 ;  /* 0x0000000b500b7221 */ /* 0x000fe20000010100 */
[----:B------:R-:W-:Y:S02]  /*5690*/  F2FP.BF16.F32.PACK_AB R4, R96, R8 ;  /* 0x000000086004723e */ /* 0x000fe400000010ff */
[-C--:B------:R-:W-:Y:S01]  /*56a0*/  FSEL R9, R9, R81.reuse, P1 ;  /* 0x0000005109097208 */ /* 0x080fe20000800000 */
[----:B-----5:R1:W5:Y:S01]  /*56b0*/  LDL R96, [R1+0x68] ;  /* 0x0000680001607983 */ /* 0x0203620000100800 */
[----:B------:R-:W-:Y:S02]  /*56c0*/  FSETP.GE.FTZ.AND P1, PT, R85, RZ, PT ;  /* 0x000000ff5500720b */ /* 0x000fe40003f36000 */
[-C--:B------:R-:W-:Y:S02]  /*56d0*/  FSEL R13, R13, R81.reuse, P2 ;  /* 0x000000510d0d7208 */ /* 0x080fe40001000000 */
[----:B------:R2:W-:Y:S01]  /*56e0*/  STS [R245+0x12000], R4 ;  /* 0x01200004f5007388 */ /* 0x0005e20000000800 */
[----:B------:R-:W-:Y:S01]  /*56f0*/  FSEL R12, R12, R81, P3 ;  /* 0x000000510c0c7208 */ /* 0x000fe20001800000 */
[----:B------:R-:W-:Y:S01]  /*5700*/  FMUL.FTZ R9, R91, R9 ;  /* 0x000000095b097220 */ /* 0x000fe20000410000 */
[----:B------:R-:W-:Y:S01]  /*5710*/  FSEL R5, R5, R81, P1 ;  /* 0x0000005105057208 */ /* 0x000fe20000800000 */
[----:B------:R-:W-:Y:S01]  /*5720*/  @P0 FADD.FTZ R81, -R81, R17 ;  /* 0x0000001151510221 */ /* 0x000fe20000010100 */
[----:B------:R-:W-:Y:S01]  /*5730*/  FSETP.GE.FTZ.AND P0, PT, R94, RZ, PT ;  /* 0x000000ff5e00720b */ /* 0x000fe20003f16000 */
[----:B------:R-:W-:Y:S01]  /*5740*/  FMUL.FTZ R12, R88, R12 ;  /* 0x0000000c580c7220 */ /* 0x000fe20000410000 */
[----:B------:R-:W-:Y:S01]  /*5750*/  FSETP.GE.FTZ.AND P1, PT, R95, RZ, PT ;  /* 0x000000ff5f00720b */ /* 0x000fe20003f36000 */
[----:B------:R-:W-:Y:S01]  /*5760*/  FMUL.FTZ R85, R85, R5 ;  /* 0x0000000555557220 */ /* 0x000fe20000410000 */
[----:B------:R-:W-:Y:S01]  /*5770*/  FSETP.GE.FTZ.AND P2, PT, R87, RZ, PT ;  /* 0x000000ff5700720b */ /* 0x000fe20003f56000 */
[----:B------:R-:W-:Y:S01]  /*5780*/  FMUL.FTZ R8, R86, R13 ;  /* 0x0000000d56087220 */ /* 0x000fe20000410000 */
[----:B------:R-:W-:Y:S01]  /*5790*/  FSEL R6, R6, R80, P1 ;  /* 0x0000005006067208 */ /* 0x000fe20000800000 */
[----:B------:R-:W-:Y:S01]  /*57a0*/  FMUL.FTZ R81, R83, R81 ;  /* 0x0000005153517220 */ /* 0x000fe20000410000 */
[----:B------:R-:W-:Y:S02]  /*57b0*/  FSETP.GE.FTZ.AND P1, PT, R90, RZ, PT ;  /* 0x000000ff5a00720b */ /* 0x000fe40003f36000 */
[----:B------:R-:W-:Y:S01]  /*57c0*/  FSETP.GE.FTZ.AND P3, PT, R89, RZ, PT ;  /* 0x000000ff5900720b */ /* 0x000fe20003f76000 */
[----:B------:R-:W-:Y:S01]  /*57d0*/  FMUL.FTZ R95, R95, R6 ;  /* 0x000000065f5f7220 */ /* 0x000fe20000410000 */
[----:B------:R-:W-:Y:S01]  /*57e0*/  FADD.FTZ R6, -R80, R15 ;  /* 0x0000000f50067221 */ /* 0x000fe20000010100 */
[----:B------:R-:W-:Y:S02]  /*57f0*/  F2FP.BF16.F32.PACK_AB R9, R9, R93 ;  /* 0x0000005d0909723e */ /* 0x000fe400000010ff */
[----:B------:R-:W-:Y:S02]  /*5800*/  F2FP.BF16.F32.PACK_AB R8, R8, R12 ;  /* 0x0000000c0808723e */ /* 0x000fe400000010ff */
[----:B------:R-:W-:Y:S01]  /*5810*/  FSEL R6, R6, R80, P2 ;  /* 0x0000005006067208 */ /* 0x000fe20001000000 */
[----:B--2---:R-:W-:Y:S01]  /*5820*/  FADD.FTZ R4, -R80, R7 ;  /* 0x0000000750047221 */ /* 0x004fe20000010100 */
[----:B------:R-:W-:Y:S03]  /*5830*/  F2FP.BF16.F32.PACK_AB R7, R81, R85 ;  /* 0x000000555107723e */ /* 0x000fe600000010ff */
[----:B------:R-:W-:Y:S01]  /*5840*/  FMUL.FTZ R87, R87, R6 ;  /* 0x0000000657577220 */ /* 0x000fe20000410000 */
[-C--:B------:R-:W-:Y:S01]  /*5850*/  FSEL R5, R4, R80.reuse, P0 ;  /* 0x0000005004057208 */ /* 0x080fe20000000000 */
[----:B------:R-:W-:Y:S01]  /*5860*/  FADD.FTZ R4, -R80, R10 ;  /* 0x0000000a50047221 */ /* 0x000fe20000010100 */
[----:B------:R-:W-:Y:S01]  /*5870*/  FSETP.GE.FTZ.AND P0, PT, R92, RZ, PT ;  /* 0x000000ff5c00720b */ /* 0x000fe20003f16000 */
[----:B------:R-:W-:Y:S02]  /*5880*/  FADD.FTZ R10, -R80, R14 ;  /* 0x0000000e500a7221 */ /* 0x000fe40000010100 */
[----:B------:R-:W-:Y:S01]  /*5890*/  FMUL.FTZ R94, R94, R5 ;  /* 0x000000055e5e7220 */ /* 0x000fe20000410000 */
[-C--:B------:R-:W-:Y:S01]  /*58a0*/  FSEL R4, R4, R80.reuse, P0 ;  /* 0x0000005004047208 */ /* 0x080fe20000000000 */
[----:B------:R-:W-:Y:S01]  /*58b0*/  FADD.FTZ R5, -R80, R18 ;  /* 0x0000001250057221 */ /* 0x000fe20000010100 */
[----:B------:R-:W-:Y:S02]  /*58c0*/  FSETP.GE.FTZ.AND P0, PT, R82, RZ, PT ;  /* 0x000000ff5200720b */ /* 0x000fe40003f16000 */
[----:B------:R-:W-:Y:S01]  /*58d0*/  FSEL R10, R10, R80, P3 ;  /* 0x000000500a0a7208 */ /* 0x000fe20001800000 */
[----:B------:R-:W-:Y:S01]  /*58e0*/  FMUL.FTZ R92, R92, R4 ;  /* 0x000000045c5c7220 */ /* 0x000fe20000410000 */
[----:B------:R-:W-:Y:S02]  /*58f0*/  FSEL R4, R11, R80, P1 ;  /* 0x000000500b047208 */ /* 0x000fe40000800000 */
[----:B------:R-:W-:Y:S01]  /*5900*/  FSETP.GE.FTZ.AND P1, PT, R84, RZ, PT ;  /* 0x000000ff5400720b */ /* 0x000fe20003f36000 */
[----:B------:R-:W-:Y:S02]  /*5910*/  FMUL.FTZ R10, R89, R10 ;  /* 0x0000000a590a7220 */ /* 0x000fe40000410000 */
[----:B------:R-:W-:Y:S01]  /*5920*/  FMUL.FTZ R90, R90, R4 ;  /* 0x000000045a5a7220 */ /* 0x000fe20000410000 */
[----:B------:R-:W-:Y:S02]  /*5930*/  F2FP.BF16.F32.PACK_AB R4, R94, R95 ;  /* 0x0000005f5e04723e */ /* 0x000fe400000010ff */
[----:B------:R-:W-:Y:S01]  /*5940*/  FSEL R5, R5, R80, P1 ;  /* 0x0000005005057208 */ /* 0x000fe20000800000 */
[----:B------:R-:W-:Y:S01]  /*5950*/  @P0 FADD.FTZ R80, -R80, R19 ;  /* 0x0000001350500221 */ /* 0x000fe20000010100 */
[----:B------:R-:W-:Y:S01]  /*5960*/  F2FP.BF16.F32.PACK_AB R6, R90, R92 ;  /* 0x0000005c5a06723e */ /* 0x000fe200000010ff */
[----:B------:R2:W-:Y:S01]  /*5970*/  STS [R245+0x12400], R4 ;  /* 0x01240004f5007388 */ /* 0x0005e20000000800 */
[----:B------:R-:W-:Y:S01]  /*5980*/  PLOP3.LUT P0, PT, PT, PT, UP2, 0x80, 0x0 ;  /* 0x000000000000781c */ /* 0x000fe20003f0f028 */
[----:B------:R-:W-:Y:S01]  /*5990*/  FMUL.FTZ R84, R84, R5 ;  /* 0x0000000554547220 */ /* 0x000fe20000410000 */
[----:B------:R-:W-:Y:S02]  /*59a0*/  F2FP.BF16.F32.PACK_AB R5, R87, R10 ;  /* 0x0000000a5705723e */ /* 0x000fe400000010ff */
[----:B------:R-:W-:Y:S01]  /*59b0*/  STS [R244+0x12000], R9 ;  /* 0x01200009f4007388 */ /* 0x000fe20000000800 */
[----:B------:R-:W-:Y:S04]  /*59c0*/  FMUL.FTZ R80, R82, R80 ;  /* 0x0000005052507220 */ /* 0x000fe80000410000 */
[----:B------:R-:W-:Y:S05]  /*59d0*/  STS [R244+0x12400], R6 ;  /* 0x01240006f4007388 */ /* 0x000fea0000000800 */
[----:B------:R-:W-:Y:S05]  /*59e0*/  STS [R99+0x12000], R8 ;  /* 0x0120000863007388 */ /* 0x000fea0000000800 */
[----:B------:R-:W-:Y:S05]  /*59f0*/  STS [R99+0x12400], R5 ;  /* 0x0124000563007388 */ /* 0x000fea0000000800 */
[----:B------:R-:W-:Y:S01]  /*5a00*/  STS [R98+0x12000], R7 ;  /* 0x0120000762007388 */ /* 0x000fe20000000800 */
[----:B--2---:R-:W-:Y:S05]  /*5a10*/  F2FP.BF16.F32.PACK_AB R4, R80, R84 ;  /* 0x000000545004723e */ /* 0x004fea00000010ff */
[----:B------:R-:W-:Y:S01]  /*5a20*/  STS [R98+0x12400], R4 ;  /* 0x0124000462007388 */ /* 0x000fe20000000800 */
[----:B------:R-:W-:Y:S06]  /*5a30*/  BAR.SYNC.DEFER_BLOCKING 0x0 ;  /* 0x0000000000007b1d */ /* 0x000fec0000010000 */
[----:B------:R-:W-:Y:S05]  /*5a40*/  LDSM.16.MT88.4 R4, [R2+0x14000] ;  /* 0x014000000204783b */ /* 0x000fea0000004200 */
[----:B------:R-:W2:Y:S05]  /*5a50*/  LDSM.16.MT88.4 R8, [R0+0x6000] ;  /* 0x006000000008783b */ /* 0x000eaa0000004200 */
[----:B------:R-:W3:Y:S05]  /*5a60*/  LDSM.16.MT88.4 R12, [R3+0x14000] ;  /* 0x01400000030c783b */ /* 0x000eea0000004200 */
[----:B------:R-:W4:Y:S05]  /*5a70*/  LDSM.16.MT88.4 R16, [R0+0x8000] ;  /* 0x008000000010783b */ /* 0x000f2a0000004200 */
[----:B------:R-:W1:Y:S05]  /*5a80*/  LDSM.16.MT88.4 R68, [R0+0xa000] ;  /* 0x00a000000044783b */ /* 0x000e6a0000004200 */
[----:B------:R-:W-:Y:S05]  /*5a90*/  LDSM.16.MT88.4 R72, [R2+0x14800] ;  /* 0x014800000248783b */ /* 0x000fea0000004200 */
[----:B------:R-:W1:Y:S05]  /*5aa0*/  LDSM.16.MT88.4 R76, [R0+0x6800] ;  /* 0x00680000004c783b */ /* 0x000e6a0000004200 */
[----:B------:R-:W1:Y:S05]  /*5ab0*/  LDSM.16.MT88.4 R80, [R3+0x14800] ;  /* 0x014800000350783b */ /* 0x000e6a0000004200 */
[----:B------:R-:W1:Y:S01]  /*5ac0*/  LDSM.16.MT88.4 R84, [R0+0x8800] ;  /* 0x008800000054783b */ /* 0x000e620000004200 */
[-C--:B--2---:R-:W-:Y:S04]  /*5ad0*/  HMMA.16816.F32.BF16 R20, R4, R8.reuse, R20 ;  /* 0x000000080414723c */ /* 0x084fe80000041814 */
[----:B------:R-:W-:Y:S02]  /*5ae0*/  LDSM.16.MT88.4 R88, [R0+0x7800] ;  /* 0x007800000058783b */ /* 0x000fe40000004200 */
[C---:B---3--:R-:W-:Y:S03]  /*5af0*/  HMMA.16816.F32.BF16 R24, R12.reuse, R8, R24 ;  /* 0x000000080c18723c */ /* 0x048fe60000041818 */
[----:B------:R-:W-:Y:S03]  /*5b00*/  LDSM.16.MT88.4 R92, [R3+0x15800] ;  /* 0x01580000035c783b */ /* 0x000fe60000004200 */
[-C--:B------:R-:W-:Y:S06]  /*5b10*/  HMMA.16816.F32.BF16 R28, R12, R10.reuse, R28 ;  /* 0x0000000a0c1c723c */ /* 0x080fec000004181c */
[C---:B------:R-:W-:Y:S01]  /*5b20*/  HMMA.16816.F32.BF16 R32, R4.reuse, R10, R32 ;  /* 0x0000000a0420723c */ /* 0x040fe20000041820 */
[----:B------:R-:W2:Y:S05]  /*5b30*/  LDSM.16.MT88.4 R8, [R0+0xa800] ;  /* 0x00a800000008783b */ /* 0x000eaa0000004200 */
        /* <DEDUP_REMOVED lines=10> */
[----:B------:R-:W1:Y:S05]  /*5be0*/  LDSM.16.MT88.4 R4, [R2+0x15000] ;  /* 0x015000000204783b */ /* 0x000e6a0000004200 */
        /* <DEDUP_REMOVED lines=11> */
[-C--:B--2---:R-:W-:Y:S06]  /*5ca0*/  HMMA.16816.F32.BF16 R52, R72, R8.reuse, R52 ;  /* 0x000000084834723c */ /* 0x084fec0000041834 */
[C---:B------:R-:W-:Y:S06]  /*5cb0*/  HMMA.16816.F32.BF16 R56, R80.reuse, R8, R56 ;  /* 0x000000085038723c */ /* 0x040fec0000041838 */
[-C--:B------:R-:W-:Y:S01]  /*5cc0*/  HMMA.16816.F32.BF16 R60, R80, R10.reuse, R60 ;  /* 0x0000000a503c723c */ /* 0x080fe2000004183c */
[----:B------:R-:W2:Y:S05]  /*5cd0*/  LDSM.16.MT88.4 R80, [R0+0x9800] ;  /* 0x009800000050783b */ /* 0x000eaa0000004200 */
[----:B------:R-:W-:Y:S01]  /*5ce0*/  HMMA.16816.F32.BF16 R64, R72, R10, R64 ;  /* 0x0000000a4840723c */ /* 0x000fe20000041840 */
[----:B------:R-:W2:Y:S05]  /*5cf0*/  LDSM.16.MT88.4 R8, [R0+0xb800] ;  /* 0x00b800000008783b */ /* 0x000eaa0000004200 */
[-C--:B-1----:R-:W-:Y:S01]  /*5d00*/  HMMA.16816.F32.BF16 R20, R4, R12.reuse, R20 ;  /* 0x0000000c0414723c */ /* 0x082fe20000041814 */
        /* <DEDUP_REMOVED lines=80> */
.L_x_537:
[----:B-1----:R-:W2:Y:S01]  /*6210*/  LDL R4, [R1+0x1c] ;  /* 0x00001c0001047983 */ /* 0x002ea20000100800 */
[----:B------:R-:W-:Y:S03]  /*6220*/  @UP2 UIADD3 UR15, UP1, UR8, -0x100, URZ ;  /* 0xffffff00080f2890 */ /* 0x000fe6000ff3e03f */
[----:B------:R-:W-:Y:S01]  /*6230*/  STL.64 [R1+0xf0], R46 ;  /* 0x0000f02e01007387 */ /* 0x000fe20000100a00 */
[----:B------:R-:W-:Y:S02]  /*6240*/  @UP2 UIADD3.X UR14, UR9, -0x1, URZ, UP1, !UPT ;  /* 0xffffffff090e2890 */ /* 0x000fe40008ffe43f */
[----:B------:R-:W-:Y:S01]  /*6250*/  @UP2 UIADD3 UR11, UP1, UR11, -0x100, URZ ;  /* 0xffffff000b0b2890 */ /* 0x000fe2000ff3e03f */
[----:B------:R-:W-:Y:S01]  /*6260*/  STL.64 [R1+0xe8], R44 ;  /* 0x0000e82c01007387 */ /* 0x000fe20000100a00 */
[----:B------:R-:W-:Y:S02]  /*6270*/  @UP2 UMOV UR8, UR15 ;  /* 0x0000000f00082c82 */ /* 0x000fe40008000000 */
[----:B------:R-:W-:Y:S01]  /*6280*/  @UP2 UIADD3.X UR10, UR10, -0x1, URZ, UP1, !UPT ;  /* 0xffffffff0a0a2890 */ /* 0x000fe20008ffe43f */
[----:B------:R1:W-:Y:S01]  /*6290*/  STL.64 [R1+0xe0], R42 ;  /* 0x0000e02a01007387 */ /* 0x0003e20000100a00 */
[----:B------:R-:W-:Y:S03]  /*62a0*/  @UP2 UMOV UR9, UR14 ;  /* 0x0000000e00092c82 */ /* 0x000fe60008000000 */
[----:B------:R-:W-:Y:S04]  /*62b0*/  LDSM.16.MT88.4 R16, [R0+0xc000] ;  /* 0x00c000000010783b */ /* 0x000fe80000004200 */
[----:B------:R-:W-:Y:S04]  /*62c0*/  LDSM.16.MT88.4 R80, [R0+0xe000] ;  /* 0x00e000000050783b */ /* 0x000fe80000004200 */
[----:B------:R-:W-:Y:S04]  /*62d0*/  LDSM.16.MT88.4 R244, [R0+0x10000] ;  /* 0x0100000000f4783b */ /* 0x000fe80000004200 */
[----:B------:R-:W-:Y:S04]  /*62e0*/  LDSM.16.MT88.4 R44, [R0+0xc800] ;  /* 0x00c80000002c783b */ /* 0x000fe80000004200 */
[----:B-1----:R-:W3:Y:S01]  /*62f0*/  LDL R42, [R1+0x28] ;  /* 0x00002800012a7983 */ /* 0x002ee20000100800 */
[----:B-----5:R-:W-:Y:S03]  /*6300*/  IMAD.MOV.U32 R43, RZ, RZ, R96 ;  /* 0x000000ffff2b7224 */ /* 0x020fe600078e0060 */
[----:B------:R-:W-:Y:S04]  /*6310*/  STL.64 [R1+0xd8], R40 ;  /* 0x0000d82801007387 */ /* 0x000fe80000100a00 */
[----:B------:R1:W-:Y:S04]  /*6320*/  STL.64 [R1+0xd0], R36 ;  /* 0x0000d02401007387 */ /* 0x0003e80000100a00 */
[----:B------:R-:W-:Y:S04]  /*6330*/  STL.64 [R1+0xc8], R34 ;  /* 0x0000c82201007387 */ /* 0x000fe80000100a00 */
[----:B------:R-:W-:Y:S04]  /*6340*/  STL.64 [R1+0xc0], R32 ;  /* 0x0000c02001007387 */ /* 0x000fe80000100a00 */
[----:B------:R4:W-:Y:S04]  /*6350*/  STL [R1+0xb8], R30 ;  /* 0x0000b81e01007387 */ /* 0x0009e80000100800 */
[----:B------:R-:W-:Y:S04]  /*6360*/  STL.64 [R1+0xb0], R28 ;  /* 0x0000b01c01007387 */ /* 0x000fe80000100a00 */
[----:B------:R-:W-:Y:S04]  /*6370*/  STL.64 [R1+0xa8], R22 ;  /* 0x0000a81601007387 */ /* 0x000fe80000100a00 */
[----:B------:R-:W-:Y:S01]  /*6380*/  STL.64 [R1+0xa0], R26 ;  /* 0x0000a01a01007387 */ /* 0x000fe20000100a00 */
[----:B-1----:R-:W-:Y:S03]  /*6390*/  IMAD.MOV.U32 R37, RZ, RZ, R43 ;  /* 0x000000ffff257224 */ /* 0x002fe600078e002b */
[----:B------:R-:W-:Y:S04]  /*63a0*/  STL.64 [R1+0x98], R24 ;  /* 0x0000981801007387 */ /* 0x000fe80000100a00 */
[----:B------:R1:W-:Y:S04]  /*63b0*/  STL.64 [R1+0x90], R20 ;  /* 0x0000901401007387 */ /* 0x0003e80000100a00 */
[----:B------:R-:W-:Y:S01]  /*63c0*/  LDSM.16.MT88.4 R32, [R0+0xe800] ;  /* 0x00e800000020783b */ /* 0x000fe20000004200 */
[----:B----4-:R-:W-:Y:S03]  /*63d0*/  IMAD.MOV.U32 R30, RZ, RZ, R37 ;  /* 0x000000ffff1e7224 */ /* 0x010fe600078e0025 */
[----:B-1----:R-:W4:Y:S04]  /*63e0*/  LDL R20, [R1+0x20] ;  /* 0x0000200001147983 */ /* 0x002f280000100800 */
        /* <DEDUP_REMOVED lines=22> */
[----:B------:R-:W5:Y:S04]  /*6550*/  LDL.LU.64 R46, [R1+0xf0] ;  /* 0x0000f000012e7983 */ /* 0x000f680000300a00 */
[----:B------:R-:W5:Y:S01]  /*6560*/  LDL.LU.64 R44, [R1+0xe8] ;  /* 0x0000e800012c7983 */ /* 0x000f620000300a00 */
[-C--:B------:R-:W-:Y:S03]  /*6570*/  HMMA.16816.F32.BF16 R68, R248, R32.reuse, R68 ;  /* 0x00000020f844723c */ /* 0x080fe60000041844 */
[----:B------:R-:W3:Y:S03]  /*6580*/  LDL R23, [R1+0x70] ;  /* 0x0000700001177983 */ /* 0x000ee60000100800 */
[C---:B------:R-:W-:Y:S01]  /*6590*/  HMMA.16816.F32.BF16 R72, R24.reuse, R32, R72 ;  /* 0x000000201848723c */ /* 0x040fe20000041848 */
[----:B------:R-:W3:Y:S04]  /*65a0*/  LDL R28, [R1+0x60] ;  /* 0x00006000011c7983 */ /* 0x000ee80000100800 */
[----:B------:R-:W3:Y:S01]  /*65b0*/  LDL R29, [R1+0x64] ;  /* 0x00006400011d7983 */ /* 0x000ee20000100800 */
        /* <DEDUP_REMOVED lines=8> */
[----:B------:R-:W4:Y:S04]  /*6640*/  LDSM.16.MT88.4 R244, [R0+0xf000] ;  /* 0x00f0000000f4783b */ /* 0x000f280000004200 */
[----:B------:R-:W4:Y:S04]  /*6650*/  LDSM.16.MT88.4 R248, [R0+0x11000] ;  /* 0x0110000000f8783b */ /* 0x000f280000004200 */
[----:B-1----:R-:W3:Y:S04]  /*6660*/  LDL R20, [R1+0x24] ;  /* 0x0000240001147983 */ /* 0x002ee80000100800 */
[----:B------:R-:W3:Y:S01]  /*6670*/  LDL.LU.64 R36, [R1+0x30] ;  /* 0x0000300001247983 */ /* 0x000ee20000300a00 */
[-C--:B--2---:R-:W-:Y:S06]  /*6680*/  HMMA.16816.F32.BF16 R4, R24, R40.reuse, R4 ;  /* 0x000000281804723c */ /* 0x084fec0000041804 */
[C---:B------:R-:W-:Y:S06]  /*6690*/  HMMA.16816.F32.BF16 R8, R32.reuse, R40, R8 ;  /* 0x000000282008723c */ /* 0x040fec0000041808 */
[-C--:B------:R-:W-:Y:S06]  /*66a0*/  HMMA.16816.F32.BF16 R12, R32, R42.reuse, R12 ;  /* 0x0000002a200c723c */ /* 0x080fec000004180c */
[C---:B------:R-:W-:Y:S01]  /*66b0*/  HMMA.16816.F32.BF16 R16, R24.reuse, R42, R16 ;  /* 0x0000002a1810723c */ /* 0x040fe20000041810 */
[----:B------:R-:W-:Y:S05]  /*66c0*/  LDSM.16.MT88.4 R40, [R0+0xd800] ;  /* 0x00d800000028783b */ /* 0x000fea0000004200 */
[-C--:B----4-:R-:W-:Y:S06]  /*66d0*/  HMMA.16816.F32.BF16 R68, R24, R244.reuse, R68 ;  /* 0x000000f41844723c */ /* 0x090fec0000041844 */
[C---:B------:R-:W-:Y:S06]  /*66e0*/  HMMA.16816.F32.BF16 R72, R32.reuse, R244, R72 ;  /* 0x000000f42048723c */ /* 0x040fec0000041848 */
[-C--:B------:R-:W-:Y:S06]  /*66f0*/  HMMA.16816.F32.BF16 R76, R32, R246.reuse, R76 ;  /* 0x000000f6204c723c */ /* 0x080fec000004184c */
[C---:B------:R-:W-:Y:S06]  /*6700*/  HMMA.16816.F32.BF16 R80, R24.reuse, R246, R80 ;  /* 0x000000f61850723c */ /* 0x040fec0000041850 */
[-C--:B------:R-:W-:Y:S06]  /*6710*/  HMMA.16816.F32.BF16 R84, R24, R248.reuse, R84 ;  /* 0x000000f81854723c */ /* 0x080fec0000041854 */
[C---:B------:R-:W-:Y:S06]  /*6720*/  HMMA.16816.F32.BF16 R88, R32.reuse, R248, R88 ;  /* 0x000000f82058723c */ /* 0x040fec0000041858 */
[-C--:B------:R-:W-:Y:S06]  /*6730*/  HMMA.16816.F32.BF16 R92, R32, R250.reuse, R92 ;  /* 0x000000fa205c723c */ /* 0x080fec000004185c */
[----:B------:R-:W-:Y:S01]  /*6740*/  HMMA.16816.F32.BF16 R96, R24, R250, R96 ;  /* 0x000000fa1860723c */ /* 0x000fe20000041860 */
[----:B------:R-:W-:Y:S04]  /*6750*/  LDSM.16.MT88.4 R248, [R0+0xf800] ;  /* 0x00f8000000f8783b */ /* 0x000fe80000004200 */
[----:B------:R-:W-:Y:S04]  /*6760*/  LDSM.16.MT88.4 R24, [R0+0x11800] ;  /* 0x011800000018783b */ /* 0x000fe80000004200 */
[----:B---3--:R-:W1:Y:S04]  /*6770*/  LDSM.16.M88.4 R244, [R20] ;  /* 0x0000000014f4783b */ /* 0x008e680000000200 */
[----:B------:R2:W3:Y:S02]  /*6780*/  LDSM.16.M88.4 R32, [R20+0x1000] ;  /* 0x001000001420783b */ /* 0x0004e40000000200 */
[----:B--2---:R-:W2:Y:S01]  /*6790*/  LDC R20, c[0x0][0x270] ;  /* 0x00009c00ff147b82 */ /* 0x004ea20000000800 */
[-C--:B-1----:R-:W-:Y:S06]  /*67a0*/  HMMA.16816.F32.BF16 R4, R244, R40.reuse, R4 ;  /* 0x00000028f404723c */ /* 0x082fec0000041804 */
[C---:B---3--:R-:W-:Y:S05]  /*67b0*/  HMMA.16816.F32.BF16 R8, R32.reuse, R40, R8 ;  /* 0x000000282008723c */ /* 0x048fea0000041808 */
[----:B--2---:R-:W-:Y:S01]  /*67c0*/  IMAD R21, R20, UR33, RZ ;  /* 0x0000002114157c24 */ /* 0x004fe2000f8e02ff */
[-C--:B------:R-:W-:Y:S06]  /*67d0*/  HMMA.16816.F32.BF16 R12, R32, R42.reuse, R12 ;  /* 0x0000002a200c723c */ /* 0x080fec000004180c */
[C---:B------:R-:W-:Y:S01]  /*67e0*/  HMMA.16816.F32.BF16 R16, R244.reuse, R42, R16 ;  /* 0x0000002af410723c */ /* 0x040fe20000041810 */
[----:B------:R-:W5:Y:S04]  /*67f0*/  LDL.LU.64 R42, [R1+0xe0] ;  /* 0x0000e000012a7983 */ /* 0x000f680000300a00 */
[----:B------:R-:W5:Y:S01]  /*6800*/  LDL.LU.64 R40, [R1+0xd8] ;  /* 0x0000d80001287983 */ /* 0x000f620000300a00 */
[-C--:B------:R-:W-:Y:S06]  /*6810*/  HMMA.16816.F32.BF16 R68, R244, R248.reuse, R68 ;  /* 0x000000f8f444723c */ /* 0x080fec0000041844 */
[C---:B------:R-:W-:Y:S06]  /*6820*/  HMMA.16816.F32.BF16 R72, R32.reuse, R248, R72 ;  /* 0x000000f82048723c */ /* 0x040fec0000041848 */
[-C--:B------:R-:W-:Y:S01]  /*6830*/  HMMA.16816.F32.BF16 R76, R32, R250.reuse, R76 ;  /* 0x000000fa204c723c */ /* 0x080fe2000004184c */
[----:B------:R-:W-:Y:S04]  /*6840*/  IMAD.MOV.U32 R249, RZ, RZ, 0x4 ;  /* 0x00000004fff97424 */ /* 0x000fe800078e00ff */
[----:B------:R-:W-:Y:S01]  /*6850*/  @P0 IMAD.WIDE R22, R23, R249, UR8 ;  /* 0x0000000817160e25 */ /* 0x000fe2000f8e02f9 */
[C---:B------:R-:W-:Y:S04]  /*6860*/  HMMA.16816.F32.BF16 R80, R244.reuse, R250, R80 ;  /* 0x000000faf450723c */ /* 0x040fe80000041850 */
[----:B------:R-:W2:Y:S01]  /*6870*/  @P0 LDG.E R28, desc[UR4][R22.64] ;  /* 0x00000004161c0981 */ /* 0x000ea2000c1e1900 */
[C---:B------:R-:W-:Y:S01]  /*6880*/  IMAD.U32 R248, R21.reuse, -0x40, RZ ;  /* 0xffffffc015f87824 */ /* 0x040fe200078e00ff */
[-C--:B------:R-:W-:Y:S02]  /*6890*/  HMMA.16816.F32.BF16 R84, R244, R24.reuse, R84 ;  /* 0x00000018f454723c */ /* 0x080fe40000041854 */
[----:B------:R1:W3:Y:S03]  /*68a0*/  @P0 LDG.E R29, desc[UR4][R22.64+0x20] ;  /* 0x00002004161d0981 */ /* 0x0002e6000c1e1900 */
[C---:B------:R-:W-:Y:S01]  /*68b0*/  LEA R251, P1, R248.reuse, R36, 0x2 ;  /* 0x00000024f8fb7211 */ /* 0x040fe200078210ff */
[C---:B------:R-:W-:Y:S05]  /*68c0*/  HMMA.16816.F32.BF16 R88, R32.reuse, R24, R88 ;  /* 0x000000182058723c */ /* 0x040fea0000041858 */
[----:B------:R-:W-:Y:S01]  /*68d0*/  LEA.HI.X.SX32 R250, R248, R37, 0x2, P1 ;  /* 0x00000025f8fa7211 */ /* 0x000fe200008f16ff */
[----:B------:R-:W-:Y:S01]  /*68e0*/  IMAD.SHL.U32 R248, R21, 0x8, RZ ;  /* 0x0000000815f87824 */ /* 0x000fe200078e00ff */
[----:B------:R4:W5:Y:S01]  /*68f0*/  LDL.LU.64 R36, [R1+0xd0] ;  /* 0x0000d00001247983 */ /* 0x0009620000300a00 */
[----:B------:R-:W-:Y:S01]  /*6900*/  IMAD R24, R20, UR33, RZ ;  /* 0x0000002114187c24 */ /* 0x000fe2000f8e02ff */
[-C--:B------:R-:W-:Y:S03]  /*6910*/  HMMA.16816.F32.BF16 R92, R32, R26.reuse, R92 ;  /* 0x0000001a205c723c */ /* 0x080fe6000004185c */
[----:B------:R-:W-:Y:S02]  /*6920*/  IMAD.MOV.U32 R20, RZ, RZ, R251 ;  /* 0x000000ffff147224 */ /* 0x000fe400078e00fb */
[----:B------:R-:W-:Y:S01]  /*6930*/  IMAD.MOV.U32 R21, RZ, RZ, R250 ;  /* 0x000000ffff157224 */ /* 0x000fe200078e00fa */
[----:B------:R-:W-:Y:S04]  /*6940*/  HMMA.16816.F32.BF16 R96, R244, R26, R96 ;  /* 0x0000001af460723c */ /* 0x000fe80000041860 */
[----:B------:R4:W-:Y:S01]  /*6950*/  REDG.E.ADD.F32.FTZ.RN.STRONG.GPU desc[UR4][R20.64], R4 ;  /* 0x00000004140079a6 */ /* 0x0009e2000c10f384 */
[-C--:B------:R-:W-:Y:S01]  /*6960*/  LEA R250, P2, R248, R20.reuse, 0x2 ;  /* 0x00000014f8fa7211 */ /* 0x080fe200078410ff */
[----:B------:R-:W-:Y:S02]  /*6970*/  IMAD.SHL.U32 R249, R24, 0x10, RZ ;  /* 0x0000001018f97824 */ /* 0x000fe400078e00ff */
[----:B------:R-:W-:Y:S03]  /*6980*/  STL.64 [R1+0x30], R20 ;  /* 0x0000301401007387 */ /* 0x000fe60000100a00 */
[-C--:B------:R-:W-:Y:S01]  /*6990*/  LEA.HI.X.SX32 R251, R248, R21.reuse, 0x2, P2 ;  /* 0x00000015f8fb7211 */ /* 0x080fe200010f16ff */
[----:B------:R2:W5:Y:S01]  /*69a0*/  LDL.LU.64 R34, [R1+0xc8] ;  /* 0x0000c80001227983 */ /* 0x0005620000300a00 */
[CC--:B-1----:R-:W-:Y:S01]  /*69b0*/  LEA R22, P1, R249.reuse, R20.reuse, 0x2 ;  /* 0x00000014f9167211 */ /* 0x0c2fe200078210ff */
[----:B------:R-:W-:Y:S02]  /*69c0*/  IMAD.MOV.U32 R25, RZ, RZ, R30 ;  /* 0x000000ffff197224 */ /* 0x000fe400078e001e */
[----:B------:R1:W-:Y:S01]  /*69d0*/  REDG.E.ADD.F32.FTZ.RN.STRONG.GPU desc[UR4][R250.64], R5 ;  /* 0x00000005fa0079a6 */ /* 0x0003e2000c10f384 */
[-C--:B------:R-:W-:Y:S01]  /*69e0*/  LEA.HI.X.SX32 R23, R249, R21.reuse, 0x2, P1 ;  /* 0x00000015f9177211 */ /* 0x080fe200008f16ff */
[----:B------:R-:W-:Y:S02]  /*69f0*/  IMAD R30, R24, 0x18, RZ ;  /* 0x00000018181e7824 */ /* 0x000fe400078e02ff */
[----:B------:R1:W5:Y:S04]  /*6a00*/  LDL.LU.64 R32, [R1+0xc0] ;  /* 0x0000c00001207983 */ /* 0x0003680000300a00 */
[----:B------:R1:W-:Y:S01]  /*6a10*/  REDG.E.ADD.F32.FTZ.RN.STRONG.GPU desc[UR4][R22.64], R6 ;  /* 0x00000006160079a6 */ /* 0x0003e2000c10f384 */
[CC--:B----4-:R-:W-:Y:S04]  /*6a20*/  LEA R4, P2, R30.reuse, R20.reuse, 0x2 ;  /* 0x000000141e047211 */ /* 0x0d0fe800078410ff */
[-C--:B-1----:R-:W-:Y:S05]  /*6a30*/  LEA.HI.X.SX32 R5, R30, R21.reuse, 0x2, P2 ;  /* 0x000000151e057211 */ /* 0x082fea00010f16ff */
[----:B------:R1:W-:Y:S01]  /*6a40*/  REDG.E.ADD.F32.FTZ.RN.STRONG.GPU desc[UR4][R4.64], R7 ;  /* 0x00000007040079a6 */ /* 0x0003e2000c10f384 */
[----:B------:R-:W4:Y:S01]  /*6a50*/  LDC R23, c[0x0][0x270] ;  /* 0x00009c00ff177b82 */ /* 0x000f220000000800 */
[----:B------:R-:W-:Y:S05]  /*6a60*/  IMAD R22, R24, 0x28, RZ ;  /* 0x0000002818167824 */ /* 0x000fea00078e02ff */
[-C--:B------:R-:W-:Y:S02]  /*6a70*/  LEA R22, P3, R22, R20.reuse, 0x2 ;  /* 0x0000001416167211 */ /* 0x080fe400078610ff */
[----:B------:R-:W4:Y:S08]  /*6a80*/  LDC R6, c[0x0][0x270] ;  /* 0x00009c00ff067b82 */ /* 0x000f300000000800 */
[----:B-1----:R-:W1:Y:S01]  /*6a90*/  LDC R7, c[0x0][0x270] ;  /* 0x00009c00ff077b82 */ /* 0x002e620000000800 */
[----:B----4-:R-:W-:Y:S04]  /*6aa0*/  IMAD R5, R6, UR33, RZ ;  /* 0x0000002106057c24 */ /* 0x010fe8000f8e02ff */
[----:B------:R-:W-:Y:S01]  /*6ab0*/  IMAD R5, R5, 0x38, RZ ;  /* 0x0000003805057824 */ /* 0x000fe200078e02ff */
[----:B--2---:R2:W-:Y:S04]  /*6ac0*/  @P0 STL [R1+0x60], R28 ;  /* 0x0000601c01000387 */ /* 0x0045e80000100800 */
[----:B---3--:R3:W-:Y:S04]  /*6ad0*/  @P0 STL [R1+0x64], R29 ;  /* 0x0000641d01000387 */ /* 0x0087e80000100800 */
[----:B------:R4:W5:Y:S01]  /*6ae0*/  LDL.LU R30, [R1+0xb8] ;  /* 0x0000b800011e7983 */ /* 0x0009620000300800 */
[C---:B--2---:R-:W-:Y:S02]  /*6af0*/  IMAD.SHL.U32 R28, R24.reuse, 0x20, RZ ;  /* 0x00000020181c7824 */ /* 0x044fe400078e00ff */
[----:B------:R-:W-:Y:S02]  /*6b00*/  IMAD R24, R24, 0x30, RZ ;  /* 0x0000003018187824 */ /* 0x000fe400078e02ff */
[----:B---3--:R-:W-:Y:S01]  /*6b10*/  IMAD R29, R23, UR33, RZ ;  /* 0x00000021171d7c24 */ /* 0x008fe2000f8e02ff */
[-C--:B------:R-:W-:Y:S01]  /*6b20*/  LEA R28, P1, R28, R20.reuse, 0x2 ;  /* 0x000000141c1c7211 */ /* 0x080fe200078210ff */
[----:B------:R-:W-:Y:S01]  /*6b30*/  IMAD R23, R6, UR33, RZ ;  /* 0x0000002106177c24 */ /* 0x000fe2000f8e02ff */
[CC--:B------:R-:W-:Y:S01]  /*6b40*/  LEA R6, P2, R24.reuse, R20.reuse, 0x2 ;  /* 0x0000001418067211 */ /* 0x0c0fe200078410ff */
[----:B------:R-:W-:Y:S02]  /*6b50*/  IMAD.SHL.U32 R29, R29, 0x20, RZ ;  /* 0x000000201d1d7824 */ /* 0x000fe400078e00ff */
[----:B------:R-:W-:Y:S03]  /*6b60*/  IMAD R23, R23, 0x28, RZ ;  /* 0x0000002817177824 */ /* 0x000fe600078e02ff */
[-C--:B------:R-:W-:Y:S02]  /*6b70*/  LEA.HI.X.SX32 R29, R29, R21.reuse, 0x2, P1 ;  /* 0x000000151d1d7211 */ /* 0x080fe400008f16ff */
[-C--:B------:R-:W-:Y:S02]  /*6b80*/  LEA.HI.X.SX32 R23, R23, R21.reuse, 0x2, P3 ;  /* 0x0000001517177211 */ /* 0x080fe400018f16ff */
[-C--:B------:R-:W-:Y:S01]  /*6b90*/  LEA R4, P1, R5, R20.reuse, 0x2 ;  /* 0x0000001405047211 */ /* 0x080fe200078210ff */
[----:B------:R2:W-:Y:S01]  /*6ba0*/  REDG.E.ADD.F32.FTZ.RN.STRONG.GPU desc[UR4][R28.64], R8 ;  /* 0x000000081c0079a6 */ /* 0x0005e2000c10f384 */
[----:B-1----:R-:W-:Y:S01]  /*6bb0*/  IMAD R5, R7, UR33, RZ ;  /* 0x0000002107057c24 */ /* 0x002fe2000f8e02ff */
[-C--:B------:R-:W-:Y:S01]  /*6bc0*/  LEA.HI.X.SX32 R7, R24, R21.reuse, 0x2, P2 ;  /* 0x0000001518077211 */ /* 0x080fe200010f16ff */
[----:B------:R-:W-:Y:S01]  /*6bd0*/  VIADD R24, R249, 0x20 ;  /* 0x00000020f9187836 */ /* 0x000fe20000000000 */
[----:B------:R1:W-:Y:S01]  /*6be0*/  REDG.E.ADD.F32.FTZ.RN.STRONG.GPU desc[UR4][R22.64], R9 ;  /* 0x00000009160079a6 */ /* 0x0003e2000c10f384 */
[----:B------:R-:W-:Y:S03]  /*6bf0*/  IMAD R5, R5, 0x38, RZ ;  /* 0x0000003805057824 */ /* 0x000fe600078e02ff */
[----:B------:R3:W-:Y:S02]  /*6c00*/  REDG.E.ADD.F32.FTZ.RN.STRONG.GPU desc[UR4][R6.64], R10 ;  /* 0x0000000a060079a6 */ /* 0x0007e4000c10f384 */
[-C--:B------:R-:W-:Y:S05]  /*6c10*/  LEA.HI.X.SX32 R5, R5, R21.reuse, 0x2, P1 ;  /* 0x0000001505057211 */ /* 0x080fea00008f16ff */
[----:B------:R4:W-:Y:S04]  /*6c20*/  REDG.E.ADD.F32.FTZ.RN.STRONG.GPU desc[UR4][R4.64], R11 ;  /* 0x0000000b040079a6 */ /* 0x0009e8000c10f384 */
[----:B------:R4:W-:Y:S04]  /*6c30*/  REDG.E.ADD.F32.FTZ.RN.STRONG.GPU desc[UR4][R20.64+0x80], R16 ;  /* 0x00008010140079a6 */ /* 0x0009e8000c10f384 */
[----:B------:R4:W-:Y:S04]  /*6c40*/  REDG.E.ADD.F32.FTZ.RN.STRONG.GPU desc[UR4][R250.64+0x80], R17 ;  /* 0x00008011fa0079a6 */ /* 0x0009e8000c10f384 */
[----:B--2---:R2:W5:Y:S04]  /*6c50*/  LDL.LU.64 R28, [R1+0xb0] ;  /* 0x0000b000011c7983 */ /* 0x0045680000300a00 */
[----:B-1----:R2:W5:Y:S04]  /*6c60*/  LDL.LU.64 R22, [R1+0xa8] ;  /* 0x0000a80001167983 */ /* 0x0025680000300a00 */
[----:B------:R-:W2:Y:S01]  /*6c70*/  LDL.64 R8, [R1+0x48] ;  /* 0x0000480001087983 */ /* 0x000ea20000100a00 */
[C---:B---3--:R-:W-:Y:S03]  /*6c80*/  IMAD.IADD R7, R248.reuse, 0x1, R24 ;  /* 0x00000001f8077824 */ /* 0x048fe600078e0218 */
[----:B------:R-:W3:Y:S01]  /*6c90*/  LDL R6, [R1+0x2c] ;  /* 0x00002c0001067983 */ /* 0x000ee20000100800 */
[----:B----4-:R-:W-:Y:S03]  /*6ca0*/  VIADD R5, R249, 0x20 ;  /* 0x00000020f9057836 */ /* 0x010fe60000000000 */
[----:B------:R-:W4:Y:S01]  /*6cb0*/  LDL R10, [R1+0x6c] ;  /* 0x00006c00010a7983 */ /* 0x000f220000100800 */
[C---:B------:R-:W-:Y:S02]  /*6cc0*/  IMAD.IADD R4, R248.reuse, 0x1, R7 ;  /* 0x00000001f8047824 */ /* 0x040fe400078e0207 */
[----:B------:R-:W-:Y:S01]  /*6cd0*/  IMAD.MOV.U32 R11, RZ, RZ, R25 ;  /* 0x000000ffff0b7224 */ /* 0x000fe200078e0019 */
[----:B------:R1:W5:Y:S04]  /*6ce0*/  LDL.LU.64 R26, [R1+0xa0] ;  /* 0x0000a000011a7983 */ /* 0x0003680000300a00 */
        /* <DEDUP_REMOVED lines=20> */
[----:B----4-:R-:W-:Y:S01]  /*6e30*/  IMAD.MOV.U32 R247, RZ, RZ, R10 ;  /* 0x000000fffff77224 */ /* 0x010fe200078e000a */
        /* <DEDUP_REMOVED lines=237> */
.L_x_538:
[----:B------:R-:W-:Y:S01]  /*7d10*/  ISETP.LT.AND P0, PT, RZ, UR7, PT ;  /* 0x00000007ff007c0c */ /* 0x000fe2000bf01270 */
[----:B------:R-:W-:Y:S11]  /*7d20*/  UIADD3 UR7, UR7, -0x1, URZ ;  /* 0xffffffff07077890 */ /* 0x000ff6000fffe03f */
[----:B------:R-:W-:Y:S01]  /*7d30*/  @!UPT UIADD3 URZ, URZ, URZ, URZ ;  /* 0x0000003f3f3ff290 */ /* 0x000fe2000fffe03f */
[----:B------:R-:W-:Y:S05]  /*7d40*/  @P0 BRA `(.L_x_539) ;  /* 0xffffffbc00d40947 */ /* 0x000fea000383ffff */
[----:B------:R-:W2:Y:S01]  /*7d50*/  LDL R85, [R1+0x74] ;  /* 0x0000740001557983 */ /* 0x000ea20000100800 */
[----:B------:R-:W-:Y:S01]  /*7d60*/  ULDC UR8, c[0x0][0x38c] ;  /* 0x0000e30000087ab9 */ /* 0x000fe20000000800 */
[----:B------:R-:W-:Y:S02]  /*7d70*/  ULDC UR7, c[0x0][0x390] ;  /* 0x0000e40000077ab9 */ /* 0x000fe40000000800 */
[----:B------:R-:W4:Y:S01]  /*7d80*/  LDL R84, [R1+0x80] ;  /* 0x0000800001547983 */ /* 0x000f220000100800 */
[----:B------:R-:W-:Y:S01]  /*7d90*/  FMUL.FTZ R15, R49, UR8 ;  /* 0x00000008310f7c20 */ /* 0x000fe20008410000 */
[----:B------:R-:W-:Y:S01]  /*7da0*/  FMUL.FTZ R69, R48, UR8 ;  /* 0x0000000830457c20 */ /* 0x000fe20008410000 */
[----:B------:R-:W-:Y:S01]  /*7db0*/  FMUL.FTZ R100, R100, UR7 ;  /* 0x0000000764647c20 */ /* 0x000fe20008410000 */
[----:B------:R-:W-:Y:S01]  /*7dc0*/  FMUL.FTZ R49, R101, UR7 ;  /* 0x0000000765317c20 */ /* 0x000fe20008410000 */
[----:B------:R-:W-:Y:S01]  /*7dd0*/  FMUL.FTZ R14, R51, UR8 ;  /* 0x00000008330e7c20 */ /* 0x000fe20008410000 */
[----:B---3-5:R-:W-:Y:S01]  /*7de0*/  FMUL.FTZ R13, R45, UR8 ;  /* 0x000000082d0d7c20 */ /* 0x028fe20008410000 */
        /* <DEDUP_REMOVED lines=16> */
[----:B------:R-:W-:Y:S01]  /*7ef0*/  BAR.SYNC.DEFER_BLOCKING 0x0 ;  /* 0x0000000000007b1d */ /* 0x000fe20000010000 */
[----:B------:R-:W-:Y:S01]  /*7f00*/  FMUL.FTZ R70, R42, UR8 ;  /* 0x000000082a467c20 */ /* 0x000fe20008410000 */
[----:B------:R-:W-:Y:S01]  /*7f10*/  FMUL.FTZ R108, R108, UR7 ;  /* 0x000000076c6c7c20 */ /* 0x000fe20008410000 */
[----:B------:R-:W-:Y:S01]  /*7f20*/  FMUL.FTZ R43, R109, UR7 ;  /* 0x000000076d2b7c20 */ /* 0x000fe20008410000 */
[----:B------:R-:W-:Y:S01]  /*7f30*/  F2FP.BF16.F32.PACK_AB R48, R48, R102 ;  /* 0x000000663030723e */ /* 0x000fe200000010ff */
        /* <DEDUP_REMOVED lines=123> */
[----:B------:R-:W-:-:S03]  /*86f0*/  PLOP3.LUT P0, PT, PT, PT, UP0, 0x80, 0x0 ;  /* 0x000000000000781c */ /* 0x000fc60003f0f008 */
[----:B------:R-:W-:Y:S01]  /*8700*/  @UP0 UIADD3 UR19, UR9, UR7, URZ ;  /* 0x0000000709130290 */ /* 0x000fe2000fffe03f */
[----:B------:R-:W-:Y:S01]  /*8710*/  @UP0 UMOV UR18, UR8 ;  /* 0x0000000800120c82 */ /* 0x000fe20008000000 */
        /* <DEDUP_REMOVED lines=63> */
.L_x_540:
        /* <DEDUP_REMOVED lines=19> */
.L_x_541:
[----:B------:R-:W-:Y:S01]  /*8c40*/  BAR.SYNC.DEFER_BLOCKING 0x0 ;  /* 0x0000000000007b1d */ /* 0x000fe20000010000 */
[----:B------:R-:W-:Y:S01]  /*8c50*/  USHF.R.S32.HI UR7, URZ, 0x1f, UR12 ;  /* 0x0000001f3f077899 */ /* 0x000fe2000801140c */
[----:B-12---:R-:W-:Y:S01]  /*8c60*/  SHF.R.S32.HI R4, RZ, 0x1f, R11 ;  /* 0x0000001fff047819 */ /* 0x006fe2000001140b */
        /* <DEDUP_REMOVED lines=20> */
[----:B------:R1:W2:Y:S01]  /*8db0*/  LDS.128 R36, [R96+0xd000] ;  /* 0x00d0000060247984 */ /* 0x0002a20000000c00 */
        /* <DEDUP_REMOVED lines=29> */
.L_x_543:
[----:B------:R-:W-:Y:S05]  /*8f90*/  BSYNC B0 ;  /* 0x0000000000007941 */ /* 0x000fea0003800000 */
.L_x_542:
        /* <DEDUP_REMOVED lines=20> */
.L_x_545:
[----:B------:R-:W-:Y:S05]  /*90e0*/  BSYNC B0 ;  /* 0x0000000000007941 */ /* 0x000fea0003800000 */
.L_x_544:
[----:B--2---:R2:W2:Y:S01]  /*90f0*/  LDS.128 R20, [R96+0x12000] ;  /* 0x0120000060147984 */ /* 0x0044a20000000c00 */
[----:B------:R-:W-:Y:S01]  /*9100*/  UIMAD UR6, UR7, UR8, URZ ;  /* 0x00000008070672a4 */ /* 0x000fe2000f8e023f */
[----:B-1----:R-:W-:Y:S01]  /*9110*/  IMAD.U32 R6, RZ, RZ, UR8 ;  /* 0x00000008ff067e24 */ /* 0x002fe2000f8e00ff */
[----:B------:R-:W-:Y:S01]  /*9120*/  USHF.R.S32.HI UR11, URZ, 0x1f, UR54 ;  /* 0x0000001f3f0b7899 */ /* 0x000fe20008011436 */
[----:B------:R1:W1:Y:S01]  /*9130*/  LDS.128 R16, [R96+0x14000] ;  /* 0x0140000060107984 */ /* 0x0002620000000c00 */
[----:B------:R-:W-:Y:S01]  /*9140*/  UIMAD UR6, UR12, UR9, UR6 ;  /* 0x000000090c0672a4 */ /* 0x000fe2000f8e0206 */
[----:B------:R-:W-:Y:S01]  /*9150*/  IMAD.WIDE.U32 R6, R6, UR12, R8 ;  /* 0x0000000c06067c25 */ /* 0x000fe2000f8e0008 */
[----:B------:R-:W-:Y:S01]  /*9160*/  BSSY B0, `(.L_x_546) ;  /* 0x000001c000007945 */ /* 0x000fe20003800000 */
[----:B------:R1:W1:Y:S03]  /*9170*/  LDS.128 R12, [R96+0x16000] ;  /* 0x01600000600c7984 */ /* 0x0002660000000c00 */
[----:B------:R-:W-:Y:S01]  /*9180*/  IMAD.U32 R5, RZ, RZ, UR6 ;  /* 0x00000006ff057e24 */ /* 0x000fe2000f8e00ff */
[----:B------:R-:W-:Y:S01]  /*9190*/  IADD3 R6, P0, R6, UR10, RZ ;  /* 0x0000000a06067c10 */ /* 0x000fe2000ff1e0ff */
[----:B------:R-:W-:-:S02]  /*91a0*/  ULDC.64 UR6, c[0x0][0x470] ;  /* 0x00011c0000067ab9 */ /* 0x000fc40000000a00 */
[----:B------:R-:W-:Y:S01]  /*91b0*/  UIMAD UR10, UR11, UR6, URZ ;  /* 0x000000060b0a72a4 */ /* 0x000fe2000f8e023f */
[----:B------:R-:W-:Y:S02]  /*91c0*/  IADD3.X R7, R7, UR13, R5, P0, !PT ;  /* 0x0000000d07077c10 */ /* 0x000fe400087fe405 */
[----:B------:R-:W-:Y:S01]  /*91d0*/  MOV R5, UR6 ;  /* 0x0000000600057c02 */ /* 0x000fe20008000f00 */
[----:B------:R-:W-:-:S04]  /*91e0*/  UIMAD UR7, UR54, UR7, UR10 ;  /* 0x00000007360772a4 */ /* 0x000fc8000f8e020a */
        /* <DEDUP_REMOVED lines=19> */
.L_x_547:
[----:B------:R-:W-:Y:S05]  /*9320*/  BSYNC B0 ;  /* 0x0000000000007941 */ /* 0x000fea0003800000 */
.L_x_546:
        /* <DEDUP_REMOVED lines=21> */
.L_x_520:
        /* <DEDUP_REMOVED lines=24> */
.L_x_549:
        /* <DEDUP_REMOVED lines=22> */
.L_x_550:
        /* <DEDUP_REMOVED lines=10> */
[----:B------:R-:W-:-:S03]  /*9800*/  ULDC.64 UR10, c[0x0][0x468] ;  /* 0x00011a00000a7ab9 */ /* 0x000fc60000000a00 */
        /* <DEDUP_REMOVED lines=30> */
.L_x_552:
[----:B------:R-:W-:Y:S05]  /*99f0*/  BSYNC B0 ;  /* 0x0000000000007941 */ /* 0x000fea0003800000 */
.L_x_551:
        /* <DEDUP_REMOVED lines=19> */
.L_x_554:
[----:B------:R-:W-:Y:S05]  /*9b30*/  BSYNC B0 ;  /* 0x0000000000007941 */ /* 0x000fea0003800000 */
.L_x_553:
[----:B------:R-:W-:Y:S01]  /*9b40*/  UIMAD UR6, UR17, UR8, URZ ;  /* 0x00000008110672a4 */ /* 0x000fe2000f8e023f */
[----:B-12---:R-:W-:Y:S01]  /*9b50*/  IMAD.U32 R6, RZ, RZ, UR8 ;  /* 0x00000008ff067e24 */ /* 0x006fe2000f8e00ff */
[----:B------:R-:W-:Y:S02]  /*9b60*/  BSSY B0, `(.L_x_555) ;  /* 0x000001d000007945 */ /* 0x000fe40003800000 */
[----:B------:R-:W-:Y:S01]  /*9b70*/  UIMAD UR6, UR16, UR9, UR6 ;  /* 0x00000009100672a4 */ /* 0x000fe2000f8e0206 */
[----:B------:R-:W-:-:S05]  /*9b80*/  IMAD.WIDE.U32 R6, R6, UR16, R16 ;  /* 0x0000001006067c25 */ /* 0x000fca000f8e0010 */
[----:B------:R-:W-:Y:S01]  /*9b90*/  IMAD.U32 R5, RZ, RZ, UR6 ;  /* 0x00000006ff057e24 */ /* 0x000fe2000f8e00ff */
[----:B------:R-:W-:Y:S01]  /*9ba0*/  IADD3 R8, P0, R6, UR14, RZ ;  /* 0x0000000e06087c10 */ /* 0x000fe2000ff1e0ff */
[----:B------:R-:W-:Y:S02]  /*9bb0*/  ULDC.64 UR6, c[0x0][0x470] ;  /* 0x00011c0000067ab9 */ /* 0x000fe40000000a00 */
        /* <DEDUP_REMOVED lines=23> */
.L_x_556:
[----:B------:R-:W-:Y:S05]  /*9d30*/  BSYNC B0 ;  /* 0x0000000000007941 */ /* 0x000fea0003800000 */
.L_x_555:
        /* <DEDUP_REMOVED lines=19> */
.L_x_548:
[----:B------:R-:W-:Y:S05]  /*9e70*/  BSYNC B1 ;  /* 0x0000000000017941 */ /* 0x000fea0003800000 */
.L_x_515:
[----:B------:R-:W-:Y:S02]  /*9e80*/  ULDC UR6, c[0x0][0xc] ;  /* 0x0000030000067ab9 */ /* 0x000fe40000000800 */
[----:B------:R-:W-:-:S04]  /*9e90*/  UIADD3 UR31, UR6, UR31, URZ ;  /* 0x0000001f061f7290 */ /* 0x000fc8000fffe03f */
[----:B------:R-:W-:-:S06]  /*9ea0*/  UISETP.GE.AND UP0, UPT, UR31, UR60, UPT ;  /* 0x0000003c1f00728c */ /* 0x000fcc000bf06270 */
[----:B------:R-:W-:-:S13]  /*9eb0*/  PLOP3.LUT P0, PT, PT, PT, UP0, 0x80, 0x0 ;  /* 0x000000000000781c */ /* 0x000fda0003f0f008 */
[----:B------:R-:W-:Y:S05]  /*9ec0*/  @P0 BRA `(.L_x_557) ;  /* 0x0000000000040947 */ /* 0x000fea0003800000 */
[----:B------:R-:W-:Y:S05]  /*9ed0*/  BRA `(.L_x_558) ;  /* 0xffffff6c002c7947 */ /* 0x000fea000383ffff */
.L_x_557:
[----:B------:R-:W-:Y:S05]  /*9ee0*/  EXIT ;  /* 0x000000000000794d */ /* 0x000fea0003800000 */
.L_x_559:
        /* <DEDUP_REMOVED lines=9> */
.L_x_1595:


//--------------------- .text._ZN5flash44flash_bwd_dq_dk_dv_loop_seqk_parallel_kernelI23Flash_bwd_kernel_traitsILi192ELi64ELi64ELi8ELi4ELi2ELi2ELb1ELb1EN7cutlass10bfloat16_tE19Flash_kernel_traitsILi192ELi64ELi64ELi8ES3_EELb0ELb0ELb0ELb0ELb0ELb0ELb1EEEvNS_16Flash_bwd_paramsE --------------------------
	.section	.text._ZN5flash44flash_bwd_dq_dk_dv_loop_seqk_parallel_kernelI23Flash_bwd_kernel_traitsILi192ELi64ELi64ELi8ELi4ELi2ELi2ELb1ELb1EN7cutlass10bfloat16_tE19Flash_kernel_traitsILi192ELi64ELi64ELi8ES3_EELb0ELb0ELb0ELb0ELb0ELb0ELb1EEEvNS_16Flash_bwd_paramsE,"ax",@progbits
	.align	128
        .global         _ZN5flash44flash_bwd_dq_dk_dv_loop_seqk_parallel_kernelI23Flash_bwd_kernel_traitsILi192ELi64ELi64ELi8ELi4ELi2ELi2ELb1ELb1EN7cutlass10bfloat16_tE19Flash_kernel_traitsILi192ELi64ELi64ELi8ES3_EELb0ELb0ELb0ELb0ELb0ELb0ELb1EEEvNS_16Flash_bwd_paramsE
        .type           _ZN5flash44flash_bwd_dq_dk_dv_loop_seqk_parallel_kernelI23Flash_bwd_kernel_traitsILi192ELi64ELi64ELi8ELi4ELi2ELi2ELb1ELb1EN7cutlass10bfloat16_tE19Flash_kernel_traitsILi192ELi64ELi64ELi8ES3_EELb0ELb0ELb0ELb0ELb0ELb0ELb1EEEvNS_16Flash_bwd_paramsE,@function
        .size           _ZN5flash44flash_bwd_dq_dk_dv_loop_seqk_parallel_kernelI23Flash_bwd_kernel_traitsILi192ELi64ELi64ELi8ELi4ELi2ELi2ELb1ELb1EN7cutlass10bfloat16_tE19Flash_kernel_traitsILi192ELi64ELi64ELi8ES3_EELb0ELb0ELb0ELb0ELb0ELb0ELb1EEEvNS_16Flash_bwd_paramsE,(.L_x_1596 - _ZN5flash44flash_bwd_dq_dk_dv_loop_seqk_parallel_kernelI23Flash_bwd_kernel_traitsILi192ELi64ELi64ELi8ELi4ELi2ELi2ELb1ELb1EN7cutlass10bfloat16_tE19Flash_kernel_traitsILi192ELi64ELi64ELi8ES3_EELb0ELb0ELb0ELb0ELb0ELb0ELb1EEEvNS_16Flash_bwd_paramsE)
        .other          _ZN5flash44flash_bwd_dq_dk_dv_loop_seqk_parallel_kernelI23Flash_bwd_kernel_traitsILi192ELi64ELi64ELi8ELi4ELi2ELi2ELb1ELb1EN7cutlass10bfloat16_tE19Flash_kernel_traitsILi192ELi64ELi64ELi8ES3_EELb0ELb0ELb0ELb0ELb0ELb0ELb1EEEvNS_16Flash_bwd_paramsE,@"STO_CUDA_ENTRY STV_DEFAULT"
_ZN5flash44flash_bwd_dq_dk_dv_loop_seqk_parallel_kernelI23Flash_bwd_kernel_traitsILi192ELi64ELi64ELi8ELi4ELi2ELi2ELb1ELb1EN7cutlass10bfloat16_tE19Flash_kernel_traitsILi192ELi64ELi64ELi8ES3_EELb0ELb0ELb0ELb0ELb0ELb0ELb1EEEvNS_16Flash_bwd_paramsE:
.text._ZN5flash44flash_bwd_dq_dk_dv_loop_seqk_parallel_kernelI23Flash_bwd_kernel_traitsILi192ELi64ELi64ELi8ELi4ELi2ELi2ELb1ELb1EN7cutlass10bfloat16_tE19Flash_kernel_traitsILi192ELi64ELi64ELi8ES3_EELb0ELb0ELb0ELb0ELb0ELb0ELb1EEEvNS_16Flash_bwd_paramsE:
        /* <DEDUP_REMOVED lines=183> */
.L_x_604:
        /* <DEDUP_REMOVED lines=67> */
.L_x_560:
        /* <DEDUP_REMOVED lines=132> */
.L_x_562:
        /* <DEDUP_REMOVED lines=13> */
.L_x_563:
        /* <DEDUP_REMOVED lines=11> */
.L_x_564:
[----:B------:R-:W-:-:S04]  /*1960*/  UIMAD UR9, UR45, UR57, UR54 ;  /* 0x000000392d0972a4 */ /* 0x000fc8000f8e0236 */
[----:B------:R-:W-:-:S12]  /*1970*/  UIMAD UR9, UR9, UR56, URZ ;  /* 0x00000038090972a4 */ /* 0x000fd8000f8e023f */
.L_x_565:
        /* <DEDUP_REMOVED lines=148> */
.L_x_568:
[----:B------:R-:W-:Y:S05]  /*22c0*/  BSYNC B0 ;  /* 0x0000000000007941 */ /* 0x000fea0003800000 */
.L_x_567:
        /* <DEDUP_REMOVED lines=44> */
.L_x_570:
[----:B------:R-:W-:Y:S05]  /*2590*/  BSYNC B0 ;  /* 0x0000000000007941 */ /* 0x000fea0003800000 */
.L_x_569:
        /* <DEDUP_REMOVED lines=34> */
.L_x_572:
[----:B------:R-:W-:Y:S05]  /*27c0*/  BSYNC B0 ;  /* 0x0000000000007941 */ /* 0x000fea0003800000 */
.L_x_571:
        /* <DEDUP_REMOVED lines=37> */
.L_x_574:
[----:B------:R-:W-:Y:S05]  /*2a20*/  BSYNC B0 ;  /* 0x0000000000007941 */ /* 0x000fea0003800000 */
.L_x_573:
        /* <DEDUP_REMOVED lines=31> */
.L_x_576:
[----:B------:R-:W-:Y:S05]  /*2c20*/  BSYNC B0 ;  /* 0x0000000000007941 */ /* 0x000fea0003800000 */
.L_x_575:
        /* <DEDUP_REMOVED lines=40> */
.L_x_578:
[----:B------:R-:W-:Y:S05]  /*2eb0*/  BSYNC B0 ;  /* 0x0000000000007941 */ /* 0x000fea0003800000 */
.L_x_577:
        /* <DEDUP_REMOVED lines=69> */
.L_x_580:
[----:B------:R-:W-:Y:S05]  /*3310*/  BSYNC B0 ;  /* 0x0000000000007941 */ /* 0x000fea0003800000 */
.L_x_579:
        /* <DEDUP_REMOVED lines=44> */
.L_x_582:
[----:B------:R-:W-:Y:S05]  /*35e0*/  BSYNC B0 ;  /* 0x0000000000007941 */ /* 0x000fea0003800000 */
.L_x_581:
        /* <DEDUP_REMOVED lines=59> */
[----:B------:R-:W-:Y:S01]  /*39a0*/  ULDC UR18, c[0x0][0x2dc] ;  /* 0x0000b70000127ab9 */ /* 0x000fe20000000800 */
[----:B------:R-:W-:Y:S01]  /*39b0*/  ULDC UR14, c[0x0][0x2ec] ;  /* 0x0000bb00000e7ab9 */ /* 0x000fe20000000800 */
        /* <DEDUP_REMOVED lines=52> */
.L_x_585:
        /* <DEDUP_REMOVED lines=10> */
[----:B------:R1:W-:Y:S04]  /*3da0*/  STL [R1+0xc4], R115 ;  /* 0x0000c47301007387 */ /* 0x0003e80000100800 */
[----:B------:R-:W0:Y:S04]  /*3db0*/  LDGDEPBAR ;  /* 0x00000000000079af */ /* 0x000e280000000000 */
[----:B-1----:R-:W2:Y:S04]  /*3dc0*/  LDL R115, [R1+0x8] ;  /* 0x0000080001737983 */ /* 0x002ea80000100800 */
[----:B------:R1:W-:Y:S04]  /*3dd0*/  STL [R1+0xc0], R114 ;  /* 0x0000c07201007387 */ /* 0x0003e80000100800 */
[----:B-1----:R-:W2:Y:S04]  /*3de0*/  LDL R114, [R1+0xc] ;  /* 0x00000c0001727983 */ /* 0x002ea80000100800 */
[----:B------:R1:W-:Y:S04]  /*3df0*/  STL [R1+0xbc], R113 ;  /* 0x0000bc7101007387 */ /* 0x0003e80000100800 */
[----:B-1----:R-:W2:Y:S04]  /*3e00*/  LDL R113, [R1+0x18] ;  /* 0x0000180001717983 */ /* 0x002ea80000100800 */
[----:B------:R1:W-:Y:S04]  /*3e10*/  STL [R1+0xb8], R112 ;  /* 0x0000b87001007387 */ /* 0x0003e80000100800 */
[----:B-1----:R-:W2:Y:S04]  /*3e20*/  LDL R112, [R1+0x14] ;  /* 0x0000140001707983 */ /* 0x002ea80000100800 */
[----:B------:R-:W-:Y:S04]  /*3e30*/  STL [R1+0xb4], R111 ;  /* 0x0000b46f01007387 */ /* 0x000fe80000100800 */
[----:B------:R-:W-:Y:S04]  /*3e40*/  STL [R1+0xb0], R110 ;  /* 0x0000b06e01007387 */ /* 0x000fe80000100800 */
[----:B------:R-:W-:Y:S04]  /*3e50*/  STL [R1+0xac], R109 ;  /* 0x0000ac6d01007387 */ /* 0x000fe80000100800 */
[----:B------:R-:W-:Y:S04]  /*3e60*/  STL [R1+0xa8], R108 ;  /* 0x0000a86c01007387 */ /* 0x000fe80000100800 */
[----:B------:R-:W-:Y:S04]  /*3e70*/  STL [R1+0xa4], R107 ;  /* 0x0000a46b01007387 */ /* 0x000fe80000100800 */
[----:B------:R-:W-:Y:S04]  /*3e80*/  STL [R1+0xa0], R106 ;  /* 0x0000a06a01007387 */ /* 0x000fe80000100800 */
[----:B------:R-:W-:Y:S04]  /*3e90*/  STL [R1+0x9c], R105 ;  /* 0x00009c6901007387 */ /* 0x000fe80000100800 */
[----:B------:R-:W-:Y:S04]  /*3ea0*/  STL [R1+0x98], R104 ;  /* 0x0000986801007387 */ /* 0x000fe80000100800 */
[----:B------:R1:W-:Y:S04]  /*3eb0*/  STL [R1+0x94], R103 ;  /* 0x0000946701007387 */ /* 0x0003e80000100800 */
[----:B------:R1:W-:Y:S04]  /*3ec0*/  STL [R1+0x90], R102 ;  /* 0x0000906601007387 */ /* 0x0003e80000100800 */
[----:B------:R1:W-:Y:S04]  /*3ed0*/  STL [R1+0x8c], R101 ;  /* 0x00008c6501007387 */ /* 0x0003e80000100800 */
[----:B------:R1:W-:Y:S04]  /*3ee0*/  STL [R1+0x88], R100 ;  /* 0x0000886401007387 */ /* 0x0003e80000100800 */
[----:B-1----:R-:W2:Y:S04]  /*3ef0*/  LDL R103, [R1+0x50] ;  /* 0x0000500001677983 */ /* 0x002ea80000100800 */
[----:B------:R-:W2:Y:S04]  /*3f00*/  LDL R102, [R1+0x5c] ;  /* 0x00005c0001667983 */ /* 0x000ea80000100800 */
[----:B------:R-:W2:Y:S04]  /*3f10*/  LDL R101, [R1+0x54] ;  /* 0x0000540001657983 */ /* 0x000ea80000100800 */
[----:B------:R-:W2:Y:S01]  /*3f20*/  LDL R100, [R1+0x58] ;  /* 0x0000580001647983 */ /* 0x000ea20000100800 */
[----:B------:R-:W-:Y:S04]  /*3f30*/  DEPBAR.LE SB0, 0x0 ;  /* 0x000080000000791a */ /* 0x000fe80000000000 */
[----:B------:R-:W-:Y:S06]  /*3f40*/  BAR.SYNC.DEFER_BLOCKING 0x0 ;  /* 0x0000000000007b1d */ /* 0x000fec0000010000 */
[----:B------:R-:W-:Y:S04]  /*3f50*/  LDSM.16.M88.4 R88, [R252+-0x6000] ;  /* 0xffa00000fc58783b */ /* 0x000fe80000000200 */
[----:B----4-:R-:W-:Y:S04]  /*3f60*/  LDSM.16.M88.4 R8, [R246+0xc000] ;  /* 0x00c00000f608783b */ /* 0x010fe80000000200 */
[----:B------:R-:W-:Y:S04]  /*3f70*/  LDSM.16.M88.4 R68, [R246+0xc800] ;  /* 0x00c80000f644783b */ /* 0x000fe80000000200 */
[----:B---3--:R-:W-:Y:S04]  /*3f80*/  LDSM.16.M88.4 R76, [R245+-0x6000] ;  /* 0xffa00000f54c783b */ /* 0x008fe80000000200 */
[----:B------:R-:W-:Y:S04]  /*3f90*/  LDSM.16.M88.4 R80, [R245+-0x5800] ;  /* 0xffa80000f550783b */ /* 0x000fe80000000200 */
[----:B--2---:R-:W-:Y:S04]  /*3fa0*/  LDSM.16.M88.4 R96, [R244] ;  /* 0x00000000f460783b */ /* 0x004fe80000000200 */
[----:B------:R-:W1:Y:S04]  /*3fb0*/  LDSM.16.M88.4 R16, [R115] ;  /* 0x000000007310783b */ /* 0x000e680000000200 */
[----:B------:R-:W2:Y:S01]  /*3fc0*/  LDSM.16.M88.4 R72, [R114] ;  /* 0x000000007248783b */ /* 0x000ea20000000200 */
[C---:B-1----:R-:W-:Y:S06]  /*3fd0*/  HMMA.16816.F32.BF16 R4, R16.reuse, R8, RZ ;  /* 0x000000081004723c */ /* 0x042fec00000418ff */
[C---:B------:R-:W-:Y:S06]  /*3fe0*/  HMMA.16816.F32.BF16 R8, R16.reuse, R10, RZ ;  /* 0x0000000a1008723c */ /* 0x040fec00000418ff */
[C---:B------:R-:W-:Y:S06]  /*3ff0*/  HMMA.16816.F32.BF16 R12, R16.reuse, R68, RZ ;  /* 0x00000044100c723c */ /* 0x040fec00000418ff */
[----:B------:R-:W-:Y:S01]  /*4000*/  HMMA.16816.F32.BF16 R16, R16, R70, RZ ;  /* 0x000000461010723c */ /* 0x000fe200000418ff */
[----:B------:R-:W1:Y:S04]  /*4010*/  LDSM.16.M88.4 R84, [R113] ;  /* 0x000000007154783b */ /* 0x000e680000000200 */
[----:B------:R-:W3:Y:S01]  /*4020*/  LDSM.16.M88.4 R68, [R252+-0x5800] ;  /* 0xffa80000fc44783b */ /* 0x000ee20000000200 */
[C---:B--2---:R-:W-:Y:S06]  /*4030*/  HMMA.16816.F32.BF16 R4, R72.reuse, R76, R4 ;  /* 0x0000004c4804723c */ /* 0x044fec0000041804 */
[C---:B------:R-:W-:Y:S01]  /*4040*/  HMMA.16816.F32.BF16 R8, R72.reuse, R78, R8 ;  /* 0x0000004e4808723c */ /* 0x040fe20000041808 */
[----:B------:R-:W-:Y:S05]  /*4050*/  LDSM.16.M88.4 R76, [R115+0x2000] ;  /* 0x00200000734c783b */ /* 0x000fea0000000200 */
[C---:B------:R-:W-:Y:S06]  /*4060*/  HMMA.16816.F32.BF16 R12, R72.reuse, R80, R12 ;  /* 0x00000050480c723c */ /* 0x040fec000004180c */
[----:B------:R-:W-:Y:S01]  /*4070*/  HMMA.16816.F32.BF16 R16, R72, R82, R16 ;  /* 0x000000524810723c */ /* 0x000fe20000041810 */
[----:B------:R-:W2:Y:S04]  /*4080*/  LDSM.16.M88.4 R92, [R112] ;  /* 0x00000000705c783b */ /* 0x000ea80000000200 */
[----:B------:R-:W4:Y:S04]  /*4090*/  LDSM.16.M88.4 R72, [R244+0x800] ;  /* 0x00080000f448783b */ /* 0x000f280000000200 */
[----:B------:R-:W4:Y:S01]  /*40a0*/  LDSM.16.M88.4 R80, [R246+0xe000] ;  /* 0x00e00000f650783b */ /* 0x000f220000000200 */
[C---:B-1----:R-:W-:Y:S06]  /*40b0*/  HMMA.16816.F32.BF16 R4, R84.reuse, R88, R4 ;  /* 0x000000585404723c */ /* 0x042fec0000041804 */
[C---:B------:R-:W-:Y:S01]  /*40c0*/  HMMA.16816.F32.BF16 R8, R84.reuse, R90, R8 ;  /* 0x0000005a5408723c */ /* 0x040fe20000041808 */
[----:B------:R-:W-:Y:S05]  /*40d0*/  LDSM.16.M88.4 R88, [R245+-0x4000] ;  /* 0xffc00000f558783b */ /* 0x000fea0000000200 */
[C---:B---3--:R-:W-:Y:S06]  /*40e0*/  HMMA.16816.F32.BF16 R12, R84.reuse, R68, R12 ;  /* 0x00000044540c723c */ /* 0x048fec000004180c */
[----:B------:R-:W-:Y:S01]  /*40f0*/  HMMA.16816.F32.BF16 R16, R84, R70, R16 ;  /* 0x000000465410723c */ /* 0x000fe20000041810 */
[----:B------:R-:W1:Y:S04]  /*4100*/  LDSM.16.M88.4 R68, [R246+0xe800] ;  /* 0x00e80000f644783b */ /* 0x000e680000000200 */
[----:B------:R-:W3:Y:S01]  /*4110*/  LDSM.16.M88.4 R84, [R114+0x2000] ;  /* 0x002000007254783b */ /* 0x000ee20000000200 */
[C---:B--2---:R-:W-:Y:S06]  /*4120*/  HMMA.16816.F32.BF16 R4, R92.reuse, R96, R4 ;  /* 0x000000605c04723c */ /* 0x044fec0000041804 */
[C---:B------:R-:W-:Y:S01]  /*4130*/  HMMA.16816.F32.BF16 R8, R92.reuse, R98, R8 ;  /* 0x000000625c08723c */ /* 0x040fe20000041808 */
[----:B------:R-:W-:Y:S05]  /*4140*/  LDSM.16.M88.4 R96, [R252+-0x4000] ;  /* 0xffc00000fc60783b */ /* 0x000fea0000000200 */
[C---:B----4-:R-:W-:Y:S06]  /*4150*/  HMMA.16816.F32.BF16 R12, R92.reuse, R72, R12 ;  /* 0x000000485c0c723c */ /* 0x050fec000004180c */
[----:B------:R-:W-:Y:S01]  /*4160*/  HMMA.16816.F32.BF16 R16, R92, R74, R16 ;  /* 0x0000004a5c10723c */ /* 0x000fe20000041810 */
[----:B------:R-:W2:Y:S04]  /*4170*/  LDSM.16.M88.4 R72, [R245+-0x3800] ;  /* 0xffc80000f548783b */ /* 0x000ea80000000200 */
[----:B------:R-:W4:Y:S01]  /*4180*/  LDSM.16.M88.4 R92, [R113+0x2000] ;  /* 0x00200000715c783b */ /* 0x000f220000000200 */
[C---:B------:R-:W-:Y:S06]  /*4190*/  HMMA.16816.F32.BF16 R4, R76.reuse, R80, R4 ;  /* 0x000000504c04723c */ /* 0x040fec0000041804 */
[C---:B------:R-:W-:Y:S01]  /*41a0*/  HMMA.16816.F32.BF16 R8, R76.reuse, R82, R8 ;  /* 0x000000524c08723c */ /* 0x040fe20000041808 */
[----:B------:R-:W-:Y:S05]  /*41b0*/  LDSM.16.M88.4 R80, [R244+0x2000] ;  /* 0x00200000f450783b */ /* 0x000fea0000000200 */
[C---:B-1----:R-:W-:Y:S06]  /*41c0*/  HMMA.16816.F32.BF16 R12, R76.reuse, R68, R12 ;  /* 0x000000444c0c723c */ /* 0x042fec000004180c */
[----:B------:R-:W-:Y:S01]  /*41d0*/  HMMA.16816.F32.BF16 R16, R76, R70, R16 ;  /* 0x000000464c10723c */ /* 0x000fe20000041810 */
[----:B------:R-:W1:Y:S04]  /*41e0*/  LDSM.16.M88.4 R68, [R252+-0x3800] ;  /* 0xffc80000fc44783b */ /* 0x000e680000000200 */
        /* <DEDUP_REMOVED lines=30> */
[C---:B------:R-:W-:Y:S06]  /*43d0*/  HMMA.16816.F32.BF16 R8, R92.reuse, R98, R8 ;  /* 0x000000625c08723c */ /* 0x040fec0000041808 */
[C---:B--2---:R-:W-:Y:S01]  /*43e0*/  HMMA.16816.F32.BF16 R12, R92.reuse, R72, R12 ;  /* 0x000000485c0c723c */ /* 0x044fe2000004180c */
[----:B------:R-:W2:Y:S04]  /*43f0*/  LDL R73, [R1+0x60] ;  /* 0x0000600001497983 */ /* 0x000ea80000100800 */
[----:B------:R-:W4:Y:S01]  /*4400*/  LDL R72, [R1+0x64] ;  /* 0x0000640001487983 */ /* 0x000f220000100800 */
[----:B------:R-:W-:Y:S03]  /*4410*/  HMMA.16816.F32.BF16 R16, R92, R74, R16 ;  /* 0x0000004a5c10723c */ /* 0x000fe60000041810 */
[----:B------:R-:W4:Y:S03]  /*4420*/  LDL R74, [R1+0x80] ;  /* 0x00008000014a7983 */ /* 0x000f260000100800 */
[C---:B------:R-:W-:Y:S06]  /*4430*/  HMMA.16816.F32.BF16 R4, R76.reuse, R80, R4 ;  /* 0x000000504c04723c */ /* 0x040fec0000041804 */
[C---:B------:R-:W-:Y:S06]  /*4440*/  HMMA.16816.F32.BF16 R8, R76.reuse, R82, R8 ;  /* 0x000000524c08723c */ /* 0x040fec0000041808 */
[C---:B-1----:R-:W-:Y:S06]  /*4450*/  HMMA.16816.F32.BF16 R12, R76.reuse, R68, R12 ;  /* 0x000000444c0c723c */ /* 0x042fec000004180c */
[----:B------:R-:W-:Y:S01]  /*4460*/  HMMA.16816.F32.BF16 R16, R76, R70, R16 ;  /* 0x000000464c10723c */ /* 0x000fe20000041810 */
[----:B------:R-:W1:Y:S05]  /*4470*/  LDSM.16.M88.4 R68, [R244+0x4800] ;  /* 0x00480000f444783b */ /* 0x000e6a0000000200 */
[C---:B---3--:R-:W-:Y:S06]  /*4480*/  HMMA.16816.F32.BF16 R4, R84.reuse, R88, R4 ;  /* 0x000000585404723c */ /* 0x048fec0000041804 */
[C---:B------:R-:W-:Y:S11]  /*4490*/  HMMA.16816.F32.BF16 R8, R84.reuse, R90, R8 ;  /* 0x0000005a5408723c */ /* 0x040ff60000041808 */
[----:B------:R-:W-:Y:S07]  /*44a0*/  @!UPT UIADD3 URZ, URZ, URZ, URZ ;  /* 0x0000003f3f3ff290 */ /* 0x000fee000fffe03f */
[----:B------:R-:W-:Y:S01]  /*44b0*/  FMUL.FTZ R6, R6, UR8 ;  /* 0x0000000806067c20 */ /* 0x000fe20008410000 */
[----:B------:R-:W-:Y:S01]  /*44c0*/  FMUL.FTZ R5, R5, UR8 ;  /* 0x0000000805057c20 */ /* 0x000fe20008410000 */
[----:B------:R-:W-:Y:S01]  /*44d0*/  FMUL.FTZ R4, R4, UR8 ;  /* 0x0000000804047c20 */ /* 0x000fe20008410000 */
[----:B------:R-:W-:Y:S01]  /*44e0*/  FMUL.FTZ R7, R7, UR8 ;  /* 0x0000000807077c20 */ /* 0x000fe20008410000 */
[----:B------:R3:W-:Y:S02]  /*44f0*/  MUFU.TANH R99, R6 ;  /* 0x0000000600637308 */ /* 0x0007e40000002400 */
[----:B------:R-:W-:Y:S01]  /*4500*/  FMUL.FTZ R11, R11, UR8 ;  /* 0x000000080b0b7c20 */ /* 0x000fe20008410000 */
[----:B------:R-:W-:Y:S01]  /*4510*/  FMUL.FTZ R10, R10, UR8 ;  /* 0x000000080a0a7c20 */ /* 0x000fe20008410000 */
[----:B------:R-:W-:Y:S01]  /*4520*/  FMUL.FTZ R9, R9, UR8 ;  /* 0x0000000809097c20 */ /* 0x000fe20008410000 */
[----:B------:R-:W-:Y:S01]  /*4530*/  FMUL.FTZ R8, R8, UR8 ;  /* 0x0000000808087c20 */ /* 0x000fe20008410000 */
[C---:B-1----:R-:W-:Y:S04]  /*4540*/  HMMA.16816.F32.BF16 R12, R84.reuse, R68, R12 ;  /* 0x00000044540c723c */ /* 0x042fe8000004180c */
[----:B------:R1:W-:Y:S02]  /*4550*/  MUFU.TANH R94, R11 ;  /* 0x0000000b005e7308 */ /* 0x0003e40000002400 */
[----:B------:R-:W-:Y:S08]  /*4560*/  HMMA.16816.F32.BF16 R16, R84, R70, R16 ;  /* 0x000000465410723c */ /* 0x000ff00000041810 */
[----:B------:R-:W-:Y:S03]  /*4570*/  MUFU.TANH R90, R5 ;  /* 0x00000005005a7308 */ /* 0x000fe60000002400 */
[----:B---3--:R-:W-:Y:S07]  /*4580*/  MOV R6, UR26 ;  /* 0x0000001a00067c02 */ /* 0x008fee0008000f00 */
[----:B------:R3:W-:Y:S01]  /*4590*/  MUFU.TANH R98, R10 ;  /* 0x0000000a00627308 */ /* 0x0007e20000002400 */
[----:B-1----:R-:W4:Y:S01]  /*45a0*/  LDL R11, [R1+0x74] ;  /* 0x00007400010b7983 */ /* 0x002f220000100800 */
[----:B------:R-:W-:Y:S08]  /*45b0*/  FMUL.FTZ R12, R12, UR8 ;  /* 0x000000080c0c7c20 */ /* 0x000ff00008410000 */
[----:B------:R-:W1:Y:S01]  /*45c0*/  MUFU.TANH R91, R4 ;  /* 0x00000004005b7308 */ /* 0x000e620000002400 */
[----:B------:R-:W-:Y:S01]  /*45d0*/  FMUL.FTZ R13, R13, UR8 ;  /* 0x000000080d0d7c20 */ /* 0x000fe20008410000 */
[----:B------:R-:W-:Y:S01]  /*45e0*/  FMUL.FTZ R14, R14, UR8 ;  /* 0x000000080e0e7c20 */ /* 0x000fe20008410000 */
[----:B------:R-:W-:Y:S01]  /*45f0*/  FMUL.FTZ R15, R15, UR8 ;  /* 0x000000080f0f7c20 */ /* 0x000fe20008410000 */
[----:B------:R-:W-:Y:S01]  /*4600*/  FMUL.FTZ R16, R16, UR8 ;  /* 0x0000000810107c20 */ /* 0x000fe20008410000 */
[----:B------:R-:W-:Y:S01]  /*4610*/  FMUL.FTZ R17, R17, UR8 ;  /* 0x0000000811117c20 */ /* 0x000fe20008410000 */
[----:B------:R-:W-:Y:S04]  /*4620*/  FMUL.FTZ R18, R18, UR8 ;  /* 0x0000000812127c20 */ /* 0x000fe80008410000 */
[----:B------:R1:W4:Y:S01]  /*4630*/  MUFU.TANH R97, R7 ;  /* 0x0000000700617308 */ /* 0x0003220000002400 */
[----:B---3--:R-:W3:Y:S01]  /*4640*/  LDL R10, [R1+0x70] ;  /* 0x00007000010a7983 */ /* 0x008ee20000100800 */
[----:B------:R-:W-:Y:S08]  /*4650*/  FMUL.FTZ R19, R19, UR8 ;  /* 0x0000000813137c20 */ /* 0x000ff00008410000 */
[----:B------:R-:W-:Y:S10]  /*4660*/  MUFU.TANH R88, R9 ;  /* 0x0000000900587308 */ /* 0x000ff40000002400 */
[----:B------:R1:W4:Y:S02]  /*4670*/  MUFU.TANH R89, R8 ;  /* 0x0000000800597308 */ /* 0x0003240000002400 */
[----:B-1----:R-:W-:Y:S08]  /*4680*/  MOV R7, R91 ;  /* 0x0000005b00077202 */ /* 0x002ff00000000f00 */
[----:B------:R-:W1:Y:S10]  /*4690*/  MUFU.TANH R86, R12 ;  /* 0x0000000c00567308 */ /* 0x000e740000002400 */
[----:B------:R-:W1:Y:S01]  /*46a0*/  MUFU.TANH R87, R13 ;  /* 0x0000000d00577308 */ /* 0x000e620000002400 */
[----:B------:R-:W-:Y:S09]  /*46b0*/  MOV R8, R99 ;  /* 0x0000006300087202 */ /* 0x000ff20000000f00 */
[----:B------:R-:W1:Y:S10]  /*46c0*/  MUFU.TANH R96, R14 ;  /* 0x0000000e00607308 */ /* 0x000e740000002400 */
[----:B------:R-:W1:Y:S10]  /*46d0*/  MUFU.TANH R95, R15 ;  /* 0x0000000f005f7308 */ /* 0x000e740000002400 */
[----:B------:R-:W-:Y:S10]  /*46e0*/  MUFU.TANH R85, R16 ;  /* 0x0000001000557308 */ /* 0x000ff40000002400 */
[----:B------:R-:W1:Y:S10]  /*46f0*/  MUFU.TANH R84, R17 ;  /* 0x0000001100547308 */ /* 0x000e740000002400 */
[----:B------:R-:W-:Y:S10]  /*4700*/  MUFU.TANH R93, R18 ;  /* 0x00000012005d7308 */ /* 0x000ff40000002400 */
[----:B------:R-:W1:Y:S01]  /*4710*/  MUFU.TANH R92, R19 ;  /* 0x00000013005c7308 */ /* 0x000e620000002400 */
[C---:B--2---:R-:W-:Y:S01]  /*4720*/  FMUL.FTZ R5, R73.reuse, 1.4426950216293334961 ;  /* 0x3fb8aa3b49057820 */ /* 0x044fe20000410000 */
[----:B------:R-:W-:Y:S01]  /*4730*/  FSETP.NEU.FTZ.AND P2, PT, R73, -INF , PT ;  /* 0xff8000004900780b */ /* 0x000fe20003f5d000 */
[C---:B----4-:R-:W-:Y:S03]  /*4740*/  FMUL.FTZ R9, R72.reuse, 1.4426950216293334961 ;  /* 0x3fb8aa3b48097820 */ /* 0x050fe60000410000 */
[----:B------:R-:W-:Y:S02]  /*4750*/  FSEL R5, R5, RZ, P2 ;  /* 0x000000ff05057208 */ /* 0x000fe40001000000 */
[----:B------:R-:W-:Y:S02]  /*4760*/  FSETP.NEU.FTZ.AND P2, PT, R72, -INF , PT ;  /* 0xff8000004800780b */ /* 0x000fe40003f5d000 */
[----:B------:R-:W-:Y:S02]  /*4770*/  @P1 LEA R6, R6, R74, 0x6 ;  /* 0x0000004a06061211 */ /* 0x000fe400078e30ff */
[----:B------:R-:W-:Y:S02]  /*4780*/  PLOP3.LUT P1, PT, PT, PT, UP0, 0x80, 0x0 ;  /* 0x000000000000781c */ /* 0x000fe40003f2f008 */
[C---:B------:R-:W-:Y:S02]  /*4790*/  @P5 ISETP.GE.AND P5, PT, R6.reuse, UR5, PT ;  /* 0x0000000506005c0c */ /* 0x040fe4000bfa6270 */
[----:B------:R-:W-:Y:S02]  /*47a0*/  @P3 IADD3 R4, R6, 0x1, RZ ;  /* 0x0000000106043810 */ /* 0x000fe40007ffe0ff */
[----:B------:R-:W-:Y:S02]  /*47b0*/  @P0 FSEL R7, R91, -INF , !P5 ;  /* 0xff8000005b070808 */ /* 0x000fe40006800000 */
[----:B------:R-:W-:Y:S02]  /*47c0*/  @P4 ISETP.GE.AND P4, PT, R4, UR5, PT ;  /* 0x0000000504004c0c */ /* 0x000fe4000bf86270 */
[----:B------:R-:W-:Y:S01]  /*47d0*/  MOV R4, R90 ;  /* 0x0000005a00047202 */ /* 0x000fe20000000f00 */
[--C-:B------:R-:W-:Y:S01]  /*47e0*/  FFMA.FTZ R7, R7, UR14, -R5.reuse ;  /* 0x0000000e07077c23 */ /* 0x100fe20008010805 */
[----:B------:R-:W-:Y:S02]  /*47f0*/  PLOP3.LUT P0, PT, PT, PT, UP0, 0x80, 0x0 ;  /* 0x000000000000781c */ /* 0x000fe40003f0f008 */
[----:B------:R-:W-:Y:S01]  /*4800*/  @P1 FSEL R4, R90, -INF , !P4 ;  /* 0xff8000005a041808 */ /* 0x000fe20006000000 */
[----:B------:R2:W-:Y:S01]  /*4810*/  MUFU.EX2 R251, R7 ;  /* 0x0000000700fb7308 */ /* 0x0005e20000000800 */
[----:B------:R-:W-:Y:S02]  /*4820*/  PLOP3.LUT P1, PT, PT, PT, UP0, 0x80, 0x0 ;  /* 0x000000000000781c */ /* 0x000fe40003f2f008 */
[----:B------:R-:W-:Y:S07]  /*4830*/  PLOP3.LUT P3, PT, PT, PT, UP0, 0x80, 0x0 ;  /* 0x000000000000781c */ /* 0x000fee0003f6f008 */
[----:B------:R-:W-:Y:S02]  /*4840*/  @P0 FSEL R8, R99, -INF , !P5 ;  /* 0xff80000063080808 */ /* 0x000fe40006800000 */
[----:B------:R-:W-:Y:S02]  /*4850*/  PLOP3.LUT P0, PT, PT, PT, UP0, 0x80, 0x0 ;  /* 0x000000000000781c */ /* 0x000fe40003f0f008 */
[----:B------:R-:W-:Y:S01]  /*4860*/  PLOP3.LUT P5, PT, PT, PT, UP0, 0x80, 0x0 ;  /* 0x000000000000781c */ /* 0x000fe20003faf008 */
[--C-:B--2---:R-:W-:Y:S01]  /*4870*/  FFMA.FTZ R7, R4, UR14, -R5.reuse ;  /* 0x0000000e04077c23 */ /* 0x104fe20008010805 */
[----:B------:R-:W-:Y:S02]  /*4880*/  FSEL R4, R9, RZ, P2 ;  /* 0x000000ff09047208 */ /* 0x000fe40001000000 */
[----:B------:R-:W-:Y:S01]  /*4890*/  PLOP3.LUT P2, PT, PT, PT, UP0, 0x80, 0x0 ;  /* 0x000000000000781c */ /* 0x000fe20003f4f008 */
[----:B------:R2:W-:Y:S01]  /*48a0*/  MUFU.EX2 R249, R7 ;  /* 0x0000000700f97308 */ /* 0x0005e20000000800 */
[----:B------:R-:W-:Y:S01]  /*48b0*/  @P3 IADD3 R9, R6, 0x8, RZ ;  /* 0x0000000806093810 */ /* 0x000fe20007ffe0ff */
[--C-:B------:R-:W-:Y:S01]  /*48c0*/  FFMA.FTZ R8, R8, UR14, -R4.reuse ;  /* 0x0000000e08087c23 */ /* 0x100fe20008010804 */
[----:B------:R-:W-:Y:S02]  /*48d0*/  PLOP3.LUT P3, PT, PT, PT, UP0, 0x80, 0x0 ;  /* 0x000000000000781c */ /* 0x000fe40003f6f008 */
[----:B------:R-:W-:Y:S05]  /*48e0*/  @P6 ISETP.GE.AND P6, PT, R9, UR5, PT ;  /* 0x0000000509006c0c */ /* 0x000fea000bfc6270 */
[----:B------:R4:W-:Y:S02]  /*48f0*/  MUFU.EX2 R111, R8 ;  /* 0x00000008006f7308 */ /* 0x0009e40000000800 */
[C---:B------:R-:W-:Y:S02]  /*4900*/  @P2 IADD3 R9, R6.reuse, 0x9, RZ ;  /* 0x0000000906092810 */ /* 0x040fe40007ffe0ff */
[----:B------:R-:W-:Y:S02]  /*4910*/  PLOP3.LUT P2, PT, PT, PT, UP0, 0x80, 0x0 ;  /* 0x000000000000781c */ /* 0x000fe40003f4f008 */
[----:B------:R-:W-:Y:S02]  /*4920*/  @P5 ISETP.GE.AND P5, PT, R9, UR5, PT ;  /* 0x0000000509005c0c */ /* 0x000fe4000bfa6270 */
[----:B--2---:R-:W-:Y:S02]  /*4930*/  MOV R7, R97 ;  /* 0x0000006100077202 */ /* 0x004fe40000000f00 */
[----:B------:R-:W-:Y:S02]  /*4940*/  @P1 FSEL R7, R97, -INF , !P4 ;  /* 0xff80000061071808 */ /* 0x000fe40006000000 */
[----:B------:R-:W-:Y:S02]  /*4950*/  PLOP3.LUT P1, PT, PT, PT, UP0, 0x80, 0x0 ;  /* 0x000000000000781c */ /* 0x000fe40003f2f008 */
[----:B------:R-:W-:Y:S01]  /*4960*/  PLOP3.LUT P4, PT, PT, PT, UP0, 0x80, 0x0 ;  /* 0x000000000000781c */ /* 0x000fe20003f8f008 */
[--C-:B------:R-:W-:Y:S01]  /*4970*/  FFMA.FTZ R7, R7, UR14, -R4.reuse ;  /* 0x0000000e07077c23 */ /* 0x100fe20008010804 */
[----:B----4-:R-:W-:Y:S02]  /*4980*/  MOV R8, R89 ;  /* 0x0000005900087202 */ /* 0x010fe40000000f00 */
[----:B------:R-:W-:Y:S01]  /*4990*/  @P0 FSEL R8, R89, -INF , !P6 ;  /* 0xff80000059080808 */ /* 0x000fe20007000000 */
[----:B------:R2:W-:Y:S01]  /*49a0*/  MUFU.EX2 R110, R7 ;  /* 0x00000007006e7308 */ /* 0x0005e20000000800 */
[----:B------:R-:W-:Y:S02]  /*49b0*/  PLOP3.LUT P0, PT, PT, PT, UP0, 0x80, 0x0 ;  /* 0x000000000000781c */ /* 0x000fe40003f0f008 */
[----:B------:R-:W-:Y:S01]  /*49c0*/  @P3 IADD3 R9, R6, 0x10, RZ ;  /* 0x0000001006093810 */ /* 0x000fe20007ffe0ff */
[--C-:B------:R-:W-:Y:S01]  /*49d0*/  FFMA.FTZ R8, R8, UR14, -R5.reuse ;  /* 0x0000000e08087c23 */ /* 0x100fe20008010805 */
[----:B------:R-:W-:Y:S05]  /*49e0*/  PLOP3.LUT P3, PT, PT, PT, UP0, 0x80, 0x0 ;  /* 0x000000000000781c */ /* 0x000fea0003f6f008 */
[----:B------:R4:W-:Y:S01]  /*49f0*/  MUFU.EX2 R247, R8 ;  /* 0x0000000800f77308 */ /* 0x0009e20000000800 */
[----:B------:R-:W-:Y:S02]  /*4a00*/  @P4 ISETP.GE.AND P4, PT, R9, UR5, PT ;  /* 0x0000000509004c0c */ /* 0x000fe4000bf86270 */
[----:B------:R-:W-:Y:S02]  /*4a10*/  @P2 IADD3 R9, R6, 0x11, RZ ;  /* 0x0000001106092810 */ /* 0x000fe40007ffe0ff */
[----:B------:R-:W-:Y:S02]  /*4a20*/  PLOP3.LUT P2, PT, PT, PT, UP0, 0x80, 0x0 ;  /* 0x000000000000781c */ /* 0x000fe40003f4f008 */
[----:B--2---:R-:W-:Y:S02]  /*4a30*/  MOV R7, R88 ;  /* 0x0000005800077202 */ /* 0x004fe40000000f00 */
[----:B------:R-:W-:Y:S02]  /*4a40*/  @P1 FSEL R7, R88, -INF , !P5 ;  /* 0xff80000058071808 */ /* 0x000fe40006800000 */
[----:B------:R-:W-:Y:S03]  /*4a50*/  PLOP3.LUT P1, PT, PT, PT, UP0, 0x80, 0x0 ;  /* 0x000000000000781c */ /* 0x000fe60003f2f008 */
[--C-:B------:R-:W-:Y:S01]  /*4a60*/  FFMA.FTZ R7, R7, UR14, -R5.reuse ;  /* 0x0000000e07077c23 */ /* 0x100fe20008010805 */
[----:B----4-:R-:W-:Y:S02]  /*4a70*/  MOV R8, R98 ;  /* 0x0000006200087202 */ /* 0x010fe40000000f00 */
[----:B------:R-:W-:Y:S01]  /*4a80*/  @P0 FSEL R8, R98, -INF , !P6 ;  /* 0xff80000062080808 */ /* 0x000fe20007000000 */
[----:B------:R2:W-:Y:S01]  /*4a90*/  MUFU.EX2 R246, R7 ;  /* 0x0000000700f67308 */ /* 0x0005e20000000800 */
[----:B------:R-:W-:Y:S02]  /*4aa0*/  PLOP3.LUT P0, PT, PT, PT, UP0, 0x80, 0x0 ;  /* 0x000000000000781c */ /* 0x000fe40003f0f008 */
[----:B------:R-:W-:Y:S01]  /*4ab0*/  PLOP3.LUT P6, PT, PT, PT, UP0, 0x80, 0x0 ;  /* 0x000000000000781c */ /* 0x000fe20003fcf008 */
[--C-:B------:R-:W-:Y:S06]  /*4ac0*/  FFMA.FTZ R8, R8, UR14, -R4.reuse ;  /* 0x0000000e08087c23 */ /* 0x100fec0008010804 */
[----:B------:R1:W-:Y:S06]  /*4ad0*/  MUFU.EX2 R109, R8 ;  /* 0x00000008006d7308 */ /* 0x0003ec0000000800 */
[----:B------:R-:W-:Y:S02]  /*4ae0*/  @P6 ISETP.GE.AND P6, PT, R9, UR5, PT ;  /* 0x0000000509006c0c */ /* 0x000fe4000bfc6270 */
[----:B--2---:R-:W-:Y:S02]  /*4af0*/  MOV R7, R94 ;  /* 0x0000005e00077202 */ /* 0x004fe40000000f00 */
[----:B------:R-:W-:Y:S02]  /*4b00*/  @P1 FSEL R7, R94, -INF , !P5 ;  /* 0xff8000005e071808 */ /* 0x000fe40006800000 */
[----:B------:R-:W-:Y:S02]  /*4b10*/  PLOP3.LUT P1, PT, PT, PT, UP0, 0x80, 0x0 ;  /* 0x000000000000781c */ /* 0x000fe40003f2f008 */
[----:B------:R-:W-:Y:S01]  /*4b20*/  PLOP3.LUT P5, PT, PT, PT, UP0, 0x80, 0x0 ;  /* 0x000000000000781c */ /* 0x000fe20003faf008 */
[--C-:B------:R-:W-:Y:S01]  /*4b30*/  FFMA.FTZ R7, R7, UR14, -R4.reuse ;  /* 0x0000000e07077c23 */ /* 0x100fe20008010804 */
[----:B-1----:R-:W-:Y:S02]  /*4b40*/  MOV R8, R86 ;  /* 0x0000005600087202 */ /* 0x002fe40000000f00 */
[----:B------:R-:W-:Y:S01]  /*4b50*/  @P0 FSEL R8, R86, -INF , !P4 ;  /* 0xff80000056080808 */ /* 0x000fe20006000000 */
[----:B------:R1:W2:Y:S01]  /*4b60*/  MUFU.EX2 R108, R7 ;  /* 0x00000007006c7308 */ /* 0x0002a20000000800 */
[----:B------:R-:W-:Y:S02]  /*4b70*/  PLOP3.LUT P0, PT, PT, PT, UP0, 0x80, 0x0 ;  /* 0x000000000000781c */ /* 0x000fe40003f0f008 */
[----:B------:R-:W-:Y:S01]  /*4b80*/  @P3 IADD3 R9, R6, 0x18, RZ ;  /* 0x0000001806093810 */ /* 0x000fe20007ffe0ff */
[--C-:B------:R-:W-:Y:S01]  /*4b90*/  FFMA.FTZ R8, R8, UR14, -R5.reuse ;  /* 0x0000000e08087c23 */ /* 0x100fe20008010805 */
[----:B------:R-:W-:Y:S02]  /*4ba0*/  PLOP3.LUT P3, PT, PT, PT, UP0, 0x80, 0x0 ;  /* 0x000000000000781c */ /* 0x000fe40003f6f008 */
[----:B------:R-:W-:Y:S03]  /*4bb0*/  @P2 ISETP.GE.AND P2, PT, R9, UR5, PT ;  /* 0x0000000509002c0c */ /* 0x000fe6000bf46270 */
[----:B------:R4:W-:Y:S01]  /*4bc0*/  MUFU.EX2 R250, R8 ;  /* 0x0000000800fa7308 */ /* 0x0009e20000000800 */
[----:B------:R-:W-:Y:S02]  /*4bd0*/  @P5 IADD3 R6, R6, 0x19, RZ ;  /* 0x0000001906065810 */ /* 0x000fe40007ffe0ff */
[----:B-1----:R-:W-:Y:S02]  /*4be0*/  MOV R7, R87 ;  /* 0x0000005700077202 */ /* 0x002fe40000000f00 */
[----:B------:R-:W-:Y:S02]  /*4bf0*/  @P1 FSEL R7, R87, -INF , !P6 ;  /* 0xff80000057071808 */ /* 0x000fe40007000000 */
[----:B------:R-:W-:Y:S03]  /*4c00*/  PLOP3.LUT P1, PT, PT, PT, UP0, 0x80, 0x0 ;  /* 0x000000000000781c */ /* 0x000fe60003f2f008 */
[--C-:B------:R-:W-:Y:S01]  /*4c10*/  FFMA.FTZ R7, R7, UR14, -R5.reuse ;  /* 0x0000000e07077c23 */ /* 0x100fe20008010805 */
[----:B----4-:R-:W-:Y:S02]  /*4c20*/  MOV R8, R96 ;  /* 0x0000006000087202 */ /* 0x010fe40000000f00 */
[----:B------:R-:W-:Y:S01]  /*4c30*/  @P0 FSEL R8, R96, -INF , !P4 ;  /* 0xff80000060080808 */ /* 0x000fe20006000000 */
[----:B------:R1:W4:Y:S01]  /*4c40*/  MUFU.EX2 R248, R7 ;  /* 0x0000000700f87308 */ /* 0x0003220000000800 */
[----:B------:R-:W-:Y:S02]  /*4c50*/  PLOP3.LUT P0, PT, PT, PT, UP0, 0x80, 0x0 ;  /* 0x000000000000781c */ /* 0x000fe40003f0f008 */
[----:B------:R-:W-:Y:S01]  /*4c60*/  PLOP3.LUT P4, PT, PT, PT, UP0, 0x80, 0x0 ;  /* 0x000000000000781c */ /* 0x000fe20003f8f008 */
[--C-:B------:R-:W-:Y:S06]  /*4c70*/  FFMA.FTZ R8, R8, UR14, -R4.reuse ;  /* 0x0000000e08087c23 */ /* 0x100fec0008010804 */
[----:B------:R3:W-:Y:S06]  /*4c80*/  MUFU.EX2 R107, R8 ;  /* 0x00000008006b7308 */ /* 0x0007ec0000000800 */
[----:B------:R-:W-:Y:S02]  /*4c90*/  @P4 ISETP.GE.AND P4, PT, R6, UR5, PT ;  /* 0x0000000506004c0c */ /* 0x000fe4000bf86270 */
[----:B-1----:R-:W-:Y:S02]  /*4ca0*/  MOV R7, R95 ;  /* 0x0000005f00077202 */ /* 0x002fe40000000f00 */
[----:B------:R-:W-:Y:S02]  /*4cb0*/  @P1 FSEL R7, R95, -INF , !P6 ;  /* 0xff8000005f071808 */ /* 0x000fe40007000000 */
[----:B------:R-:W-:Y:S02]  /*4cc0*/  PLOP3.LUT P1, PT, PT, PT, UP0, 0x80, 0x0 ;  /* 0x000000000000781c */ /* 0x000fe40003f2f008 */
[----:B------:R-:W-:Y:S01]  /*4cd0*/  MOV R6, R84 ;  /* 0x0000005400067202 */ /* 0x000fe20000000f00 */
[--C-:B------:R-:W-:Y:S01]  /*4ce0*/  FFMA.FTZ R7, R7, UR14, -R4.reuse ;  /* 0x0000000e07077c23 */ /* 0x100fe20008010804 */
[----:B---3--:R-:W-:Y:S02]  /*4cf0*/  MOV R8, R85 ;  /* 0x0000005500087202 */ /* 0x008fe40000000f00 */
[----:B------:R-:W-:Y:S01]  /*4d00*/  @P0 FSEL R8, R85, -INF , !P2 ;  /* 0xff80000055080808 */ /* 0x000fe20005000000 */
[----:B------:R1:W3:Y:S01]  /*4d10*/  MUFU.EX2 R106, R7 ;  /* 0x00000007006a7308 */ /* 0x0002e20000000800 */
[----:B------:R-:W-:Y:S05]  /*4d20*/  PLOP3.LUT P0, PT, PT, PT, UP0, 0x80, 0x0 ;  /* 0x000000000000781c */ /* 0x000fea0003f0f008 */
[----:B------:R-:W-:Y:S01]  /*4d30*/  @P1 FSEL R6, R84, -INF , !P4 ;  /* 0xff80000054061808 */ /* 0x000fe20006000000 */
[--C-:B-1----:R-:W-:Y:S04]  /*4d40*/  FFMA.FTZ R7, R8, UR14, -R5.reuse ;  /* 0x0000000e08077c23 */ /* 0x102fe80008010805 */
[----:B------:R-:W-:Y:S01]  /*4d50*/  FFMA.FTZ R5, R6, UR14, -R5 ;  /* 0x0000000e06057c23 */ /* 0x000fe20008010805 */
[----:B------:R-:W-:Y:S01]  /*4d60*/  MOV R6, R92 ;  /* 0x0000005c00067202 */ /* 0x000fe20000000f00 */
[----:B------:R1:W-:Y:S01]  /*4d70*/  MUFU.EX2 R245, R7 ;  /* 0x0000000700f57308 */ /* 0x0003e20000000800 */
[----:B------:R-:W-:Y:S02]  /*4d80*/  @P0 FSEL R6, R92, -INF , !P4 ;  /* 0xff8000005c060808 */ /* 0x000fe40006000000 */
[----:B--2---:R-:W-:Y:S02]  /*4d90*/  F2FP.BF16.F32.PACK_AB R8, R108, R109 ;  /* 0x0000006d6c08723e */ /* 0x004fe400000010ff */
[----:B------:R-:W-:Y:S05]  /*4da0*/  IADD3 R82, P0, R11, UR13, RZ ;  /* 0x0000000d0b527c10 */ /* 0x000fea000ff1e0ff */
[----:B------:R2:W3:Y:S01]  /*4db0*/  MUFU.EX2 R244, R5 ;  /* 0x0000000500f47308 */ /* 0x0004e20000000800 */
[----:B------:R-:W-:Y:S02]  /*4dc0*/  IADD3.X R83, R10, UR12, RZ, P0, !PT ;  /* 0x0000000c0a537c10 */ /* 0x000fe400087fe4ff */
[----:B------:R-:W-:Y:S03]  /*4dd0*/  PLOP3.LUT P0, PT, PT, PT, UP3, 0x80, 0x0 ;  /* 0x000000000000781c */ /* 0x000fe60003f0f038 */
[----:B------:R-:W3:Y:S01]  /*4de0*/  LDG.E R81, desc[UR6][R82.64] ;  /* 0x0000000652517981 */ /* 0x000ee2000c1e1900 */
[----:B-1----:R-:W-:Y:S03]  /*4df0*/  MOV R7, R93 ;  /* 0x0000005d00077202 */ /* 0x002fe60000000f00 */
[----:B------:R-:W3:Y:S01]  /*4e00*/  LDG.E R80, desc[UR6][R82.64+0x20] ;  /* 0x0000200652507981 */ /* 0x000ee2000c1e1900 */
[----:B------:R-:W-:Y:S05]  /*4e10*/  @P3 FSEL R7, R93, -INF , !P2 ;  /* 0xff8000005d073808 */ /* 0x000fea0005000000 */
[--C-:B--2---:R-:W-:Y:S01]  /*4e20*/  FFMA.FTZ R5, R7, UR14, -R4.reuse ;  /* 0x0000000e07057c23 */ /* 0x104fe20008010804 */
[----:B------:R-:W-:Y:S01]  /*4e30*/  FFMA.FTZ R4, R6, UR14, -R4 ;  /* 0x0000000e06047c23 */ /* 0x000fe20008010804 */
[----:B------:R-:W-:Y:S02]  /*4e40*/  F2FP.BF16.F32.PACK_AB R6, R249, R251 ;  /* 0x000000fbf906723e */ /* 0x000fe400000010ff */
[----:B------:R1:W-:Y:S01]  /*4e50*/  MUFU.EX2 R105, R5 ;  /* 0x0000000500697308 */ /* 0x0003e20000000800 */
[----:B----4-:R-:W-:Y:S02]  /*4e60*/  F2FP.BF16.F32.PACK_AB R7, R248, R250 ;  /* 0x000000faf807723e */ /* 0x010fe400000010ff */
[----:B------:R3:W-:Y:S07]  /*4e70*/  STS [R103+0x14000], R6 ;  /* 0x0140000667007388 */ /* 0x0007ee0000000800 */
[----:B------:R2:W4:Y:S01]  /*4e80*/  MUFU.EX2 R104, R4 ;  /* 0x0000000400687308 */ /* 0x0005220000000800 */
[----:B-1----:R-:W-:Y:S05]  /*4e90*/  F2FP.BF16.F32.PACK_AB R5, R110, R111 ;  /* 0x0000006f6e05723e */ /* 0x002fea00000010ff */
[----:B------:R1:W-:Y:S01]  /*4ea0*/  STS [R103+0x14400], R5 ;  /* 0x0144000567007388 */ /* 0x0003e20000000800 */
[----:B--2---:R-:W-:Y:S02]  /*4eb0*/  F2FP.BF16.F32.PACK_AB R4, R246, R247 ;  /* 0x000000f7f604723e */ /* 0x004fe400000010ff */
[----:B---3--:R-:W-:Y:S03]  /*4ec0*/  F2FP.BF16.F32.PACK_AB R6, R106, R107 ;  /* 0x0000006b6a06723e */ /* 0x008fe600000010ff */
[----:B------:R4:W-:Y:S04]  /*4ed0*/  STS [R102+0x14000], R4 ;  /* 0x0140000466007388 */ /* 0x0009e80000000800 */
[----:B------:R-:W-:Y:S04]  /*4ee0*/  STS [R102+0x14400], R8 ;  /* 0x0144000866007388 */ /* 0x000fe80000000800 */
[----:B------:R-:W-:Y:S04]  /*4ef0*/  STS [R101+0x14000], R7 ;  /* 0x0140000765007388 */ /* 0x000fe80000000800 */
[----:B------:R-:W-:Y:S01]  /*4f00*/  STS [R101+0x14400], R6 ;  /* 0x0144000665007388 */ /* 0x000fe20000000800 */
[----:B-1----:R-:W-:Y:S05]  /*4f10*/  F2FP.BF16.F32.PACK_AB R5, R244, R245 ;  /* 0x000000f5f405723e */ /* 0x002fea00000010ff */
[----:B------:R-:W-:Y:S01]  /*4f20*/  STS [R100+0x14000], R5 ;  /* 0x0140000564007388 */ /* 0x000fe20000000800 */
[----:B----4-:R-:W-:Y:S05]  /*4f30*/  F2FP.BF16.F32.PACK_AB R4, R104, R105 ;  /* 0x000000696804723e */ /* 0x010fea00000010ff */
[----:B------:R-:W-:Y:S04]  /*4f40*/  STS [R100+0x14400], R4 ;  /* 0x0144000464007388 */ /* 0x000fe80000000800 */
[----:B------:R-:W1:Y:S04]  /*4f50*/  LDSM.16.M88.4 R16, [R115+0x6000] ;  /* 0x006000007310783b */ /* 0x000e680000000200 */
[----:B------:R-:W2:Y:S04]  /*4f60*/  LDSM.16.M88.4 R68, [R114+0x6000] ;  /* 0x006000007244783b */ /* 0x000ea80000000200 */
[----:B------:R-:W3:Y:S04]  /*4f70*/  LDSM.16.M88.4 R72, [R113+0x6000] ;  /* 0x006000007148783b */ /* 0x000ee80000000200 */
        /* <DEDUP_REMOVED lines=29> */
[----:B------:R2:W4:Y:S05]  /*5150*/  LDSM.16.M88.4 R72, [R115+0xa000] ;  /* 0x00a000007348783b */ /* 0x00052a0000000200 */
[C---:B---3--:R-:W-:Y:S06]  /*5160*/  HMMA.16816.F32.BF16 R4, R76.reuse, R196, R4 ;  /* 0x000000c44c04723c */ /* 0x048fec0000041804 */
[C---:B------:R-:W-:Y:S06]  /*5170*/  HMMA.16816.F32.BF16 R8, R76.reuse, R198, R8 ;  /* 0x000000c64c08723c */ /* 0x040fec0000041808 */
[C---:B------:R-:W-:Y:S06]  /*5180*/  HMMA.16816.F32.BF16 R12, R76.reuse, R200, R12 ;  /* 0x000000c84c0c723c */ /* 0x040fec000004180c */
[----:B------:R-:W-:Y:S01]  /*5190*/  HMMA.16816.F32.BF16 R16, R76, R202, R16 ;  /* 0x000000ca4c10723c */ /* 0x000fe20000041810 */
[----:B------:R3:W4:Y:S04]  /*51a0*/  LDSM.16.M88.4 R76, [R114+0xa000] ;  /* 0x00a00000724c783b */ /* 0x0007280000000200 */
[----:B--2--5:R2:W5:Y:S01]  /*51b0*/  LDL.LU R115, [R1+0xc4] ;  /* 0x0000c40001737983 */ /* 0x0245620000300800 */
[C---:B-1----:R-:W-:Y:S06]  /*51c0*/  HMMA.16816.F32.BF16 R4, R68.reuse, R204, R4 ;  /* 0x000000cc4404723c */ /* 0x042fec0000041804 */
[C---:B------:R-:W-:Y:S06]  /*51d0*/  HMMA.16816.F32.BF16 R8, R68.reuse, R206, R8 ;  /* 0x000000ce4408723c */ /* 0x040fec0000041808 */
[C---:B------:R-:W-:Y:S06]  /*51e0*/  HMMA.16816.F32.BF16 R12, R68.reuse, R208, R12 ;  /* 0x000000d0440c723c */ /* 0x040fec000004180c */
[----:B------:R-:W-:Y:S01]  /*51f0*/  HMMA.16816.F32.BF16 R16, R68, R210, R16 ;  /* 0x000000d24410723c */ /* 0x000fe20000041810 */
[----:B------:R1:W2:Y:S04]  /*5200*/  LDSM.16.M88.4 R68, [R113+0xa000] ;  /* 0x00a000007144783b */ /* 0x0002a80000000200 */
[----:B---3--:R3:W5:Y:S01]  /*5210*/  LDL.LU R114, [R1+0xc0] ;  /* 0x0000c00001727983 */ /* 0x0087620000300800 */
[C---:B----4-:R-:W-:Y:S06]  /*5220*/  HMMA.16816.F32.BF16 R4, R72.reuse, R212, R4 ;  /* 0x000000d44804723c */ /* 0x050fec0000041804 */
[C---:B------:R-:W-:Y:S06]  /*5230*/  HMMA.16816.F32.BF16 R8, R72.reuse, R214, R8 ;  /* 0x000000d64808723c */ /* 0x040fec0000041808 */
[C---:B------:R-:W-:Y:S06]  /*5240*/  HMMA.16816.F32.BF16 R12, R72.reuse, R216, R12 ;  /* 0x000000d8480c723c */ /* 0x040fec000004180c */
[----:B------:R-:W-:Y:S01]  /*5250*/  HMMA.16816.F32.BF16 R16, R72, R218, R16 ;  /* 0x000000da4810723c */ /* 0x000fe20000041810 */
[----:B------:R4:W3:Y:S04]  /*5260*/  LDSM.16.M88.4 R72, [R112+0xa000] ;  /* 0x00a000007048783b */ /* 0x0008e80000000200 */
[----:B-1----:R1:W5:Y:S01]  /*5270*/  LDL.LU R113, [R1+0xbc] ;  /* 0x0000bc0001717983 */ /* 0x0023620000300800 */
[C---:B------:R-:W-:Y:S06]  /*5280*/  HMMA.16816.F32.BF16 R4, R76.reuse, R220, R4 ;  /* 0x000000dc4c04723c */ /* 0x040fec0000041804 */
[C---:B------:R-:W-:Y:S06]  /*5290*/  HMMA.16816.F32.BF16 R8, R76.reuse, R222, R8 ;  /* 0x000000de4c08723c */ /* 0x040fec0000041808 */
[C---:B------:R-:W-:Y:S06]  /*52a0*/  HMMA.16816.F32.BF16 R12, R76.reuse, R224, R12 ;  /* 0x000000e04c0c723c */ /* 0x040fec000004180c */
[----:B------:R-:W-:Y:S01]  /*52b0*/  HMMA.16816.F32.BF16 R16, R76, R226, R16 ;  /* 0x000000e24c10723c */ /* 0x000fe20000041810 */
[----:B----4-:R1:W5:Y:S05]  /*52c0*/  LDL.LU R112, [R1+0xb8] ;  /* 0x0000b80001707983 */ /* 0x01036a0000300800 */
[C---:B--2---:R-:W-:Y:S06]  /*52d0*/  HMMA.16816.F32.BF16 R4, R68.reuse, R228, R4 ;  /* 0x000000e44404723c */ /* 0x044fec0000041804 */
        /* <DEDUP_REMOVED lines=11> */
[----:B------:R-:W-:Y:S01]  /*5390*/  FFMA.FTZ R4, -R91, R91, 1 ;  /* 0x3f8000005b047423 */ /* 0x000fe2000001015b */
[----:B------:R-:W-:Y:S01]  /*53a0*/  FMUL.FTZ R69, R249, R5 ;  /* 0x00000005f9457220 */ /* 0x000fe20000410000 */
[----:B------:R-:W-:Y:S01]  /*53b0*/  FFMA.FTZ R5, -R90, R90, 1 ;  /* 0x3f8000005a057423 */ /* 0x000fe2000001015a */
[C---:B------:R-:W-:Y:S01]  /*53c0*/  FADD.FTZ R70, -R81.reuse, R8 ;  /* 0x0000000851467221 */ /* 0x040fe20000010100 */
[----:B------:R-:W-:Y:S01]  /*53d0*/  FMUL.FTZ R8, R4, UR8 ;  /* 0x0000000804087c20 */ /* 0x000fe20008410000 */
[----:B------:R-:W-:Y:S01]  /*53e0*/  FADD.FTZ R9, -R81, R9 ;  /* 0x0000000951097221 */ /* 0x000fe20000010100 */
[----:B------:R-:W-:Y:S01]  /*53f0*/  FMUL.FTZ R4, R5, UR8 ;  /* 0x0000000805047c20 */ /* 0x000fe20008410000 */
[----:B------:R-:W-:Y:S01]  /*5400*/  FFMA.FTZ R5, -R89, R89, 1 ;  /* 0x3f80000059057423 */ /* 0x000fe20000010159 */
[----:B------:R-:W-:Y:S01]  /*5410*/  FMUL.FTZ R8, R68, R8 ;  /* 0x0000000844087220 */ /* 0x000fe20000410000 */
[----:B------:R-:W-:Y:S01]  /*5420*/  FMUL.FTZ R71, R246, R9 ;  /* 0x00000009f6477220 */ /* 0x000fe20000410000 */
[----:B------:R-:W-:Y:S01]  /*5430*/  FMUL.FTZ R4, R69, R4 ;  /* 0x0000000445047220 */ /* 0x000fe20000410000 */
[----:B------:R-:W-:Y:S01]  /*5440*/  FFMA.FTZ R9, -R88, R88, 1 ;  /* 0x3f80000058097423 */ /* 0x000fe20000010158 */
[C---:B------:R-:W-:Y:S01]  /*5450*/  FADD.FTZ R12, -R81.reuse, R12 ;  /* 0x0000000c510c7221 */ /* 0x040fe20000010100 */
[----:B------:R-:W-:Y:S01]  /*5460*/  FADD.FTZ R16, -R81, R16 ;  /* 0x0000001051107221 */ /* 0x000fe20000010100 */
[----:B------:R-:W-:Y:S01]  /*5470*/  FMUL.FTZ R70, R247, R70 ;  /* 0x00000046f7467220 */ /* 0x000fe20000410000 */
[----:B------:R-:W-:Y:S01]  /*5480*/  F2FP.BF16.F32.PACK_AB R4, R4, R8 ;  /* 0x000000080404723e */ /* 0x000fe200000010ff */
[----:B------:R-:W-:Y:S01]  /*5490*/  FADD.FTZ R69, -R81, R17 ;  /* 0x0000001151457221 */ /* 0x000fe20000010100 */
[----:B------:R-:W-:Y:S01]  /*54a0*/  FMUL.FTZ R5, R5, UR8 ;  /* 0x0000000805057c20 */ /* 0x000fe20008410000 */
[----:B------:R-:W-:Y:S01]  /*54b0*/  FMUL.FTZ R9, R9, UR8 ;  /* 0x0000000809097c20 */ /* 0x000fe20008410000 */
[----:B------:R-:W-:Y:S01]  /*54c0*/  FMUL.FTZ R68, R245, R16 ;  /* 0x00000010f5447220 */ /* 0x000fe20000410000 */
[----:B------:R2:W-:Y:S01]  /*54d0*/  STS [R103+0x12000], R4 ;  /* 0x0120000467007388 */ /* 0x0005e20000000800 */
[----:B------:R-:W-:Y:S01]  /*54e0*/  FMUL.FTZ R17, R250, R12 ;  /* 0x0000000cfa117220 */ /* 0x000fe20000410000 */
[----:B------:R-:W-:Y:S01]  /*54f0*/  FFMA.FTZ R12, -R85, R85, 1 ;  /* 0x3f800000550c7423 */ /* 0x000fe20000010155 */
[----:B------:R-:W-:Y:S01]  /*5500*/  FFMA.FTZ R16, -R84, R84, 1 ;  /* 0x3f80000054107423 */ /* 0x000fe20000010154 */
[----:B------:R-:W-:Y:S01]  /*5510*/  FMUL.FTZ R5, R70, R5 ;  /* 0x0000000546057220 */ /* 0x000fe20000410000 */
[----:B------:R-:W-:Y:S01]  /*5520*/  FMUL.FTZ R9, R71, R9 ;  /* 0x0000000947097220 */ /* 0x000fe20000410000 */
[----:B------:R-:W-:Y:S01]  /*5530*/  FMUL.FTZ R69, R244, R69 ;  /* 0x00000045f4457220 */ /* 0x000fe20000410000 */
[----:B------:R-:W-:Y:S01]  /*5540*/  FMUL.FTZ R12, R12, UR8 ;  /* 0x000000080c0c7c20 */ /* 0x000fe20008410000 */
[----:B------:R-:W-:Y:S01]  /*5550*/  FMUL.FTZ R16, R16, UR8 ;  /* 0x0000000810107c20 */ /* 0x000fe20008410000 */
[----:B------:R-:W-:Y:S01]  /*5560*/  FADD.FTZ R13, -R81, R13 ;  /* 0x0000000d510d7221 */ /* 0x000fe20000010100 */
[----:B------:R-:W-:Y:S01]  /*5570*/  F2FP.BF16.F32.PACK_AB R9, R9, R5 ;  /* 0x000000050909723e */ /* 0x000fe200000010ff */
[----:B------:R-:W-:Y:S01]  /*5580*/  FMUL.FTZ R12, R68, R12 ;  /* 0x0000000c440c7220 */ /* 0x000fe20000410000 */
[----:B------:R-:W-:Y:S01]  /*5590*/  FMUL.FTZ R5, R69, R16 ;  /* 0x0000001045057220 */ /* 0x000fe20000410000 */
[----:B------:R-:W-:Y:S01]  /*55a0*/  FMUL.FTZ R72, R248, R13 ;  /* 0x0000000df8487220 */ /* 0x000fe20000410000 */
[----:B------:R-:W-:Y:S01]  /*55b0*/  FFMA.FTZ R13, -R86, R86, 1 ;  /* 0x3f800000560d7423 */ /* 0x000fe20000010156 */
[----:B------:R-:W-:Y:S01]  /*55c0*/  FFMA.FTZ R8, -R87, R87, 1 ;  /* 0x3f80000057087423 */ /* 0x000fe20000010157 */
[----:B------:R-:W-:Y:S01]  /*55d0*/  FADD.FTZ R16, -R80, R10 ;  /* 0x0000000a50107221 */ /* 0x000fe20000010100 */
[----:B------:R-:W-:Y:S01]  /*55e0*/  FMUL.FTZ R6, R111, R6 ;  /* 0x000000066f067220 */ /* 0x000fe20000410000 */
[----:B------:R-:W-:Y:S01]  /*55f0*/  FMUL.FTZ R13, R13, UR8 ;  /* 0x000000080d0d7c20 */ /* 0x000fe20008410000 */
[----:B------:R-:W-:Y:S01]  /*5600*/  FMUL.FTZ R8, R8, UR8 ;  /* 0x0000000808087c20 */ /* 0x000fe20008410000 */
[C---:B------:R-:W-:Y:S01]  /*5610*/  FADD.FTZ R14, -R80.reuse, R14 ;  /* 0x0000000e500e7221 */ /* 0x040fe20000010100 */
[----:B------:R-:W-:Y:S01]  /*5620*/  FADD.FTZ R15, -R80, R15 ;  /* 0x0000000f500f7221 */ /* 0x000fe20000010100 */
[----:B------:R-:W-:Y:S01]  /*5630*/  FMUL.FTZ R13, R17, R13 ;  /* 0x0000000d110d7220 */ /* 0x000fe20000410000 */
[----:B------:R-:W-:Y:S01]  /*5640*/  FMUL.FTZ R8, R72, R8 ;  /* 0x0000000848087220 */ /* 0x000fe20000410000 */
[C---:B------:R-:W-:Y:S01]  /*5650*/  FADD.FTZ R18, -R80.reuse, R18 ;  /* 0x0000001250127221 */ /* 0x040fe20000010100 */
[----:B--2---:R-:W-:Y:S01]  /*5660*/  FADD.FTZ R4, -R80, R7 ;  /* 0x0000000750047221 */ /* 0x004fe20000010100 */
[----:B------:R-:W-:Y:S01]  /*5670*/  F2FP.BF16.F32.PACK_AB R7, R5, R12 ;  /* 0x0000000c0507723e */ /* 0x000fe200000010ff */
[----:B------:R-:W-:Y:S01]  /*5680*/  FFMA.FTZ R5, -R97, R97, 1 ;  /* 0x3f80000061057423 */ /* 0x000fe20000010161 */
[----:B------:R-:W-:Y:S01]  /*5690*/  F2FP.BF16.F32.PACK_AB R8, R8, R13 ;  /* 0x0000000d0808723e */ /* 0x000fe200000010ff */
[----:B------:R-:W-:Y:S01]  /*56a0*/  FMUL.FTZ R12, R110, R4 ;  /* 0x000000046e0c7220 */ /* 0x000fe20000410000 */
[----:B------:R-:W-:Y:S01]  /*56b0*/  FFMA.FTZ R4, -R99, R99, 1 ;  /* 0x3f80000063047423 */ /* 0x000fe20000010163 */
[----:B------:R-:W-:Y:S01]  /*56c0*/  FADD.FTZ R13, -R80, R11 ;  /* 0x0000000b500d7221 */ /* 0x000fe20000010100 */
[----:B------:R-:W-:Y:S01]  /*56d0*/  FMUL.FTZ R11, R109, R16 ;  /* 0x000000106d0b7220 */ /* 0x000fe20000410000 */
[----:B------:R-:W-:Y:S01]  /*56e0*/  FMUL.FTZ R16, R107, R14 ;  /* 0x0000000e6b107220 */ /* 0x000fe20000410000 */
[----:B------:R-:W-:Y:S01]  /*56f0*/  FMUL.FTZ R10, R4, UR8 ;  /* 0x00000008040a7c20 */ /* 0x000fe20008410000 */
[----:B------:R-:W-:Y:S01]  /*5700*/  FMUL.FTZ R4, R5, UR8 ;  /* 0x0000000805047c20 */ /* 0x000fe20008410000 */
[----:B------:R-:W-:Y:S01]  /*5710*/  FFMA.FTZ R5, -R98, R98, 1 ;  /* 0x3f80000062057423 */ /* 0x000fe20000010162 */
[----:B------:R-:W-:Y:S01]  /*5720*/  FMUL.FTZ R13, R108, R13 ;  /* 0x0000000d6c0d7220 */ /* 0x000fe20000410000 */
[----:B------:R-:W-:Y:S01]  /*5730*/  FMUL.FTZ R10, R6, R10 ;  /* 0x0000000a060a7220 */ /* 0x000fe20000410000 */
[----:B------:R-:W-:Y:S01]  /*5740*/  FMUL.FTZ R4, R12, R4 ;  /* 0x000000040c047220 */ /* 0x000fe20000410000 */
[----:B------:R-:W-:Y:S01]  /*5750*/  FFMA.FTZ R6, -R94, R94, 1 ;  /* 0x3f8000005e067423 */ /* 0x000fe2000001015e */
[----:B------:R-:W-:Y:S01]  /*5760*/  FMUL.FTZ R5, R5, UR8 ;  /* 0x0000000805057c20 */ /* 0x000fe20008410000 */
[----:B------:R-:W-:Y:S01]  /*5770*/  FMUL.FTZ R17, R106, R15 ;  /* 0x0000000f6a117220 */ /* 0x000fe20000410000 */
[----:B------:R-:W-:Y:S01]  /*5780*/  FADD.FTZ R19, -R80, R19 ;  /* 0x0000001350137221 */ /* 0x000fe20000010100 */
[----:B------:R-:W-:Y:S01]  /*5790*/  F2FP.BF16.F32.PACK_AB R4, R4, R10 ;  /* 0x0000000a0404723e */ /* 0x000fe200000010ff */
[----:B------:R-:W-:Y:S01]  /*57a0*/  FMUL.FTZ R6, R6, UR8 ;  /* 0x0000000806067c20 */ /* 0x000fe20008410000 */
[----:B------:R-:W-:Y:S01]  /*57b0*/  FMUL.FTZ R5, R11, R5 ;  /* 0x000000050b057220 */ /* 0x000fe20000410000 */
[----:B------:R-:W-:Y:S01]  /*57c0*/  FFMA.FTZ R11, -R96, R96, 1 ;  /* 0x3f800000600b7423 */ /* 0x000fe20000010160 */
[----:B------:R-:W-:Y:S01]  /*57d0*/  FFMA.FTZ R10, -R95, R95, 1 ;  /* 0x3f8000005f0a7423 */ /* 0x000fe2000001015f */
[----:B------:R2:W-:Y:S01]  /*57e0*/  STS [R103+0x12400], R4 ;  /* 0x0124000467007388 */ /* 0x0005e20000000800 */
[----:B------:R-:W-:Y:S01]  /*57f0*/  FMUL.FTZ R6, R13, R6 ;  /* 0x000000060d067220 */ /* 0x000fe20000410000 */
[----:B------:R-:W-:Y:S01]  /*5800*/  FMUL.FTZ R11, R11, UR8 ;  /* 0x000000080b0b7c20 */ /* 0x000fe20008410000 */
[----:B------:R-:W-:Y:S01]  /*5810*/  FMUL.FTZ R10, R10, UR8 ;  /* 0x000000080a0a7c20 */ /* 0x000fe20008410000 */
[----:B------:R-:W-:Y:S01]  /*5820*/  STS [R102+0x12000], R9 ;  /* 0x0120000966007388 */ /* 0x000fe20000000800 */
[----:B------:R-:W-:Y:S01]  /*5830*/  FFMA.FTZ R13, -R93, R93, 1 ;  /* 0x3f8000005d0d7423 */ /* 0x000fe2000001015d */
[----:B------:R-:W-:Y:S01]  /*5840*/  F2FP.BF16.F32.PACK_AB R6, R6, R5 ;  /* 0x000000050606723e */ /* 0x000fe200000010ff */
[----:B------:R-:W-:Y:S01]  /*5850*/  FFMA.FTZ R12, -R92, R92, 1 ;  /* 0x3f8000005c0c7423 */ /* 0x000fe2000001015c */
[----:B------:R-:W-:Y:S01]  /*5860*/  FMUL.FTZ R11, R16, R11 ;  /* 0x0000000b100b7220 */ /* 0x000fe20000410000 */
[----:B------:R-:W-:Y:S01]  /*5870*/  FMUL.FTZ R10, R17, R10 ;  /* 0x0000000a110a7220 */ /* 0x000fe20000410000 */
[----:B------:R-:W-:Y:S01]  /*5880*/  FMUL.FTZ R14, R105, R18 ;  /* 0x00000012690e7220 */ /* 0x000fe20000410000 */
[----:B------:R-:W-:Y:S01]  /*5890*/  STS [R102+0x12400], R6 ;  /* 0x0124000666007388 */ /* 0x000fe20000000800 */
[----:B------:R-:W-:Y:S01]  /*58a0*/  FMUL.FTZ R15, R104, R19 ;  /* 0x00000013680f7220 */ /* 0x000fe20000410000 */
[----:B------:R-:W-:Y:S01]  /*58b0*/  FMUL.FTZ R13, R13, UR8 ;  /* 0x000000080d0d7c20 */ /* 0x000fe20008410000 */
[----:B------:R-:W-:Y:S01]  /*58c0*/  FMUL.FTZ R12, R12, UR8 ;  /* 0x000000080c0c7c20 */ /* 0x000fe20008410000 */
[----:B------:R-:W-:Y:S01]  /*58d0*/  F2FP.BF16.F32.PACK_AB R5, R10, R11 ;  /* 0x0000000b0a05723e */ /* 0x000fe200000010ff */
[----:B------:R-:W-:Y:S01]  /*58e0*/  STS [R101+0x12000], R8 ;  /* 0x0120000865007388 */ /* 0x000fe20000000800 */
[----:B------:R-:W-:Y:S01]  /*58f0*/  FMUL.FTZ R13, R14, R13 ;  /* 0x0000000d0e0d7220 */ /* 0x000fe20000410000 */
[----:B------:R-:W-:Y:S02]  /*5900*/  FMUL.FTZ R12, R15, R12 ;  /* 0x0000000c0f0c7220 */ /* 0x000fe40000410000 */
[----:B------:R-:W-:Y:S04]  /*5910*/  STS [R101+0x12400], R5 ;  /* 0x0124000565007388 */ /* 0x000fe80000000800 */
[----:B------:R-:W-:Y:S01]  /*5920*/  STS [R100+0x12000], R7 ;  /* 0x0120000764007388 */ /* 0x000fe20000000800 */
[----:B--2---:R-:W-:Y:S03]  /*5930*/  F2FP.BF16.F32.PACK_AB R4, R12, R13 ;  /* 0x0000000d0c04723e */ /* 0x004fe600000010ff */
[----:B------:R1:W5:Y:S04]  /*5940*/  LDL.LU R111, [R1+0xb4] ;  /* 0x0000b400016f7983 */ /* 0x0003680000300800 */
[----:B------:R-:W-:Y:S01]  /*5950*/  STS [R100+0x12400], R4 ;  /* 0x0124000464007388 */ /* 0x000fe20000000800 */
[----:B------:R-:W-:Y:S06]  /*5960*/  BAR.SYNC.DEFER_BLOCKING 0x0 ;  /* 0x0000000000007b1d */ /* 0x000fec0000010000 */
[----:B------:R-:W-:Y:S04]  /*5970*/  LDSM.16.MT88.4 R4, [R3+0x14000] ;  /* 0x014000000304783b */ /* 0x000fe80000004200 */
[----:B------:R-:W2:Y:S04]  /*5980*/  LDSM.16.MT88.4 R8, [R0+0x6000] ;  /* 0x006000000008783b */ /* 0x000ea80000004200 */
[----:B------:R1:W5:Y:S04]  /*5990*/  LDL.LU R110, [R1+0xb0] ;  /* 0x0000b000016e7983 */ /* 0x0003680000300800 */
[----:B------:R1:W5:Y:S04]  /*59a0*/  LDL.LU R109, [R1+0xac] ;  /* 0x0000ac00016d7983 */ /* 0x0003680000300800 */
[----:B------:R-:W3:Y:S04]  /*59b0*/  LDSM.16.MT88.4 R12, [R2+0x14000] ;  /* 0x01400000020c783b */ /* 0x000ee80000004200 */
[----:B------:R1:W5:Y:S04]  /*59c0*/  LDL.LU R108, [R1+0xa8] ;  /* 0x0000a800016c7983 */ /* 0x0003680000300800 */
[----:B------:R1:W5:Y:S04]  /*59d0*/  LDL.LU R107, [R1+0xa4] ;  /* 0x0000a400016b7983 */ /* 0x0003680000300800 */
[----:B------:R1:W5:Y:S04]  /*59e0*/  LDL.LU R106, [R1+0xa0] ;  /* 0x0000a000016a7983 */ /* 0x0003680000300800 */
[----:B------:R1:W5:Y:S04]  /*59f0*/  LDL.LU R105, [R1+0x9c] ;  /* 0x00009c0001697983 */ /* 0x0003680000300800 */
[----:B------:R-:W4:Y:S04]  /*5a00*/  LDSM.16.MT88.4 R16, [R0+0x8000] ;  /* 0x008000000010783b */ /* 0x000f280000004200 */
[----:B------:R1:W5:Y:S01]  /*5a10*/  LDL.LU R104, [R1+0x98] ;  /* 0x0000980001687983 */ /* 0x0003620000300800 */
[-C--:B--2---:R-:W-:Y:S03]  /*5a20*/  HMMA.16816.F32.BF16 R20, R4, R8.reuse, R20 ;  /* 0x000000080414723c */ /* 0x084fe60000041814 */
[----:B------:R1:W5:Y:S04]  /*5a30*/  LDL.LU R103, [R1+0x94] ;  /* 0x0000940001677983 */ /* 0x0003680000300800 */
[----:B------:R1:W5:Y:S04]  /*5a40*/  LDL.LU R102, [R1+0x90] ;  /* 0x0000900001667983 */ /* 0x0003680000300800 */
[----:B------:R1:W5:Y:S01]  /*5a50*/  LDL.LU R101, [R1+0x8c] ;  /* 0x00008c0001657983 */ /* 0x0003620000300800 */
[C---:B---3--:R-:W-:Y:S03]  /*5a60*/  HMMA.16816.F32.BF16 R24, R12.reuse, R8, R24 ;  /* 0x000000080c18723c */ /* 0x048fe60000041818 */
[----:B------:R1:W5:Y:S04]  /*5a70*/  LDL.LU R100, [R1+0x88] ;  /* 0x0000880001647983 */ /* 0x0003680000300800 */
[----:B------:R1:W5:Y:S01]  /*5a80*/  LDL R96, [R1+0x68] ;  /* 0x0000680001607983 */ /* 0x0003620000100800 */
[-C--:B------:R-:W-:Y:S03]  /*5a90*/  HMMA.16816.F32.BF16 R28, R12, R10.reuse, R28 ;  /* 0x0000000a0c1c723c */ /* 0x080fe6000004181c */
[----:B------:R-:W2:Y:S03]  /*5aa0*/  LDSM.16.MT88.4 R68, [R0+0xa000] ;  /* 0x00a000000044783b */ /* 0x000ea60000004200 */
[C---:B------:R-:W-:Y:S01]  /*5ab0*/  HMMA.16816.F32.BF16 R32, R4.reuse, R10, R32 ;  /* 0x0000000a0420723c */ /* 0x040fe20000041820 */
[----:B------:R-:W-:Y:S04]  /*5ac0*/  LDSM.16.MT88.4 R72, [R3+0x14800] ;  /* 0x014800000348783b */ /* 0x000fe80000004200 */
[----:B------:R-:W3:Y:S01]  /*5ad0*/  LDSM.16.MT88.4 R76, [R0+0x6800] ;  /* 0x00680000004c783b */ /* 0x000ee20000004200 */
[-C--:B----4-:R-:W-:Y:S03]  /*5ae0*/  HMMA.16816.F32.BF16 R36, R4, R16.reuse, R36 ;  /* 0x000000100424723c */ /* 0x090fe60000041824 */
[----:B------:R-:W4:Y:S04]  /*5af0*/  LDSM.16.MT88.4 R80, [R2+0x14800] ;  /* 0x014800000250783b */ /* 0x000f280000004200 */
[----:B------:R-:W1:Y:S01]  /*5b00*/  LDSM.16.MT88.4 R84, [R0+0x8800] ;  /* 0x008800000054783b */ /* 0x000e620000004200 */
[C---:B------:R-:W-:Y:S03]  /*5b10*/  HMMA.16816.F32.BF16 R40, R12.reuse, R16, R40 ;  /* 0x000000100c28723c */ /* 0x040fe60000041828 */
[----:B------:R-:W1:Y:S03]  /*5b20*/  LDSM.16.MT88.4 R8, [R0+0xa800] ;  /* 0x00a800000008783b */ /* 0x000e660000004200 */
[-C--:B------:R-:W-:Y:S01]  /*5b30*/  HMMA.16816.F32.BF16 R44, R12, R18.reuse, R44 ;  /* 0x000000120c2c723c */ /* 0x080fe2000004182c */
[----:B------:R-:W-:Y:S04]  /*5b40*/  LDSM.16.MT88.4 R88, [R0+0x7800] ;  /* 0x007800000058783b */ /* 0x000fe80000004200 */
[----:B------:R-:W-:Y:S01]  /*5b50*/  LDSM.16.MT88.4 R92, [R2+0x15800] ;  /* 0x01580000025c783b */ /* 0x000fe20000004200 */
[C---:B------:R-:W-:Y:S03]  /*5b60*/  HMMA.16816.F32.BF16 R48, R4.reuse, R18, R48 ;  /* 0x000000120430723c */ /* 0x040fe60000041830 */
[----:B------:R-:W-:Y:S03]  /*5b70*/  LDSM.16.MT88.4 R16, [R2+0x15000] ;  /* 0x015000000210783b */ /* 0x000fe60000004200 */
[-C--:B--2---:R-:W-:Y:S06]  /*5b80*/  HMMA.16816.F32.BF16 R52, R4, R68.reuse, R52 ;  /* 0x000000440434723c */ /* 0x084fec0000041834 */
[C---:B------:R-:W-:Y:S06]  /*5b90*/  HMMA.16816.F32.BF16 R56, R12.reuse, R68, R56 ;  /* 0x000000440c38723c */ /* 0x040fec0000041838 */
[-C--:B------:R-:W-:Y:S01]  /*5ba0*/  HMMA.16816.F32.BF16 R60, R12, R70.reuse, R60 ;  /* 0x000000460c3c723c */ /* 0x080fe2000004183c */
[----:B------:R-:W-:Y:S05]  /*5bb0*/  LDSM.16.MT88.4 R12, [R0+0x7000] ;  /* 0x00700000000c783b */ /* 0x000fea0000004200 */
[----:B------:R-:W-:Y:S01]  /*5bc0*/  HMMA.16816.F32.BF16 R64, R4, R70, R64 ;  /* 0x000000460440723c */ /* 0x000fe20000041840 */
[----:B------:R-:W2:Y:S04]  /*5bd0*/  LDSM.16.MT88.4 R4, [R3+0x15000] ;  /* 0x015000000304783b */ /* 0x000ea80000004200 */
[----:B------:R-:W2:Y:S01]  /*5be0*/  LDSM.16.MT88.4 R68, [R0+0x9000] ;  /* 0x009000000044783b */ /* 0x000ea20000004200 */
[-C--:B---3--:R-:W-:Y:S06]  /*5bf0*/  HMMA.16816.F32.BF16 R20, R72, R76.reuse, R20 ;  /* 0x0000004c4814723c */ /* 0x088fec0000041814 */
[C---:B----4-:R-:W-:Y:S06]  /*5c00*/  HMMA.16816.F32.BF16 R24, R80.reuse, R76, R24 ;  /* 0x0000004c5018723c */ /* 0x050fec0000041818 */
[-C--:B------:R-:W-:Y:S06]  /*5c10*/  HMMA.16816.F32.BF16 R28, R80, R78.reuse, R28 ;  /* 0x0000004e501c723c */ /* 0x080fec000004181c */
[C---:B------:R-:W-:Y:S01]  /*5c20*/  HMMA.16816.F32.BF16 R32, R72.reuse, R78, R32 ;  /* 0x0000004e4820723c */ /* 0x040fe20000041820 */
[----:B------:R-:W3:Y:S05]  /*5c30*/  LDSM.16.MT88.4 R76, [R0+0xb000] ;  /* 0x00b00000004c783b */ /* 0x000eea0000004200 */
[-C--:B-1----:R-:W-:Y:S06]  /*5c40*/  HMMA.16816.F32.BF16 R36, R72, R84.reuse, R36 ;  /* 0x000000544824723c */ /* 0x082fec0000041824 */
[C---:B------:R-:W-:Y:S06]  /*5c50*/  HMMA.16816.F32.BF16 R40, R80.reuse, R84, R40 ;  /* 0x000000545028723c */ /* 0x040fec0000041828 */
[-C--:B------:R-:W-:Y:S06]  /*5c60*/  HMMA.16816.F32.BF16 R44, R80, R86.reuse, R44 ;  /* 0x00000056502c723c */ /* 0x080fec000004182c */
[C---:B------:R-:W-:Y:S01]  /*5c70*/  HMMA.16816.F32.BF16 R48, R72.reuse, R86, R48 ;  /* 0x000000564830723c */ /* 0x040fe20000041830 */
[----:B------:R-:W1:Y:S05]  /*5c80*/  LDSM.16.MT88.4 R84, [R3+0x15800] ;  /* 0x015800000354783b */ /* 0x000e6a0000004200 */
[-C--:B------:R-:W-:Y:S06]  /*5c90*/  HMMA.16816.F32.BF16 R52, R72, R8.reuse, R52 ;  /* 0x000000084834723c */ /* 0x080fec0000041834 */
[C---:B------:R-:W-:Y:S06]  /*5ca0*/  HMMA.16816.F32.BF16 R56, R80.reuse, R8, R56 ;  /* 0x000000085038723c */ /* 0x040fec0000041838 */
[-C--:B------:R-:W-:Y:S01]  /*5cb0*/  HMMA.16816.F32.BF16 R60, R80, R10.reuse, R60 ;  /* 0x0000000a503c723c */ /* 0x080fe2000004183c */
[----:B------:R-:W4:Y:S05]  /*5cc0*/  LDSM.16.MT88.4 R80, [R0+0x9800] ;  /* 0x009800000050783b */ /* 0x000f2a0000004200 */
[----:B------:R-:W-:Y:S01]  /*5cd0*/  HMMA.16816.F32.BF16 R64, R72, R10, R64 ;  /* 0x0000000a4840723c */ /* 0x000fe20000041840 */
[----:B------:R-:W4:Y:S01]  /*5ce0*/  LDSM.16.MT88.4 R8, [R0+0xb800] ;  /* 0x00b800000008783b */ /* 0x000f220000004200 */
[----:B------:R-:W-:Y:S04]  /*5cf0*/  BAR.SYNC.DEFER_BLOCKING 0x0 ;  /* 0x0000000000007b1d */ /* 0x000fe80000010000 */
        /* <DEDUP_REMOVED lines=12> */
[-C--:B-1----:R-:W-:Y:S06]  /*5dc0*/  HMMA.16816.F32.BF16 R20, R84, R88.reuse, R20 ;  /* 0x000000585414723c */ /* 0x082fec0000041814 */
[C---:B------:R-:W-:Y:S06]  /*5dd0*/  HMMA.16816.F32.BF16 R24, R92.reuse, R88, R24 ;  /* 0x000000585c18723c */ /* 0x040fec0000041818 */
[-C--:B------:R-:W-:Y:S06]  /*5de0*/  HMMA.16816.F32.BF16 R28, R92, R90.reuse, R28 ;  /* 0x0000005a5c1c723c */ /* 0x080fec000004181c */
[C---:B------:R-:W-:Y:S06]  /*5df0*/  HMMA.16816.F32.BF16 R32, R84.reuse, R90, R32 ;  /* 0x0000005a5420723c */ /* 0x040fec0000041820 */
        /* <DEDUP_REMOVED lines=64> */
.L_x_583:
        /* <DEDUP_REMOVED lines=430> */
.L_x_584:
        /* <DEDUP_REMOVED lines=175> */
.L_x_586:
        /* <DEDUP_REMOVED lines=19> */
.L_x_587:
        /* <DEDUP_REMOVED lines=53> */
.L_x_589:
[----:B------:R-:W-:Y:S05]  /*8c50*/  BSYNC B0 ;  /* 0x0000000000007941 */ /* 0x000fea0003800000 */
.L_x_588:
        /* <DEDUP_REMOVED lines=20> */
.L_x_591:
[----:B------:R-:W-:Y:S05]  /*8da0*/  BSYNC B0 ;  /* 0x0000000000007941 */ /* 0x000fea0003800000 */
.L_x_590:
        /* <DEDUP_REMOVED lines=35> */
.L_x_593:
[----:B------:R-:W-:Y:S05]  /*8fe0*/  BSYNC B0 ;  /* 0x0000000000007941 */ /* 0x000fea0003800000 */
.L_x_592:
        /* <DEDUP_REMOVED lines=21> */
.L_x_566:
        /* <DEDUP_REMOVED lines=24> */
.L_x_595:
        /* <DEDUP_REMOVED lines=22> */
.L_x_596:
        /* <DEDUP_REMOVED lines=42> */
.L_x_598:
[----:B------:R-:W-:Y:S05]  /*96c0*/  BSYNC B0 ;  /* 0x0000000000007941 */ /* 0x000fea0003800000 */
.L_x_597:
        /* <DEDUP_REMOVED lines=19> */
.L_x_600:
[----:B------:R-:W-:Y:S05]  /*9800*/  BSYNC B0 ;  /* 0x0000000000007941 */ /* 0x000fea0003800000 */
.L_x_599:
        /* <DEDUP_REMOVED lines=32> */
.L_x_602:
[----:B------:R-:W-:Y:S05]  /*9a10*/  BSYNC B0 ;  /* 0x0000000000007941 */ /* 0x000fea0003800000 */
.L_x_601:
        /* <DEDUP_REMOVED lines=19> */
.L_x_594:
[----:B------:R-:W-:Y:S05]  /*9b50*/  BSYNC B1 ;  /* 0x0000000000017941 */ /* 0x000fea0003800000 */
.L_x_561:
[----:B------:R-:W-:Y:S02]  /*9b60*/  ULDC UR5, c[0x0][0xc] ;  /* 0x0000030000057ab9 */ /* 0x000fe40000000800 */
[----:B------:R-:W-:-:S04]  /*9b70*/  UIADD3 UR26, UR5, UR26, URZ ;  /* 0x0000001a051a7290 */ /* 0x000fc8000fffe03f */
[----:B------:R-:W-:-:S06]  /*9b80*/  UISETP.GE.AND UP0, UPT, UR26, UR59, UPT ;  /* 0x0000003b1a00728c */ /* 0x000fcc000bf06270 */
[----:B------:R-:W-:-:S13]  /*9b90*/  PLOP3.LUT P0, PT, PT, PT, UP0, 0x80, 0x0 ;  /* 0x000000000000781c */ /* 0x000fda0003f0f008 */
[----:B------:R-:W-:Y:S05]  /*9ba0*/  @P0 BRA `(.L_x_603) ;  /* 0x0000000000040947 */ /* 0x000fea0003800000 */
[----:B------:R-:W-:Y:S05]  /*9bb0*/  BRA `(.L_x_604) ;  /* 0xffffff6c00ec7947 */ /* 0x000fea000383ffff */
.L_x_603:
[----:B------:R-:W-:Y:S05]  /*9bc0*/  EXIT ;  /* 0x000000000000794d */ /* 0x000fea0003800000 */
.L_x_605:
        /* <DEDUP_REMOVED lines=11> */
.L_x_1596:


//--------------------- .text._ZN5flash44flash_bwd_dq_dk_dv_loop_seqk_parallel_kernelI23Flash_bwd_kernel_traitsILi192ELi64ELi64ELi8ELi4ELi2ELi2ELb1ELb1EN7cutlass10bfloat16_tE19Flash_kernel_traitsILi192ELi64ELi64ELi8ES3_EELb1ELb0ELb1ELb0ELb0ELb0ELb0EEEvNS_16Flash_bwd_paramsE --------------------------
	.section	.text._ZN5flash44flash_bwd_dq_dk_dv_loop_seqk_parallel_kernelI23Flash_bwd_kernel_traitsILi192ELi64ELi64ELi8ELi4ELi2ELi2ELb1ELb1EN7cutlass10bfloat16_tE19Flash_kernel_traitsILi192ELi64ELi64ELi8ES3_EELb1ELb0ELb1ELb0ELb0ELb0ELb0EEEvNS_16Flash_bwd_paramsE,"ax",@progbits
	.align	128
        .global         _ZN5flash44flash_bwd_dq_dk_dv_loop_seqk_parallel_kernelI23Flash_bwd_kernel_traitsILi192ELi64ELi64ELi8ELi4ELi2ELi2ELb1ELb1EN7cutlass10bfloat16_tE19Flash_kernel_traitsILi192ELi64ELi64ELi8ES3_EELb1ELb0ELb1ELb0ELb0ELb0ELb0EEEvNS_16Flash_bwd_paramsE
        .type           _ZN5flash44flash_bwd_dq_dk_dv_loop_seqk_parallel_kernelI23Flash_bwd_kernel_traitsILi192ELi64ELi64ELi8ELi4ELi2ELi2ELb1ELb1EN7cutlass10bfloat16_tE19Flash_kernel_traitsILi192ELi64ELi64ELi8ES3_EELb1ELb0ELb1ELb0ELb0ELb0ELb0EEEvNS_16Flash_bwd_paramsE,@function
        .size           _ZN5flash44flash_bwd_dq_dk_dv_loop_seqk_parallel_kernelI23Flash_bwd_kernel_traitsILi192ELi64ELi64ELi8ELi4ELi2ELi2ELb1ELb1EN7cutlass10bfloat16_tE19Flash_kernel_traitsILi192ELi64ELi64ELi8ES3_EELb1ELb0ELb1ELb0ELb0ELb0ELb0EEEvNS_16Flash_bwd_paramsE,(.L_x_1597 - _ZN5flash44flash_bwd_dq_dk_dv_loop_seqk_parallel_kernelI23Flash_bwd_kernel_traitsILi192ELi64ELi64ELi8ELi4ELi2ELi2ELb1ELb1EN7cutlass10bfloat16_tE19Flash_kernel_traitsILi192ELi64ELi64ELi8ES3_EELb1ELb0ELb1ELb0ELb0ELb0ELb0EEEvNS_16Flash_bwd_paramsE)
        .other          _ZN5flash44flash_bwd_dq_dk_dv_loop_seqk_parallel_kernelI23Flash_bwd_kernel_traitsILi192ELi64ELi64ELi8ELi4ELi2ELi2ELb1ELb1EN7cutlass10bfloat16_tE19Flash_kernel_traitsILi192ELi64ELi64ELi8ES3_EELb1ELb0ELb1ELb0ELb0ELb0ELb0EEEvNS_16Flash_bwd_paramsE,@"STO_CUDA_ENTRY STV_DEFAULT"
_ZN5flash44flash_bwd_dq_dk_dv_loop_seqk_parallel_kernelI23Flash_bwd_kernel_traitsILi192ELi64ELi64ELi8ELi4ELi2ELi2ELb1ELb1EN7cutlass10bfloat16_tE19Flash_kernel_traitsILi192ELi64ELi64ELi8ES3_EELb1ELb0ELb1ELb0ELb0ELb0ELb0EEEvNS_16Flash_bwd_paramsE:
.text._ZN5flash44flash_bwd_dq_dk_dv_loop_seqk_parallel_kernelI23Flash_bwd_kernel_traitsILi192ELi64ELi64ELi8ELi4ELi2ELi2ELb1ELb1EN7cutlass10bfloat16_tE19Flash_kernel_traitsILi192ELi64ELi64ELi8ES3_EELb1ELb0ELb1ELb0ELb0ELb0ELb0EEEvNS_16Flash_bwd_paramsE:
        /* <DEDUP_REMOVED lines=16> */
[----:B------:R-:W-:-:S06]  /*0100*/  ULDC UR60, c[0x0][0x394] ;  /* 0x0000e500003c7ab9 */ /* 0x000fcc0000000800 */
[----:B------:R-:W4:Y:S08]  /*0110*/  S2UR UR56, SR_CTAID.Z ;  /* 0x00000000003879c3 */ /* 0x000f300000002700 */
[----:B------:R-:W5:Y:S01]  /*0120*/  S2UR UR45, SR_CTAID.Y ;  /* 0x00000000002d79c3 */ /* 0x000f620000002600 */
[----:B---3--:R-:W-:Y:S01]  /*0130*/  ULEA UR4, UR5, UR4, 0x18 ;  /* 0x0000000405047291 */ /* 0x008fe2000f8ec03f */
[----:B--2---:R-:W-:Y:S01]  /*0140*/  SHF.R.S32.HI R2, RZ, 0x1f, R8 ;  /* 0x0000001fff027819 */ /* 0x004fe20000011408 */
[----:B----4-:R-:W-:-:S03]  /*0150*/  USHF.R.S32.HI UR5, URZ, 0x1f, UR56 ;  /* 0x0000001f3f057899 */ /* 0x010fc60008011438 */
[CC--:B-1----:R-:W-:Y:S02]  /*0160*/  LEA.HI R0, R2.reuse, R8.reuse, RZ, 0x5 ;  /* 0x0000000802007211 */ /* 0x0c2fe400078f28ff */
[CC--:B------:R-:W-:Y:S02]  /*0170*/  LEA.HI R12, R2.reuse, R8.reuse, RZ, 0x3 ;  /* 0x00000008020c7211 */ /* 0x0c0fe400078f18ff */
[CC--:B------:R-:W-:Y:S01]  /*0180*/  LEA.HI R3, R2.reuse, R8.reuse, RZ, 0x4 ;  /* 0x0000000802037211 */ /* 0x0c0fe200078f20ff */
[----:B-----5:R-:W-:Y:S01]  /*0190*/  USHF.L.U32 UR6, UR45, 0x7, URZ ;  /* 0x000000072d067899 */ /* 0x020fe2000800063f */
        /* <DEDUP_REMOVED lines=17> */
[----:B------:R-:W-:Y:S02]  /*02b0*/  SHF.R.S32.HI R13, RZ, 0x3, R12 ;  /* 0x00000003ff0d7819 */ /* 0x000fe4000001140c */
[----:B------:R-:W-:Y:S02]  /*02c0*/  SHF.R.S32.HI R6, RZ, 0x4, R3 ;  /* 0x00000004ff067819 */ /* 0x000fe40000011403 */
[----:B------:R-:W-:Y:S01]  /*02d0*/  LEA.HI R0, R0, R4, RZ, 0x1 ;  /* 0x0000000400007211 */ /* 0x000fe200078f08ff */
[----:B------:R-:W-:Y:S01]  /*02e0*/  IMAD.SHL.U32 R13, R13, 0x40, RZ ;  /* 0x000000400d0d7824 */ /* 0x000fe200078e00ff */
[----:B------:R-:W-:Y:S02]  /*02f0*/  LOP3.LUT R7, R2, 0xfffffffc, RZ, 0xc0, !PT ;  /* 0xfffffffc02077812 */ /* 0x000fe400078ec0ff */
[----:B------:R-:W-:-:S02]  /*0300*/  LEA.HI R3, R3, R6, RZ, 0x1 ;  /* 0x0000000603037211 */ /* 0x000fc400078f08ff */
[----:B------:R-:W-:Y:S01]  /*0310*/  LOP3.LUT R0, R0, 0xfffffffe, RZ, 0xc0, !PT ;  /* 0xfffffffe00007812 */ /* 0x000fe200078ec0ff */
[----:B------:R-:W-:Y:S01]  /*0320*/  IMAD.IADD R20, R4, 0x1, -R7 ;  /* 0x0000000104147824 */ /* 0x000fe200078e0a07 */
[----:B------:R-:W-:Y:S02]  /*0330*/  LEA.HI R2, R8, R9, RZ, 0x3 ;  /* 0x0000000908027211 */ /* 0x000fe400078f18ff */
[----:B------:R-:W-:Y:S01]  /*0340*/  LOP3.LUT R3, R3, 0xfffffffe, RZ, 0xc0, !PT ;  /* 0xfffffffe03037812 */ /* 0x000fe200078ec0ff */
[----:B------:R-:W-:Y:S01]  /*0350*/  IMAD.IADD R15, R4, 0x1, -R0 ;  /* 0x00000001040f7824 */ /* 0x000fe200078e0a00 */
[----:B------:R-:W-:Y:S01]  /*0360*/  LOP3.LUT R2, R2, 0xfffffff8, RZ, 0xc0, !PT ;  /* 0xfffffff802027812 */ /* 0x000fe200078ec0ff */
[----:B------:R-:W-:Y:S01]  /*0370*/  STL [R1+0x84], R20 ;  /* 0x0000841401007387 */ /* 0x000fe20000100800 */
[----:B------:R-:W-:Y:S01]  /*0380*/  LOP3.LUT R0, R13, 0x1c0, RZ, 0xc0, !PT ;  /* 0x000001c00d007812 */ /* 0x000fe200078ec0ff */
[----:B------:R-:W-:Y:S01]  /*0390*/  IMAD.IADD R14, R6, 0x1, -R3 ;  /* 0x00000001060e7824 */ /* 0x000fe200078e0a03 */
[----:B------:R-:W-:Y:S01]  /*03a0*/  SHF.R.S32.HI R4, RZ, 0x1f, R10 ;  /* 0x0000001fff047819 */ /* 0x000fe2000001140a */
[----:B------:R-:W-:Y:S01]  /*03b0*/  IMAD.IADD R7, R9, 0x1, -R2 ;  /* 0x0000000109077824 */ /* 0x000fe200078e0a02 */
[----:B------:R-:W-:Y:S01]  /*03c0*/  LOP3.LUT R3, R0, 0x38, R22, 0xf8, !PT ;  /* 0x0000003800037812 */ /* 0x000fe200078ef816 */
[----:B------:R-:W-:Y:S01]  /*03d0*/  STL [R1+0x48], R22 ;  /* 0x0000481601007387 */ /* 0x000fe20000100800 */
[----:B------:R-:W-:Y:S01]  /*03e0*/  SHF.R.U32.HI R2, RZ, 0x3, R0 ;  /* 0x00000003ff027819 */ /* 0x000fe20000011600 */
[----:B------:R-:W-:Y:S01]  /*03f0*/  IMAD.SHL.U32 R0, R5, 0x40, RZ ;  /* 0x0000004005007824 */ /* 0x000fe200078e00ff */
[----:B------:R-:W-:-:S02]  /*0400*/  LEA.HI R19, R4, R10, RZ, 0x2 ;  /* 0x0000000a04137211 */ /* 0x000fc400078f10ff */
[----:B------:R-:W-:Y:S01]  /*0410*/  LOP3.LUT R9, R3, R2, RZ, 0x3c, !PT ;  /* 0x0000000203097212 */ /* 0x000fe200078e3cff */
[----:B------:R-:W-:Y:S01]  /*0420*/  IMAD.SHL.U32 R2, R15, 0x10, RZ ;  /* 0x000000100f027824 */ /* 0x000fe200078e00ff */
[----:B------:R-:W-:Y:S02]  /*0430*/  LOP3.LUT R0, R0, 0x1c0, RZ, 0xc0, !PT ;  /* 0x000001c000007812 */ /* 0x000fe400078ec0ff */
[----:B------:R-:W-:Y:S02]  /*0440*/  SHF.R.S32.HI R3, RZ, 0x1f, R11 ;  /* 0x0000001fff037819 */ /* 0x000fe4000001140b */
[----:B------:R-:W-:Y:S02]  /*0450*/  LOP3.LUT R4, R0, 0x10, R2, 0xf8, !PT ;  /* 0x0000001000047812 */ /* 0x000fe400078ef802 */
[C---:B------:R-:W-:Y:S02]  /*0460*/  LOP3.LUT P4, RZ, R5.reuse, 0x4, RZ, 0xc0, !PT ;  /* 0x0000000405ff7812 */ /* 0x040fe4000788c0ff */
[----:B------:R-:W-:-:S02]  /*0470*/  LOP3.LUT P3, RZ, R5, 0x2, RZ, 0xc0, !PT ;  /* 0x0000000205ff7812 */ /* 0x000fc4000786c0ff */
[----:B------:R-:W-:Y:S01]  /*0480*/  LEA.HI R13, R3, R11, RZ, 0x3 ;  /* 0x0000000b030d7211 */ /* 0x000fe200078f18ff */
[----:B------:R-:W-:Y:S01]  /*0490*/  IMAD.SHL.U32 R3, R14, 0x200, RZ ;  /* 0x000002000e037824 */ /* 0x000fe200078e00ff */
[----:B------:R-:W-:Y:S02]  /*04a0*/  SHF.R.S32.HI R21, RZ, 0x7, R16 ;  /* 0x00000007ff157819 */ /* 0x000fe40000011410 */
[----:B------:R-:W-:Y:S02]  /*04b0*/  LOP3.LUT R5, R0, 0x8, R12, 0xf8, !PT ;  /* 0x0000000800057812 */ /* 0x000fe400078ef80c */
[----:B------:R-:W-:Y:S01]  /*04c0*/  SHF.R.U32.HI R2, RZ, 0x3, R0 ;  /* 0x00000003ff027819 */ /* 0x000fe20000011600 */
[----:B------:R-:W-:Y:S01]  /*04d0*/  IMAD.SHL.U32 R10, R21, 0x20, RZ ;  /* 0x00000020150a7824 */ /* 0x000fe200078e00ff */
[----:B------:R-:W-:Y:S02]  /*04e0*/  LOP3.LUT R4, R4, 0x8, R12, 0xf8, !PT ;  /* 0x0000000804047812 */ /* 0x000fe400078ef80c */
[----:B------:R-:W-:Y:S01]  /*04f0*/  LOP3.LUT R0, R5, R2, RZ, 0x3c, !PT ;  /* 0x0000000205007212 */ /* 0x000fe200078e3cff */
[----:B------:R-:W-:Y:S01]  /*0500*/  IMAD R5, R21, 0x800, R3 ;  /* 0x0000080015057824 */ /* 0x000fe200078e0203 */
[----:B------:R-:W-:Y:S01]  /*0510*/  LOP3.LUT R2, R3, R4, R2, 0xf6, !PT ;  /* 0x0000000403027212 */ /* 0x000fe200078ef602 */
[----:B------:R1:W-:Y:S01]  /*0520*/  STL [R1+0x88], R10 ;  /* 0x0000880a01007387 */ /* 0x0003e20000100800 */
[----:B------:R-:W-:Y:S01]  /*0530*/  SHF.R.S32.HI R3, RZ, 0x6, R17 ;  /* 0x00000006ff037819 */ /* 0x000fe20000011411 */
[----:B------:R-:W-:Y:S01]  /*0540*/  IMAD.IADD R0, R5, 0x1, R0 ;  /* 0x0000000105007824 */ /* 0x000fe200078e0200 */
[----:B------:R-:W-:-:S02]  /*0550*/  LOP3.LUT R6, R13, 0xfffffff8, RZ, 0xc0, !PT ;  /* 0xfffffff80d067812 */ /* 0x000fc400078ec0ff */
[----:B------:R-:W-:Y:S01]  /*0560*/  LOP3.LUT R8, R7, 0x1, RZ, 0xc0, !PT ;  /* 0x0000000107087812 */ /* 0x000fe200078ec0ff */
[C---:B------:R-:W-:Y:S01]  /*0570*/  IMAD R17, R3.reuse, 0x200, R9 ;  /* 0x0000020003117824 */ /* 0x040fe200078e0209 */
[----:B------:R-:W-:Y:S01]  /*0580*/  LEA R2, R2, UR4, 0x1 ;  /* 0x0000000402027c11 */ /* 0x000fe2000f8e08ff */
[----:B------:R-:W-:Y:S01]  /*0590*/  IMAD.SHL.U32 R4, R3, 0x8, RZ ;  /* 0x0000000803047824 */ /* 0x000fe200078e00ff */
[----:B------:R-:W-:Y:S01]  /*05a0*/  ISETP.NE.U32.AND P0, PT, R8, 0x1, PT ;  /* 0x000000010800780c */ /* 0x000fe20003f05070 */
[----:B------:R-:W-:Y:S02]  /*05b0*/  IMAD.SHL.U32 R3, R7, 0x40, RZ ;  /* 0x0000004007037824 */ /* 0x000fe400078e00ff */
[----:B------:R-:W-:Y:S01]  /*05c0*/  IMAD.IADD R6, R11, 0x1, -R6 ;  /* 0x000000010b067824 */ /* 0x000fe200078e0a06 */
[----:B------:R-:W-:Y:S01]  /*05d0*/  R2P PR, R7, 0x6 ;  /* 0x0000000607007804 */ /* 0x000fe20000000000 */
[----:B------:R-:W-:Y:S01]  /*05e0*/  IMAD.SHL.U32 R8, R14, 0x20, RZ ;  /* 0x000000200e087824 */ /* 0x000fe200078e00ff */
[----:B------:R-:W-:Y:S01]  /*05f0*/  LOP3.LUT R3, R3, 0x1c0, RZ, 0xc0, !PT ;  /* 0x000001c003037812 */ /* 0x000fe200078ec0ff */
[----:B------:R-:W-:Y:S01]  /*0600*/  IMAD.SHL.U32 R7, R18, 0x2, RZ ;  /* 0x0000000212077824 */ /* 0x000fe200078e00ff */
[----:B------:R-:W-:-:S02]  /*0610*/  LOP3.LUT R4, R4, 0x18, RZ, 0xc0, !PT ;  /* 0x0000001804047812 */ /* 0x000fc400078ec0ff */
[----:B------:R-:W-:Y:S01]  /*0620*/  LOP3.LUT R9, R3, 0x20, R10, 0xf8, !PT ;  /* 0x0000002003097812 */ /* 0x000fe200078ef80a */
[----:B------:R-:W-:Y:S01]  /*0630*/  IMAD R11, R20, 0x400, R7 ;  /* 0x00000400140b7824 */ /* 0x000fe200078e0207 */
[----:B------:R-:W-:Y:S02]  /*0640*/  SHF.R.U32.HI R5, RZ, 0x3, R3 ;  /* 0x00000003ff057819 */ /* 0x000fe40000011603 */
[C---:B------:R-:W-:Y:S01]  /*0650*/  LOP3.LUT P6, RZ, R6.reuse, 0x4, RZ, 0xc0, !PT ;  /* 0x0000000406ff7812 */ /* 0x040fe200078cc0ff */
[C---:B-1----:R-:W-:Y:S01]  /*0660*/  IMAD.SHL.U32 R10, R6.reuse, 0x40, RZ ;  /* 0x00000040060a7824 */ /* 0x042fe200078e00ff */
[----:B------:R-:W-:Y:S02]  /*0670*/  LOP3.LUT P5, RZ, R6, 0x2, RZ, 0xc0, !PT ;  /* 0x0000000206ff7812 */ /* 0x000fe400078ac0ff */
[----:B------:R-:W-:Y:S02]  /*0680*/  LOP3.LUT R9, R9, R5, RZ, 0x3c, !PT ;  /* 0x0000000509097212 */ /* 0x000fe400078e3cff */
[----:B------:R-:W-:Y:S01]  /*0690*/  LOP3.LUT R6, R5, R3, R4, 0x1e, !PT ;  /* 0x0000000305067212 */ /* 0x000fe200078e1e04 */
[----:B------:R-:W-:Y:S01]  /*06a0*/  IMAD R5, R15, 0x400, R7 ;  /* 0x000004000f057824 */ /* 0x000fe200078e0207 */
[----:B------:R-:W-:Y:S01]  /*06b0*/  LOP3.LUT R12, R4, 0x20, R8, 0xf8, !PT ;  /* 0x00000020040c7812 */ /* 0x000fe200078ef808 */
[----:B------:R-:W-:Y:S01]  /*06c0*/  IMAD.SHL.U32 R7, R14, 0x8, RZ ;  /* 0x000000080e077824 */ /* 0x000fe200078e00ff */
[----:B------:R-:W-:Y:S01]  /*06d0*/  LOP3.LUT R3, R10, 0x1c0, RZ, 0xc0, !PT ;  /* 0x000001c00a037812 */ /* 0x000fe200078ec0ff */
[----:B------:R-:W-:-:S02]  /*06e0*/  IMAD.SHL.U32 R8, R13, 0x40, RZ ;  /* 0x000000400d087824 */ /* 0x000fc400078e00ff */
[----:B------:R-:W-:Y:S01]  /*06f0*/  IMAD.IADD R16, R11, 0x1, R9 ;  /* 0x000000010b107824 */ /* 0x000fe200078e0209 */
[----:B------:R-:W-:Y:S01]  /*0700*/  SHF.R.U32.HI R4, RZ, 0x3, R3 ;  /* 0x00000003ff047819 */ /* 0x000fe20000011603 */
[----:B------:R-:W-:Y:S01]  /*0710*/  IMAD.IADD R11, R5, 0x1, R6 ;  /* 0x00000001050b7824 */ /* 0x000fe200078e0206 */
[----:B------:R-:W-:Y:S01]  /*0720*/  LOP3.LUT R5, R3, 0x8, R7, 0xf8, !PT ;  /* 0x0000000803057812 */ /* 0x000fe200078ef807 */
[----:B------:R-:W-:Y:S01]  /*0730*/  VIADD R14, R22, 0x80 ;  /* 0x00000080160e7836 */ /* 0x000fe20000000000 */
[----:B------:R-:W-:Y:S01]  /*0740*/  LOP3.LUT R8, R8, 0xfffffe00, RZ, 0xc0, !PT ;  /* 0xfffffe0008087812 */ /* 0x000fe200078ec0ff */
[----:B------:R-:W-:Y:S01]  /*0750*/  IMAD.MOV.U32 R6, RZ, RZ, 0x20 ;  /* 0x00000020ff067424 */ /* 0x000fe200078e00ff */
[----:B------:R-:W-:Y:S01]  /*0760*/  LOP3.LUT R3, R4, R12, R3, 0x1e, !PT ;  /* 0x0000000c04037212 */ /* 0x000fe200078e1e03 */
[----:B------:R-:W-:Y:S01]  /*0770*/  IMAD.MOV.U32 R12, RZ, RZ, 0x40 ;  /* 0x00000040ff0c7424 */ /* 0x000fe200078e00ff */
[----:B------:R-:W-:Y:S01]  /*0780*/  LOP3.LUT R4, R5, R4, RZ, 0x3c, !PT ;  /* 0x0000000405047212 */ /* 0x000fe200078e3cff */
[--C-:B------:R-:W-:Y:S01]  /*0790*/  IMAD R7, R20, 0x400, R8.reuse ;  /* 0x0000040014077824 */ /* 0x100fe200078e0208 */
[----:B------:R-:W-:Y:S01]  /*07a0*/  SHF.R.S32.HI R5, RZ, 0x2, R19 ;  /* 0x00000002ff057819 */ /* 0x000fe20000011413 */
[----:B------:R-:W-:Y:S01]  /*07b0*/  IMAD R9, R15, 0x400, R8 ;  /* 0x000004000f097824 */ /* 0x000fe200078e0208 */
[----:B------:R-:W-:Y:S01]  /*07c0*/  LOP3.LUT R8, R3, R8, RZ, 0xfc, !PT ;  /* 0x0000000803087212 */ /* 0x000fe200078efcff */
[----:B------:R-:W-:-:S02]  /*07d0*/  VIADD R15, R22, 0x40 ;  /* 0x00000040160f7836 */ /* 0x000fc40000000000 */
[----:B------:R-:W-:Y:S02]  /*07e0*/  IMAD.IADD R7, R7, 0x1, R4 ;  /* 0x0000000107077824 */ /* 0x000fe400078e0204 */
[----:B------:R-:W-:Y:S01]  /*07f0*/  IMAD.IADD R9, R4, 0x1, R9 ;  /* 0x0000000104097824 */ /* 0x000fe200078e0209 */
[----:B------:R-:W-:Y:S01]  /*0800*/  STL [R1+0x6c], R15 ;  /* 0x00006c0f01007387 */ /* 0x000fe20000100800 */
[----:B------:R-:W-:Y:S01]  /*0810*/  IMAD.U32 R3, RZ, RZ, UR5 ;  /* 0x00000005ff037e24 */ /* 0x000fe2000f8e00ff */
[----:B------:R-:W-:Y:S01]  /*0820*/  USHF.R.S32.HI UR5, URZ, 0x1f, UR45 ;  /* 0x0000001f3f057899 */ /* 0x000fe2000801142d */
[----:B------:R-:W-:Y:S01]  /*0830*/  IMAD.U32 R4, RZ, RZ, UR6 ;  /* 0x00000006ff047e24 */ /* 0x000fe2000f8e00ff */
[----:B------:R-:W-:Y:S01]  /*0840*/  USHF.R.S32.HI UR6, URZ, 0x1f, UR56 ;  /* 0x0000001f3f067899 */ /* 0x000fe20008011438 */
[----:B------:R-:W-:Y:S01]  /*0850*/  IMAD R13, R20, 0x10, R5 ;  /* 0x00000010140d7824 */ /* 0x000fe200078e0205 */
[----:B------:R-:W-:Y:S01]  /*0860*/  LEA R5, R17, UR4, 0x1 ;  /* 0x0000000411057c11 */ /* 0x000fe2000f8e08ff */
[----:B------:R-:W-:Y:S01]  /*0870*/  STL [R1+0x70], R14 ;  /* 0x0000700e01007387 */ /* 0x000fe20000100800 */
[----:B------:R-:W-:Y:S01]  /*0880*/  IMAD.MOV.U32 R10, RZ, RZ, -0x10 ;  /* 0xfffffff0ff0a7424 */ /* 0x000fe200078e00ff */
[----:B------:R-:W-:Y:S01]  /*0890*/  SEL R4, R6, 0xffffffe0, !P3 ;  /* 0xffffffe006047807 */ /* 0x000fe20005800000 */
[----:B------:R-:W-:Y:S01]  /*08a0*/  IMAD.U32 R3, RZ, RZ, UR5 ;  /* 0x00000005ff037e24 */ /* 0x000fe2000f8e00ff */
[----:B------:R1:W-:Y:S01]  /*08b0*/  STL [R1+0x50], R13 ;  /* 0x0000500d01007387 */ /* 0x0003e20000100800 */
[----:B------:R-:W-:Y:S01]  /*08c0*/  IMAD.U32 R3, RZ, RZ, UR6 ;  /* 0x00000006ff037e24 */ /* 0x000fe2000f8e00ff */
[----:B------:R-:W-:Y:S01]  /*08d0*/  UIADD3 UR6, UR4, 0xc000, URZ ;  /* 0x0000c00004067890 */ /* 0x000fe2000fffe03f */
[----:B------:R-:W-:Y:S01]  /*08e0*/  SEL R3, R12, 0xffffffc0, !P4 ;  /* 0xffffffc00c037807 */ /* 0x000fe20006000000 */
[----:B------:R2:W-:Y:S01]  /*08f0*/  STL [R1+0x2c], R5 ;  /* 0x00002c0501007387 */ /* 0x0005e20000100800 */
[----:B------:R-:W-:Y:S01]  /*0900*/  SEL R10, R10, 0x10, !P0 ;  /* 0x000000100a0a7807 */ /* 0x000fe20004000000 */
[----:B------:R-:W-:Y:S01]  /*0910*/  UIADD3 UR5, UR4, 0x12000, URZ ;  /* 0x0001200004057890 */ /* 0x000fe2000fffe03f */
[----:B------:R-:W-:-:S05]  /*0920*/  SEL R6, R6, 0xffffffe0, !P5 ;  /* 0xffffffe006067807 */ /* 0x000fca0006800000 */
[----:B------:R-:W-:Y:S02]  /*0930*/  LEA R9, R9, UR5, 0x1 ;  /* 0x0000000509097c11 */ /* 0x000fe4000f8e08ff */
[----:B-1----:R-:W-:Y:S02]  /*0940*/  LEA R13, R0, UR4, 0x1 ;  /* 0x00000004000d7c11 */ /* 0x002fe4000f8e08ff */
[----:B------:R-:W-:Y:S02]  /*0950*/  LEA R0, R16, UR4, 0x1 ;  /* 0x0000000410007c11 */ /* 0x000fe4000f8e08ff */
[----:B--2---:R-:W-:Y:S01]  /*0960*/  SEL R5, R12, 0xffffffc0, !P6 ;  /* 0xffffffc00c057807 */ /* 0x004fe20007000000 */
[--C-:B------:R-:W-:Y:S01]  /*0970*/  IMAD.IADD R12, R4, 0x1, R13.reuse ;  /* 0x00000001040c7824 */ /* 0x100fe200078e020d */
[C---:B------:R-:W-:Y:S01]  /*0980*/  IADD3 R4, R3.reuse, R13, R4 ;  /* 0x0000000d03047210 */ /* 0x040fe20007ffe004 */
[----:B------:R1:W-:Y:S01]  /*0990*/  STL [R1], R13 ;  /* 0x0000000d01007387 */ /* 0x0003e20000100800 */
[----:B------:R-:W-:-:S02]  /*09a0*/  IMAD.IADD R252, R3, 0x1, R13 ;  /* 0x0000000103fc7824 */ /* 0x000fc400078e020d */
[----:B------:R-:W-:Y:S01]  /*09b0*/  IMAD.IADD R3, R3, 0x1, R2 ;  /* 0x0000000103037824 */ /* 0x000fe200078e0202 */
[----:B------:R2:W-:Y:S04]  /*09c0*/  STL [R1+0x4], R12 ;  /* 0x0000040c01007387 */ /* 0x0005e80000100800 */
[----:B------:R3:W-:Y:S04]  /*09d0*/  STL [R1+0x10], R4 ;  /* 0x0000100401007387 */ /* 0x0007e80000100800 */
[----:B------:R4:W-:Y:S01]  /*09e0*/  STL [R1+0x54], R0 ;  /* 0x0000540001007387 */ /* 0x0009e20000100800 */
[----:B-1----:R-:W-:Y:S01]  /*09f0*/  LEA R13, R11, UR6, 0x1 ;  /* 0x000000060b0d7c11 */ /* 0x002fe2000f8e08ff */
[----:B------:R-:W-:-:S04]  /*0a00*/  IMAD.IADD R11, R0, 0x1, R10 ;  /* 0x00000001000b7824 */ /* 0x000fc800078e020a */
[----:B------:R-:W-:Y:S01]  /*0a10*/  STL [R1+0x74], R13 ;  /* 0x0000740d01007387 */ /* 0x000fe20000100800 */
[C---:B--2---:R-:W-:Y:S02]  /*0a20*/  VIADD R12, R13.reuse, 0x40 ;  /* 0x000000400d0c7836 */ /* 0x044fe40000000000 */
[C---:B---3--:R-:W-:Y:S01]  /*0a30*/  VIADD R4, R0.reuse, 0x20 ;  /* 0x0000002000047836 */ /* 0x048fe20000000000 */
[----:B------:R1:W-:Y:S01]  /*0a40*/  STL [R1+0x60], R11 ;  /* 0x0000600b01007387 */ /* 0x0003e20000100800 */
[----:B------:R-:W-:Y:S02]  /*0a50*/  @P1 VIADD R4, R0, 0xffffffe0 ;  /* 0xffffffe000041836 */ /* 0x000fe40000000000 */
[----:B------:R-:W-:Y:S01]  /*0a60*/  @P2 VIADD R12, R13, 0xffffffc0 ;  /* 0xffffffc00d0c2836 */ /* 0x000fe20000000000 */
[----:B----4-:R-:W-:Y:S01]  /*0a70*/  LEA R0, R8, UR4, 0x1 ;  /* 0x0000000408007c11 */ /* 0x010fe2000f8e08ff */
        /* <DEDUP_REMOVED lines=20> */
.L_x_652:
        /* <DEDUP_REMOVED lines=67> */
.L_x_606:
        /* <DEDUP_REMOVED lines=15> */
[----:B------:R-:W-:Y:S01]  /*10e0*/  UIMAD UR24, UR45, UR7, UR6 ;  /* 0x000000072d1872a4 */ /* 0x000fe2000f8e0206 */
[----:B------:R-:W-:-:S02]  /*10f0*/  @UP2 ULDC.64 UR10, c[0x0][0x420] ;  /* 0x00010800000a2ab9 */ /* 0x000fc40000000a00 */
[----:B------:R-:W-:Y:S01]  /*1100*/  @!UP2 ULDC.64 UR6, c[0x0][0x418] ;  /* 0x000106000006aab9 */ /* 0x000fe20000000a00 */
[----:B------:R-:W-:Y:S02]  /*1110*/  @UP2 UIMAD.WIDE.U32 UR46, UR9, UR10, URZ ;  /* 0x0000000a092e22a5 */ /* 0x000fe4000f8e003f */
[----:B------:R-:W-:Y:S02]  /*1120*/  @!UP2 UIMAD UR10, UR58, UR6, URZ ;  /* 0x000000063a0aa2a4 */ /* 0x000fe4000f8e023f */
[----:B------:R-:W-:Y:S02]  /*1130*/  @!UP2 UIMAD.WIDE.U32 UR38, UR45, UR6, URZ ;  /* 0x000000062d26a2a5 */ /* 0x000fe4000f8e003f */
[----:B------:R-:W-:Y:S01]  /*1140*/  UIADD3 UR6, UR12, 0x40, UR42 ;  /* 0x000000400c067890 */ /* 0x000fe2000fffe02a */
[----:B------:R-:W-:Y:S01]  /*1150*/  ULDC UR18, c[0x0][0x394] ;  /* 0x0000e50000127ab9 */ /* 0x000fe20000000800 */
[----:B-1----:R-:W-:Y:S01]  /*1160*/  IABS R8, R9 ;  /* 0x0000000900087213 */ /* 0x002fe20000000000 */
[----:B------:R-:W-:Y:S01]  /*1170*/  USEL UR34, UR20, URZ, UP0 ;  /* 0x0000003f14227287 */ /* 0x000fe20008000000 */
[----:B------:R-:W-:Y:S01]  /*1180*/  ISETP.NE.AND P3, PT, R9, RZ, PT ;  /* 0x000000ff0900720c */ /* 0x000fe20003f65270 */
[----:B------:R-:W-:Y:S01]  /*1190*/  UIADD3 UR18, UR6, UR18, -UR8 ;  /* 0x0000001206127290 */ /* 0x000fe2000fffe808 */
[----:B------:R-:W1:Y:S01]  /*11a0*/  I2F.RP R4, R8 ;  /* 0x0000000800047306 */ /* 0x000e620000209400 */
[----:B------:R-:W-:Y:S01]  /*11b0*/  ULDC.64 UR30, c[0x0][0x240] ;  /* 0x00009000001e7ab9 */ /* 0x000fe20000000a00 */
[----:B------:R-:W-:Y:S01]  /*11c0*/  ULDC UR59, c[0x0][0x2d4] ;  /* 0x0000b500003b7ab9 */ /* 0x000fe20000000800 */
[----:B------:R-:W-:Y:S01]  /*11d0*/  ULDC UR28, c[0x0][0x2dc] ;  /* 0x0000b700001c7ab9 */ /* 0x000fe20000000800 */
[----:B--2---:R-:W-:-:S02]  /*11e0*/  UIMAD.WIDE.U32 UR26, UR13, UR14, URZ ;  /* 0x0000000e0d1a72a5 */ /* 0x004fc4000f8e003f */
[----:B------:R-:W-:Y:S02]  /*11f0*/  USHF.R.S32.HI UR36, URZ, 0x1f, UR59 ;  /* 0x0000001f3f247899 */ /* 0x000fe4000801143b */
[----:B------:R-:W-:Y:S02]  /*1200*/  UIMAD UR50, UR13, UR15, UR27 ;  /* 0x0000000f0d3272a4 */ /* 0x000fe4000f8e021b */
[----:B------:R-:W-:Y:S01]  /*1210*/  UIADD3 UR13, UR12, 0x3f, URZ ;  /* 0x0000003f0c0d7890 */ /* 0x000fe2000fffe03f */
[----:B------:R-:W-:Y:S01]  /*1220*/  ULDC.U8 UR27, c[0x0][0x480] ;  /* 0x00012000001b7ab9 */ /* 0x000fe20000000000 */
[----:B------:R-:W-:Y:S01]  /*1230*/  UIMAD.WIDE.U32 UR14, UR9, UR30, URZ ;  /* 0x0000001e090e72a5 */ /* 0x000fe2000f8e003f */
[----:B-1----:R-:W1:Y:S01]  /*1240*/  MUFU.RCP R4, R4 ;  /* 0x0000000400047308 */ /* 0x002e620000001000 */
[----:B------:R-:W-:Y:S02]  /*1250*/  USHF.R.S32.HI UR20, URZ, 0x1f, UR13 ;  /* 0x0000001f3f147899 */ /* 0x000fe4000801140d */
[----:B------:R-:W-:-:S02]  /*1260*/  UISETP.NE.AND UP4, UPT, UR27, URZ, UPT ;  /* 0x0000003f1b00728c */ /* 0x000fc4000bf85270 */
[----:B------:R-:W-:Y:S02]  /*1270*/  ULEA.HI UR27, UR20, UR13, URZ, 0x6 ;  /* 0x0000000d141b7291 */ /* 0x000fe4000f8f303f */
[----:B------:R-:W-:Y:S02]  /*1280*/  UIADD3 UR13, UR18, 0x3f, URZ ;  /* 0x0000003f120d7890 */ /* 0x000fe4000fffe03f */
[----:B------:R-:W-:Y:S02]  /*1290*/  USEL UR57, UR16, UR14, !UP2 ;  /* 0x0000000e10397287 */ /* 0x000fe4000d000000 */
[----:B------:R-:W-:Y:S01]  /*12a0*/  USHF.R.S32.HI UR14, URZ, 0x1f, UR13 ;  /* 0x0000001f3f0e7899 */ /* 0x000fe2000801140d */
[----:B------:R-:W-:Y:S01]  /*12b0*/  ULDC UR61, c[0x0][0x270] ;  /* 0x00009c00003d7ab9 */ /* 0x000fe20000000800 */
[----:B------:R-:W-:Y:S02]  /*12c0*/  @UP2 UIMAD UR49, UR9, UR11, UR47 ;  /* 0x0000000b093122a4 */ /* 0x000fe4000f8e022f */
[----:B------:R-:W-:Y:S01]  /*12d0*/  @!UP2 UIMAD UR35, UR45, UR7, UR10 ;  /* 0x000000072d23a2a4 */ /* 0x000fe2000f8e020a */
[----:B-1----:R-:W-:Y:S01]  /*12e0*/  VIADD R4, R4, 0xffffffe ;  /* 0x0ffffffe04047836 */ /* 0x002fe20000000000 */
[----:B------:R-:W-:-:S02]  /*12f0*/  USHF.L.U64.HI UR19, UR45, 0x7, UR58 ;  /* 0x000000072d137899 */ /* 0x000fc4000801023a */
[----:B------:R-:W-:Y:S01]  /*1300*/  UIMAD UR23, UR9, UR31, URZ ;  /* 0x0000001f091772a4 */ /* 0x000fe2000f8e023f */
[----:B------:R-:W1:Y:S01]  /*1310*/  F2I.FTZ.U32.TRUNC.NTZ R5, R4 ;  /* 0x0000000400057305 */ /* 0x000e62000021f000 */
[----:B------:R-:W-:Y:S02]  /*1320*/  UIMAD.WIDE UR6, UR28, UR61, URZ ;  /* 0x0000003d1c0672a5 */ /* 0x000fe4000f8e023f */
[----:B------:R-:W-:Y:S02]  /*1330*/  UIMAD.WIDE.U32 UR10, UR45, UR59, URZ ;  /* 0x0000003b2d0a72a5 */ /* 0x000fe4000f8e003f */
[----:B------:R-:W-:Y:S02]  /*1340*/  ULEA.HI UR20, UR14, UR13, URZ, 0x6 ;  /* 0x0000000d0e147291 */ /* 0x000fe4000f8f303f */
[----:B------:R-:W-:Y:S02]  /*1350*/  UIMAD UR13, UR36, UR45, URZ ;  /* 0x0000002d240d72a4 */ /* 0x000fe4000f8e023f */
[----:B------:R-:W-:-:S02]  /*1360*/  UIADD3 UR51, UR17, UR24, URZ ;  /* 0x0000001811337290 */ /* 0x000fc4000fffe03f */
[----:B------:R-:W-:Y:S02]  /*1370*/  USEL UR32, UR19, URZ, UP0 ;  /* 0x0000003f13207287 */ /* 0x000fe40008000000 */
[----:B------:R-:W-:Y:S01]  /*1380*/  @UP2 UIADD3 UR51, UR15, UR23, URZ ;  /* 0x000000170f332290 */ /* 0x000fe2000fffe03f */
[----:B-1----:R-:W-:Y:S01]  /*1390*/  IMAD.MOV R4, RZ, RZ, -R5 ;  /* 0x000000ffff047224 */ /* 0x002fe200078e0a05 */
[----:B------:R-:W-:Y:S02]  /*13a0*/  UIMAD.WIDE.U32 UR14, UR6, UR10, URZ ;  /* 0x0000000a060e72a5 */ /* 0x000fe4000f8e003f */
[----:B------:R-:W-:Y:S01]  /*13b0*/  UIMAD UR19, UR7, UR10, URZ ;  /* 0x0000000a071372a4 */ /* 0x000fe2000f8e023f */
[----:B------:R-:W-:Y:S01]  /*13c0*/  IMAD R6, R4, R8, RZ ;  /* 0x0000000804067224 */ /* 0x000fe200078e02ff */
[----:B------:R-:W-:Y:S01]  /*13d0*/  UIMAD UR10, UR58, UR59, UR13 ;  /* 0x0000003b3a0a72a4 */ /* 0x000fe2000f8e020d */
[----:B------:R-:W-:Y:S01]  /*13e0*/  IMAD.MOV.U32 R4, RZ, RZ, RZ ;  /* 0x000000ffff047224 */ /* 0x000fe200078e00ff */
[----:B------:R-:W-:-:S02]  /*13f0*/  USHF.R.S32.HI UR18, URZ, 0x6, UR27 ;  /* 0x000000063f127899 */ /* 0x000fc4000801141b */
[----:B------:R-:W-:Y:S01]  /*1400*/  USHF.R.S32.HI UR13, URZ, 0x6, UR20 ;  /* 0x000000063f0d7899 */ /* 0x000fe20008011414 */
[----:B------:R-:W-:Y:S01]  /*1410*/  IMAD.HI.U32 R4, R5, R6, R4 ;  /* 0x0000000605047227 */ /* 0x000fe200078e0004 */
[----:B------:R-:W-:Y:S01]  /*1420*/  MOV R5, R7 ;  /* 0x0000000700057202 */ /* 0x000fe20000000f00 */
[----:B------:R-:W-:Y:S02]  /*1430*/  UIADD3 UR10, UR11, UR10, URZ ;  /* 0x0000000a0b0a7290 */ /* 0x000fe4000fffe03f */
[----:B------:R-:W-:Y:S02]  /*1440*/  UISETP.LT.AND UP0, UPT, UR18, UR13, UPT ;  /* 0x0000000d1200728c */ /* 0x000fe4000bf01270 */
[----:B------:R-:W-:Y:S01]  /*1450*/  IMAD.HI.U32 R4, R4, R5, RZ ;  /* 0x0000000504047227 */ /* 0x000fe200078e00ff */
[----:B------:R-:W-:Y:S02]  /*1460*/  UIMAD UR19, UR6, UR10, UR19 ;  /* 0x0000000a061372a4 */ /* 0x000fe4000f8e0213 */
[----:B------:R-:W-:Y:S01]  /*1470*/  USEL UR36, UR18, UR13, UP0 ;  /* 0x0000000d12247287 */ /* 0x000fe20008000000 */
[----:B------:R-:W-:Y:S01]  /*1480*/  IMAD.MOV R6, RZ, RZ, -R4 ;  /* 0x000000ffff067224 */ /* 0x000fe200078e0a04 */
[----:B------:R-:W-:-:S02]  /*1490*/  UIMAD.WIDE.U32 UR10, UR6, UR9, URZ ;  /* 0x00000009060a72a5 */ /* 0x000fc4000f8e003f */
[----:B------:R-:W-:Y:S01]  /*14a0*/  UIMAD UR13, UR7, UR9, URZ ;  /* 0x00000009070d72a4 */ /* 0x000fe2000f8e023f */
[C---:B------:R-:W-:Y:S01]  /*14b0*/  IMAD R5, R8.reuse, R6, R5 ;  /* 0x0000000608057224 */ /* 0x040fe200078e0205 */
[----:B------:R-:W-:Y:S02]  /*14c0*/  UIADD3 UR43, UR15, UR19, URZ ;  /* 0x000000130f2b7290 */ /* 0x000fe4000fffe03f */
[----:B------:R-:W-:Y:S02]  /*14d0*/  UISETP.NE.AND UP1, UPT, UR44, -0x1, UPT ;  /* 0xffffffff2c00788c */ /* 0x000fe4000bf25270 */
[----:B------:R-:W-:Y:S01]  /*14e0*/  ISETP.GT.U32.AND P1, PT, R8, R5, PT ;  /* 0x000000050800720c */ /* 0x000fe20003f24070 */
[----:B------:R-:W-:Y:S01]  /*14f0*/  @UP2 UIADD3 UR43, UR11, UR13, URZ ;  /* 0x0000000d0b2b2290 */ /* 0x000fe2000fffe03f */
[----:B------:R-:W-:Y:S01]  /*1500*/  ULDC.U8 UR25, c[0x0][0x3d8] ;  /* 0x0000f60000197ab9 */ /* 0x000fe20000000000 */
[----:B------:R-:W-:Y:S02]  /*1510*/  ULEA UR13, UR36, 0xffffffc0, 0x6 ;  /* 0xffffffc0240d7891 */ /* 0x000fe4000f8e303f */
[----:B------:R-:W-:-:S02]  /*1520*/  UISETP.NE.AND UP3, UPT, UR25, URZ, UPT ;  /* 0x0000003f1900728c */ /* 0x000fc4000bf65270 */
[----:B------:R-:W-:Y:S02]  /*1530*/  USEL UR55, UR14, UR10, !UP2 ;  /* 0x0000000a0e377287 */ /* 0x000fe4000d000000 */
[----:B------:R-:W-:Y:S02]  /*1540*/  USHF.R.S32.HI UR20, URZ, 0x1f, UR13 ;  /* 0x0000001f3f147899 */ /* 0x000fe4000801140d */
[----:B------:R-:W-:Y:S02]  /*1550*/  UIADD3 UR14, UP0, UR13, UR34, URZ ;  /* 0x000000220d0e7290 */ /* 0x000fe4000ff1e03f */
[----:B------:R-:W-:Y:S01]  /*1560*/  @!P1 IMAD.IADD R5, R5, 0x1, -R8 ;  /* 0x0000000105059824 */ /* 0x000fe200078e0a08 */
[----:B------:R-:W-:Y:S01]  /*1570*/  @!P1 IADD3 R4, R4, 0x1, RZ ;  /* 0x0000000104049810 */ /* 0x000fe20007ffe0ff */
[----:B------:R-:W-:Y:S01]  /*1580*/  @UP1 UIADD3 UR21, UR41, UR44, URZ ;  /* 0x0000002c29151290 */ /* 0x000fe2000fffe03f */
[----:B------:R-:W-:Y:S01]  /*1590*/  PLOP3.LUT P1, PT, PT, PT, UP1, 0x80, 0x0 ;  /* 0x000000000000781c */ /* 0x000fe20003f2f018 */
[----:B------:R-:W-:Y:S01]  /*15a0*/  UIADD3.X UR15, UR20, UR32, URZ, UP0, !UPT ;  /* 0x00000020140f7290 */ /* 0x000fe200087fe43f */
[----:B------:R-:W-:Y:S01]  /*15b0*/  ISETP.GE.U32.AND P0, PT, R5, R8, PT ;  /* 0x000000080500720c */ /* 0x000fe20003f06070 */
[----:B------:R-:W-:Y:S01]  /*15c0*/  UIMAD UR7, UR7, UR14, URZ ;  /* 0x0000000e070772a4 */ /* 0x000fe2000f8e023f */
[----:B------:R-:W-:Y:S01]  /*15d0*/  LOP3.LUT R5, R9, UR56, RZ, 0x3c, !PT ;  /* 0x0000003809057c12 */ /* 0x000fe2000f8e3cff */
[----:B------:R-:W-:-:S02]  /*15e0*/  @UP1 UIADD3 UR22, UR41, UR44, URZ ;  /* 0x0000002c29161290 */ /* 0x000fc4000fffe03f */
[----:B------:R-:W-:Y:S01]  /*15f0*/  UIMAD UR48, UR56, UR28, URZ ;  /* 0x0000001c383072a4 */ /* 0x000fe2000f8e023f */
[----:B------:R-:W-:Y:S01]  /*1600*/  ISETP.GE.AND P2, PT, R5, RZ, PT ;  /* 0x000000ff0500720c */ /* 0x000fe20003f46270 */
[----:B------:R-:W-:Y:S01]  /*1610*/  ULDC UR34, c[0x0][0x2c4] ;  /* 0x0000b10000227ab9 */ /* 0x000fe20000000800 */
[----:B------:R-:W-:Y:S01]  /*1620*/  @UP1 ULDC.64 UR28, c[0x0][0x248] ;  /* 0x00009200001c1ab9 */ /* 0x000fe20000000a00 */
[----:B------:R-:W-:Y:S01]  /*1630*/  UIMAD UR18, UR6, UR15, UR7 ;  /* 0x0000000f061272a4 */ /* 0x000fe2000f8e0207 */
[----:B------:R-:W-:Y:S01]  /*1640*/  @UP1 ULDC.64 UR24, c[0x0][0x250] ;  /* 0x0000940000181ab9 */ /* 0x000fe20000000a00 */
[----:B------:R-:W-:Y:S02]  /*1650*/  @UP3 UIMAD UR15, UR45, UR34, URZ ;  /* 0x000000222d0f32a4 */ /* 0x000fe4000f8e023f */
[----:B------:R-:W-:Y:S01]  /*1660*/  @P0 VIADD R4, R4, 0x1 ;  /* 0x0000000104040836 */ /* 0x000fe20000000000 */
[----:B------:R-:W-:Y:S01]  /*1670*/  @UP1 UIMAD.WIDE.U32 UR16, UR21, UR28, URZ ;  /* 0x0000001c151012a5 */ /* 0x000fe2000f8e003f */
[----:B------:R-:W-:Y:S01]  /*1680*/  PLOP3.LUT P0, PT, PT, PT, UP3, 0x80, 0x0 ;  /* 0x000000000000781c */ /* 0x000fe20003f0f038 */
[----:B------:R-:W-:Y:S01]  /*1690*/  @UP1 UIMAD UR21, UR21, UR29, URZ ;  /* 0x0000001d151512a4 */ /* 0x000fe2000f8e023f */
[----:B------:R-:W-:Y:S01]  /*16a0*/  IMAD.MOV.U32 R18, RZ, RZ, R4 ;  /* 0x000000ffff127224 */ /* 0x000fe200078e0004 */
[----:B------:R-:W-:-:S02]  /*16b0*/  @UP1 UIMAD.WIDE.U32 UR10, UR22, UR24, URZ ;  /* 0x00000018160a12a5 */ /* 0x000fc4000f8e003f */
[----:B------:R-:W-:Y:S02]  /*16c0*/  @UP1 UIMAD UR19, UR22, UR25, URZ ;  /* 0x00000019161312a4 */ /* 0x000fe4000f8e023f */
[----:B------:R-:W-:Y:S01]  /*16d0*/  UIMAD.WIDE.U32 UR22, UR6, UR14, URZ ;  /* 0x0000000e061672a5 */ /* 0x000fe2000f8e003f */
[----:B------:R-:W-:Y:S01]  /*16e0*/  @!P2 IADD3 R18, -R18, RZ, RZ ;  /* 0x000000ff1212a210 */ /* 0x000fe20007ffe1ff */
[----:B------:R-:W-:Y:S01]  /*16f0*/  @UP3 USEL UR14, UR15, UR9, !UP2 ;  /* 0x000000090f0e3287 */ /* 0x000fe2000d000000 */
[----:B------:R-:W-:Y:S01]  /*1700*/  @!P3 LOP3.LUT R18, RZ, R9, RZ, 0x33, !PT ;  /* 0x00000009ff12b212 */ /* 0x000fe200078e33ff */
[----:B------:R-:W-:Y:S01]  /*1710*/  @!UP3 UIMAD UR7, UR45, UR61, UR56 ;  /* 0x0000003d2d07b2a4 */ /* 0x000fe2000f8e0238 */
[----:B------:R-:W-:Y:S01]  /*1720*/  @UP3 ULDC UR6, c[0x0][0x2e4] ;  /* 0x0000b90000063ab9 */ /* 0x000fe20000000800 */
[----:B------:R-:W-:Y:S02]  /*1730*/  @!UP2 UIADD3 UR49, UR39, UR35, URZ ;  /* 0x000000232731a290 */ /* 0x000fe4000fffe03f */
[----:B------:R-:W-:-:S02]  /*1740*/  @UP3 UIMAD UR15, UR56, UR6, UR14 ;  /* 0x00000006380f32a4 */ /* 0x000fc4000f8e020e */
[----:B------:R-:W-:Y:S02]  /*1750*/  USEL UR52, UR50, URZ, UP4 ;  /* 0x0000003f32347287 */ /* 0x000fe4000a000000 */
[----:B------:R-:W-:Y:S02]  /*1760*/  @UP1 UIADD3 UR32, UR17, UR21, URZ ;  /* 0x0000001511201290 */ /* 0x000fe4000fffe03f */
[----:B------:R-:W-:Y:S02]  /*1770*/  USHF.R.S32.HI UR33, URZ, 0x1f, UR42 ;  /* 0x0000001f3f217899 */ /* 0x000fe4000801142a */
[----:B------:R-:W-:Y:S02]  /*1780*/  USEL UR54, UR26, URZ, UP4 ;  /* 0x0000003f1a367287 */ /* 0x000fe4000a000000 */
[----:B------:R-:W-:Y:S02]  /*1790*/  USHF.R.S32.HI UR53, URZ, 0x1f, UR48 ;  /* 0x0000001f3f357899 */ /* 0x000fe40008011430 */
[----:B------:R-:W-:-:S02]  /*17a0*/  @UP1 UIADD3 UR37, UR11, UR19, URZ ;  /* 0x000000130b251290 */ /* 0x000fc4000fffe03f */
[----:B------:R-:W-:Y:S02]  /*17b0*/  @!UP3 UIMAD UR15, UR7, UR34, URZ ;  /* 0x00000022070fb2a4 */ /* 0x000fe4000f8e023f */
[----:B------:R-:W-:Y:S01]  /*17c0*/  UIADD3 UR50, UR23, UR18, URZ ;  /* 0x0000001217327290 */ /* 0x000fe2000fffe03f */
[----:B------:R-:W-:Y:S01]  /*17d0*/  @UP1 UMOV UR21, UR16 ;  /* 0x0000001000151c82 */ /* 0x000fe20008000000 */
[----:B------:R-:W-:Y:S01]  /*17e0*/  @UP1 UMOV UR35, UR10 ;  /* 0x0000000a00231c82 */ /* 0x000fe20008000000 */
[----:B------:R-:W-:Y:S09]  /*17f0*/  @P1 BRA `(.L_x_608) ;  /* 0x0000000000301947 */ /* 0x000ff20003800000 */
        /* <DEDUP_REMOVED lines=12> */
.L_x_608:
        /* <DEDUP_REMOVED lines=13> */
.L_x_609:
        /* <DEDUP_REMOVED lines=11> */
.L_x_610:
[----:B------:R-:W-:-:S04]  /*1a40*/  UIMAD UR6, UR45, UR61, UR56 ;  /* 0x0000003d2d0672a4 */ /* 0x000fc8000f8e0238 */
[----:B------:R-:W-:-:S12]  /*1a50*/  UIMAD UR6, UR6, UR59, URZ ;  /* 0x0000003b060672a4 */ /* 0x000fd8000f8e023f */
.L_x_611:
[----:B------:R-:W2:Y:S01]  /*1a60*/  LDL.64 R4, [R1+0x48] ;  /* 0x0000480001047983 */ /* 0x000ea20000100a00 */
[----:B------:R-:W2:Y:S03]  /*1a70*/  LDC.64 R20, c[0x0][0x420] ;  /* 0x00010800ff147b82 */ /* 0x000ea60000000a00 */
[----:B------:R1:W3:Y:S01]  /*1a80*/  LDL.64 R32, [R1+0x48] ;  /* 0x0000480001207983 */ /* 0x0002e20000100a00 */
[----:B------:R-:W-:Y:S01]  /*1a90*/  USHF.R.S32.HI UR16, URZ, 0x1f, UR56 ;  /* 0x0000001f3f107899 */ /* 0x000fe20008011438 */
[----:B------:R-:W-:Y:S01]  /*1aa0*/  BSSY B1, `(.L_x_607) ;  /* 0x0000857000017945 */ /* 0x000fe20003800000 */
[----:B------:R-:W-:Y:S01]  /*1ab0*/  UIADD3 UR34, UR13, UR6, URZ ;  /* 0x000000060d227290 */ /* 0x000fe2000fffe03f */
[----:B------:R-:W4:Y:S01]  /*1ac0*/  S2R R29, SR_TID.X ;  /* 0x00000000001d7919 */ /* 0x000f220000002100 */
[----:B------:R-:W-:Y:S01]  /*1ad0*/  ULDC UR11, c[0x0][0x2dc] ;  /* 0x0000b700000b7ab9 */ /* 0x000fe20000000800 */
[----:B------:R-:W-:Y:S01]  /*1ae0*/  ULDC.64 UR6, c[0x0][0x428] ;  /* 0x00010a0000067ab9 */ /* 0x000fe20000000a00 */
[----:B------:R-:W-:Y:S01]  /*1af0*/  UIMAD UR14, UR11, UR61, URZ ;  /* 0x0000003d0b0e72a4 */ /* 0x000fe2000f8e023f */
[----:B------:R-:W-:Y:S01]  /*1b00*/  IMAD.U32 R8, RZ, RZ, UR6 ;  /* 0x00000006ff087e24 */ /* 0x000fe2000f8e00ff */
[----:B------:R-:W-:-:S02]  /*1b10*/  UIMAD UR9, UR16, UR6, URZ ;  /* 0x00000006100972a4 */ /* 0x000fc4000f8e023f */
[----:B------:R-:W-:Y:S01]  /*1b20*/  UIADD3 UR6, -UR8, UR12, UR42 ;  /* 0x0000000c08067290 */ /* 0x000fe2000fffe12a */
[----:B------:R-:W-:Y:S01]  /*1b30*/  ULDC UR46, c[0x0][0x398] ;  /* 0x0000e600002e7ab9 */ /* 0x000fe20000000800 */
[----:B------:R-:W-:Y:S02]  /*1b40*/  UIMAD UR26, UR56, UR7, UR9 ;  /* 0x00000007381a72a4 */ /* 0x000fe4000f8e0209 */
[----:B------:R-:W-:Y:S02]  /*1b50*/  USHF.L.U32 UR7, UR14, 0x6, URZ ;  /* 0x000000060e077899 */ /* 0x000fe4000800063f */
[----:B------:R-:W-:Y:S02]  /*1b60*/  UIADD3 UR6, UR6, -UR46, URZ ;  /* 0x8000002e06067290 */ /* 0x000fe4000fffe03f */
[----:B------:R-:W-:Y:S02]  /*1b70*/  UIADD3 UR27, UR13, UR15, URZ ;  /* 0x0000000f0d1b7290 */ /* 0x000fe4000fffe03f */
[----:B------:R-:W-:-:S02]  /*1b80*/  UIADD3 UR15, UP2, UP0, UR22, UR7, UR48 ;  /* 0x00000007160f7290 */ /* 0x000fc4000f85e030 */
[----:B------:R-:W-:Y:S01]  /*1b90*/  USHF.R.S32.HI UR7, URZ, 0x1f, UR7 ;  /* 0x0000001f3f077899 */ /* 0x000fe20008011407 */
[----:B------:R-:W-:Y:S01]  /*1ba0*/  ULDC.64 UR18, c[0x0][0x3e0] ;  /* 0x0000f80000127ab9 */ /* 0x000fe20000000a00 */
[----:B------:R-:W-:Y:S01]  /*1bb0*/  ULDC.64 UR22, c[0x0][0x210] ;  /* 0x0000840000167ab9 */ /* 0x000fe20000000a00 */
[----:B------:R-:W-:Y:S01]  /*1bc0*/  ULDC.64 UR38, c[0x0][0x2b0] ;  /* 0x0000ac0000267ab9 */ /* 0x000fe20000000a00 */
[----:B------:R-:W-:Y:S01]  /*1bd0*/  UIADD3 UR9, UR36, -0x1, URZ ;  /* 0xffffffff24097890 */ /* 0x000fe2000fffe03f */
[----:B----4-:R-:W-:-:S04]  /*1be0*/  SHF.R.S32.HI R9, RZ, 0x1f, R29 ;  /* 0x0000001fff097819 */ /* 0x010fc8000001141d */
[CC--:B------:R-:W-:Y:S02]  /*1bf0*/  LEA.HI R26, R9.reuse, R29.reuse, RZ, 0x3 ;  /* 0x0000001d091a7211 */ /* 0x0c0fe400078f18ff */
[----:B------:R-:W-:Y:S01]  /*1c00*/  LEA.HI R9, R9, R29, RZ, 0x5 ;  /* 0x0000001d09097211 */ /* 0x000fe200078f28ff */
[----:B--2---:R-:W-:Y:S02]  /*1c10*/  IMAD R5, R20, UR20, RZ ;  /* 0x0000001414057c24 */ /* 0x004fe4000f8e02ff */
[----:B---3--:R-:W-:Y:S01]  /*1c20*/  IMAD.MOV.U32 R32, RZ, RZ, R4 ;  /* 0x000000ffff207224 */ /* 0x008fe200078e0004 */
[----:B------:R-:W-:Y:S01]  /*1c30*/  SHF.R.S32.HI R4, RZ, 0x3, R26 ;  /* 0x00000003ff047819 */ /* 0x000fe2000001141a */
[----:B------:R-:W-:-:S03]  /*1c40*/  IMAD R5, R21, UR13, R5 ;  /* 0x0000000d15057c24 */ /* 0x000fc6000f8e0205 */
[----:B------:R-:W-:Y:S02]  /*1c50*/  SHF.R.S32.HI R33, RZ, 0x1f, R32 ;  /* 0x0000001fff217819 */ /* 0x000fe40000011420 */
[----:B------:R-:W-:Y:S01]  /*1c60*/  IADD3 R6, P0, R32, UR10, RZ ;  /* 0x0000000a20067c10 */ /* 0x000fe2000ff1e0ff */
[----:B------:R-:W-:Y:S01]  /*1c70*/  ULDC.64 UR10, c[0x0][0x258] ;  /* 0x00009600000a7ab9 */ /* 0x000fe20000000a00 */
[----:B------:R-:W-:Y:S01]  /*1c80*/  SHF.R.S32.HI R28, RZ, 0x1f, R4 ;  /* 0x0000001fff1c7819 */ /* 0x000fe20000011404 */
[----:B------:R1:W-:Y:S01]  /*1c90*/  STL [R1+0x4c], R33 ;  /* 0x00004c2101007387 */ /* 0x0003e20000100800 */
[----:B------:R-:W-:Y:S01]  /*1ca0*/  IADD3.X R7, R33, UR49, RZ, P0, !PT ;  /* 0x0000003121077c10 */ /* 0x000fe200087fe4ff */
[----:B------:R-:W-:Y:S01]  /*1cb0*/  ULDC.64 UR48, c[0x0][0x478] ;  /* 0x00011e0000307ab9 */ /* 0x000fe20000000a00 */
[----:B------:R-:W-:Y:S01]  /*1cc0*/  IADD3 R10, P0, R4, UR13, RZ ;  /* 0x0000000d040a7c10 */ /* 0x000fe2000ff1e0ff */
[----:B------:R-:W-:Y:S01]  /*1cd0*/  IMAD.WIDE.U32 R6, R20, UR13, R6 ;  /* 0x0000000d14067c25 */ /* 0x000fe2000f8e0006 */
[----:B------:R-:W-:-:S03]  /*1ce0*/  UIMAD UR13, UR16, UR10, URZ ;  /* 0x0000000a100d72a4 */ /* 0x000fc6000f8e023f */
[----:B------:R-:W-:Y:S01]  /*1cf0*/  IMAD.IADD R7, R7, 0x1, R5 ;  /* 0x0000000107077824 */ /* 0x000fe200078e0205 */
[----:B------:R-:W-:Y:S01]  /*1d00*/  IADD3.X R5, R28, UR20, RZ, P0, !PT ;  /* 0x000000141c057c10 */ /* 0x000fe200087fe4ff */
[----:B------:R-:W-:Y:S01]  /*1d10*/  USHF.R.S32.HI UR20, URZ, 0x1f, UR6 ;  /* 0x0000001f3f147899 */ /* 0x000fe20008011406 */
[----:B------:R-:W-:Y:S01]  /*1d20*/  IMAD.WIDE.U32 R6, R8, UR56, R6 ;  /* 0x0000003808067c25 */ /* 0x000fe2000f8e0006 */
[----:B------:R-:W-:Y:S02]  /*1d30*/  SHF.R.S32.HI R8, RZ, 0x5, R9 ;  /* 0x00000005ff087819 */ /* 0x000fe40000011409 */
[----:B------:R-:W-:Y:S01]  /*1d40*/  ULEA.HI UR20, UR20, UR6, URZ, 0x6 ;  /* 0x0000000614147291 */ /* 0x000fe2000f8f303f */
[----:B------:R-:W-:Y:S01]  /*1d50*/  IMAD R5, R5, UR30, RZ ;  /* 0x0000001e05057c24 */ /* 0x000fe2000f8e02ff */
[----:B------:R-:W-:Y:S02]  /*1d60*/  UIADD3.X UR6, UR50, UR7, UR53, UP2, UP0 ;  /* 0x0000000732067290 */ /* 0x000fe400097e0435 */
[----:B------:R-:W-:Y:S01]  /*1d70*/  UIADD3 UR7, UP2, UP0, UR54, UR15, UR55 ;  /* 0x0000000f36077290 */ /* 0x000fe2000f85e037 */
[C---:B------:R-:W-:Y:S01]  /*1d80*/  IMAD R12, R10.reuse, UR31, R5 ;  /* 0x0000001f0a0c7c24 */ /* 0x040fe2000f8e0205 */
[----:B------:R-:W-:Y:S01]  /*1d90*/  LOP3.LUT R5, R9, 0xffffffe0, RZ, 0xc0, !PT ;  /* 0xffffffe009057812 */ /* 0x000fe200078ec0ff */
[----:B------:R-:W-:Y:S01]  /*1da0*/  IMAD.WIDE.U32 R10, R10, UR30, R32 ;  /* 0x0000001e0a0a7c25 */ /* 0x000fe2000f8e0020 */
[----:B------:R-:W-:-:S02]  /*1db0*/  UIADD3.X UR6, UR52, UR6, UR43, UP2, UP0 ;  /* 0x0000000634067290 */ /* 0x000fc400097e042b */
[----:B------:R-:W-:Y:S01]  /*1dc0*/  UIMAD UR13, UR56, UR11, UR13 ;  /* 0x0000000b380d72a4 */ /* 0x000fe2000f8e020d */
[----:B------:R-:W-:Y:S01]  /*1dd0*/  IMAD.IADD R24, R29, 0x1, -R5 ;  /* 0x000000011d187824 */ /* 0x000fe200078e0a05 */
[----:B------:R-:W-:Y:S01]  /*1de0*/  IADD3 R10, P0, R10, UR57, RZ ;  /* 0x000000390a0a7c10 */ /* 0x000fe2000ff1e0ff */
[----:B------:R-:W-:Y:S01]  /*1df0*/  VIADD R9, R7, UR26 ;  /* 0x0000001a07097c36 */ /* 0x000fe20008000000 */
[----:B------:R-:W-:Y:S01]  /*1e00*/  ULDC.64 UR16, c[0x0][0x400] ;  /* 0x0001000000107ab9 */ /* 0x000fe20000000a00 */
[----:B------:R-:W-:Y:S01]  /*1e10*/  IMAD R5, R8, UR14, R24 ;  /* 0x0000000e08057c24 */ /* 0x000fe2000f8e0218 */
[----:B------:R-:W-:Y:S01]  /*1e20*/  IADD3.X R11, R11, UR51, R12, P0, !PT ;  /* 0x000000330b0b7c10 */ /* 0x000fe200087fe40c */
[----:B------:R-:W-:Y:S01]  /*1e30*/  IMAD.MOV.U32 R8, RZ, RZ, R6 ;  /* 0x000000ffff087224 */ /* 0x000fe200078e0006 */
[----:B------:R-:W-:Y:S01]  /*1e40*/  USHF.R.S32.HI UR20, URZ, 0x6, UR20 ;  /* 0x000000063f147899 */ /* 0x000fe20008011414 */
[-C--:B------:R-:W-:Y:S01]  /*1e50*/  IMAD R7, R28, R20.reuse, RZ ;  /* 0x000000141c077224 */ /* 0x080fe200078e02ff */
[C---:B------:R-:W-:Y:S01]  /*1e60*/  IADD3 R6, P0, R5.reuse, UR7, RZ ;  /* 0x0000000705067c10 */ /* 0x040fe2000ff1e0ff */
[----:B------:R-:W-:Y:S01]  /*1e70*/  IMAD.U32 R12, RZ, RZ, UR10 ;  /* 0x0000000aff0c7e24 */ /* 0x000fe2000f8e00ff */
[----:B------:R-:W-:Y:S01]  /*1e80*/  UISETP.LT.AND UP0, UPT, URZ, UR20, UPT ;  /* 0x000000143f00728c */ /* 0x000fe2000bf01270 */
[C---:B------:R-:W-:Y:S01]  /*1e90*/  IMAD R7, R4.reuse, R21, R7 ;  /* 0x0000001504077224 */ /* 0x040fe200078e0207 */
[----:B------:R-:W-:Y:S01]  /*1ea0*/  LEA.HI.X.SX32 R5, R5, UR6, 0x1, P0 ;  /* 0x0000000605057c11 */ /* 0x000fe200080f0eff */
[----:B------:R-:W-:Y:S01]  /*1eb0*/  IMAD.WIDE.U32 R8, R4, R20, R8 ;  /* 0x0000001404087225 */ /* 0x000fe200078e0008 */
[----:B------:R-:W-:Y:S01]  /*1ec0*/  LEA R14, P0, R6, UR16, 0x2 ;  /* 0x00000010060e7c11 */ /* 0x000fe2000f8010ff */
[----:B------:R-:W-:-:S02]  /*1ed0*/  USEL UR20, URZ, UR20, !UP0 ;  /* 0x000000143f147287 */ /* 0x000fc4000c000000 */
[----:B------:R-:W-:Y:S01]  /*1ee0*/  IMAD.WIDE.U32 R10, R12, UR56, R10 ;  /* 0x000000380c0a7c25 */ /* 0x000fe2000f8e000a */
[----:B------:R-:W-:Y:S01]  /*1ef0*/  LEA R36, P2, R8, UR18, 0x1 ;  /* 0x0000001208247c11 */ /* 0x000fe2000f8408ff */
[----:B------:R-:W-:Y:S01]  /*1f00*/  UISETP.GT.AND UP0, UPT, UR36, UR20, UPT ;  /* 0x000000142400728c */ /* 0x000fe2000bf04270 */
[----:B------:R-:W-:Y:S01]  /*1f10*/  LEA.HI.X R15, R6, UR17, R5, 0x2, P0 ;  /* 0x00000011060f7c11 */ /* 0x000fe200080f1405 */
[----:B------:R-:W-:Y:S01]  /*1f20*/  IMAD.IADD R22, R9, 0x1, R7 ;  /* 0x0000000109167824 */ /* 0x000fe200078e0207 */
[----:B------:R-:W-:Y:S01]  /*1f30*/  LEA R34, P3, R10, UR22, 0x1 ;  /* 0x000000160a227c11 */ /* 0x000fe2000f8608ff */
[----:B------:R-:W-:Y:S01]  /*1f40*/  VIADD R23, R11, UR13 ;  /* 0x0000000d0b177c36 */ /* 0x000fe20008000000 */
[----:B------:R-:W-:Y:S01]  /*1f50*/  UIMAD.WIDE UR10, UR34, 0x4, UR48 ;  /* 0x00000004220a78a5 */ /* 0x000fe2000f8e0230 */
[----:B------:R1:W-:Y:S01]  /*1f60*/  STL.64 [R1+0x30], R14 ;  /* 0x0000300e01007387 */ /* 0x0003e20000100a00 */
[----:B------:R-:W-:Y:S01]  /*1f70*/  LEA.HI.X R37, R8, UR19, R22, 0x1, P2 ;  /* 0x0000001308257c11 */ /* 0x000fe200090f0c16 */
[----:B------:R-:W-:Y:S01]  /*1f80*/  UIMAD.WIDE UR6, UR27, 0x4, UR38 ;  /* 0x000000041b0678a5 */ /* 0x000fe2000f8e0226 */
[----:B------:R-:W-:-:S02]  /*1f90*/  LEA.HI.X R35, R10, UR23, R23, 0x1, P3 ;  /* 0x000000170a237c11 */ /* 0x000fc400098f0c17 */
[----:B------:R-:W-:Y:S01]  /*1fa0*/  PLOP3.LUT P0, PT, PT, PT, UP0, 0x80, 0x0 ;  /* 0x000000000000781c */ /* 0x000fe20003f0f008 */
[----:B------:R1:W-:Y:S01]  /*1fb0*/  STL.64 [R1+0x38], R36 ;  /* 0x0000382401007387 */ /* 0x0003e20000100a00 */
[----:B------:R-:W-:Y:S01]  /*1fc0*/  UMOV UR16, UR10 ;  /* 0x0000000a00107c82 */ /* 0x000fe20008000000 */
[----:B------:R-:W-:Y:S02]  /*1fd0*/  UMOV UR15, UR11 ;  /* 0x0000000b000f7c82 */ /* 0x000fe40008000000 */
[----:B------:R1:W-:Y:S08]  /*1fe0*/  STL.64 [R1+0x40], R34 ;  /* 0x0000402201007387 */ /* 0x0003f00000100a00 */
        /* <DEDUP_REMOVED lines=20> */
.L_x_613:
        /* <DEDUP_REMOVED lines=19> */
.L_x_614:
[----:B-1----:R1:W5:Y:S04]  /*2260*/  LDL R14, [R1+0x6c] ;  /* 0x00006c00010e7983 */ /* 0x0023680000100800 */
        /* <DEDUP_REMOVED lines=37> */
.L_x_616:
[----:B------:R-:W-:Y:S05]  /*24c0*/  BSYNC B0 ;  /* 0x0000000000007941 */ /* 0x000fea0003800000 */
.L_x_615:
        /* <DEDUP_REMOVED lines=19> */
.L_x_618:
[----:B------:R-:W-:Y:S05]  /*2600*/  BSYNC B0 ;  /* 0x0000000000007941 */ /* 0x000fea0003800000 */
.L_x_617:
[----:B------:R-:W-:Y:S01]  /*2610*/  UIMAD UR8, UR33, UR6, URZ ;  /* 0x00000006210872a4 */ /* 0x000fe2000f8e023f */
[----:B-12---:R-:W-:Y:S01]  /*2620*/  IMAD.U32 R6, RZ, RZ, UR6 ;  /* 0x00000006ff067e24 */ /* 0x006fe2000f8e00ff */
[----:B------:R-:W-:Y:S01]  /*2630*/  USHF.R.S32.HI UR10, URZ, 0x1f, UR56 ;  /* 0x0000001f3f0a7899 */ /* 0x000fe20008011438 */
[----:B------:R-:W-:Y:S01]  /*2640*/  BSSY B0, `(.L_x_619) ;  /* 0x000001d000007945 */ /* 0x000fe20003800000 */
        /* <DEDUP_REMOVED lines=28> */
.L_x_620:
[----:B------:R-:W-:Y:S05]  /*2810*/  BSYNC B0 ;  /* 0x0000000000007941 */ /* 0x000fea0003800000 */
.L_x_619:
        /* <DEDUP_REMOVED lines=21> */
.L_x_612:
        /* <DEDUP_REMOVED lines=26> */
[----:B-1----:R-:W3:Y:S01]  /*2b10*/  LDL R14, [R1+0x6c] ;  /* 0x00006c00010e7983 */ /* 0x002ee20000100800 */
[----:B------:R-:W-:-:S03]  /*2b20*/  ULDC UR13, c[0x0][0x2d0] ;  /* 0x0000b400000d7ab9 */ /* 0x000fc60000000800 */
[----:B------:R-:W4:Y:S01]  /*2b30*/  LDL R31, [R1+0x70] ;  /* 0x00007000011f7983 */ /* 0x000f220000100800 */
        /* <DEDUP_REMOVED lines=16> */
[----:B----4-:R-:W-:-:S11]  /*2c40*/  ISETP.GE.AND P2, PT, R31, UR13, PT ;  /* 0x0000000d1f007c0c */ /* 0x010fd6000bf46270 */
        /* <DEDUP_REMOVED lines=17> */
.L_x_623:
[----:B------:R-:W-:Y:S05]  /*2d60*/  BSYNC B0 ;  /* 0x0000000000007941 */ /* 0x000fea0003800000 */
.L_x_622:
        /* <DEDUP_REMOVED lines=8> */
[----:B------:R-:W-:Y:S01]  /*2df0*/  ISETP.GE.AND P5, PT, R32, UR11, PT ;  /* 0x0000000b20007c0c */ /* 0x000fe2000bfa6270 */
[----:B------:R-:W-:-:S12]  /*2e00*/  IMAD.MOV.U32 R7, RZ, RZ, R19 ;  /* 0x000000ffff077224 */ /* 0x000fd800078e0013 */
[----:B-1-3--:R-:W1:Y:S01]  /*2e10*/  @!P5 LDC.64 R14, c[0x0][0x220] ;  /* 0x00008800ff0edb82 */ /* 0x00ae620000000a00 */
[----:B------:R3:W-:Y:S01]  /*2e20*/  @P5 STS.128 [R30+0x13000], RZ ;  /* 0x013000ff1e005388 */ /* 0x0007e20000000c00 */
[----:B-----5:R-:W-:Y:S02]  /*2e30*/  ISETP.GE.AND P3, PT, R5, UR11, PT ;  /* 0x0000000b05007c0c */ /* 0x020fe4000bf66270 */
[----:B------:R-:W-:-:S05]  /*2e40*/  IADD3 R5, P1, R4, 0x20, RZ ;  /* 0x0000002004057810 */ /* 0x000fca0007f3e0ff */
[----:B------:R-:W-:Y:S01]  /*2e50*/  IMAD.X R6, RZ, RZ, R28, P1 ;  /* 0x000000ffff067224 */ /* 0x000fe200008e061c */
[----:B--2---:R-:W-:-:S03]  /*2e60*/  ISETP.GE.AND P1, PT, R31, UR11, PT ;  /* 0x0000000b1f007c0c */ /* 0x004fc6000bf26270 */
[----:B------:R-:W-:Y:S02]  /*2e70*/  IMAD R13, R6, UR24, RZ ;  /* 0x00000018060d7c24 */ /* 0x000fe4000f8e02ff */
[----:B------:R-:W2:Y:S01]  /*2e80*/  @!P3 LDC.64 R16, c[0x0][0x220] ;  /* 0x00008800ff10bb82 */ /* 0x000ea20000000a00 */
        /* <DEDUP_REMOVED lines=10> */
[----:B--2---:R-:W-:-:S03]  /*2f30*/  @!P3 LEA R12, P2, R6, R16, 0x1 ;  /* 0x00000010060cb211 */ /* 0x004fc600078408ff */
        /* <DEDUP_REMOVED lines=15> */
.L_x_625:
[----:B------:R-:W-:Y:S05]  /*3030*/  BSYNC B0 ;  /* 0x0000000000007941 */ /* 0x000fea0003800000 */
.L_x_624:
[----:B------:R-:W0:Y:S01]  /*3040*/  LDGDEPBAR ;  /* 0x00000000000079af */ /* 0x000e220000000000 */
[----:B------:R-:W-:Y:S01]  /*3050*/  BSSY B0, `(.L_x_626) ;  /* 0x000001d000007945 */ /* 0x000fe20003800000 */
[----:B------:R-:W-:Y:S02]  /*3060*/  ISETP.GE.AND P5, PT, R27, UR10, PT ;  /* 0x0000000a1b007c0c */ /* 0x000fe4000bfa6270 */
[----:B------:R2:W-:Y:S01]  /*3070*/  @P6 STS.128 [R30+0x6000], RZ ;  /* 0x006000ff1e006388 */ /* 0x0005e20000000c00 */
[----:B-1-3--:R-:W-:-:S03]  /*3080*/  MOV R13, UR28 ;  /* 0x0000001c000d7c02 */ /* 0x00afc60008000f00 */
[----:B------:R2:W-:Y:S04]  /*3090*/  @P6 STS.128 [R30+0x8000], RZ ;  /* 0x008000ff1e006388 */ /* 0x0005e80000000c00 */
[----:B------:R2:W-:Y:S01]  /*30a0*/  @P6 STS.128 [R30+0xa000], RZ ;  /* 0x00a000ff1e006388 */ /* 0x0005e20000000c00 */
[----:B------:R-:W-:Y:S05]  /*30b0*/  @P6 BRA `(.L_x_627) ;  /* 0x0000000000586947 */ /* 0x000fea0003800000 */
[----:B------:R-:W3:Y:S01]  /*30c0*/  LDL R6, [R1+0x6c] ;  /* 0x00006c0001067983 */ /* 0x000ee20000100800 */
        /* <DEDUP_REMOVED lines=8> */
[----:B---3--:R-:W-:Y:S02]  /*3150*/  ISETP.GE.AND P2, PT, R6, UR11, PT ;  /* 0x0000000b06007c0c */ /* 0x008fe4000bf46270 */
        /* <DEDUP_REMOVED lines=12> */
.L_x_627:
[----:B------:R-:W-:Y:S05]  /*3220*/  BSYNC B0 ;  /* 0x0000000000007941 */ /* 0x000fea0003800000 */
.L_x_626:
        /* <DEDUP_REMOVED lines=23> */
[----:B--2---:R-:W-:Y:S01]  /*33a0*/  ISETP.GE.AND P1, PT, R14, UR11, PT ;  /* 0x0000000b0e007c0c */ /* 0x004fe2000bf26270 */
        /* <DEDUP_REMOVED lines=13> */
.L_x_629:
[----:B------:R-:W-:Y:S05]  /*3480*/  BSYNC B0 ;  /* 0x0000000000007941 */ /* 0x000fea0003800000 */
.L_x_628:
        /* <DEDUP_REMOVED lines=27> */
.L_x_631:
[----:B------:R-:W-:Y:S05]  /*3640*/  BSYNC B0 ;  /* 0x0000000000007941 */ /* 0x000fea0003800000 */
.L_x_630:
        /* <DEDUP_REMOVED lines=40> */
.L_x_633:
[----:B------:R-:W-:Y:S05]  /*38d0*/  BSYNC B0 ;  /* 0x0000000000007941 */ /* 0x000fea0003800000 */
.L_x_632:
[----:B------:R-:W5:Y:S01]  /*38e0*/  LDL R15, [R1+0x50] ;  /* 0x00005000010f7983 */ /* 0x000f620000100800 */
[----:B------:R-:W-:Y:S01]  /*38f0*/  UIMAD UR11, UR33, UR28, URZ ;  /* 0x0000001c210b72a4 */ /* 0x000fe2000f8e023f */
[----:B-1----:R-:W-:Y:S01]  /*3900*/  IMAD.WIDE.U32 R6, R13, UR42, R32 ;  /* 0x0000002a0d067c25 */ /* 0x002fe2000f8e0020 */
[----:B------:R-:W-:Y:S01]  /*3910*/  ULDC.64 UR18, c[0x0][0x260] ;  /* 0x0000980000127ab9 */ /* 0x000fe20000000a00 */
[----:B------:R1:W-:Y:S01]  /*3920*/  @P0 STS.128 [R30+0xc000], RZ ;  /* 0x00c000ff1e000388 */ /* 0x0003e20000000c00 */
[----:B------:R-:W-:Y:S01]  /*3930*/  UIMAD UR11, UR42, UR29, UR11 ;  /* 0x0000001d2a0b72a4 */ /* 0x000fe2000f8e020b */
[----:B------:R-:W-:Y:S01]  /*3940*/  IMAD R14, R25, UR18, RZ ;  /* 0x00000012190e7c24 */ /* 0x000fe2000f8e02ff */
        /* <DEDUP_REMOVED lines=12> */
[----:B-1----:R-:W-:-:S12]  /*3a10*/  @P0 BRA `(.L_x_635) ;  /* 0x0000000000940947 */ /* 0x002fd80003800000 */
[----:B------:R-:W5:Y:S01]  /*3a20*/  LDL R10, [R1+0x6c] ;  /* 0x00006c00010a7983 */ /* 0x000f620000100800 */
[----:B------:R-:W-:-:S03]  /*3a30*/  ULDC UR10, c[0x0][0x2d0] ;  /* 0x0000b400000a7ab9 */ /* 0x000fc60000000800 */
[----:B------:R-:W2:Y:S01]  /*3a40*/  LDL R16, [R1+0x70] ;  /* 0x0000700001107983 */ /* 0x000ea20000100800 */
        /* <DEDUP_REMOVED lines=15> */
[----:B-----5:R-:W-:Y:S02]  /*3b40*/  ISETP.GE.AND P2, PT, R10, UR10, PT ;  /* 0x0000000a0a007c0c */ /* 0x020fe4000bf46270 */
[----:B--2---:R-:W-:-:S11]  /*3b50*/  ISETP.GE.AND P0, PT, R16, UR10, PT ;  /* 0x0000000a10007c0c */ /* 0x004fd6000bf06270 */
        /* <DEDUP_REMOVED lines=17> */
.L_x_635:
[----:B------:R-:W-:Y:S05]  /*3c70*/  BSYNC B0 ;  /* 0x0000000000007941 */ /* 0x000fea0003800000 */
.L_x_634:
        /* <DEDUP_REMOVED lines=11> */
[----:B-1----:R-:W-:Y:S02]  /*3d30*/  IMAD R10, R4, UR28, RZ ;  /* 0x0000001c040a7c24 */ /* 0x002fe4000f8e02ff */
        /* <DEDUP_REMOVED lines=32> */
.L_x_637:
[----:B------:R-:W-:Y:S05]  /*3f40*/  BSYNC B0 ;  /* 0x0000000000007941 */ /* 0x000fea0003800000 */
.L_x_636:
        /* <DEDUP_REMOVED lines=8> */
[----:B------:R-:W-:Y:S01]  /*3fd0*/  ULDC UR39, c[0x0][0x398] ;  /* 0x0000e60000277ab9 */ /* 0x000fe20000000800 */
[----:B------:R-:W-:Y:S01]  /*3fe0*/  ULDC UR43, c[0x0][0x2dc] ;  /* 0x0000b700002b7ab9 */ /* 0x000fe20000000800 */
[----:B------:R-:W-:Y:S01]  /*3ff0*/  IMAD.MOV.U32 R240, RZ, RZ, 0x20 ;  /* 0x00000020fff07424 */ /* 0x000fe200078e00ff */
[----:B------:R-:W2:Y:S01]  /*4000*/  @!P6 LDG.E R9, desc[UR4][R4.64] ;  /* 0x000000040409e981 */ /* 0x000ea2000c1e1900 */
[----:B------:R-:W-:Y:S01]  /*4010*/  UIADD3 UR21, UR42, UR12, URZ ;  /* 0x0000000c2a157290 */ /* 0x000fe2000fffe03f */
[----:B------:R-:W-:-:S02]  /*4020*/  CS2R R142, SRZ ;  /* 0x00000000008e7805 */ /* 0x000fc4000001ff00 */
[----:B------:R-:W-:Y:S01]  /*4030*/  CS2R R140, SRZ ;  /* 0x00000000008c7805 */ /* 0x000fe2000001ff00 */
[----:B------:R-:W5:Y:S01]  /*4040*/  @!P5 LDG.E R8, desc[UR4][R4.64+0x20] ;  /* 0x000020040408d981 */ /* 0x000f62000c1e1900 */
        /* <DEDUP_REMOVED lines=32> */
[----:B-1----:R-:W2:Y:S01]  /*4250*/  LDG.E.64 R4, desc[UR4][R6.64+0x8] ;  /* 0x0000080406047981 */ /* 0x002ea2000c1e1b00 */
[----:B------:R-:W-:Y:S01]  /*4260*/  USHF.L.U32 UR10, UR10, 0x5, URZ ;  /* 0x000000050a0a7899 */ /* 0x000fe2000800063f */
        /* <DEDUP_REMOVED lines=9> */
[----:B---3--:R-:W-:Y:S01]  /*4300*/  CS2R R36, SRZ ;  /* 0x0000000000247805 */ /* 0x008fe2000001ff00 */
[----:B------:R-:W3:Y:S01]  /*4310*/  LDSM.16.M88.4 R196, [R252+0x14000] ;  /* 0x01400000fcc4783b */ /* 0x000ee20000000200 */
[----:B----4-:R-:W-:Y:S02]  /*4320*/  CS2R R30, SRZ ;  /* 0x00000000001e7805 */ /* 0x010fe4000001ff00 */
[----:B------:R-:W-:Y:S02]  /*4330*/  CS2R R34, SRZ ;  /* 0x0000000000227805 */ /* 0x000fe4000001ff00 */
[----:B------:R-:W-:Y:S01]  /*4340*/  CS2R R32, SRZ ;  /* 0x0000000000207805 */ /* 0x000fe2000001ff00 */
[----:B------:R-:W4:Y:S01]  /*4350*/  LDSM.16.M88.4 R200, [R252+0x14800] ;  /* 0x01480000fcc8783b */ /* 0x000f220000000200 */
[----:B------:R-:W-:Y:S02]  /*4360*/  CS2R R22, SRZ ;  /* 0x0000000000167805 */ /* 0x000fe4000001ff00 */
[----:B------:R-:W-:Y:S01]  /*4370*/  CS2R R20, SRZ ;  /* 0x0000000000147805 */ /* 0x000fe2000001ff00 */
[----:B------:R-:W-:Y:S01]  /*4380*/  ULDC.U8 UR19, c[0x0][0x388] ;  /* 0x0000e20000137ab9 */ /* 0x000fe20000000000 */
[----:B------:R-:W1:Y:S01]  /*4390*/  LDSM.16.M88.4 R228, [R252+0x16000] ;  /* 0x01600000fce4783b */ /* 0x000e620000000200 */
[----:B------:R-:W-:Y:S01]  /*43a0*/  UIADD3 UR37, UR42, 0x40, URZ ;  /* 0x000000402a257890 */ /* 0x000fe2000fffe03f */
[----:B------:R-:W-:-:S02]  /*43b0*/  ULDC UR18, c[0x0][0x2ec] ;  /* 0x0000bb0000127ab9 */ /* 0x000fc40000000800 */
[----:B------:R-:W1:Y:S04]  /*43c0*/  LDSM.16.M88.4 R232, [R252+0x16800] ;  /* 0x01680000fce8783b */ /* 0x000e680000000200 */
[----:B------:R-:W3:Y:S01]  /*43d0*/  LDG.E.64 R6, desc[UR4][R6.64] ;  /* 0x0000000406067981 */ /* 0x000ee2000c1e1b00 */
[----:B------:R-:W-:-:S03]  /*43e0*/  USHF.R.S32.HI UR11, URZ, 0x1f, UR10 ;  /* 0x0000001f3f0b7899 */ /* 0x000fc6000801140a */
[----:B-----5:R5:W-:Y:S04]  /*43f0*/  STL [R1+0x68], R8 ;  /* 0x0000680801007387 */ /* 0x020be80000100800 */
[----:B--2---:R2:W-:Y:S01]  /*4400*/  STL [R1+0x64], R9 ;  /* 0x0000640901007387 */ /* 0x0045e20000100800 */
[----:B-----5:R-:W-:Y:S02]  /*4410*/  LOP3.LUT R8, R26, 0xfffffff8, RZ, 0xc0, !PT ;  /* 0xfffffff81a087812 */ /* 0x020fe400078ec0ff */
[----:B--2---:R-:W-:-:S03]  /*4420*/  SHF.R.S32.HI R9, RZ, 0x1f, R24 ;  /* 0x0000001fff097819 */ /* 0x004fc60000011418 */
[----:B------:R-:W-:-:S05]  /*4430*/  IMAD.IADD R8, R29, 0x1, -R8 ;  /* 0x000000011d087824 */ /* 0x000fca00078e0a08 */
[----:B------:R-:W-:Y:S02]  /*4440*/  LOP3.LUT P0, RZ, R8, 0x2, RZ, 0xc0, !PT ;  /* 0x0000000208ff7812 */ /* 0x000fe4000780c0ff */
[----:B------:R-:W-:Y:S02]  /*4450*/  IADD3 R10, P2, P1, R4, UR10, R24 ;  /* 0x0000000a040a7c10 */ /* 0x000fe4000f95e018 */
[----:B---3--:R-:W-:-:S03]  /*4460*/  R2UR UR22, R7 ;  /* 0x00000000071672ca */ /* 0x008fc600000e0000 */
[----:B------:R2:W-:Y:S01]  /*4470*/  STL [R1+0x7c], R10 ;  /* 0x00007c0a01007387 */ /* 0x0005e20000100800 */
[----:B------:R-:W-:Y:S02]  /*4480*/  SEL R240, R240, 0xffffffe0, !P0 ;  /* 0xffffffe0f0f07807 */ /* 0x000fe40004000000 */
[----:B------:R-:W-:Y:S01]  /*4490*/  IADD3.X R4, R5, UR11, R9, P2, P1 ;  /* 0x0000000b05047c10 */ /* 0x000fe200097e2409 */
[----:B------:R-:W3:Y:S04]  /*44a0*/  LDL R8, [R1] ;  /* 0x0000000001087983 */ /* 0x000ee80000100800 */
[----:B------:R-:W5:Y:S01]  /*44b0*/  LDL R7, [R1+0x4] ;  /* 0x0000040001077983 */ /* 0x000f620000100800 */
[----:B------:R-:W-:Y:S01]  /*44c0*/  IMAD.IADD R240, R240, 0x1, R252 ;  /* 0x00000001f0f07824 */ /* 0x000fe200078e02fc */
[----:B------:R-:W-:Y:S01]  /*44d0*/  R2UR UR23, R6 ;  /* 0x00000000061772ca */ /* 0x000fe200000e0000 */
[----:B------:R-:W-:Y:S01]  /*44e0*/  UIADD3 UR24, -UR8, 0x40, UR21 ;  /* 0x0000004008187890 */ /* 0x000fe2000fffe115 */
[----:B------:R2:W-:Y:S01]  /*44f0*/  STL [R1+0x80], R4 ;  /* 0x0000800401007387 */ /* 0x0005e20000100800 */
[----:B------:R-:W-:-:S02]  /*4500*/  CS2R R28, SRZ ;  /* 0x00000000001c7805 */ /* 0x000fc4000001ff00 */
[----:B------:R-:W-:Y:S02]  /*4510*/  CS2R R26, SRZ ;  /* 0x00000000001a7805 */ /* 0x000fe4000001ff00 */
[----:B------:R-:W-:Y:S01]  /*4520*/  CS2R R24, SRZ ;  /* 0x0000000000187805 */ /* 0x000fe2000001ff00 */
[----:B------:R2:W1:Y:S01]  /*4530*/  LDSM.16.M88.4 R172, [R240+0x12000] ;  /* 0x01200000f0ac783b */ /* 0x0004620000000200 */
[----:B------:R-:W-:Y:S02]  /*4540*/  UIADD3 UR24, UR24, -UR46, URZ ;  /* 0x8000002e18187290 */ /* 0x000fe4000fffe03f */
[----:B------:R-:W-:Y:S01]  /*4550*/  UIADD3 UR35, UR22, -0x4498517b, URZ ;  /* 0xbb67ae8516237890 */ /* 0x000fe2000fffe03f */
[----:B------:R2:W1:Y:S01]  /*4560*/  LDSM.16.M88.4 R176, [R240+0x12800] ;  /* 0x01280000f0b0783b */ /* 0x0004620000000200 */
[----:B------:R-:W-:Y:S02]  /*4570*/  UIADD3 UR33, UR22, 0x76cf5d0a, URZ ;  /* 0x76cf5d0a16217890 */ /* 0x000fe4000fffe03f */
[----:B------:R-:W-:Y:S01]  /*4580*/  UIADD3 UR36, UR23, -0x61c88647, URZ ;  /* 0x9e3779b917247890 */ /* 0x000fe2000fffe03f */
[----:B------:R2:W1:Y:S01]  /*4590*/  LDSM.16.M88.4 R204, [R240+0x14000] ;  /* 0x01400000f0cc783b */ /* 0x0004620000000200 */
[----:B------:R-:W-:-:S02]  /*45a0*/  UIADD3 UR34, UR23, 0x3c6ef372, URZ ;  /* 0x3c6ef37217227890 */ /* 0x000fc4000fffe03f */
[----:B------:R-:W-:Y:S01]  /*45b0*/  UIADD3 UR32, UR23, -0x255992d5, URZ ;  /* 0xdaa66d2b17207890 */ /* 0x000fe2000fffe03f */
[----:B------:R2:W1:Y:S01]  /*45c0*/  LDSM.16.M88.4 R208, [R240+0x14800] ;  /* 0x01480000f0d0783b */ /* 0x0004620000000200 */
[----:B------:R-:W-:Y:S02]  /*45d0*/  UIADD3 UR31, UR22, 0x32370b8f, URZ ;  /* 0x32370b8f161f7890 */ /* 0x000fe4000fffe03f */
[----:B------:R-:W-:Y:S01]  /*45e0*/  UIADD3 UR30, UR23, 0x78dde6e4, URZ ;  /* 0x78dde6e4171e7890 */ /* 0x000fe2000fffe03f */
[----:B------:R2:W1:Y:S01]  /*45f0*/  LDSM.16.M88.4 R236, [R240+0x16000] ;  /* 0x01600000f0ec783b */ /* 0x0004620000000200 */
[----:B------:R-:W-:Y:S02]  /*4600*/  UIADD3 UR29, UR22, -0x126145ec, URZ ;  /* 0xed9eba14161d7890 */ /* 0x000fe4000fffe03f */
[----:B------:R-:W-:Y:S01]  /*4610*/  UIADD3 UR28, UR23, 0x1715609d, URZ ;  /* 0x1715609d171c7890 */ /* 0x000fe2000fffe03f */
[----:B------:R-:W1:Y:S01]  /*4620*/  LDSM.16.M88.4 R240, [R240+0x16800] ;  /* 0x01680000f0f0783b */ /* 0x000e620000000200 */
[----:B------:R-:W-:-:S02]  /*4630*/  UIADD3 UR27, UR22, -0x56f99767, URZ ;  /* 0xa9066899161b7890 */ /* 0x000fc4000fffe03f */
[----:B------:R-:W-:Y:S02]  /*4640*/  UIADD3 UR26, UR23, -0x4ab325aa, URZ ;  /* 0xb54cda56171a7890 */ /* 0x000fe4000fffe03f */
[----:B------:R-:W-:Y:S01]  /*4650*/  UIADD3 UR25, UR22, 0x646e171e, URZ ;  /* 0x646e171e16197890 */ /* 0x000fe2000fffe03f */
[----:B------:R-:W-:Y:S01]  /*4660*/  UMOV UR13, UR60 ;  /* 0x0000003c000d7c82 */ /* 0x000fe20008000000 */
[----:B---3--:R2:W3:Y:S04]  /*4670*/  LDSM.16.M88.4 R148, [R8+0x12000] ;  /* 0x012000000894783b */ /* 0x0084e80000000200 */
[----:B------:R2:W1:Y:S04]  /*4680*/  LDSM.16.M88.4 R152, [R8+0x12800] ;  /* 0x012800000898783b */ /* 0x0004680000000200 */
[----:B-----5:R2:W1:Y:S04]  /*4690*/  LDSM.16.M88.4 R156, [R7+0x12000] ;  /* 0x01200000079c783b */ /* 0x0204680000000200 */
[----:B------:R2:W1:Y:S04]  /*46a0*/  LDSM.16.M88.4 R160, [R7+0x12800] ;  /* 0x0128000007a0783b */ /* 0x0004680000000200 */
[----:B------:R2:W1:Y:S04]  /*46b0*/  LDSM.16.M88.4 R180, [R8+0x14000] ;  /* 0x0140000008b4783b */ /* 0x0004680000000200 */
[----:B------:R2:W1:Y:S04]  /*46c0*/  LDSM.16.M88.4 R184, [R8+0x14800] ;  /* 0x0148000008b8783b */ /* 0x0004680000000200 */
[----:B------:R2:W1:Y:S04]  /*46d0*/  LDSM.16.M88.4 R188, [R7+0x14000] ;  /* 0x0140000007bc783b */ /* 0x0004680000000200 */
[----:B------:R2:W1:Y:S04]  /*46e0*/  LDSM.16.M88.4 R192, [R7+0x14800] ;  /* 0x0148000007c0783b */ /* 0x0004680000000200 */
[----:B------:R2:W1:Y:S04]  /*46f0*/  LDSM.16.M88.4 R212, [R8+0x16000] ;  /* 0x0160000008d4783b */ /* 0x0004680000000200 */
[----:B------:R2:W1:Y:S04]  /*4700*/  LDSM.16.M88.4 R216, [R8+0x16800] ;  /* 0x0168000008d8783b */ /* 0x0004680000000200 */
[----:B------:R2:W1:Y:S04]  /*4710*/  LDSM.16.M88.4 R220, [R7+0x16000] ;  /* 0x0160000007dc783b */ /* 0x0004680000000200 */
[----:B---34-:R2:W1:Y:S02]  /*4720*/  LDSM.16.M88.4 R224, [R7+0x16800] ;  /* 0x0168000007e0783b */ /* 0x0184640000000200 */
.L_x_642:
[----:B------:R-:W2:Y:S01]  /*4730*/  LDL R79, [R1] ;  /* 0x00000000014f7983 */ /* 0x000ea20000100800 */
[----:B------:R-:W-:Y:S01]  /*4740*/  USHF.L.U32 UR11, UR9, 0x6, URZ ;  /* 0x00000006090b7899 */ /* 0x000fe2000800063f */
[----:B------:R-:W-:Y:S02]  /*4750*/  UMOV UR10, UR60 ;  /* 0x0000003c000a7c82 */ /* 0x000fe40008000000 */
[----:B---3--:R-:W3:Y:S01]  /*4760*/  LDL R249, [R1+0x8] ;  /* 0x0000080001f97983 */ /* 0x008ee20000100800 */
[----:B------:R-:W-:Y:S03]  /*4770*/  UISETP.GE.AND UP0, UPT, UR11, UR24, UPT ;  /* 0x000000180b00728c */ /* 0x000fe6000bf06270 */
[----:B------:R-:W4:Y:S04]  /*4780*/  LDL R78, [R1+0x4] ;  /* 0x00000400014e7983 */ /* 0x000f280000100800 */
[----:B------:R-:W4:Y:S04]  /*4790*/  LDL R248, [R1+0xc] ;  /* 0x00000c0001f87983 */ /* 0x000f280000100800 */
[----:B------:R-:W4:Y:S04]  /*47a0*/  LDL R247, [R1+0x18] ;  /* 0x0000180001f77983 */ /* 0x000f280000100800 */
[----:B------:R-:W4:Y:S04]  /*47b0*/  LDL R77, [R1+0x10] ;  /* 0x00001000014d7983 */ /* 0x000f280000100800 */
[----:B------:R-:W4:Y:S04]  /*47c0*/  LDL R246, [R1+0x14] ;  /* 0x0000140001f67983 */ /* 0x000f280000100800 */
[----:B------:R-:W0:Y:S04]  /*47d0*/  LDGDEPBAR ;  /* 0x00000000000079af */ /* 0x000e280000000000 */
[----:B------:R-:W4:Y:S01]  /*47e0*/  LDL R76, [R1+0x50] ;  /* 0x00005000014c7983 */ /* 0x000f220000100800 */
[----:B------:R-:W-:Y:S04]  /*47f0*/  DEPBAR.LE SB0, 0x0 ;  /* 0x000080000000791a */ /* 0x000fe80000000000 */
[----:B------:R-:W-:Y:S06]  /*4800*/  BAR.SYNC.DEFER_BLOCKING 0x0 ;  /* 0x0000000000007b1d */ /* 0x000fec0000010000 */
[----:B--2---:R-:W-:Y:S04]  /*4810*/  LDSM.16.M88.4 R8, [R79+0xc000] ;  /* 0x00c000004f08783b */ /* 0x004fe80000000200 */
[----:B---3--:R-:W2:Y:S04]  /*4820*/  LDSM.16.M88.4 R16, [R249] ;  /* 0x00000000f910783b */ /* 0x008ea80000000200 */
[----:B------:R-:W3:Y:S04]  /*4830*/  LDSM.16.M88.4 R68, [R79+0xc800] ;  /* 0x00c800004f44783b */ /* 0x000ee80000000200 */
[----:B----4-:R-:W-:Y:S01]  /*4840*/  LDSM.16.M88.4 R72, [R248] ;  /* 0x00000000f848783b */ /* 0x010fe20000000200 */
[C---:B--2---:R-:W-:Y:S06]  /*4850*/  HMMA.16816.F32.BF16 R4, R16.reuse, R8, RZ ;  /* 0x000000081004723c */ /* 0x044fec00000418ff */
[C---:B------:R-:W-:Y:S06]  /*4860*/  HMMA.16816.F32.BF16 R8, R16.reuse, R10, RZ ;  /* 0x0000000a1008723c */ /* 0x040fec00000418ff */
[C---:B---3--:R-:W-:Y:S06]  /*4870*/  HMMA.16816.F32.BF16 R12, R16.reuse, R68, RZ ;  /* 0x00000044100c723c */ /* 0x048fec00000418ff */
[----:B------:R-:W-:Y:S01]  /*4880*/  HMMA.16816.F32.BF16 R16, R16, R70, RZ ;  /* 0x000000461010723c */ /* 0x000fe200000418ff */
[----:B------:R-:W2:Y:S05]  /*4890*/  LDSM.16.M88.4 R68, [R78+0xc000] ;  /* 0x00c000004e44783b */ /* 0x000eaa0000000200 */
[C---:B--2---:R-:W-:Y:S06]  /*48a0*/  HMMA.16816.F32.BF16 R4, R72.reuse, R68, R4 ;  /* 0x000000444804723c */ /* 0x044fec0000041804 */
[C---:B------:R-:W-:Y:S01]  /*48b0*/  HMMA.16816.F32.BF16 R8, R72.reuse, R70, R8 ;  /* 0x000000464808723c */ /* 0x040fe20000041808 */
[----:B------:R-:W2:Y:S05]  /*48c0*/  LDSM.16.M88.4 R68, [R78+0xc800] ;  /* 0x00c800004e44783b */ /* 0x000eaa0000000200 */
[C---:B--2---:R-:W-:Y:S06]  /*48d0*/  HMMA.16816.F32.BF16 R12, R72.reuse, R68, R12 ;  /* 0x00000044480c723c */ /* 0x044fec000004180c */
[----:B------:R-:W-:Y:S01]  /*48e0*/  HMMA.16816.F32.BF16 R16, R72, R70, R16 ;  /* 0x000000464810723c */ /* 0x000fe20000041810 */
[----:B------:R-:W-:Y:S04]  /*48f0*/  LDSM.16.M88.4 R68, [R247] ;  /* 0x00000000f744783b */ /* 0x000fe80000000200 */
[----:B------:R-:W2:Y:S02]  /*4900*/  LDSM.16.M88.4 R72, [R252+0xc000] ;  /* 0x00c00000fc48783b */ /* 0x000ea40000000200 */
        /* <DEDUP_REMOVED lines=68> */
[----:B------:R-:W-:Y:S04]  /*4d50*/  IMAD.U32 R72, RZ, RZ, UR16 ;  /* 0x00000010ff487e24 */ /* 0x000fe8000f8e00ff */
[----:B------:R-:W-:Y:S02]  /*4d60*/  IMAD.U32 R73, RZ, RZ, UR15 ;  /* 0x0000000fff497e24 */ /* 0x000fe4000f8e00ff */
[C---:B------:R-:W-:Y:S04]  /*4d70*/  LEA R68, P0, R76.reuse, R72, 0x2 ;  /* 0x000000484c447211 */ /* 0x040fe800078010ff */
[----:B------:R-:W-:Y:S02]  /*4d80*/  LEA.HI.X.SX32 R69, R76, R73, 0x2, P0 ;  /* 0x000000494c457211 */ /* 0x000fe400000f16ff */
        /* <DEDUP_REMOVED lines=13> */
.L_x_638:
[----:B--2---:R-:W2:Y:S01]  /*4e60*/  LDL R69, [R1+0x88] ;  /* 0x0000880001457983 */ /* 0x004ea20000100800 */
[----:B------:R-:W-:Y:S01]  /*4e70*/  UIADD3 UR14, UR8, 0x1, -UR12 ;  /* 0x00000001080e7890 */ /* 0x000fe2000fffe80c */
[----:B------:R-:W-:Y:S01]  /*4e80*/  VIADD R78, R76, UR11 ;  /* 0x0000000b4c4e7c36 */ /* 0x000fe20008000000 */
[----:B------:R-:W-:Y:S01]  /*4e90*/  UIADD3 UR13, -UR10, UR8, -UR12 ;  /* 0x000000080a0d7290 */ /* 0x000fe2000fffe90c */
[----:B------:R-:W3:Y:S01]  /*4ea0*/  S2R R71, SR_TID.X ;  /* 0x0000000000477919 */ /* 0x000ee20000002100 */
[----:B------:R-:W-:Y:S01]  /*4eb0*/  UIADD3 UR17, UR14, UR39, URZ ;  /* 0x000000270e117290 */ /* 0x000fe2000fffe03f */
[----:B------:R-:W-:Y:S03]  /*4ec0*/  IMAD.U32 R68, RZ, RZ, UR40 ;  /* 0x00000028ff447e24 */ /* 0x000fe6000f8e00ff */
[----:B------:R-:W-:Y:S01]  /*4ed0*/  VIADDMNMX R70, R78, UR13, RZ, !PT ;  /* 0x0000000d4e467c46 */ /* 0x000fe2000f8001ff */
[----:B---3--:R-:W-:Y:S05]  /*4ee0*/  IMAD.SHL.U32 R71, R71, 0x2, RZ ;  /* 0x0000000247477824 */ /* 0x008fea00078e00ff */
[----:B--2---:R-:W-:Y:S01]  /*4ef0*/  LOP3.LUT R71, R69, 0x6, R71, 0xf8, !PT ;  /* 0x0000000645477812 */ /* 0x004fe200078ef847 */
[----:B------:R-:W-:Y:S04]  /*4f00*/  IMAD.U32 R69, RZ, RZ, UR17 ;  /* 0x00000011ff457e24 */ /* 0x000fe8000f8e00ff */
[----:B------:R-:W-:Y:S01]  /*4f10*/  IMAD R68, R68, 0x40, R71 ;  /* 0x0000004044447824 */ /* 0x000fe200078e0247 */
[----:B------:R-:W-:Y:S03]  /*4f20*/  VIADDMNMX R69, R78, R69, UR8, PT ;  /* 0x000000084e457e46 */ /* 0x000fe6000b800145 */
[C---:B------:R-:W-:Y:S01]  /*4f30*/  VIADD R77, R68.reuse, 0x1 ;  /* 0x00000001444d7836 */ /* 0x040fe20000000000 */
[CC--:B------:R-:W-:Y:S01]  /*4f40*/  ISETP.GE.AND P1, PT, R68.reuse, R70.reuse, PT ;  /* 0x000000464400720c */ /* 0x0c0fe20003f26270 */
[C---:B------:R-:W-:Y:S02]  /*4f50*/  VIADD R76, R68.reuse, 0x8 ;  /* 0x00000008444c7836 */ /* 0x040fe40000000000 */
[C---:B------:R-:W-:Y:S01]  /*4f60*/  VIADD R75, R68.reuse, 0x9 ;  /* 0x00000009444b7836 */ /* 0x040fe20000000000 */
[CC--:B------:R-:W-:Y:S01]  /*4f70*/  ISETP.GE.OR P1, PT, R68.reuse, R69.reuse, !P1 ;  /* 0x000000454400720c */ /* 0x0c0fe20004f26670 */
[C---:B------:R-:W-:Y:S01]  /*4f80*/  VIADD R74, R68.reuse, 0x10 ;  /* 0x00000010444a7836 */ /* 0x040fe20000000000 */
[-C--:B------:R-:W-:Y:S01]  /*4f90*/  ISETP.GE.AND P0, PT, R77, R70.reuse, PT ;  /* 0x000000464d00720c */ /* 0x080fe20003f06270 */
[----:B------:R-:W-:Y:S01]  /*4fa0*/  VIADD R73, R68, 0x11 ;  /* 0x0000001144497836 */ /* 0x000fe20000000000 */
[----:B------:R-:W-:Y:S01]  /*4fb0*/  FSEL R4, R4, -INF , !P1 ;  /* 0xff80000004047808 */ /* 0x000fe20004800000 */
[----:B------:R-:W-:Y:S01]  /*4fc0*/  VIADD R72, R68, 0x18 ;  /* 0x0000001844487836 */ /* 0x000fe20000000000 */
[-C--:B------:R-:W-:Y:S01]  /*4fd0*/  ISETP.GE.AND P6, PT, R76, R70.reuse, PT ;  /* 0x000000464c00720c */ /* 0x080fe20003fc6270 */
[----:B------:R-:W-:Y:S01]  /*4fe0*/  VIADD R71, R68, 0x19 ;  /* 0x0000001944477836 */ /* 0x000fe20000000000 */
[-C--:B------:R-:W-:Y:S02]  /*4ff0*/  ISETP.GE.AND P5, PT, R75, R70.reuse, PT ;  /* 0x000000464b00720c */ /* 0x080fe40003fa6270 */
        /* <DEDUP_REMOVED lines=13> */
[----:B------:R-:W-:Y:S02]  /*50d0*/  P2R R79, PR, RZ, 0x1 ;  /* 0x00000001ff4f7803 */ /* 0x000fe40000000000 */
        /* <DEDUP_REMOVED lines=10> */
[----:B------:R-:W-:Y:S02]  /*5180*/  ISETP.NE.AND P0, PT, R79, RZ, PT ;  /* 0x000000ff4f00720c */ /* 0x000fe40003f05270 */
        /* <DEDUP_REMOVED lines=25> */
.L_x_639:
[----:B------:R-:W2:Y:S01]  /*5320*/  LDL R68, [R1+0x64] ;  /* 0x0000640001447983 */ /* 0x000ea20000100800 */
[----:B------:R-:W-:Y:S01]  /*5330*/  IMAD.U32 R71, RZ, RZ, UR40 ;  /* 0x00000028ff477e24 */ /* 0x000fe2000f8e00ff */
[----:B------:R-:W-:Y:S02]  /*5340*/  UISETP.GT.AND UP1, UPT, UR9, UR20, UPT ;  /* 0x000000140900728c */ /* 0x000fe4000bf24270 */
[----:B------:R-:W3:Y:S04]  /*5350*/  LDL R72, [R1+0x68] ;  /* 0x0000680001487983 */ /* 0x000ee80000100800 */
[----:B------:R-:W4:Y:S04]  /*5360*/  LDL R70, [R1+0x84] ;  /* 0x0000840001467983 */ /* 0x000f280000100800 */
[----:B------:R-:W4:Y:S04]  /*5370*/  LDL R76, [R1+0x7c] ;  /* 0x00007c00014c7983 */ /* 0x000f280000100800 */
[----:B------:R-:W4:Y:S04]  /*5380*/  LDL R74, [R1+0x80] ;  /* 0x00008000014a7983 */ /* 0x000f280000100800 */
[----:B------:R-:W4:Y:S04]  /*5390*/  LDL R245, [R1+0x54] ;  /* 0x0000540001f57983 */ /* 0x000f280000100800 */
[----:B------:R-:W4:Y:S04]  /*53a0*/  LDL R244, [R1+0x60] ;  /* 0x0000600001f47983 */ /* 0x000f280000100800 */
[----:B------:R-:W4:Y:S04]  /*53b0*/  LDL R99, [R1+0x58] ;  /* 0x0000580001637983 */ /* 0x000f280000100800 */
[----:B------:R-:W4:Y:S01]  /*53c0*/  LDL R98, [R1+0x5c] ;  /* 0x00005c0001627983 */ /* 0x000f220000100800 */
[----:B------:R-:W1:Y:S01]  /*53d0*/  S2R R73, SR_TID.X ;  /* 0x0000000000497919 */ /* 0x000e620000002100 */
[----:B------:R-:W1:Y:S02]  /*53e0*/  S2R R75, SR_TID.X ;  /* 0x00000000004b7919 */ /* 0x000e640000002100 */
[----:B-1----:R-:W-:Y:S04]  /*53f0*/  SHF.R.S32.HI R73, RZ, 0x1f, R73 ;  /* 0x0000001fff497819 */ /* 0x002fe80000011449 */
[----:B------:R-:W-:Y:S04]  /*5400*/  LEA.HI R73, R73, R75, RZ, 0x7 ;  /* 0x0000004b49497211 */ /* 0x000fe800078f38ff */
[----:B------:R-:W-:Y:S05]  /*5410*/  SHF.R.S32.HI R73, RZ, 0x7, R73 ;  /* 0x00000007ff497819 */ /* 0x000fea0000011449 */
[----:B------:R-:W-:Y:S01]  /*5420*/  IMAD R73, R71, 0x2, R73 ;  /* 0x0000000247497824 */ /* 0x000fe200078e0249 */
[C---:B--2---:R-:W-:Y:S01]  /*5430*/  FSETP.NEU.FTZ.AND P1, PT, R68.reuse, -INF , PT ;  /* 0xff8000004400780b */ /* 0x044fe20003f3d000 */
[----:B------:R-:W-:Y:S01]  /*5440*/  FMUL.FTZ R69, R68, 1.4426950216293334961 ;  /* 0x3fb8aa3b44457820 */ /* 0x000fe20000410000 */
[----:B------:R-:W-:Y:S01]  /*5450*/  IMAD.U32 R68, RZ, RZ, UR9 ;  /* 0x00000009ff447e24 */ /* 0x000fe2000f8e00ff */
[C---:B---3--:R-:W-:Y:S01]  /*5460*/  FSETP.NEU.FTZ.AND P0, PT, R72.reuse, -INF , PT ;  /* 0xff8000004800780b */ /* 0x048fe20003f1d000 */
[----:B------:R-:W-:Y:S02]  /*5470*/  FMUL.FTZ R72, R72, 1.4426950216293334961 ;  /* 0x3fb8aa3b48487820 */ /* 0x000fe40000410000 */
[----:B------:R-:W-:Y:S01]  /*5480*/  FSEL R69, R69, RZ, P1 ;  /* 0x000000ff45457208 */ /* 0x000fe20000800000 */
[----:B----4-:R-:W-:Y:S02]  /*5490*/  IMAD R70, R68, 0x4, R70 ;  /* 0x0000000444467824 */ /* 0x010fe400078e0246 */
[----:B------:R-:W-:Y:S02]  /*54a0*/  FSEL R68, R72, RZ, P0 ;  /* 0x000000ff48447208 */ /* 0x000fe40000000000 */
[--C-:B------:R-:W-:Y:S01]  /*54b0*/  FFMA.FTZ R8, R8, UR18, -R69.reuse ;  /* 0x0000001208087c23 */ /* 0x100fe20008010845 */
[----:B------:R-:W-:Y:S04]  /*54c0*/  IMAD.WIDE.U32 R78, R76, -0x2daee0ad, RZ ;  /* 0xd2511f534c4e7825 */ /* 0x000fe800078e00ff */
[----:B------:R-:W-:Y:S01]  /*54d0*/  FFMA.FTZ R9, R9, UR18, -R69 ;  /* 0x0000001209097c23 */ /* 0x000fe20008010845 */
[--C-:B------:R-:W-:Y:S01]  /*54e0*/  FFMA.FTZ R7, R7, UR18, -R68.reuse ;  /* 0x0000001207077c23 */ /* 0x100fe20008010844 */
[----:B------:R-:W-:Y:S01]  /*54f0*/  IMAD.WIDE.U32 R70, R70, -0x326172a9, RZ ;  /* 0xcd9e8d5746467825 */ /* 0x000fe200078e00ff */
[----:B------:R-:W-:Y:S01]  /*5500*/  LOP3.LUT R72, R79, UR22, R73, 0x96, !PT ;  /* 0x000000164f487c12 */ /* 0x000fe2000f8e9649 */
[----:B------:R-:W-:Y:S02]  /*5510*/  MUFU.EX2 R95, R8 ;  /* 0x00000008005f7308 */ /* 0x000fe40000000800 */
[----:B------:R-:W-:Y:S01]  /*5520*/  FFMA.FTZ R6, R6, UR18, -R68 ;  /* 0x0000001206067c23 */ /* 0x000fe20008010844 */
[--C-:B------:R-:W-:Y:S01]  /*5530*/  FFMA.FTZ R4, R4, UR18, -R69.reuse ;  /* 0x0000001204047c23 */ /* 0x100fe20008010845 */
[----:B------:R-:W-:Y:S01]  /*5540*/  LOP3.LUT R74, R71, UR23, R74, 0x96, !PT ;  /* 0x00000017474a7c12 */ /* 0x000fe2000f8e964a */
[----:B------:R-:W-:Y:S04]  /*5550*/  IMAD.WIDE.U32 R72, R72, -0x326172a9, RZ ;  /* 0xcd9e8d5748487825 */ /* 0x000fe800078e00ff */
[--C-:B------:R-:W-:Y:S01]  /*5560*/  FFMA.FTZ R5, R5, UR18, -R69.reuse ;  /* 0x0000001205057c23 */ /* 0x100fe20008010845 */
[----:B------:R-:W-:Y:S01]  /*5570*/  FFMA.FTZ R11, R11, UR18, -R68 ;  /* 0x000000120b0b7c23 */ /* 0x000fe20008010844 */
[----:B------:R-:W-:Y:S01]  /*5580*/  IMAD.WIDE.U32 R74, R74, -0x2daee0ad, RZ ;  /* 0xd2511f534a4a7825 */ /* 0x000fe200078e00ff */
[----:B------:R-:W-:Y:S01]  /*5590*/  LOP3.LUT R76, R73, UR36, R70, 0x96, !PT ;  /* 0x00000024494c7c12 */ /* 0x000fe2000f8e9646 */
[----:B------:R1:W-:Y:S02]  /*55a0*/  MUFU.EX2 R94, R7 ;  /* 0x00000007005e7308 */ /* 0x0003e40000000800 */
[--C-:B------:R-:W-:Y:S01]  /*55b0*/  FFMA.FTZ R16, R16, UR18, -R69.reuse ;  /* 0x0000001210107c23 */ /* 0x100fe20008010845 */
[----:B------:R-:W-:Y:S01]  /*55c0*/  FFMA.FTZ R82, R10, UR18, -R68 ;  /* 0x000000120a527c23 */ /* 0x000fe20008010844 */
[----:B------:R-:W-:Y:S01]  /*55d0*/  LOP3.LUT R70, R75, UR35, R78, 0x96, !PT ;  /* 0x000000234b467c12 */ /* 0x000fe2000f8e964e */
[----:B------:R-:W-:Y:S04]  /*55e0*/  IMAD.WIDE.U32 R76, R76, -0x2daee0ad, RZ ;  /* 0xd2511f534c4c7825 */ /* 0x000fe800078e00ff */
[----:B------:R-:W-:Y:S01]  /*55f0*/  FFMA.FTZ R19, R19, UR18, -R68 ;  /* 0x0000001213137c23 */ /* 0x000fe20008010844 */
[--C-:B------:R-:W-:Y:S01]  /*5600*/  FFMA.FTZ R88, R12, UR18, -R69.reuse ;  /* 0x000000120c587c23 */ /* 0x100fe20008010845 */
        /* <DEDUP_REMOVED lines=8> */
[----:B------:R-:W-:Y:S01]  /*5690*/  FFMA.FTZ R69, R17, UR18, -R69 ;  /* 0x0000001211457c23 */ /* 0x000fe20008010845 */
[----:B------:R-:W-:Y:S01]  /*56a0*/  IMAD.WIDE.U32 R74, R74, -0x2daee0ad, RZ ;  /* 0xd2511f534a4a7825 */ /* 0x000fe200078e00ff */
[----:B------:R-:W-:Y:S01]  /*56b0*/  LOP3.LUT R70, R73, UR32, R70, 0x96, !PT ;  /* 0x0000002049467c12 */ /* 0x000fe2000f8e9646 */
[----:B------:R3:W-:Y:S02]  /*56c0*/  MUFU.EX2 R91, R9 ;  /* 0x00000009005b7308 */ /* 0x0007e40000000800 */
[----:B------:R-:W-:Y:S01]  /*56d0*/  FFMA.FTZ R68, R18, UR18, -R68 ;  /* 0x0000001212447c23 */ /* 0x000fe20008010844 */
[----:B-1----:R-:W-:Y:S01]  /*56e0*/  LOP3.LUT R7, R75, UR31, R76, 0x96, !PT ;  /* 0x0000001f4b077c12 */ /* 0x002fe2000f8e964c */
[----:B------:R-:W-:Y:S04]  /*56f0*/  IMAD.WIDE.U32 R70, R70, -0x2daee0ad, RZ ;  /* 0xd2511f5346467825 */ /* 0x000fe800078e00ff */
[----:B--2---:R-:W-:Y:S01]  /*5700*/  IMAD.WIDE.U32 R6, R7, -0x326172a9, RZ ;  /* 0xcd9e8d5707067825 */ /* 0x004fe200078e00ff */
[----:B------:R-:W-:Y:S01]  /*5710*/  LOP3.LUT R73, R71, UR29, R74, 0x96, !PT ;  /* 0x0000001d47497c12 */ /* 0x000fe2000f8e964a */
[----:B------:R1:W-:Y:S03]  /*5720*/  MUFU.EX2 R93, R4 ;  /* 0x00000004005d7308 */ /* 0x0003e60000000800 */
[----:B------:R-:W-:Y:S01]  /*5730*/  LOP3.LUT R8, R7, UR30, R72, 0x96, !PT ;  /* 0x0000001e07087c12 */ /* 0x000fe2000f8e9648 */
[----:B------:R-:W-:Y:S06]  /*5740*/  IMAD.WIDE.U32 R72, R73, -0x326172a9, RZ ;  /* 0xcd9e8d5749487825 */ /* 0x000fec00078e00ff */
[----:B------:R2:W-:Y:S01]  /*5750*/  MUFU.EX2 R90, R5 ;  /* 0x00000005005a7308 */ /* 0x0005e20000000800 */
[----:B------:R-:W-:Y:S01]  /*5760*/  LOP3.LUT R6, R73, UR28, R6, 0x96, !PT ;  /* 0x0000001c49067c12 */ /* 0x000fe2000f8e9606 */
[----:B---3--:R-:W-:Y:S04]  /*5770*/  IMAD.WIDE.U32 R8, R8, -0x2daee0ad, RZ ;  /* 0xd2511f5308087825 */ /* 0x008fe800078e00ff */
[----:B------:R-:W-:Y:S04]  /*5780*/  IMAD.WIDE.U32 R6, R6, -0x2daee0ad, RZ ;  /* 0xd2511f5306067825 */ /* 0x000fe800078e00ff */
[----:B------:R-:W-:Y:S01]  /*5790*/  MUFU.EX2 R89, R11 ;  /* 0x0000000b00597308 */ /* 0x000fe20000000800 */
[----:B-1----:R-:W-:Y:S02]  /*57a0*/  LOP3.LUT R4, R9, UR27, R70, 0x96, !PT ;  /* 0x0000001b09047c12 */ /* 0x002fe4000f8e9646 */
[----:B------:R-:W-:Y:S02]  /*57b0*/  LOP3.LUT R10, R6, 0xff, RZ, 0xc0, !PT ;  /* 0x000000ff060a7812 */ /* 0x000fe400078ec0ff */
[----:B------:R-:W-:Y:S02]  /*57c0*/  SHF.R.U32.HI R9, RZ, 0x18, R6 ;  /* 0x00000018ff097819 */ /* 0x000fe40000011606 */
[----:B------:R-:W-:Y:S03]  /*57d0*/  ISETP.LE.U32.AND P6, PT, R10, UR19, PT ;  /* 0x000000130a007c0c */ /* 0x000fe6000bfc3070 */
[----:B------:R-:W1:Y:S01]  /*57e0*/  MUFU.EX2 R97, R16 ;  /* 0x0000001000617308 */ /* 0x000e620000000800 */
[----:B--2---:R-:W-:Y:S01]  /*57f0*/  IMAD.WIDE.U32 R4, R4, -0x326172a9, RZ ;  /* 0xcd9e8d5704047825 */ /* 0x004fe200078e00ff */
[----:B------:R-:W-:Y:S02]  /*5800*/  LOP3.LUT R8, R7, UR25, R8, 0x96, !PT ;  /* 0x0000001907087c12 */ /* 0x000fe4000f8e9608 */
[----:B------:R-:W-:Y:S02]  /*5810*/  SHF.R.U32.HI R12, RZ, 0x10, R6 ;  /* 0x00000010ff0c7819 */ /* 0x000fe40000011606 */
[----:B------:R-:W-:Y:S04]  /*5820*/  LOP3.LUT R13, R6, 0xffff, RZ, 0xc0, !PT ;  /* 0x0000ffff060d7812 */ /* 0x000fe800078ec0ff */
[----:B------:R-:W2:Y:S01]  /*5830*/  MUFU.EX2 R96, R19 ;  /* 0x0000001300607308 */ /* 0x000ea20000000800 */
[----:B------:R-:W-:Y:S02]  /*5840*/  ISETP.LE.U32.AND P0, PT, R9, UR19, PT ;  /* 0x0000001309007c0c */ /* 0x000fe4000bf03070 */
[----:B------:R-:W-:Y:S02]  /*5850*/  LOP3.LUT R6, R5, UR26, R72, 0x96, !PT ;  /* 0x0000001a05067c12 */ /* 0x000fe4000f8e9648 */
[C---:B------:R-:W-:Y:S02]  /*5860*/  LOP3.LUT R7, R4.reuse, 0xff, RZ, 0xc0, !PT ;  /* 0x000000ff04077812 */ /* 0x040fe400078ec0ff */
[--C-:B------:R-:W-:Y:S03]  /*5870*/  SHF.R.U32.HI R9, RZ, 0x18, R4.reuse ;  /* 0x00000018ff097819 */ /* 0x100fe60000011604 */
[----:B------:R-:W-:Y:S01]  /*5880*/  MUFU.EX2 R82, R82 ;  /* 0x0000005200527308 */ /* 0x000fe20000000800 */
[----:B------:R-:W-:Y:S01]  /*5890*/  LOP3.LUT R10, R4, 0xffff, RZ, 0xc0, !PT ;  /* 0x0000ffff040a7812 */ /* 0x000fe200078ec0ff */
[----:B-1----:R-:W-:Y:S01]  /*58a0*/  @!P6 FADD.FTZ R97, -R97, -RZ ;  /* 0x800000ff6161e221 */ /* 0x002fe20000010100 */
[----:B------:R-:W-:Y:S02]  /*58b0*/  SHF.R.U32.HI R11, RZ, 0x10, R4 ;  /* 0x00000010ff0b7819 */ /* 0x000fe40000011604 */
[----:B------:R-:W-:Y:S02]  /*58c0*/  LOP3.LUT R5, R8, 0xff, RZ, 0xc0, !PT ;  /* 0x000000ff08057812 */ /* 0x000fe400078ec0ff */
[----:B------:R-:W-:Y:S03]  /*58d0*/  SHF.R.U32.HI R4, RZ, 0x18, R8 ;  /* 0x00000018ff047819 */ /* 0x000fe60000011608 */
[----:B------:R-:W1:Y:S01]  /*58e0*/  MUFU.EX2 R88, R88 ;  /* 0x0000005800587308 */ /* 0x000e620000000800 */
[----:B------:R-:W-:Y:S01]  /*58f0*/  ISETP.LE.U32.AND P4, PT, R7, UR19, PT ;  /* 0x0000001307007c0c */ /* 0x000fe2000bf83070 */
[----:B--2---:R-:W-:Y:S01]  /*5900*/  @!P0 FADD.FTZ R96, -R96, -RZ ;  /* 0x800000ff60608221 */ /* 0x004fe20000010100 */
[--C-:B------:R-:W-:Y:S02]  /*5910*/  SHF.R.U32.HI R7, RZ, 0x18, R6.reuse ;  /* 0x00000018ff077819 */ /* 0x100fe40000011606 */
[----:B------:R-:W-:Y:S02]  /*5920*/  ISETP.LE.U32.AND P2, PT, R5, UR19, PT ;  /* 0x0000001305007c0c */ /* 0x000fe4000bf43070 */
[----:B------:R-:W-:Y:S03]  /*5930*/  ISETP.LE.U32.AND P1, PT, R4, UR19, PT ;  /* 0x0000001304007c0c */ /* 0x000fe6000bf23070 */
[----:B------:R-:W-:Y:S01]  /*5940*/  MUFU.EX2 R84, R84 ;  /* 0x0000005400547308 */ /* 0x000fe20000000800 */
[----:B------:R-:W-:Y:S02]  /*5950*/  LOP3.LUT R5, R6, 0xff, RZ, 0xc0, !PT ;  /* 0x000000ff06057812 */ /* 0x000fe400078ec0ff */
[----:B------:R-:W-:Y:S02]  /*5960*/  SHF.R.U32.HI R4, RZ, 0x10, R6 ;  /* 0x00000010ff047819 */ /* 0x000fe40000011606 */
[----:B------:R-:W-:Y:S01]  /*5970*/  ISETP.LE.U32.AND P5, PT, R7, UR19, PT ;  /* 0x0000001307007c0c */ /* 0x000fe2000bfa3070 */
[----:B------:R-:W-:Y:S01]  /*5980*/  @!P4 FADD.FTZ R95, -R95, -RZ ;  /* 0x800000ff5f5fc221 */ /* 0x000fe20000010100 */
[----:B------:R-:W-:Y:S03]  /*5990*/  ISETP.LE.U32.AND P6, PT, R5, UR19, PT ;  /* 0x0000001305007c0c */ /* 0x000fe6000bfc3070 */
[----:B------:R-:W2:Y:S01]  /*59a0*/  MUFU.EX2 R86, R15 ;  /* 0x0000000f00567308 */ /* 0x000ea20000000800 */
[----:B------:R-:W-:Y:S01]  /*59b0*/  LOP3.LUT R4, R4, 0xff, RZ, 0xc0, !PT ;  /* 0x000000ff04047812 */ /* 0x000fe200078ec0ff */
[----:B-1----:R-:W-:Y:S01]  /*59c0*/  @!P2 FADD.FTZ R88, -R88, -RZ ;  /* 0x800000ff5858a221 */ /* 0x002fe20000010100 */
[----:B------:R-:W-:Y:S02]  /*59d0*/  LOP3.LUT R6, R6, 0xffff, RZ, 0xc0, !PT ;  /* 0x0000ffff06067812 */ /* 0x000fe400078ec0ff */
[----:B------:R-:W-:Y:S02]  /*59e0*/  ISETP.LE.U32.AND P0, PT, R4, UR19, PT ;  /* 0x0000001304007c0c */ /* 0x000fe4000bf03070 */
[----:B------:R-:W-:Y:S03]  /*59f0*/  SHF.R.U32.HI R4, RZ, 0x8, R10 ;  /* 0x00000008ff047819 */ /* 0x000fe6000001160a */
[----:B------:R-:W1:Y:S01]  /*5a00*/  MUFU.EX2 R83, R14 ;  /* 0x0000000e00537308 */ /* 0x000e620000000800 */
[----:B------:R-:W-:Y:S01]  /*5a10*/  SHF.R.U32.HI R5, RZ, 0x8, R6 ;  /* 0x00000008ff057819 */ /* 0x000fe20000011606 */
[----:B------:R-:W-:Y:S01]  /*5a20*/  @!P5 FADD.FTZ R94, -R94, -RZ ;  /* 0x800000ff5e5ed221 */ /* 0x000fe20000010100 */
[----:B------:R-:W-:Y:S01]  /*5a30*/  LOP3.LUT R4, R4, 0xffff, RZ, 0xc0, !PT ;  /* 0x0000ffff04047812 */ /* 0x000fe200078ec0ff */
[----:B------:R-:W-:Y:S01]  /*5a40*/  @!P6 FADD.FTZ R93, -R93, -RZ ;  /* 0x800000ff5d5de221 */ /* 0x000fe20000010100 */
[----:B------:R-:W-:Y:S02]  /*5a50*/  LOP3.LUT R5, R5, 0xffff, RZ, 0xc0, !PT ;  /* 0x0000ffff05057812 */ /* 0x000fe400078ec0ff */
[----:B------:R-:W-:Y:S03]  /*5a60*/  ISETP.LE.U32.AND P5, PT, R4, UR19, PT ;  /* 0x0000001304007c0c */ /* 0x000fe6000bfa3070 */
[----:B------:R-:W3:Y:S01]  /*5a70*/  MUFU.EX2 R87, R69 ;  /* 0x0000004500577308 */ /* 0x000ee20000000800 */
[----:B------:R-:W-:Y:S01]  /*5a80*/  ISETP.LE.U32.AND P6, PT, R5, UR19, PT ;  /* 0x0000001305007c0c */ /* 0x000fe2000bfc3070 */
[----:B------:R-:W-:Y:S01]  /*5a90*/  @!P0 FADD.FTZ R92, -R92, -RZ ;  /* 0x800000ff5c5c8221 */ /* 0x000fe20000010100 */
[----:B------:R-:W-:Y:S01]  /*5aa0*/  LOP3.LUT R6, R11, 0xff, RZ, 0xc0, !PT ;  /* 0x000000ff0b067812 */ /* 0x000fe200078ec0ff */
[----:B--2---:R-:W-:Y:S01]  /*5ab0*/  @!P1 FADD.FTZ R86, -R86, -RZ ;  /* 0x800000ff56569221 */ /* 0x004fe20000010100 */
[----:B------:R-:W-:Y:S02]  /*5ac0*/  LOP3.LUT R4, R8, 0xffff, RZ, 0xc0, !PT ;  /* 0x0000ffff08047812 */ /* 0x000fe400078ec0ff */
[----:B------:R-:W-:Y:S03]  /*5ad0*/  SHF.R.U32.HI R5, RZ, 0x10, R8 ;  /* 0x00000010ff057819 */ /* 0x000fe60000011608 */
[----:B------:R-:W2:Y:S01]  /*5ae0*/  MUFU.EX2 R85, R68 ;  /* 0x0000004400557308 */ /* 0x000ea20000000800 */
[----:B------:R-:W-:Y:S02]  /*5af0*/  ISETP.LE.U32.AND P0, PT, R6, UR19, PT ;  /* 0x0000001306007c0c */ /* 0x000fe4000bf03070 */
[----:B------:R-:W-:Y:S01]  /*5b00*/  LOP3.LUT R5, R5, 0xff, RZ, 0xc0, !PT ;  /* 0x000000ff05057812 */ /* 0x000fe200078ec0ff */
[----:B------:R-:W-:Y:S01]  /*5b10*/  @!P5 FADD.FTZ R91, -R91, -RZ ;  /* 0x800000ff5b5bd221 */ /* 0x000fe20000010100 */
[----:B------:R-:W-:Y:S01]  /*5b20*/  SHF.R.U32.HI R6, RZ, 0x8, R4 ;  /* 0x00000008ff067819 */ /* 0x000fe20000011604 */
[----:B------:R-:W-:Y:S01]  /*5b30*/  @!P6 FADD.FTZ R90, -R90, -RZ ;  /* 0x800000ff5a5ae221 */ /* 0x000fe20000010100 */
[----:B------:R-:W-:Y:S02]  /*5b40*/  ISETP.LE.U32.AND P3, PT, R9, UR19, PT ;  /* 0x0000001309007c0c */ /* 0x000fe4000bf63070 */
[----:B------:R-:W-:Y:S02]  /*5b50*/  LOP3.LUT R6, R6, 0xffff, RZ, 0xc0, !PT ;  /* 0x0000ffff06067812 */ /* 0x000fe400078ec0ff */
[----:B------:R-:W-:Y:S02]  /*5b60*/  ISETP.LE.U32.AND P5, PT, R5, UR19, PT ;  /* 0x0000001305007c0c */ /* 0x000fe4000bfa3070 */
[----:B------:R-:W-:Y:S01]  /*5b70*/  F2FP.RELU.BF16.F32.PACK_AB R5, R94, R92 ;  /* 0x0000005c5e05723e */ /* 0x000fe200000018ff */
[----:B------:R-:W-:Y:S01]  /*5b80*/  @!P0 FADD.FTZ R82, -R82, -RZ ;  /* 0x800000ff52528221 */ /* 0x000fe20000010100 */
[----:B------:R-:W-:Y:S02]  /*5b90*/  ISETP.LE.U32.AND P6, PT, R6, UR19, PT ;  /* 0x0000001306007c0c */ /* 0x000fe4000bfc3070 */
[----:B------:R-:W-:Y:S01]  /*5ba0*/  SHF.R.U32.HI R4, RZ, 0x8, R13 ;  /* 0x00000008ff047819 */ /* 0x000fe2000001160d */
[----:B------:R4:W-:Y:S01]  /*5bb0*/  STS [R245+0x14400], R5 ;  /* 0x01440005f5007388 */ /* 0x0009e20000000800 */
[----:B------:R-:W-:Y:S01]  /*5bc0*/  F2FP.RELU.BF16.F32.PACK_AB R6, R90, R93 ;  /* 0x0000005d5a06723e */ /* 0x000fe200000018ff */
[----:B------:R-:W-:Y:S01]  /*5bd0*/  @!P3 FADD.FTZ R89, -R89, -RZ ;  /* 0x800000ff5959b221 */ /* 0x000fe20000010100 */
[----:B------:R-:W-:Y:S02]  /*5be0*/  LOP3.LUT R4, R4, 0xffff, RZ, 0xc0, !PT ;  /* 0x0000ffff04047812 */ /* 0x000fe400078ec0ff */
[----:B------:R-:W-:Y:S01]  /*5bf0*/  LOP3.LUT R7, R12, 0xff, RZ, 0xc0, !PT ;  /* 0x000000ff0c077812 */ /* 0x000fe200078ec0ff */
[----:B------:R4:W-:Y:S01]  /*5c00*/  STS [R245+0x14000], R6 ;  /* 0x01400006f5007388 */ /* 0x0009e20000000800 */
[----:B------:R-:W-:Y:S01]  /*5c10*/  ISETP.LE.U32.AND P3, PT, R4, UR19, PT ;  /* 0x0000001304007c0c */ /* 0x000fe2000bf63070 */
[----:B-1----:R-:W-:Y:S01]  /*5c20*/  @!P5 FADD.FTZ R83, -R83, -RZ ;  /* 0x800000ff5353d221 */ /* 0x002fe20000010100 */
[----:B------:R-:W-:Y:S01]  /*5c30*/  F2FP.RELU.BF16.F32.PACK_AB R4, R91, R95 ;  /* 0x0000005f5b04723e */ /* 0x000fe200000018ff */
[----:B------:R-:W-:Y:S01]  /*5c40*/  @!P6 FADD.FTZ R84, -R84, -RZ ;  /* 0x800000ff5454e221 */ /* 0x000fe20000010100 */
[----:B------:R-:W-:Y:S02]  /*5c50*/  ISETP.LE.U32.AND P4, PT, R7, UR19, PT ;  /* 0x0000001307007c0c */ /* 0x000fe4000bf83070 */
[----:B------:R-:W-:Y:S01]  /*5c60*/  F2FP.RELU.BF16.F32.PACK_AB R8, R89, R82 ;  /* 0x000000525908723e */ /* 0x000fe200000018ff */
[----:B------:R1:W-:Y:S01]  /*5c70*/  STS [R244+0x14000], R4 ;  /* 0x01400004f4007388 */ /* 0x0003e20000000800 */
[----:B------:R-:W-:Y:S02]  /*5c80*/  F2FP.RELU.BF16.F32.PACK_AB R7, R84, R88 ;  /* 0x000000585407723e */ /* 0x000fe400000018ff */
[----:B------:R-:W-:Y:S01]  /*5c90*/  FSETP.GE.FTZ.AND P1, PT, R92, RZ, PT ;  /* 0x000000ff5c00720b */ /* 0x000fe20003f36000 */
[----:B------:R-:W-:Y:S01]  /*5ca0*/  STS [R244+0x14400], R8 ;  /* 0x01440008f4007388 */ /* 0x000fe20000000800 */
[----:B------:R-:W-:Y:S01]  /*5cb0*/  FSETP.GE.FTZ.AND P2, PT, R90, RZ, PT ;  /* 0x000000ff5a00720b */ /* 0x000fe20003f56000 */
[----:B---3--:R-:W-:Y:S01]  /*5cc0*/  @!P3 FADD.FTZ R87, -R87, -RZ ;  /* 0x800000ff5757b221 */ /* 0x008fe20000010100 */
[----:B------:R-:W-:Y:S01]  /*5cd0*/  FSETP.GE.FTZ.AND P3, PT, R93, RZ, PT ;  /* 0x000000ff5d00720b */ /* 0x000fe20003f76000 */
[----:B------:R-:W-:Y:S01]  /*5ce0*/  STS [R99+0x14000], R7 ;  /* 0x0140000763007388 */ /* 0x000fe20000000800 */
[----:B------:R-:W-:Y:S01]  /*5cf0*/  FSETP.GE.FTZ.AND P0, PT, R94, RZ, PT ;  /* 0x000000ff5e00720b */ /* 0x000fe20003f16000 */
[----:B--2---:R-:W-:Y:S01]  /*5d00*/  @!P4 FADD.FTZ R85, -R85, -RZ ;  /* 0x800000ff5555c221 */ /* 0x004fe20000010100 */
[----:B----4-:R-:W-:Y:S02]  /*5d10*/  F2FP.RELU.BF16.F32.PACK_AB R5, R87, R97 ;  /* 0x000000615705723e */ /* 0x010fe400000018ff */
[----:B------:R-:W-:Y:S05]  /*5d20*/  F2FP.RELU.BF16.F32.PACK_AB R6, R86, R83 ;  /* 0x000000535606723e */ /* 0x000fea00000018ff */
[----:B------:R-:W-:Y:S01]  /*5d30*/  STS [R99+0x14400], R6 ;  /* 0x0144000663007388 */ /* 0x000fe20000000800 */
[----:B-1----:R-:W-:Y:S03]  /*5d40*/  F2FP.RELU.BF16.F32.PACK_AB R4, R96, R85 ;  /* 0x000000556004723e */ /* 0x002fe600000018ff */
[----:B------:R-:W-:Y:S04]  /*5d50*/  STS [R98+0x14000], R5 ;  /* 0x0140000562007388 */ /* 0x000fe80000000800 */
[----:B------:R-:W-:Y:S04]  /*5d60*/  STS [R98+0x14400], R4 ;  /* 0x0144000462007388 */ /* 0x000fe80000000800 */
[----:B------:R-:W1:Y:S08]  /*5d70*/  LDSM.16.M88.4 R16, [R249+0x6000] ;  /* 0x00600000f910783b */ /* 0x000e700000000200 */
[----:B------:R-:W2:Y:S08]  /*5d80*/  LDSM.16.M88.4 R68, [R248+0x6000] ;  /* 0x00600000f844783b */ /* 0x000eb00000000200 */
[----:B------:R-:W3:Y:S08]  /*5d90*/  LDSM.16.M88.4 R72, [R247+0x6000] ;  /* 0x00600000f748783b */ /* 0x000ef00000000200 */
        /* <DEDUP_REMOVED lines=58> */
[C---:B------:R-:W-:Y:S01]  /*6140*/  FADD.FTZ R5, -R80.reuse, R6 ;  /* 0x0000000650057221 */ /* 0x040fe20000010100 */
[----:B------:R-:W-:Y:S03]  /*6150*/  FADD.FTZ R69, -R81, R4 ;  /* 0x0000000451457221 */ /* 0x000fe60000010100 */
[C---:B------:R-:W-:Y:S01]  /*6160*/  FADD.FTZ R4, -R80.reuse, R7 ;  /* 0x0000000750047221 */ /* 0x040fe20000010100 */
[-C--:B------:R-:W-:Y:S01]  /*6170*/  FSEL R5, R5, R80.reuse, P1 ;  /* 0x0000005005057208 */ /* 0x080fe20000800000 */
[C---:B------:R-:W-:Y:S01]  /*6180*/  FADD.FTZ R10, -R80.reuse, R10 ;  /* 0x0000000a500a7221 */ /* 0x040fe20000010100 */
[-C--:B------:R-:W-:Y:S01]  /*6190*/  FSEL R7, R69, R81.reuse, P3 ;  /* 0x0000005145077208 */ /* 0x080fe20001800000 */
[----:B------:R-:W-:Y:S01]  /*61a0*/  FADD.FTZ R11, -R80, R11 ;  /* 0x0000000b500b7221 */ /* 0x000fe20000010100 */
[----:B------:R-:W-:Y:S01]  /*61b0*/  FSEL R6, R68, R81, P2 ;  /* 0x0000005144067208 */ /* 0x000fe20001000000 */
[----:B------:R-:W-:Y:S01]  /*61c0*/  FMUL.FTZ R92, R92, R5 ;  /* 0x000000055c5c7220 */ /* 0x000fe20000410000 */
[----:B------:R-:W-:Y:S01]  /*61d0*/  FSETP.GE.FTZ.AND P1, PT, R82, RZ, PT ;  /* 0x000000ff5200720b */ /* 0x000fe20003f36000 */
[----:B------:R-:W-:Y:S01]  /*61e0*/  FMUL.FTZ R93, R93, R7 ;  /* 0x000000075d5d7220 */ /* 0x000fe20000410000 */
[----:B------:R-:W-:Y:S01]  /*61f0*/  FSEL R4, R4, R80, P0 ;  /* 0x0000005004047208 */ /* 0x000fe20000000000 */
[----:B------:R-:W-:Y:S01]  /*6200*/  FMUL.FTZ R90, R90, R6 ;  /* 0x000000065a5a7220 */ /* 0x000fe20000410000 */
[----:B------:R-:W-:Y:S01]  /*6210*/  FSEL R5, R10, R80, P1 ;  /* 0x000000500a057208 */ /* 0x000fe20000800000 */
[----:B------:R-:W-:Y:S01]  /*6220*/  FADD.FTZ R9, -R81, R9 ;  /* 0x0000000951097221 */ /* 0x000fe20000010100 */
[----:B------:R-:W-:Y:S01]  /*6230*/  FSETP.GE.FTZ.AND P0, PT, R89, RZ, PT ;  /* 0x000000ff5900720b */ /* 0x000fe20003f16000 */
[----:B------:R-:W-:Y:S01]  /*6240*/  FMUL.FTZ R94, R94, R4 ;  /* 0x000000045e5e7220 */ /* 0x000fe20000410000 */
[----:B------:R-:W-:Y:S01]  /*6250*/  FSETP.GE.FTZ.AND P2, PT, R91, RZ, PT ;  /* 0x000000ff5b00720b */ /* 0x000fe20003f56000 */
[----:B------:R-:W-:Y:S01]  /*6260*/  FMUL.FTZ R82, R82, R5 ;  /* 0x0000000552527220 */ /* 0x000fe20000410000 */
[----:B------:R-:W-:Y:S01]  /*6270*/  F2FP.BF16.F32.PACK_AB R5, R90, R93 ;  /* 0x0000005d5a05723e */ /* 0x000fe200000010ff */
[----:B------:R-:W-:Y:S01]  /*6280*/  FADD.FTZ R8, -R81, R8 ;  /* 0x0000000851087221 */ /* 0x000fe20000010100 */
[----:B------:R-:W-:Y:S01]  /*6290*/  FSEL R4, R11, R80, P0 ;  /* 0x000000500b047208 */ /* 0x000fe20000000000 */
[----:B------:R-:W-:Y:S01]  /*62a0*/  FADD.FTZ R12, -R81, R12 ;  /* 0x0000000c510c7221 */ /* 0x000fe20000010100 */
[----:B------:R-:W-:Y:S01]  /*62b0*/  FSETP.GE.FTZ.AND P3, PT, R95, RZ, PT ;  /* 0x000000ff5f00720b */ /* 0x000fe20003f76000 */
[----:B------:R1:W-:Y:S01]  /*62c0*/  STS [R245+0x12000], R5 ;  /* 0x01200005f5007388 */ /* 0x0003e20000000800 */
[-C--:B------:R-:W-:Y:S01]  /*62d0*/  FSEL R6, R9, R81.reuse, P2 ;  /* 0x0000005109067208 */ /* 0x080fe20001000000 */
[----:B------:R-:W-:Y:S01]  /*62e0*/  FMUL.FTZ R89, R89, R4 ;  /* 0x0000000459597220 */ /* 0x000fe20000410000 */
[----:B------:R-:W-:Y:S01]  /*62f0*/  F2FP.BF16.F32.PACK_AB R4, R94, R92 ;  /* 0x0000005c5e04723e */ /* 0x000fe200000010ff */
[----:B------:R-:W-:Y:S01]  /*6300*/  FADD.FTZ R15, -R80, R15 ;  /* 0x0000000f500f7221 */ /* 0x000fe20000010100 */
[----:B------:R-:W-:Y:S01]  /*6310*/  FSETP.GE.FTZ.AND P0, PT, R88, RZ, PT ;  /* 0x000000ff5800720b */ /* 0x000fe20003f16000 */
[----:B------:R-:W-:Y:S01]  /*6320*/  FMUL.FTZ R9, R91, R6 ;  /* 0x000000065b097220 */ /* 0x000fe20000410000 */
[-C--:B------:R-:W-:Y:S01]  /*6330*/  FSEL R7, R8, R81.reuse, P3 ;  /* 0x0000005108077208 */ /* 0x080fe20001800000 */
[----:B------:R-:W-:Y:S01]  /*6340*/  FADD.FTZ R8, -R81, R13 ;  /* 0x0000000d51087221 */ /* 0x000fe20000010100 */
[-C--:B------:R-:W-:Y:S01]  /*6350*/  FSEL R6, R12, R81.reuse, P0 ;  /* 0x000000510c067208 */ /* 0x080fe20000000000 */
[----:B------:R2:W-:Y:S01]  /*6360*/  STS [R245+0x12400], R4 ;  /* 0x01240004f5007388 */ /* 0x0005e20000000800 */
[----:B------:R-:W-:Y:S01]  /*6370*/  FSETP.GE.FTZ.AND P2, PT, R84, RZ, PT ;  /* 0x000000ff5400720b */ /* 0x000fe20003f56000 */
[----:B------:R-:W-:Y:S01]  /*6380*/  FADD.FTZ R14, -R80, R14 ;  /* 0x0000000e500e7221 */ /* 0x000fe20000010100 */
[----:B------:R-:W-:Y:S01]  /*6390*/  FSETP.GE.FTZ.AND P0, PT, R86, RZ, PT ;  /* 0x000000ff5600720b */ /* 0x000fe20003f16000 */
[----:B------:R-:W-:Y:S01]  /*63a0*/  FMUL.FTZ R88, R88, R6 ;  /* 0x0000000658587220 */ /* 0x000fe20000410000 */
[----:B------:R-:W-:Y:S01]  /*63b0*/  FSEL R8, R8, R81, P2 ;  /* 0x0000005108087208 */ /* 0x000fe20001000000 */
[----:B------:R-:W-:Y:S01]  /*63c0*/  FMUL.FTZ R95, R95, R7 ;  /* 0x000000075f5f7220 */ /* 0x000fe20000410000 */
[----:B------:R-:W-:Y:S01]  /*63d0*/  FSETP.GE.FTZ.AND P2, PT, R87, RZ, PT ;  /* 0x000000ff5700720b */ /* 0x000fe20003f56000 */
[----:B------:R-:W-:Y:S01]  /*63e0*/  FADD.FTZ R18, -R80, R18 ;  /* 0x0000001250127221 */ /* 0x000fe20000010100 */
[----:B------:R-:W-:Y:S01]  /*63f0*/  FSEL R6, R15, R80, P0 ;  /* 0x000000500f067208 */ /* 0x000fe20000000000 */
[----:B------:R-:W-:Y:S01]  /*6400*/  FMUL.FTZ R84, R84, R8 ;  /* 0x0000000854547220 */ /* 0x000fe20000410000 */
[----:B------:R-:W-:Y:S02]  /*6410*/  FSETP.GE.FTZ.AND P1, PT, R83, RZ, PT ;  /* 0x000000ff5300720b */ /* 0x000fe40003f36000 */
[----:B------:R-:W-:Y:S01]  /*6420*/  FSETP.GE.FTZ.AND P0, PT, R96, RZ, PT ;  /* 0x000000ff6000720b */ /* 0x000fe20003f16000 */
[----:B------:R-:W-:Y:S01]  /*6430*/  FMUL.FTZ R86, R86, R6 ;  /* 0x0000000656567220 */ /* 0x000fe20000410000 */
[----:B------:R-:W-:Y:S01]  /*6440*/  FSEL R7, R14, R80, P1 ;  /* 0x000000500e077208 */ /* 0x000fe20000800000 */
[----:B------:R-:W-:Y:S01]  /*6450*/  FADD.FTZ R6, -R81, R16 ;  /* 0x0000001051067221 */ /* 0x000fe20000010100 */
[----:B------:R-:W-:Y:S02]  /*6460*/  F2FP.BF16.F32.PACK_AB R9, R9, R95 ;  /* 0x0000005f0909723e */ /* 0x000fe400000010ff */
[----:B------:R-:W-:Y:S01]  /*6470*/  FSETP.GE.FTZ.AND P1, PT, R85, RZ, PT ;  /* 0x000000ff5500720b */ /* 0x000fe20003f36000 */
[----:B------:R-:W-:Y:S01]  /*6480*/  FMUL.FTZ R83, R83, R7 ;  /* 0x0000000753537220 */ /* 0x000fe20000410000 */
[----:B------:R-:W-:Y:S01]  /*6490*/  FSETP.GE.FTZ.AND P3, PT, R97, RZ, PT ;  /* 0x000000ff6100720b */ /* 0x000fe20003f76000 */
[----:B------:R-:W-:Y:S01]  /*64a0*/  STS [R244+0x12000], R9 ;  /* 0x01200009f4007388 */ /* 0x000fe20000000800 */
[----:B------:R-:W-:Y:S02]  /*64b0*/  F2FP.BF16.F32.PACK_AB R8, R89, R82 ;  /* 0x000000525908723e */ /* 0x000fe400000010ff */
[----:B-1----:R-:W-:Y:S01]  /*64c0*/  FSEL R5, R18, R80, P1 ;  /* 0x0000005012057208 */ /* 0x002fe20000800000 */
[----:B------:R-:W-:Y:S01]  /*64d0*/  @P0 FADD.FTZ R80, -R80, R19 ;  /* 0x0000001350500221 */ /* 0x000fe20000010100 */
[----:B------:R-:W-:Y:S01]  /*64e0*/  FSEL R6, R6, R81, P3 ;  /* 0x0000005106067208 */ /* 0x000fe20001800000 */
[----:B------:R-:W-:Y:S01]  /*64f0*/  @P2 FADD.FTZ R81, -R81, R17 ;  /* 0x0000001151512221 */ /* 0x000fe20000010100 */
[----:B------:R-:W-:Y:S01]  /*6500*/  F2FP.BF16.F32.PACK_AB R7, R84, R88 ;  /* 0x000000585407723e */ /* 0x000fe200000010ff */
[----:B------:R-:W-:Y:S01]  /*6510*/  STS [R244+0x12400], R8 ;  /* 0x01240008f4007388 */ /* 0x000fe20000000800 */
[----:B------:R-:W-:Y:S01]  /*6520*/  FMUL.FTZ R85, R85, R5 ;  /* 0x0000000555557220 */ /* 0x000fe20000410000 */
[----:B------:R-:W-:Y:S01]  /*6530*/  FMUL.FTZ R5, R87, R81 ;  /* 0x0000005157057220 */ /* 0x000fe20000410000 */
[----:B------:R-:W-:Y:S01]  /*6540*/  FMUL.FTZ R97, R97, R6 ;  /* 0x0000000661617220 */ /* 0x000fe20000410000 */
[----:B------:R-:W-:Y:S01]  /*6550*/  F2FP.BF16.F32.PACK_AB R6, R86, R83 ;  /* 0x000000535606723e */ /* 0x000fe200000010ff */
[----:B------:R-:W-:Y:S01]  /*6560*/  STS [R99+0x12000], R7 ;  /* 0x0120000763007388 */ /* 0x000fe20000000800 */
[----:B--2---:R-:W-:Y:S01]  /*6570*/  FMUL.FTZ R4, R96, R80 ;  /* 0x0000005060047220 */ /* 0x004fe20000410000 */
[----:B------:R-:W-:Y:S02]  /*6580*/  PLOP3.LUT P0, PT, PT, PT, UP1, 0x80, 0x0 ;  /* 0x000000000000781c */ /* 0x000fe40003f0f018 */
[----:B------:R-:W-:Y:S01]  /*6590*/  F2FP.BF16.F32.PACK_AB R5, R5, R97 ;  /* 0x000000610505723e */ /* 0x000fe200000010ff */
[----:B------:R-:W-:Y:S01]  /*65a0*/  STS [R99+0x12400], R6 ;  /* 0x0124000663007388 */ /* 0x000fe20000000800 */
[----:B------:R-:W-:Y:S03]  /*65b0*/  F2FP.BF16.F32.PACK_AB R4, R4, R85 ;  /* 0x000000550404723e */ /* 0x000fe600000010ff */
[----:B------:R-:W-:Y:S04]  /*65c0*/  STS [R98+0x12000], R5 ;  /* 0x0120000562007388 */ /* 0x000fe80000000800 */
[----:B------:R-:W-:Y:S01]  /*65d0*/  STS [R98+0x12400], R4 ;  /* 0x0124000462007388 */ /* 0x000fe20000000800 */
[----:B------:R-:W-:Y:S06]  /*65e0*/  BAR.SYNC.DEFER_BLOCKING 0x0 ;  /* 0x0000000000007b1d */ /* 0x000fec0000010000 */
[----:B------:R-:W-:Y:S08]  /*65f0*/  LDSM.16.MT88.4 R4, [R2+0x14000] ;  /* 0x014000000204783b */ /* 0x000ff00000004200 */
[----:B------:R-:W1:Y:S08]  /*6600*/  LDSM.16.MT88.4 R8, [R0+0x6000] ;  /* 0x006000000008783b */ /* 0x000e700000004200 */
[----:B------:R-:W2:Y:S08]  /*6610*/  LDSM.16.MT88.4 R12, [R3+0x14000] ;  /* 0x01400000030c783b */ /* 0x000eb00000004200 */
[----:B------:R-:W3:Y:S08]  /*6620*/  LDSM.16.MT88.4 R16, [R0+0x8000] ;  /* 0x008000000010783b */ /* 0x000ef00000004200 */
[----:B------:R-:W4:Y:S08]  /*6630*/  LDSM.16.MT88.4 R68, [R0+0xa000] ;  /* 0x00a000000044783b */ /* 0x000f300000004200 */
[----:B------:R-:W-:Y:S01]  /*6640*/  LDSM.16.MT88.4 R72, [R2+0x14800] ;  /* 0x014800000248783b */ /* 0x000fe20000004200 */
[-C--:B-1----:R-:W-:Y:S07]  /*6650*/  HMMA.16816.F32.BF16 R20, R4, R8.reuse, R20 ;  /* 0x000000080414723c */ /* 0x082fee0000041814 */
[----:B------:R1:W5:Y:S04]  /*6660*/  LDL R96, [R1+0x6c] ;  /* 0x00006c0001607983 */ /* 0x0003680000100800 */
[----:B------:R-:W1:Y:S01]  /*6670*/  LDSM.16.MT88.4 R76, [R0+0x6800] ;  /* 0x00680000004c783b */ /* 0x000e620000004200 */
[C---:B--2---:R-:W-:Y:S07]  /*6680*/  HMMA.16816.F32.BF16 R24, R12.reuse, R8, R24 ;  /* 0x000000080c18723c */ /* 0x044fee0000041818 */
[----:B------:R-:W2:Y:S01]  /*6690*/  LDSM.16.MT88.4 R80, [R3+0x14800] ;  /* 0x014800000350783b */ /* 0x000ea20000004200 */
[-C--:B------:R-:W-:Y:S06]  /*66a0*/  HMMA.16816.F32.BF16 R28, R12, R10.reuse, R28 ;  /* 0x0000000a0c1c723c */ /* 0x080fec000004181c */
[C---:B------:R-:W-:Y:S01]  /*66b0*/  HMMA.16816.F32.BF16 R32, R4.reuse, R10, R32 ;  /* 0x0000000a0420723c */ /* 0x040fe20000041820 */
[----:B------:R-:W2:Y:S05]  /*66c0*/  LDSM.16.MT88.4 R84, [R0+0x8800] ;  /* 0x008800000054783b */ /* 0x000eaa0000004200 */
[-C--:B---3--:R-:W-:Y:S03]  /*66d0*/  HMMA.16816.F32.BF16 R36, R4, R16.reuse, R36 ;  /* 0x000000100424723c */ /* 0x088fe60000041824 */
[----:B------:R-:W3:Y:S03]  /*66e0*/  LDSM.16.MT88.4 R8, [R0+0xa800] ;  /* 0x00a800000008783b */ /* 0x000ee60000004200 */
[C---:B------:R-:W-:Y:S05]  /*66f0*/  HMMA.16816.F32.BF16 R40, R12.reuse, R16, R40 ;  /* 0x000000100c28723c */ /* 0x040fea0000041828 */
[----:B------:R-:W-:Y:S01]  /*6700*/  LDSM.16.MT88.4 R88, [R0+0x7800] ;  /* 0x007800000058783b */ /* 0x000fe20000004200 */
[-C--:B------:R-:W-:Y:S06]  /*6710*/  HMMA.16816.F32.BF16 R44, R12, R18.reuse, R44 ;  /* 0x000000120c2c723c */ /* 0x080fec000004182c */
[C---:B------:R-:W-:Y:S01]  /*6720*/  HMMA.16816.F32.BF16 R48, R4.reuse, R18, R48 ;  /* 0x000000120430723c */ /* 0x040fe20000041830 */
[----:B------:R-:W-:Y:S05]  /*6730*/  LDSM.16.MT88.4 R16, [R3+0x15000] ;  /* 0x015000000310783b */ /* 0x000fea0000004200 */
[-C--:B----4-:R-:W-:Y:S03]  /*6740*/  HMMA.16816.F32.BF16 R52, R4, R68.reuse, R52 ;  /* 0x000000440434723c */ /* 0x090fe60000041834 */
[----:B------:R-:W-:Y:S03]  /*6750*/  LDSM.16.MT88.4 R92, [R3+0x15800] ;  /* 0x01580000035c783b */ /* 0x000fe60000004200 */
[C---:B------:R-:W-:Y:S06]  /*6760*/  HMMA.16816.F32.BF16 R56, R12.reuse, R68, R56 ;  /* 0x000000440c38723c */ /* 0x040fec0000041838 */
[-C--:B------:R-:W-:Y:S01]  /*6770*/  HMMA.16816.F32.BF16 R60, R12, R70.reuse, R60 ;  /* 0x000000460c3c723c */ /* 0x080fe2000004183c */
[----:B------:R-:W-:Y:S05]  /*6780*/  LDSM.16.MT88.4 R12, [R0+0x7000] ;  /* 0x00700000000c783b */ /* 0x000fea0000004200 */
[----:B------:R-:W-:Y:S03]  /*6790*/  HMMA.16816.F32.BF16 R64, R4, R70, R64 ;  /* 0x000000460440723c */ /* 0x000fe60000041840 */
[----:B------:R-:W4:Y:S03]  /*67a0*/  LDSM.16.MT88.4 R4, [R2+0x15000] ;  /* 0x015000000204783b */ /* 0x000f260000004200 */
[-C--:B-1----:R-:W-:Y:S05]  /*67b0*/  HMMA.16816.F32.BF16 R20, R72, R76.reuse, R20 ;  /* 0x0000004c4814723c */ /* 0x082fea0000041814 */
[----:B------:R-:W1:Y:S01]  /*67c0*/  LDSM.16.MT88.4 R68, [R0+0x9000] ;  /* 0x009000000044783b */ /* 0x000e620000004200 */
[C---:B--2---:R-:W-:Y:S06]  /*67d0*/  HMMA.16816.F32.BF16 R24, R80.reuse, R76, R24 ;  /* 0x0000004c5018723c */ /* 0x044fec0000041818 */
[-C--:B------:R-:W-:Y:S06]  /*67e0*/  HMMA.16816.F32.BF16 R28, R80, R78.reuse, R28 ;  /* 0x0000004e501c723c */ /* 0x080fec000004181c */
[C---:B------:R-:W-:Y:S01]  /*67f0*/  HMMA.16816.F32.BF16 R32, R72.reuse, R78, R32 ;  /* 0x0000004e4820723c */ /* 0x040fe20000041820 */
[----:B------:R-:W2:Y:S05]  /*6800*/  LDSM.16.MT88.4 R76, [R0+0xb000] ;  /* 0x00b00000004c783b */ /* 0x000eaa0000004200 */
[-C--:B------:R-:W-:Y:S06]  /*6810*/  HMMA.16816.F32.BF16 R36, R72, R84.reuse, R36 ;  /* 0x000000544824723c */ /* 0x080fec0000041824 */
[C---:B------:R-:W-:Y:S06]  /*6820*/  HMMA.16816.F32.BF16 R40, R80.reuse, R84, R40 ;  /* 0x000000545028723c */ /* 0x040fec0000041828 */
[-C--:B------:R-:W-:Y:S06]  /*6830*/  HMMA.16816.F32.BF16 R44, R80, R86.reuse, R44 ;  /* 0x00000056502c723c */ /* 0x080fec000004182c */
[C---:B------:R-:W-:Y:S01]  /*6840*/  HMMA.16816.F32.BF16 R48, R72.reuse, R86, R48 ;  /* 0x000000564830723c */ /* 0x040fe20000041830 */
[----:B------:R-:W2:Y:S05]  /*6850*/  LDSM.16.MT88.4 R84, [R2+0x15800] ;  /* 0x015800000254783b */ /* 0x000eaa0000004200 */
[-C--:B---3--:R-:W-:Y:S06]  /*6860*/  HMMA.16816.F32.BF16 R52, R72, R8.reuse, R52 ;  /* 0x000000084834723c */ /* 0x088fec0000041834 */
[C---:B------:R-:W-:Y:S06]  /*6870*/  HMMA.16816.F32.BF16 R56, R80.reuse, R8, R56 ;  /* 0x000000085038723c */ /* 0x040fec0000041838 */
[-C--:B------:R-:W-:Y:S01]  /*6880*/  HMMA.16816.F32.BF16 R60, R80, R10.reuse, R60 ;  /* 0x0000000a503c723c */ /* 0x080fe2000004183c */
[----:B------:R-:W3:Y:S05]  /*6890*/  LDSM.16.MT88.4 R80, [R0+0x9800] ;  /* 0x009800000050783b */ /* 0x000eea0000004200 */
[----:B------:R-:W-:Y:S03]  /*68a0*/  HMMA.16816.F32.BF16 R64, R72, R10, R64 ;  /* 0x0000000a4840723c */ /* 0x000fe60000041840 */
[----:B------:R-:W3:Y:S03]  /*68b0*/  LDSM.16.MT88.4 R8, [R0+0xb800] ;  /* 0x00b800000008783b */ /* 0x000ee60000004200 */
[-C--:B----4-:R-:W-:Y:S01]  /*68c0*/  HMMA.16816.F32.BF16 R20, R4, R12.reuse, R20 ;  /* 0x0000000c0414723c */ /* 0x090fe20000041814 */
[----:B------:R-:W-:Y:S05]  /*68d0*/  BAR.SYNC.DEFER_BLOCKING 0x0 ;  /* 0x0000000000007b1d */ /* 0x000fea0000010000 */
[C---:B------:R-:W-:Y:S06]  /*68e0*/  HMMA.16816.F32.BF16 R24, R16.reuse, R12, R24 ;  /* 0x0000000c1018723c */ /* 0x040fec0000041818 */
[-C--:B------:R-:W-:Y:S06]  /*68f0*/  HMMA.16816.F32.BF16 R28, R16, R14.reuse, R28 ;  /* 0x0000000e101c723c */ /* 0x080fec000004181c */
[C---:B------:R-:W-:Y:S06]  /*6900*/  HMMA.16816.F32.BF16 R32, R4.reuse, R14, R32 ;  /* 0x0000000e0420723c */ /* 0x040fec0000041820 */
[-C--:B-1----:R-:W-:Y:S06]  /*6910*/  HMMA.16816.F32.BF16 R36, R4, R68.reuse, R36 ;  /* 0x000000440424723c */ /* 0x082fec0000041824 */
[C---:B------:R-:W-:Y:S06]  /*6920*/  HMMA.16816.F32.BF16 R40, R16.reuse, R68, R40 ;  /* 0x000000441028723c */ /* 0x040fec0000041828 */
[-C--:B------:R-:W-:Y:S06]  /*6930*/  HMMA.16816.F32.BF16 R44, R16, R70.reuse, R44 ;  /* 0x00000046102c723c */ /* 0x080fec000004182c */
[C---:B------:R-:W-:Y:S06]  /*6940*/  HMMA.16816.F32.BF16 R48, R4.reuse, R70, R48 ;  /* 0x000000460430723c */ /* 0x040fec0000041830 */
[-C--:B--2---:R-:W-:Y:S06]  /*6950*/  HMMA.16816.F32.BF16 R52, R4, R76.reuse, R52 ;  /* 0x0000004c0434723c */ /* 0x084fec0000041834 */
[C---:B------:R-:W-:Y:S06]  /*6960*/  HMMA.16816.F32.BF16 R56, R16.reuse, R76, R56 ;  /* 0x0000004c1038723c */ /* 0x040fec0000041838 */
[-C--:B------:R-:W-:Y:S06]  /*6970*/  HMMA.16816.F32.BF16 R60, R16, R78.reuse, R60 ;  /* 0x0000004e103c723c */ /* 0x080fec000004183c */
[----:B------:R-:W-:Y:S06]  /*6980*/  HMMA.16816.F32.BF16 R64, R4, R78, R64 ;  /* 0x0000004e0440723c */ /* 0x000fec0000041840 */
[-C--:B------:R-:W-:Y:S06]  /*6990*/  HMMA.16816.F32.BF16 R20, R84, R88.reuse, R20 ;  /* 0x000000585414723c */ /* 0x080fec0000041814 */
[C---:B------:R-:W-:Y:S06]  /*69a0*/  HMMA.16816.F32.BF16 R24, R92.reuse, R88, R24 ;  /* 0x000000585c18723c */ /* 0x040fec0000041818 */
[-C--:B------:R-:W-:Y:S06]  /*69b0*/  HMMA.16816.F32.BF16 R28, R92, R90.reuse, R28 ;  /* 0x0000005a5c1c723c */ /* 0x080fec000004181c */
[C---:B------:R-:W-:Y:S06]  /*69c0*/  HMMA.16816.F32.BF16 R32, R84.reuse, R90, R32 ;  /* 0x0000005a5420723c */ /* 0x040fec0000041820 */
[-C--:B---3--:R-:W-:Y:S06]  /*69d0*/  HMMA.16816.F32.BF16 R36, R84, R80.reuse, R36 ;  /* 0x000000505424723c */ /* 0x088fec0000041824 */
        /* <DEDUP_REMOVED lines=63> */
.L_x_640:
        /* <DEDUP_REMOVED lines=21> */
[----:B------:R-:W-:Y:S04]  /*6f20*/  STL.64 [R1+0xb0], R28 ;  /* 0x0000b01c01007387 */ /* 0x000fe80000100a00 */
[----:B------:R4:W-:Y:S04]  /*6f30*/  STL.64 [R1+0xa8], R22 ;  /* 0x0000a81601007387 */ /* 0x0009e80000100a00 */
[----:B------:R-:W-:Y:S04]  /*6f40*/  STL.64 [R1+0xa0], R26 ;  /* 0x0000a01a01007387 */ /* 0x000fe80000100a00 */
[----:B------:R-:W-:Y:S04]  /*6f50*/  STL.64 [R1+0x98], R24 ;  /* 0x0000981801007387 */ /* 0x000fe80000100a00 */
[----:B------:R4:W-:Y:S01]  /*6f60*/  STL.64 [R1+0x90], R20 ;  /* 0x0000901401007387 */ /* 0x0009e20000100a00 */
[----:B-1----:R-:W-:Y:S03]  /*6f70*/  IMAD.MOV.U32 R33, RZ, RZ, R43 ;  /* 0x000000ffff217224 */ /* 0x002fe600078e002b */
[----:B------:R-:W-:Y:S01]  /*6f80*/  LDSM.16.MT88.4 R36, [R0+0xe800] ;  /* 0x00e800000024783b */ /* 0x000fe20000004200 */
[----:B----4-:R-:W1:Y:S03]  /*6f90*/  LDC R23, c[0x0][0x270] ;  /* 0x00009c00ff177b82 */ /* 0x010e660000000800 */
        /* <DEDUP_REMOVED lines=31> */
[-C--:B------:R-:W-:Y:S03]  /*7190*/  HMMA.16816.F32.BF16 R76, R24, R38.reuse, R76 ;  /* 0x00000026184c723c */ /* 0x080fe6000004184c */
[----:B------:R-:W3:Y:S03]  /*71a0*/  LDL R22, [R1+0x64] ;  /* 0x0000640001167983 */ /* 0x000ee60000100800 */
        /* <DEDUP_REMOVED lines=8> */
[----:B------:R-:W4:Y:S01]  /*7230*/  LDSM.16.MT88.4 R248, [R0+0x11000] ;  /* 0x0110000000f8783b */ /* 0x000f220000004200 */
        /* <DEDUP_REMOVED lines=15> */
[----:B---3--:R-:W1:Y:S04]  /*7330*/  LDSM.16.M88.4 R244, [R20] ;  /* 0x0000000014f4783b */ /* 0x008e680000000200 */
[----:B------:R2:W3:Y:S04]  /*7340*/  LDSM.16.M88.4 R36, [R20+0x1000] ;  /* 0x001000001424783b */ /* 0x0004e80000000200 */
[----:B--2---:R-:W2:Y:S01]  /*7350*/  LDL.LU.64 R20, [R1+0x30] ;  /* 0x0000300001147983 */ /* 0x004ea20000300a00 */
[-C--:B-1----:R-:W-:Y:S06]  /*7360*/  HMMA.16816.F32.BF16 R4, R244, R40.reuse, R4 ;  /* 0x00000028f404723c */ /* 0x082fec0000041804 */
[C---:B---3--:R-:W-:Y:S06]  /*7370*/  HMMA.16816.F32.BF16 R8, R36.reuse, R40, R8 ;  /* 0x000000282408723c */ /* 0x048fec0000041808 */
        /* <DEDUP_REMOVED lines=10> */
[----:B------:R-:W3:Y:S01]  /*7420*/  @P0 LDG.E R32, desc[UR4][R28.64+0x20] ;  /* 0x000020041c200981 */ /* 0x000ee2000c1e1900 */
[C---:B------:R-:W-:Y:S01]  /*7430*/  IMAD.U32 R248, R30.reuse, -0x40, RZ ;  /* 0xffffffc01ef87824 */ /* 0x040fe200078e00ff */
[-C--:B------:R-:W-:Y:S02]  /*7440*/  HMMA.16816.F32.BF16 R84, R244, R24.reuse, R84 ;  /* 0x00000018f454723c */ /* 0x080fe40000041854 */
[----:B------:R1:W4:Y:S03]  /*7450*/  @P0 LDG.E R22, desc[UR4][R28.64] ;  /* 0x000000041c160981 */ /* 0x000326000c1e1900 */
[C---:B------:R-:W-:Y:S01]  /*7460*/  IMAD.SHL.U32 R249, R30.reuse, 0x10, RZ ;  /* 0x000000101ef97824 */ /* 0x040fe200078e00ff */
[C---:B------:R-:W-:Y:S06]  /*7470*/  HMMA.16816.F32.BF16 R88, R36.reuse, R24, R88 ;  /* 0x000000182458723c */ /* 0x040fec0000041858 */
[-C--:B------:R-:W-:Y:S05]  /*7480*/  HMMA.16816.F32.BF16 R92, R36, R26.reuse, R92 ;  /* 0x0000001a245c723c */ /* 0x080fea000004185c */
[----:B------:R-:W-:Y:S01]  /*7490*/  IMAD.MOV.U32 R25, RZ, RZ, R33 ;  /* 0x000000ffff197224 */ /* 0x000fe200078e0021 */
[----:B------:R-:W-:Y:S05]  /*74a0*/  HMMA.16816.F32.BF16 R96, R244, R26, R96 ;  /* 0x0000001af460723c */ /* 0x000fea0000041860 */
[C---:B------:R-:W-:Y:S02]  /*74b0*/  IMAD R24, R30.reuse, 0x18, RZ ;  /* 0x000000181e187824 */ /* 0x040fe400078e02ff */
[----:B-1----:R-:W-:Y:S04]  /*74c0*/  IMAD.SHL.U32 R28, R30, 0x20, RZ ;  /* 0x000000201e1c7824 */ /* 0x002fe800078e00ff */
[----:B------:R-:W-:Y:S04]  /*74d0*/  IMAD R29, R23, UR43, RZ ;  /* 0x0000002b171d7c24 */ /* 0x000fe8000f8e02ff */
[----:B------:R-:W-:Y:S01]  /*74e0*/  IMAD.SHL.U32 R29, R29, 0x20, RZ ;  /* 0x000000201d1d7824 */ /* 0x000fe200078e00ff */
[C---:B--2---:R-:W-:Y:S04]  /*74f0*/  LEA R251, P1, R248.reuse, R20, 0x2 ;  /* 0x00000014f8fb7211 */ /* 0x044fe800078210ff */
[----:B------:R-:W-:Y:S01]  /*7500*/  LEA.HI.X.SX32 R250, R248, R21, 0x2, P1 ;  /* 0x00000015f8fa7211 */ /* 0x000fe200008f16ff */
[----:B------:R-:W-:Y:S02]  /*7510*/  IMAD.MOV.U32 R20, RZ, RZ, R251 ;  /* 0x000000ffff147224 */ /* 0x000fe400078e00fb */
[----:B------:R-:W-:Y:S02]  /*7520*/  IMAD.SHL.U32 R248, R30, 0x8, RZ ;  /* 0x000000081ef87824 */ /* 0x000fe400078e00ff */
[----:B------:R-:W-:Y:S03]  /*7530*/  IMAD.MOV.U32 R21, RZ, RZ, R250 ;  /* 0x000000ffff157224 */ /* 0x000fe600078e00fa */
[CC--:B------:R-:W-:Y:S02]  /*7540*/  LEA R250, P2, R248.reuse, R20.reuse, 0x2 ;  /* 0x00000014f8fa7211 */ /* 0x0c0fe400078410ff */
[----:B------:R-:W-:Y:S02]  /*7550*/  STL.64 [R1+0x30], R20 ;  /* 0x0000301401007387 */ /* 0x000fe40000100a00 */
[-C--:B------:R-:W-:Y:S02]  /*7560*/  LEA.HI.X.SX32 R251, R248, R21.reuse, 0x2, P2 ;  /* 0x00000015f8fb7211 */ /* 0x080fe400010f16ff */
[----:B------:R1:W-:Y:S04]  /*7570*/  REDG.E.ADD.F32.FTZ.RN.STRONG.GPU desc[UR4][R20.64], R4 ;  /* 0x00000004140079a6 */ /* 0x0003e8000c10f384 */
[----:B------:R2:W-:Y:S01]  /*7580*/  REDG.E.ADD.F32.FTZ.RN.STRONG.GPU desc[UR4][R250.64], R5 ;  /* 0x00000005fa0079a6 */ /* 0x0005e2000c10f384 */
[CC--:B-1----:R-:W-:Y:S04]  /*7590*/  LEA R4, P2, R24.reuse, R20.reuse, 0x2 ;  /* 0x0000001418047211 */ /* 0x0c2fe800078410ff */
[-C--:B--2---:R-:W-:Y:S01]  /*75a0*/  LEA.HI.X.SX32 R5, R24, R21.reuse, 0x2, P2 ;  /* 0x0000001518057211 */ /* 0x084fe200010f16ff */
[----:B------:R-:W-:Y:S01]  /*75b0*/  IMAD R24, R30, 0x30, RZ ;  /* 0x000000301e187824 */ /* 0x000fe200078e02ff */
[----:B---3--:R1:W-:Y:S04]  /*75c0*/  @P0 STL [R1+0x68], R32 ;  /* 0x0000682001000387 */ /* 0x0083e80000100800 */
        /* <DEDUP_REMOVED lines=11> */
[----:B----4-:R4:W-:Y:S05]  /*7680*/  @P0 STL [R1+0x64], R22 ;  /* 0x0000641601000387 */ /* 0x0109ea0000100800 */
[----:B---3--:R-:W3:Y:S01]  /*7690*/  LDC R7, c[0x0][0x270] ;  /* 0x00009c00ff077b82 */ /* 0x008ee20000000800 */
[C---:B-1----:R-:W-:Y:S02]  /*76a0*/  IMAD R23, R6.reuse, UR43, RZ ;  /* 0x0000002b06177c24 */ /* 0x042fe4000f8e02ff */
[----:B------:R-:W-:Y:S01]  /*76b0*/  IMAD R5, R6, UR43, RZ ;  /* 0x0000002b06057c24 */ /* 0x000fe2000f8e02ff */
[-C--:B------:R-:W-:Y:S01]  /*76c0*/  LEA R6, P2, R24, R20.reuse, 0x2 ;  /* 0x0000001418067211 */ /* 0x080fe200078410ff */
[----:B----4-:R-:W-:Y:S02]  /*76d0*/  IMAD R22, R30, 0x28, RZ ;  /* 0x000000281e167824 */ /* 0x010fe400078e02ff */
[----:B------:R-:W-:Y:S01]  /*76e0*/  IMAD R23, R23, 0x28, RZ ;  /* 0x0000002817177824 */ /* 0x000fe200078e02ff */
[----:B------:R2:W5:Y:S01]  /*76f0*/  LDL.LU R30, [R1+0xb8] ;  /* 0x0000b800011e7983 */ /* 0x0005620000300800 */
[----:B------:R-:W-:Y:S01]  /*7700*/  IMAD R5, R5, 0x38, RZ ;  /* 0x0000003805057824 */ /* 0x000fe200078e02ff */
[-C--:B------:R-:W-:Y:S02]  /*7710*/  LEA R22, P3, R22, R20.reuse, 0x2 ;  /* 0x0000001416167211 */ /* 0x080fe400078610ff */
[----:B------:R2:W5:Y:S02]  /*7720*/  LDL.LU.64 R28, [R1+0xb0] ;  /* 0x0000b000011c7983 */ /* 0x0005640000300a00 */
[-C--:B------:R-:W-:Y:S02]  /*7730*/  LEA.HI.X.SX32 R23, R23, R21.reuse, 0x2, P3 ;  /* 0x0000001517177211 */ /* 0x080fe400018f16ff */
[-C--:B------:R-:W-:Y:S01]  /*7740*/  LEA R4, P1, R5, R20.reuse, 0x2 ;  /* 0x0000001405047211 */ /* 0x080fe200078210ff */
[----:B---3--:R-:W-:Y:S01]  /*7750*/  IMAD R5, R7, UR43, RZ ;  /* 0x0000002b07057c24 */ /* 0x008fe2000f8e02ff */
        /* <DEDUP_REMOVED lines=276> */
.L_x_641:
[----:B------:R-:W-:Y:S02]  /*88a0*/  UISETP.GT.AND UP0, UPT, UR9, UR20, UPT ;  /* 0x000000140900728c */ /* 0x000fe4000bf04270 */
[----:B------:R-:W-:Y:S04]  /*88b0*/  UIADD3 UR9, UR9, -0x1, URZ ;  /* 0xffffffff09097890 */ /* 0x000fe8000fffe03f */
[----:B------:R-:W-:Y:S11]  /*88c0*/  PLOP3.LUT P0, PT, PT, PT, UP0, 0x80, 0x0 ;  /* 0x000000000000781c */ /* 0x000ff60003f0f008 */
[----:B------:R-:W-:Y:S02]  /*88d0*/  @!UPT UIADD3 URZ, URZ, URZ, URZ ;  /* 0x0000003f3f3ff290 */ /* 0x000fe4000fffe03f */
        /* <DEDUP_REMOVED lines=221> */
.L_x_643:
        /* <DEDUP_REMOVED lines=20> */
.L_x_644:
        /* <DEDUP_REMOVED lines=13> */
[----:B------:R-:W-:-:S03]  /*98c0*/  USHF.R.S32.HI UR15, URZ, 0x1f, UR56 ;  /* 0x0000001f3f0f7899 */ /* 0x000fc60008011438 */
[----:B------:R-:W-:Y:S01]  /*98d0*/  IMAD.U32 R5, RZ, RZ, UR10 ;  /* 0x0000000aff057e24 */ /* 0x000fe2000f8e00ff */
[----:B------:R-:W-:Y:S01]  /*98e0*/  IADD3 R6, P0, R6, UR17, RZ ;  /* 0x0000001106067c10 */ /* 0x000fe2000ff1e0ff */
[----:B------:R-:W-:Y:S01]  /*98f0*/  ULDC.64 UR10, c[0x0][0x468] ;  /* 0x00011a00000a7ab9 */ /* 0x000fe20000000a00 */
[C---:B------:R-:W-:Y:S01]  /*9900*/  ISETP.GE.AND P4, PT, R4.reuse, UR8, PT ;  /* 0x0000000804007c0c */ /* 0x040fe2000bf86270 */
[----:B------:R-:W-:Y:S01]  /*9910*/  VIADD R10, R4, 0x20 ;  /* 0x00000020040a7836 */ /* 0x000fe20000000000 */
[----:B------:R-:W-:Y:S01]  /*9920*/  UIMAD UR15, UR15, UR10, URZ ;  /* 0x0000000a0f0f72a4 */ /* 0x000fe2000f8e023f */
[----:B------:R-:W-:Y:S01]  /*9930*/  IADD3.X R7, R7, UR18, R5, P0, !PT ;  /* 0x0000001207077c10 */ /* 0x000fe200087fe405 */
[----:B------:R-:W-:Y:S01]  /*9940*/  IMAD.U32 R5, RZ, RZ, UR10 ;  /* 0x0000000aff057e24 */ /* 0x000fe2000f8e00ff */
[----:B------:R1:W2:Y:S01]  /*9950*/  LDS.128 R36, [R96+0xd000] ;  /* 0x00d0000060247984 */ /* 0x0002a20000000c00 */
[----:B------:R-:W-:Y:S01]  /*9960*/  UIMAD UR11, UR56, UR11, UR15 ;  /* 0x0000000b380b72a4 */ /* 0x000fe2000f8e020f */
[----:B------:R-:W-:Y:S01]  /*9970*/  ISETP.GE.AND P3, PT, R10, UR8, PT ;  /* 0x000000080a007c0c */ /* 0x000fe2000bf66270 */
[----:B------:R-:W-:Y:S01]  /*9980*/  IMAD.WIDE.U32 R10, R5, UR56, R6 ;  /* 0x00000038050a7c25 */ /* 0x000fe2000f8e0006 */
[----:B------:R1:W3:Y:S01]  /*9990*/  LDS.128 R32, [R96+0xf000] ;  /* 0x00f0000060207984 */ /* 0x0002e20000000c00 */
[----:B------:R-:W-:-:S02]  /*99a0*/  SHF.R.S32.HI R52, RZ, 0x1f, R4 ;  /* 0x0000001fff347819 */ /* 0x000fc40000011404 */
        /* <DEDUP_REMOVED lines=25> */
.L_x_646:
[----:B------:R-:W-:Y:S05]  /*9b40*/  BSYNC B0 ;  /* 0x0000000000007941 */ /* 0x000fea0003800000 */
.L_x_645:
        /* <DEDUP_REMOVED lines=20> */
.L_x_648:
[----:B------:R-:W-:Y:S05]  /*9c90*/  BSYNC B0 ;  /* 0x0000000000007941 */ /* 0x000fea0003800000 */
.L_x_647:
        /* <DEDUP_REMOVED lines=35> */
.L_x_650:
[----:B------:R-:W-:Y:S05]  /*9ed0*/  BSYNC B0 ;  /* 0x0000000000007941 */ /* 0x000fea0003800000 */
.L_x_649:
        /* <DEDUP_REMOVED lines=19> */
.L_x_621:
[----:B------:R-:W-:Y:S05]  /*a010*/  BSYNC B1 ;  /* 0x0000000000017941 */ /* 0x000fea0003800000 */
.L_x_607:
        /* <DEDUP_REMOVED lines=8> */
.L_x_651:
[----:B------:R-:W-:Y:S05]  /*a0a0*/  EXIT ;  /* 0x000000000000794d */ /* 0x000fea0003800000 */
.L_x_653:
        /* <DEDUP_REMOVED lines=13> */
.L_x_1597:


//--------------------- .text._ZN5flash44flash_bwd_dq_dk_dv_loop_seqk_parallel_kernelI23Flash_bwd_kernel_traitsILi192ELi64ELi64ELi8ELi4ELi2ELi2ELb1ELb1EN7cutlass10bfloat16_tE19Flash_kernel_traitsILi192ELi64ELi64ELi8ES3_EELb0ELb0ELb1ELb0ELb0ELb0ELb1EEEvNS_16Flash_bwd_paramsE --------------------------
	.section	.text._ZN5flash44flash_bwd_dq_dk_dv_loop_seqk_parallel_kernelI23Flash_bwd_kernel_traitsILi192ELi64ELi64ELi8ELi4ELi2ELi2ELb1ELb1EN7cutlass10bfloat16_tE19Flash_kernel_traitsILi192ELi64ELi64ELi8ES3_EELb0ELb0ELb1ELb0ELb0ELb0ELb1EEEvNS_16Flash_bwd_paramsE,"ax",@progbits
	.align	128
        .global         _ZN5flash44flash_bwd_dq_dk_dv_loop_seqk_parallel_kernelI23Flash_bwd_kernel_traitsILi192ELi64ELi64ELi8ELi4ELi2ELi2ELb1ELb1EN7cutlass10bfloat16_tE19Flash_kernel_traitsILi192ELi64ELi64ELi8ES3_EELb0ELb0ELb1ELb0ELb0ELb0ELb1EEEvNS_16Flash_bwd_paramsE
        .type           _ZN5flash44flash_bwd_dq_dk_dv_loop_seqk_parallel_kernelI23Flash_bwd_kernel_traitsILi192ELi64ELi64ELi8ELi4ELi2ELi2ELb1ELb1EN7cutlass10bfloat16_tE19Flash_kernel_traitsILi192ELi64ELi64ELi8ES3_EELb0ELb0ELb1ELb0ELb0ELb0ELb1EEEvNS_16Flash_bwd_paramsE,@function
        .size           _ZN5flash44flash_bwd_dq_dk_dv_loop_seqk_parallel_kernelI23Flash_bwd_kernel_traitsILi192ELi64ELi64ELi8ELi4ELi2ELi2ELb1ELb1EN7cutlass10bfloat16_tE19Flash_kernel_traitsILi192ELi64ELi64ELi8ES3_EELb0ELb0ELb1ELb0ELb0ELb0ELb1EEEvNS_16Flash_bwd_paramsE,(.L_x_1598 - _ZN5flash44flash_bwd_dq_dk_dv_loop_seqk_parallel_kernelI23Flash_bwd_kernel_traitsILi192ELi64ELi64ELi8ELi4ELi2ELi2ELb1ELb1EN7cutlass10bfloat16_tE19Flash_kernel_traitsILi192ELi64ELi64ELi8ES3_EELb0ELb0ELb1ELb0ELb0ELb0ELb1EEEvNS_16Flash_bwd_paramsE)
        .other          _ZN5flash44flash_bwd_dq_dk_dv_loop_seqk_parallel_kernelI23Flash_bwd_kernel_traitsILi192ELi64ELi64ELi8ELi4ELi2ELi2ELb1ELb1EN7cutlass10bfloat16_tE19Flash_kernel_traitsILi192ELi64ELi64ELi8ES3_EELb0ELb0ELb1ELb0ELb0ELb0ELb1EEEvNS_16Flash_bwd_paramsE,@"STO_CUDA_ENTRY STV_DEFAULT"
_ZN5flash44flash_bwd_dq_dk_dv_loop_seqk_parallel_kernelI23Flash_bwd_kernel_traitsILi192ELi64ELi64ELi8ELi4ELi2ELi2ELb1ELb1EN7cutlass10bfloat16_tE19Flash_kernel_traitsILi192ELi64ELi64ELi8ES3_EELb0ELb0ELb1ELb0ELb0ELb0ELb1EEEvNS_16Flash_bwd_paramsE:
.text._ZN5flash44flash_bwd_dq_dk_dv_loop_seqk_parallel_kernelI23Flash_bwd_kernel_traitsILi192ELi64ELi64ELi8ELi4ELi2ELi2ELb1ELb1EN7cutlass10bfloat16_tE19Flash_kernel_traitsILi192ELi64ELi64ELi8ES3_EELb0ELb0ELb1ELb0ELb0ELb0ELb1EEEvNS_16Flash_bwd_paramsE:
        /* <DEDUP_REMOVED lines=17> */
[----:B------:R-:W-:Y:S01]  /*0110*/  ULDC.64 UR8, c[0x0][0x208] ;  /* 0x0000820000087ab9 */ /* 0x000fe20000000a00 */
[----:B------:R-:W-:-:S04]  /*0120*/  ULDC UR60, c[0x0][0x394] ;  /* 0x0000e500003c7ab9 */ /* 0x000fc80000000800 */
        /* <DEDUP_REMOVED lines=10> */
[----:B------:R-:W-:Y:S02]  /*01d0*/  SHF.R.S32.HI R7, RZ, 0x4, R6 ;  /* 0x00000004ff077819 */ /* 0x000fe40000011406 */
[----:B------:R-:W-:-:S02]  /*01e0*/  LEA.HI R0, R0, R5, RZ, 0x2 ;  /* 0x0000000500007211 */ /* 0x000fc400078f10ff */
[----:B------:R-:W-:Y:S02]  /*01f0*/  LEA.HI R2, R4, R5, RZ, 0x1 ;  /* 0x0000000504027211 */ /* 0x000fe400078f08ff */
[----:B------:R-:W-:Y:S02]  /*0200*/  LEA.HI R8, R6, R7, RZ, 0x1 ;  /* 0x0000000706087211 */ /* 0x000fe400078f08ff */
[----:B------:R-:W-:Y:S02]  /*0210*/  LOP3.LUT R3, R0, 0xfffffffc, RZ, 0xc0, !PT ;  /* 0xfffffffc00037812 */ /* 0x000fe400078ec0ff */
[----:B------:R-:W-:Y:S02]  /*0220*/  LOP3.LUT R0, R2, 0xfffffffe, RZ, 0xc0, !PT ;  /* 0xfffffffe02007812 */ /* 0x000fe400078ec0ff */
[----:B------:R-:W-:Y:S01]  /*0230*/  LOP3.LUT R2, R8, 0xfffffffe, RZ, 0xc0, !PT ;  /* 0xfffffffe08027812 */ /* 0x000fe200078ec0ff */
[C---:B------:R-:W-:Y:S01]  /*0240*/  IMAD.IADD R16, R5.reuse, 0x1, -R3 ;  /* 0x0000000105107824 */ /* 0x040fe200078e0a03 */
[CC--:B------:R-:W-:Y:S01]  /*0250*/  LEA.HI R19, R18.reuse, R17.reuse, RZ, 0x2 ;  /* 0x0000001112137211 */ /* 0x0c0fe200078f10ff */
[----:B------:R-:W-:Y:S01]  /*0260*/  IMAD.IADD R15, R5, 0x1, -R0 ;  /* 0x00000001050f7824 */ /* 0x000fe200078e0a00 */
[----:B------:R-:W-:Y:S01]  /*0270*/  LEA.HI R20, R18, R17, RZ, 0x3 ;  /* 0x0000001112147211 */ /* 0x000fe200078f18ff */
[----:B------:R-:W-:Y:S01]  /*0280*/  IMAD.IADD R14, R7, 0x1, -R2 ;  /* 0x00000001070e7824 */ /* 0x000fe200078e0a02 */
[----:B------:R-:W-:-:S02]  /*0290*/  LOP3.LUT R0, R4, 0xffffffe0, RZ, 0xc0, !PT ;  /* 0xffffffe004007812 */ /* 0x000fc400078ec0ff */
[--C-:B------:R-:W-:Y:S02]  /*02a0*/  SHF.R.S32.HI R8, RZ, 0x2, R19.reuse ;  /* 0x00000002ff087819 */ /* 0x100fe40000011413 */
[----:B------:R-:W-:Y:S02]  /*02b0*/  SHF.R.S32.HI R2, RZ, 0x1f, R19 ;  /* 0x0000001fff027819 */ /* 0x000fe40000011413 */
[----:B------:R-:W-:Y:S02]  /*02c0*/  SHF.R.S32.HI R3, RZ, 0x3, R20 ;  /* 0x00000003ff037819 */ /* 0x000fe40000011414 */
[----:B------:R-:W-:Y:S02]  /*02d0*/  LOP3.LUT R5, R20, 0xfffffff8, RZ, 0xc0, !PT ;  /* 0xfffffff814057812 */ /* 0x000fe400078ec0ff */
[----:B------:R-:W-:Y:S01]  /*02e0*/  LEA.HI R4, R2, R8, RZ, 0x3 ;  /* 0x0000000802047211 */ /* 0x000fe200078f18ff */
[----:B------:R-:W-:Y:S01]  /*02f0*/  IMAD.IADD R2, R17, 0x1, -R0 ;  /* 0x0000000111027824 */ /* 0x000fe200078e0a00 */
[----:B------:R-:W-:Y:S01]  /*0300*/  LOP3.LUT R6, R6, 0xfffffff0, RZ, 0xc0, !PT ;  /* 0xfffffff006067812 */ /* 0x000fe200078ec0ff */
[----:B------:R-:W-:Y:S01]  /*0310*/  IMAD.SHL.U32 R3, R3, 0x40, RZ ;  /* 0x0000004003037824 */ /* 0x000fe200078e00ff */
[----:B------:R-:W-:Y:S01]  /*0320*/  LOP3.LUT R4, R4, 0xfffffff8, RZ, 0xc0, !PT ;  /* 0xfffffff804047812 */ /* 0x000fe200078ec0ff */
[----:B------:R-:W-:Y:S01]  /*0330*/  IMAD.IADD R0, R17, 0x1, -R5 ;  /* 0x0000000111007824 */ /* 0x000fe200078e0a05 */
[----:B------:R-:W-:-:S02]  /*0340*/  SHF.R.S32.HI R5, RZ, 0x1f, R2 ;  /* 0x0000001fff057819 */ /* 0x000fc40000011402 */
[----:B------:R-:W-:Y:S01]  /*0350*/  LOP3.LUT R3, R3, 0x1c0, RZ, 0xc0, !PT ;  /* 0x000001c003037812 */ /* 0x000fe200078ec0ff */
[----:B------:R-:W-:Y:S01]  /*0360*/  IMAD.SHL.U32 R22, R0, 0x8, RZ ;  /* 0x0000000800167824 */ /* 0x000fe200078e00ff */
[----:B------:R-:W-:Y:S01]  /*0370*/  LEA.HI R21, R5, R2, RZ, 0x2 ;  /* 0x0000000205157211 */ /* 0x000fe200078f10ff */
[----:B------:R-:W-:Y:S01]  /*0380*/  IMAD.IADD R8, R8, 0x1, -R4 ;  /* 0x0000000108087824 */ /* 0x000fe200078e0a04 */
[C---:B------:R-:W-:Y:S01]  /*0390*/  LOP3.LUT P4, RZ, R0.reuse, 0x4, RZ, 0xc0, !PT ;  /* 0x0000000400ff7812 */ /* 0x040fe2000788c0ff */
[----:B------:R-:W-:Y:S01]  /*03a0*/  IMAD.IADD R2, R17, 0x1, -R6 ;  /* 0x0000000111027824 */ /* 0x000fe200078e0a06 */
[----:B------:R-:W-:Y:S01]  /*03b0*/  LOP3.LUT R4, R3, 0x38, R22, 0xf8, !PT ;  /* 0x0000003803047812 */ /* 0x000fe200078ef816 */
[----:B------:R-:W-:Y:S01]  /*03c0*/  STL [R1+0x48], R22 ;  /* 0x0000481601007387 */ /* 0x000fe20000100800 */
[----:B------:R-:W-:Y:S02]  /*03d0*/  SHF.R.U32.HI R3, RZ, 0x3, R3 ;  /* 0x00000003ff037819 */ /* 0x000fe40000011603 */
[C---:B------:R-:W-:Y:S01]  /*03e0*/  LOP3.LUT P3, RZ, R0.reuse, 0x2, RZ, 0xc0, !PT ;  /* 0x0000000200ff7812 */ /* 0x040fe2000786c0ff */
[----:B------:R-:W-:Y:S01]  /*03f0*/  IMAD.SHL.U32 R0, R0, 0x40, RZ ;  /* 0x0000004000007824 */ /* 0x000fe200078e00ff */
[----:B------:R-:W-:Y:S01]  /*0400*/  LOP3.LUT R13, R4, R3, RZ, 0x3c, !PT ;  /* 0x00000003040d7212 */ /* 0x000fe200078e3cff */
[----:B------:R-:W-:Y:S01]  /*0410*/  IMAD.SHL.U32 R3, R15, 0x10, RZ ;  /* 0x000000100f037824 */ /* 0x000fe200078e00ff */
[----:B------:R-:W-:-:S02]  /*0420*/  SHF.R.S32.HI R4, RZ, 0x1f, R2 ;  /* 0x0000001fff047819 */ /* 0x000fc40000011402 */
[----:B------:R-:W-:Y:S02]  /*0430*/  LOP3.LUT R0, R0, 0x1c0, RZ, 0xc0, !PT ;  /* 0x000001c000007812 */ /* 0x000fe400078ec0ff */
[----:B------:R-:W-:Y:S02]  /*0440*/  LEA.HI R12, R4, R2, RZ, 0x3 ;  /* 0x00000002040c7211 */ /* 0x000fe400078f18ff */
[----:B------:R-:W-:Y:S02]  /*0450*/  LEA.HI R9, R18, R17, RZ, 0x7 ;  /* 0x0000001112097211 */ /* 0x000fe400078f38ff */
[----:B------:R-:W-:Y:S02]  /*0460*/  LOP3.LUT R7, R12, 0xfffffff8, RZ, 0xc0, !PT ;  /* 0xfffffff80c077812 */ /* 0x000fe400078ec0ff */
[----:B------:R-:W-:Y:S01]  /*0470*/  LOP3.LUT R11, R0, 0x10, R3, 0xf8, !PT ;  /* 0x00000010000b7812 */ /* 0x000fe200078ef803 */
[----:B------:R-:W-:Y:S01]  /*0480*/  IMAD.SHL.U32 R3, R14, 0x200, RZ ;  /* 0x000002000e037824 */ /* 0x000fe200078e00ff */
[----:B------:R-:W-:Y:S01]  /*0490*/  LOP3.LUT R4, R8, 0x1, RZ, 0xc0, !PT ;  /* 0x0000000108047812 */ /* 0x000fe200078ec0ff */
[----:B------:R-:W-:Y:S01]  /*04a0*/  IMAD.IADD R10, R2, 0x1, -R7 ;  /* 0x00000001020a7824 */ /* 0x000fe200078e0a07 */
[----:B------:R-:W-:Y:S01]  /*04b0*/  SHF.R.S32.HI R9, RZ, 0x7, R9 ;  /* 0x00000007ff097819 */ /* 0x000fe20000011409 */
[----:B------:R-:W-:Y:S01]  /*04c0*/  IMAD.SHL.U32 R7, R17, 0x2, RZ ;  /* 0x0000000211077824 */ /* 0x000fe200078e00ff */
[----:B------:R-:W-:-:S02]  /*04d0*/  LOP3.LUT R5, R0, 0x8, R20, 0xf8, !PT ;  /* 0x0000000800057812 */ /* 0x000fc400078ef814 */
[----:B------:R-:W-:Y:S01]  /*04e0*/  SHF.R.U32.HI R0, RZ, 0x3, R0 ;  /* 0x00000003ff007819 */ /* 0x000fe20000011600 */
[----:B------:R-:W-:Y:S01]  /*04f0*/  IMAD R6, R9, 0x800, R3 ;  /* 0x0000080009067824 */ /* 0x000fe200078e0203 */
[----:B------:R-:W-:Y:S02]  /*0500*/  ISETP.NE.U32.AND P0, PT, R4, 0x1, PT ;  /* 0x000000010400780c */ /* 0x000fe40003f05070 */
[----:B------:R-:W-:Y:S02]  /*0510*/  LOP3.LUT R2, R11, 0x8, R20, 0xf8, !PT ;  /* 0x000000080b027812 */ /* 0x000fe400078ef814 */
[----:B------:R-:W-:Y:S02]  /*0520*/  LEA.HI R4, R18, R17, RZ, 0x6 ;  /* 0x0000001112047211 */ /* 0x000fe400078f30ff */
[----:B------:R-:W-:Y:S02]  /*0530*/  LOP3.LUT R5, R5, R0, RZ, 0x3c, !PT ;  /* 0x0000000005057212 */ /* 0x000fe400078e3cff */
[----:B------:R-:W-:Y:S01]  /*0540*/  LOP3.LUT R3, R3, R2, R0, 0xf6, !PT ;  /* 0x0000000203037212 */ /* 0x000fe200078ef600 */
[----:B------:R-:W-:Y:S01]  /*0550*/  IMAD.SHL.U32 R2, R8, 0x40, RZ ;  /* 0x0000004008027824 */ /* 0x000fe200078e00ff */
[----:B------:R-:W-:Y:S01]  /*0560*/  SHF.R.S32.HI R4, RZ, 0x6, R4 ;  /* 0x00000006ff047819 */ /* 0x000fe20000011404 */
[----:B------:R-:W-:Y:S01]  /*0570*/  IMAD.IADD R20, R6, 0x1, R5 ;  /* 0x0000000106147824 */ /* 0x000fe200078e0205 */
[----:B------:R-:W-:Y:S01]  /*0580*/  LOP3.LUT R5, R19, 0x7ffffffc, RZ, 0xc0, !PT ;  /* 0x7ffffffc13057812 */ /* 0x000fe200078ec0ff */
[----:B------:R-:W-:Y:S01]  /*0590*/  IMAD.SHL.U32 R0, R9, 0x20, RZ ;  /* 0x0000002009007824 */ /* 0x000fe200078e00ff */
[----:B------:R-:W-:Y:S01]  /*05a0*/  LOP3.LUT R2, R2, 0x1c0, RZ, 0xc0, !PT ;  /* 0x000001c002027812 */ /* 0x000fe200078ec0ff */
[----:B------:R-:W-:Y:S01]  /*05b0*/  IMAD.SHL.U32 R6, R4, 0x8, RZ ;  /* 0x0000000804067824 */ /* 0x000fe200078e00ff */
[----:B------:R-:W-:Y:S01]  /*05c0*/  R2P PR, R8, 0x6 ;  /* 0x0000000608007804 */ /* 0x000fe20000000000 */
[----:B------:R-:W-:Y:S01]  /*05d0*/  IMAD.IADD R5, R17, 0x1, -R5 ;  /* 0x0000000111057824 */ /* 0x000fe200078e0a05 */
[----:B------:R-:W-:Y:S01]  /*05e0*/  LOP3.LUT R8, R0, 0x6, R7, 0xf8, !PT ;  /* 0x0000000600087812 */ /* 0x000fe200078ef807 */
[----:B------:R-:W-:Y:S01]  /*05f0*/  IMAD R17, R4, 0x200, R13 ;  /* 0x0000020004117824 */ /* 0x000fe200078e020d */
[----:B------:R-:W-:Y:S01]  /*0600*/  LOP3.LUT R7, R2, 0x20, R0, 0xf8, !PT ;  /* 0x0000002002077812 */ /* 0x000fe200078ef800 */
[----:B------:R-:W-:Y:S01]  /*0610*/  IMAD.SHL.U32 R5, R5, 0x2, RZ ;  /* 0x0000000205057824 */ /* 0x000fe200078e00ff */
[----:B------:R-:W-:Y:S01]  /*0620*/  LOP3.LUT R0, R6, 0x18, RZ, 0xc0, !PT ;  /* 0x0000001806007812 */ /* 0x000fe200078ec0ff */
[----:B------:R-:W-:Y:S01]  /*0630*/  IMAD.SHL.U32 R6, R14, 0x20, RZ ;  /* 0x000000200e067824 */ /* 0x000fe200078e00ff */
[----:B------:R-:W-:Y:S01]  /*0640*/  SHF.R.U32.HI R4, RZ, 0x3, R2 ;  /* 0x00000003ff047819 */ /* 0x000fe20000011602 */
[----:B------:R1:W-:Y:S01]  /*0650*/  STL [R1+0x84], R8 ;  /* 0x0000840801007387 */ /* 0x0003e20000100800 */
[----:B------:R-:W-:-:S02]  /*0660*/  LOP3.LUT P6, RZ, R10, 0x4, RZ, 0xc0, !PT ;  /* 0x000000040aff7812 */ /* 0x000fc400078cc0ff */
[----:B------:R-:W-:Y:S02]  /*0670*/  LOP3.LUT R7, R7, R4, RZ, 0x3c, !PT ;  /* 0x0000000407077212 */ /* 0x000fe400078e3cff */
[----:B------:R-:W-:Y:S02]  /*0680*/  LOP3.LUT R6, R0, 0x20, R6, 0xf8, !PT ;  /* 0x0000002000067812 */ /* 0x000fe400078ef806 */
[----:B------:R-:W-:Y:S01]  /*0690*/  LOP3.LUT R4, R4, R2, R0, 0x1e, !PT ;  /* 0x0000000204047212 */ /* 0x000fe200078e1e00 */
[----:B------:R-:W-:Y:S01]  /*06a0*/  IMAD R0, R15, 0x400, R5 ;  /* 0x000004000f007824 */ /* 0x000fe200078e0205 */
[C---:B------:R-:W-:Y:S01]  /*06b0*/  LOP3.LUT P5, RZ, R10.reuse, 0x2, RZ, 0xc0, !PT ;  /* 0x000000020aff7812 */ /* 0x040fe200078ac0ff */
[----:B------:R-:W-:Y:S01]  /*06c0*/  IMAD.SHL.U32 R2, R10, 0x40, RZ ;  /* 0x000000400a027824 */ /* 0x000fe200078e00ff */
[----:B------:R-:W-:Y:S01]  /*06d0*/  LEA R3, R3, UR5, 0x1 ;  /* 0x0000000503037c11 */ /* 0x000fe2000f8e08ff */
[----:B------:R-:W-:Y:S02]  /*06e0*/  IMAD.IADD R11, R0, 0x1, R4 ;  /* 0x00000001000b7824 */ /* 0x000fe400078e0204 */
[----:B------:R-:W-:Y:S01]  /*06f0*/  IMAD.SHL.U32 R4, R14, 0x8, RZ ;  /* 0x000000080e047824 */ /* 0x000fe200078e00ff */
[----:B------:R-:W-:Y:S01]  /*0700*/  LOP3.LUT R0, R2, 0x1c0, RZ, 0xc0, !PT ;  /* 0x000001c002007812 */ /* 0x000fe200078ec0ff */
[----:B------:R-:W-:-:S02]  /*0710*/  VIADD R14, R22, 0x40 ;  /* 0x00000040160e7836 */ /* 0x000fc40000000000 */
[----:B------:R-:W-:Y:S01]  /*0720*/  IMAD.MOV.U32 R10, RZ, RZ, -0x10 ;  /* 0xfffffff0ff0a7424 */ /* 0x000fe200078e00ff */
[----:B------:R-:W-:Y:S02]  /*0730*/  SHF.R.U32.HI R2, RZ, 0x3, R0 ;  /* 0x00000003ff027819 */ /* 0x000fe40000011600 */
[----:B------:R-:W-:Y:S02]  /*0740*/  LOP3.LUT R4, R0, 0x8, R4, 0xf8, !PT ;  /* 0x0000000800047812 */ /* 0x000fe400078ef804 */
[----:B------:R-:W-:Y:S01]  /*0750*/  SEL R10, R10, 0x10, !P0 ;  /* 0x000000100a0a7807 */ /* 0x000fe20004000000 */
[----:B-1----:R-:W-:Y:S01]  /*0760*/  IMAD R8, R16, 0x400, R5 ;  /* 0x0000040010087824 */ /* 0x002fe200078e0205 */
[----:B------:R-:W-:Y:S01]  /*0770*/  LOP3.LUT R5, R2, R6, R0, 0x1e, !PT ;  /* 0x0000000602057212 */ /* 0x000fe200078e1e00 */
[----:B------:R-:W-:Y:S01]  /*0780*/  IMAD.MOV.U32 R6, RZ, RZ, 0x20 ;  /* 0x00000020ff067424 */ /* 0x000fe200078e00ff */
[----:B------:R-:W-:Y:S01]  /*0790*/  SHF.R.S32.HI R0, RZ, 0x2, R21 ;  /* 0x00000002ff007819 */ /* 0x000fe20000011415 */
[----:B------:R-:W-:Y:S01]  /*07a0*/  IMAD.IADD R13, R8, 0x1, R7 ;  /* 0x00000001080d7824 */ /* 0x000fe200078e0207 */
[----:B------:R-:W-:Y:S01]  /*07b0*/  LOP3.LUT R2, R4, R2, RZ, 0x3c, !PT ;  /* 0x0000000204027212 */ /* 0x000fe200078e3cff */
[----:B------:R-:W-:Y:S01]  /*07c0*/  IMAD.SHL.U32 R8, R12, 0x40, RZ ;  /* 0x000000400c087824 */ /* 0x000fe200078e00ff */
[----:B------:R-:W-:Y:S01]  /*07d0*/  LEA R12, R17, UR5, 0x1 ;  /* 0x00000005110c7c11 */ /* 0x000fe2000f8e08ff */
[----:B------:R-:W-:Y:S01]  /*07e0*/  IMAD R4, R16, 0x10, R0 ;  /* 0x0000001010047824 */ /* 0x000fe200078e0200 */
[----:B------:R-:W-:Y:S01]  /*07f0*/  LEA R13, R13, UR5, 0x1 ;  /* 0x000000050d0d7c11 */ /* 0x000fe2000f8e08ff */
[----:B------:R-:W-:Y:S01]  /*0800*/  IMAD.U32 R0, RZ, RZ, UR4 ;  /* 0x00000004ff007e24 */ /* 0x000fe2000f8e00ff */
[----:B-----5:R-:W-:Y:S01]  /*0810*/  USHF.L.U32 UR4, UR48, 0x7, URZ ;  /* 0x0000000730047899 */ /* 0x020fe2000800063f */
[----:B------:R-:W-:Y:S01]  /*0820*/  LOP3.LUT R8, R8, 0xfffffe00, RZ, 0xc0, !PT ;  /* 0xfffffe0008087812 */ /* 0x000fe200078ec0ff */
[----:B------:R1:W-:Y:S04]  /*0830*/  STL [R1+0x80], R4 ;  /* 0x0000800401007387 */ /* 0x0003e80000100800 */
[----:B------:R-:W-:Y:S01]  /*0840*/  IMAD.U32 R0, RZ, RZ, UR4 ;  /* 0x00000004ff007e24 */ /* 0x000fe2000f8e00ff */
[----:B------:R-:W-:Y:S01]  /*0850*/  ULEA UR4, UR7, UR6, 0x18 ;  /* 0x0000000607047291 */ /* 0x000fe2000f8ec03f */
[--C-:B------:R-:W-:Y:S01]  /*0860*/  IMAD R7, R16, 0x400, R8.reuse ;  /* 0x0000040010077824 */ /* 0x100fe200078e0208 */
[----:B------:R-:W-:Y:S01]  /*0870*/  USHF.R.S32.HI UR6, URZ, 0x1f, UR48 ;  /* 0x0000001f3f067899 */ /* 0x000fe20008011430 */
[----:B------:R-:W-:Y:S01]  /*0880*/  IMAD R9, R15, 0x400, R8 ;  /* 0x000004000f097824 */ /* 0x000fe200078e0208 */
[----:B------:R-:W-:Y:S01]  /*0890*/  USHF.R.S32.HI UR7, URZ, 0x1f, UR56 ;  /* 0x0000001f3f077899 */ /* 0x000fe20008011438 */
[----:B------:R2:W-:Y:S01]  /*08a0*/  STL [R1+0x68], R14 ;  /* 0x0000680e01007387 */ /* 0x0005e20000100800 */
[----:B------:R-:W-:Y:S01]  /*08b0*/  LOP3.LUT R8, R5, R8, RZ, 0xfc, !PT ;  /* 0x0000000805087212 */ /* 0x000fe200078efcff */
[----:B------:R-:W-:-:S02]  /*08c0*/  IMAD.IADD R7, R7, 0x1, R2 ;  /* 0x0000000107077824 */ /* 0x000fc400078e0202 */
[----:B------:R-:W-:Y:S01]  /*08d0*/  IMAD.U32 R0, RZ, RZ, UR6 ;  /* 0x00000006ff007e24 */ /* 0x000fe2000f8e00ff */
[----:B------:R-:W-:Y:S01]  /*08e0*/  UIADD3 UR6, UR5, 0x12000, URZ ;  /* 0x0001200005067890 */ /* 0x000fe2000fffe03f */
[----:B------:R-:W-:Y:S01]  /*08f0*/  IMAD.U32 R0, RZ, RZ, UR7 ;  /* 0x00000007ff007e24 */ /* 0x000fe2000f8e00ff */
[----:B------:R-:W-:Y:S01]  /*0900*/  UIADD3 UR7, UR5, 0xc000, URZ ;  /* 0x0000c00005077890 */ /* 0x000fe2000fffe03f */
[----:B------:R-:W-:Y:S02]  /*0910*/  VIADD R0, R22, 0x80 ;  /* 0x0000008016007836 */ /* 0x000fe40000000000 */
[----:B------:R-:W-:Y:S01]  /*0920*/  IMAD.IADD R9, R2, 0x1, R9 ;  /* 0x0000000102097824 */ /* 0x000fe200078e0209 */
[C---:B------:R-:W-:Y:S01]  /*0930*/  SEL R2, R6.reuse, 0xffffffe0, !P3 ;  /* 0xffffffe006027807 */ /* 0x040fe20005800000 */
[----:B------:R-:W-:Y:S01]  /*0940*/  IMAD.MOV.U32 R5, RZ, RZ, 0x40 ;  /* 0x00000040ff057424 */ /* 0x000fe200078e00ff */
[----:B------:R3:W-:Y:S01]  /*0950*/  STL [R1+0x6c], R0 ;  /* 0x00006c0001007387 */ /* 0x0007e20000100800 */
[----:B------:R-:W-:-:S02]  /*0960*/  SEL R6, R6, 0xffffffe0, !P5 ;  /* 0xffffffe006067807 */ /* 0x000fc40006800000 */
[----:B------:R-:W-:Y:S01]  /*0970*/  LEA R9, R9, UR6, 0x1 ;  /* 0x0000000609097c11 */ /* 0x000fe2000f8e08ff */
[----:B------:R4:W-:Y:S01]  /*0980*/  STL [R1+0x2c], R12 ;  /* 0x00002c0c01007387 */ /* 0x0009e20000100800 */
[C---:B-1----:R-:W-:Y:S02]  /*0990*/  SEL R4, R5.reuse, 0xffffffc0, !P4 ;  /* 0xffffffc005047807 */ /* 0x042fe40006000000 */
[----:B------:R-:W-:Y:S02]  /*09a0*/  SEL R5, R5, 0xffffffc0, !P6 ;  /* 0xffffffc005057807 */ /* 0x000fe40007000000 */
[----:B--2---:R-:W-:Y:S02]  /*09b0*/  LEA R14, R11, UR7, 0x1 ;  /* 0x000000070b0e7c11 */ /* 0x004fe4000f8e08ff */
[----:B------:R-:W-:-:S05]  /*09c0*/  LEA R11, R7, UR5, 0x1 ;  /* 0x00000005070b7c11 */ /* 0x000fca000f8e08ff */
[----:B------:R-:W-:Y:S01]  /*09d0*/  IMAD.IADD R7, R11, 0x1, R6 ;  /* 0x000000010b077824 */ /* 0x000fe200078e0206 */
[----:B---3--:R-:W-:-:S05]  /*09e0*/  LEA R0, R20, UR6, 0x1 ;  /* 0x0000000614007c11 */ /* 0x008fca000f8e08ff */
[----:B----4-:R-:W-:Y:S01]  /*09f0*/  IMAD.IADD R12, R0, 0x1, R2 ;  /* 0x00000001000c7824 */ /* 0x010fe200078e0202 */
        /* <DEDUP_REMOVED lines=32> */
.L_x_700:
        /* <DEDUP_REMOVED lines=67> */
.L_x_654:
        /* <DEDUP_REMOVED lines=11> */
[----:B------:R-:W-:Y:S02]  /*10e0*/  UIMAD UR7, UR58, UR10, URZ ;  /* 0x0000000a3a0772a4 */ /* 0x000fe4000f8e023f */
[----:B------:R-:W-:Y:S01]  /*10f0*/  UIMAD.WIDE.U32 UR18, UR48, UR10, URZ ;  /* 0x0000000a301272a5 */ /* 0x000fe2000f8e003f */
[----:B------:R-:W2:Y:S01]  /*1100*/  S2UR UR13, SR_CTAID.X ;  /* 0x00000000000d79c3 */ /* 0x000ea20000002500 */
[----:B------:R-:W-:Y:S01]  /*1110*/  UIMAD UR24, UR48, UR11, UR7 ;  /* 0x0000000b301872a4 */ /* 0x000fe2000f8e0207 */
[----:B------:R-:W-:-:S02]  /*1120*/  ULDC UR59, c[0x0][0x2d4] ;  /* 0x0000b500003b7ab9 */ /* 0x000fc40000000800 */
[----:B------:R-:W-:Y:S01]  /*1130*/  @!UP2 ULDC.64 UR10, c[0x0][0x418] ;  /* 0x00010600000aaab9 */ /* 0x000fe20000000a00 */
[----:B------:R-:W-:Y:S02]  /*1140*/  USHF.R.S32.HI UR25, URZ, 0x1f, UR59 ;  /* 0x0000001f3f197899 */ /* 0x000fe4000801143b */
[----:B------:R-:W-:Y:S02]  /*1150*/  @!UP2 UIMAD UR7, UR58, UR10, URZ ;  /* 0x0000000a3a07a2a4 */ /* 0x000fe4000f8e023f */
[----:B------:R-:W-:Y:S02]  /*1160*/  @!UP2 UIMAD.WIDE.U32 UR44, UR48, UR10, URZ ;  /* 0x0000000a302ca2a5 */ /* 0x000fe4000f8e003f */
[----:B------:R-:W-:Y:S02]  /*1170*/  @!UP2 UIMAD UR29, UR48, UR11, UR7 ;  /* 0x0000000b301da2a4 */ /* 0x000fe4000f8e0207 */
[----:B------:R-:W-:Y:S01]  /*1180*/  UIADD3 UR7, UR12, 0x40, UR32 ;  /* 0x000000400c077890 */ /* 0x000fe2000fffe020 */
[----:B------:R-:W-:Y:S01]  /*1190*/  ULDC UR10, c[0x0][0x394] ;  /* 0x0000e500000a7ab9 */ /* 0x000fe20000000800 */
[----:B-1----:R-:W-:-:S02]  /*11a0*/  IABS R8, R9 ;  /* 0x0000000900087213 */ /* 0x002fc40000000000 */
[----:B------:R-:W-:Y:S01]  /*11b0*/  UIADD3 UR7, UR7, UR10, -UR5 ;  /* 0x0000000a07077290 */ /* 0x000fe2000fffe805 */
[----:B------:R-:W-:Y:S01]  /*11c0*/  ISETP.NE.AND P3, PT, R9, RZ, PT ;  /* 0x000000ff0900720c */ /* 0x000fe20003f65270 */
[----:B------:R-:W-:Y:S01]  /*11d0*/  USHF.L.U32 UR16, UR48, 0x7, URZ ;  /* 0x0000000730107899 */ /* 0x000fe2000800063f */
[----:B------:R-:W1:Y:S01]  /*11e0*/  I2F.RP R4, R8 ;  /* 0x0000000800047306 */ /* 0x000e620000209400 */
[----:B------:R-:W-:Y:S01]  /*11f0*/  ULDC.64 UR34, c[0x0][0x240] ;  /* 0x0000900000227ab9 */ /* 0x000fe20000000a00 */
[----:B------:R-:W-:Y:S01]  /*1200*/  ULDC UR40, c[0x0][0x2dc] ;  /* 0x0000b70000287ab9 */ /* 0x000fe20000000800 */
[----:B------:R-:W-:Y:S01]  /*1210*/  ULDC UR61, c[0x0][0x270] ;  /* 0x00009c00003d7ab9 */ /* 0x000fe20000000800 */
[----:B--2---:R-:W-:Y:S02]  /*1220*/  UIMAD.WIDE.U32 UR36, UR13, UR14, URZ ;  /* 0x0000000e0d2472a5 */ /* 0x004fe4000f8e003f */
[----:B------:R-:W-:Y:S02]  /*1230*/  USEL UR38, UR16, URZ, UP0 ;  /* 0x0000003f10267287 */ /* 0x000fe40008000000 */
[----:B------:R-:W-:-:S02]  /*1240*/  UIMAD UR42, UR13, UR15, UR37 ;  /* 0x0000000f0d2a72a4 */ /* 0x000fc4000f8e0225 */
[----:B------:R-:W-:Y:S01]  /*1250*/  UIADD3 UR13, UR12, 0x3f, URZ ;  /* 0x0000003f0c0d7890 */ /* 0x000fe2000fffe03f */
[----:B------:R-:W-:Y:S01]  /*1260*/  @UP2 ULDC.64 UR14, c[0x0][0x420] ;  /* 0x00010800000e2ab9 */ /* 0x000fe20000000a00 */
[----:B------:R-:W-:Y:S01]  /*1270*/  UIMAD.WIDE.U32 UR16, UR6, UR34, URZ ;  /* 0x00000022061072a5 */ /* 0x000fe2000f8e003f */
[----:B-1----:R-:W1:Y:S01]  /*1280*/  MUFU.RCP R4, R4 ;  /* 0x0000000400047308 */ /* 0x002e620000001000 */
[----:B------:R-:W-:Y:S02]  /*1290*/  USHF.R.S32.HI UR21, URZ, 0x1f, UR13 ;  /* 0x0000001f3f157899 */ /* 0x000fe4000801140d */
[----:B------:R-:W-:Y:S02]  /*12a0*/  @UP2 UIMAD.WIDE.U32 UR46, UR6, UR14, URZ ;  /* 0x0000000e062e22a5 */ /* 0x000fe4000f8e003f */
[----:B------:R-:W-:Y:S02]  /*12b0*/  ULEA.HI UR21, UR21, UR13, URZ, 0x6 ;  /* 0x0000000d15157291 */ /* 0x000fe4000f8f303f */
[----:B------:R-:W-:-:S02]  /*12c0*/  UIADD3 UR13, UR7, 0x3f, URZ ;  /* 0x0000003f070d7890 */ /* 0x000fc4000fffe03f */
[----:B------:R-:W-:Y:S02]  /*12d0*/  UIMAD UR7, UR25, UR48, URZ ;  /* 0x00000030190772a4 */ /* 0x000fe4000f8e023f */
[----:B------:R-:W-:Y:S02]  /*12e0*/  @UP2 UIMAD UR51, UR6, UR15, UR47 ;  /* 0x0000000f063322a4 */ /* 0x000fe4000f8e022f */
[----:B------:R-:W-:Y:S02]  /*12f0*/  UIMAD UR22, UR6, UR35, URZ ;  /* 0x00000023061672a4 */ /* 0x000fe4000f8e023f */
[----:B------:R-:W-:Y:S01]  /*1300*/  UIMAD.WIDE UR10, UR40, UR61, URZ ;  /* 0x0000003d280a72a5 */ /* 0x000fe2000f8e023f */
[----:B-1----:R-:W-:Y:S01]  /*1310*/  VIADD R4, R4, 0xffffffe ;  /* 0x0ffffffe04047836 */ /* 0x002fe20000000000 */
[----:B------:R-:W-:Y:S02]  /*1320*/  UIMAD.WIDE.U32 UR14, UR48, UR59, URZ ;  /* 0x0000003b300e72a5 */ /* 0x000fe4000f8e003f */
[----:B------:R-:W-:Y:S01]  /*1330*/  UIMAD UR7, UR58, UR59, UR7 ;  /* 0x0000003b3a0772a4 */ /* 0x000fe2000f8e0207 */
[----:B------:R-:W1:Y:S01]  /*1340*/  F2I.FTZ.U32.TRUNC.NTZ R5, R4 ;  /* 0x0000000400057305 */ /* 0x000e62000021f000 */
[----:B------:R-:W-:-:S02]  /*1350*/  UIADD3 UR52, UR19, UR24, URZ ;  /* 0x0000001813347290 */ /* 0x000fc4000fffe03f */
[----:B------:R-:W-:Y:S02]  /*1360*/  @UP2 UIADD3 UR52, UR17, UR22, URZ ;  /* 0x0000001611342290 */ /* 0x000fe4000fffe03f */
[----:B------:R-:W-:Y:S02]  /*1370*/  USEL UR57, UR18, UR16, !UP2 ;  /* 0x0000001012397287 */ /* 0x000fe4000d000000 */
[----:B------:R-:W-:Y:S02]  /*1380*/  UIMAD UR17, UR11, UR14, URZ ;  /* 0x0000000e0b1172a4 */ /* 0x000fe4000f8e023f */
[----:B------:R-:W-:Y:S02]  /*1390*/  UIADD3 UR7, UR15, UR7, URZ ;  /* 0x000000070f077290 */ /* 0x000fe4000fffe03f */
[----:B------:R-:W-:Y:S01]  /*13a0*/  USHF.R.S32.HI UR16, URZ, 0x1f, UR13 ;  /* 0x0000001f3f107899 */ /* 0x000fe2000801140d */
[----:B------:R-:W-:Y:S01]  /*13b0*/  ULDC.U8 UR30, c[0x0][0x3d8] ;  /* 0x0000f600001e7ab9 */ /* 0x000fe20000000000 */
[----:B------:R-:W-:Y:S01]  /*13c0*/  UIMAD.WIDE.U32 UR18, UR10, UR14, URZ ;  /* 0x0000000e0a1272a5 */ /* 0x000fe2000f8e003f */
[----:B-1----:R-:W-:Y:S01]  /*13d0*/  IMAD.MOV R4, RZ, RZ, -R5 ;  /* 0x000000ffff047224 */ /* 0x002fe200078e0a05 */
[----:B------:R-:W-:-:S02]  /*13e0*/  UIMAD UR7, UR10, UR7, UR17 ;  /* 0x000000070a0772a4 */ /* 0x000fc4000f8e0211 */
[----:B------:R-:W-:Y:S01]  /*13f0*/  UISETP.NE.AND UP3, UPT, UR30, URZ, UPT ;  /* 0x0000003f1e00728c */ /* 0x000fe2000bf65270 */
[----:B------:R-:W-:Y:S01]  /*1400*/  IMAD R6, R4, R8, RZ ;  /* 0x0000000804067224 */ /* 0x000fe200078e02ff */
[----:B------:R-:W-:Y:S01]  /*1410*/  ULEA.HI UR16, UR16, UR13, URZ, 0x6 ;  /* 0x0000000d10107291 */ /* 0x000fe2000f8f303f */
[----:B------:R-:W-:Y:S01]  /*1420*/  IMAD.MOV.U32 R4, RZ, RZ, RZ ;  /* 0x000000ffff047224 */ /* 0x000fe200078e00ff */
[----:B------:R-:W-:Y:S02]  /*1430*/  USHF.L.U64.HI UR20, UR48, 0x7, UR58 ;  /* 0x0000000730147899 */ /* 0x000fe4000801023a */
[----:B------:R-:W-:Y:S01]  /*1440*/  UIADD3 UR49, UR19, UR7, URZ ;  /* 0x0000000713317290 */ /* 0x000fe2000fffe03f */
[----:B------:R-:W-:Y:S01]  /*1450*/  IMAD.HI.U32 R4, R5, R6, R4 ;  /* 0x0000000605047227 */ /* 0x000fe200078e0004 */
[----:B------:R-:W-:Y:S01]  /*1460*/  MOV R5, R7 ;  /* 0x0000000700057202 */ /* 0x000fe20000000f00 */
[----:B------:R-:W-:Y:S02]  /*1470*/  USHF.R.S32.HI UR13, URZ, 0x6, UR21 ;  /* 0x000000063f0d7899 */ /* 0x000fe40008011415 */
[----:B------:R-:W-:-:S02]  /*1480*/  USHF.R.S32.HI UR7, URZ, 0x6, UR16 ;  /* 0x000000063f077899 */ /* 0x000fc40008011410 */
[----:B------:R-:W-:Y:S01]  /*1490*/  IMAD.HI.U32 R4, R4, R5, RZ ;  /* 0x0000000504047227 */ /* 0x000fe200078e00ff */
[----:B------:R-:W-:Y:S02]  /*14a0*/  USEL UR37, UR20, URZ, UP0 ;  /* 0x0000003f14257287 */ /* 0x000fe40008000000 */
[----:B------:R-:W-:Y:S01]  /*14b0*/  UISETP.LT.AND UP0, UPT, UR13, UR7, UPT ;  /* 0x000000070d00728c */ /* 0x000fe2000bf01270 */
[----:B------:R-:W-:Y:S01]  /*14c0*/  IMAD.MOV R6, RZ, RZ, -R4 ;  /* 0x000000ffff067224 */ /* 0x000fe200078e0a04 */
[----:B------:R-:W-:Y:S01]  /*14d0*/  ULDC UR43, c[0x0][0x2c4] ;  /* 0x0000b100002b7ab9 */ /* 0x000fe20000000800 */
[----:B------:R-:W-:Y:S02]  /*14e0*/  UISETP.NE.AND UP1, UPT, UR33, -0x1, UPT ;  /* 0xffffffff2100788c */ /* 0x000fe4000bf25270 */
[----:B------:R-:W-:Y:S01]  /*14f0*/  IMAD R5, R8, R6, R5 ;  /* 0x0000000608057224 */ /* 0x000fe200078e0205 */
[----:B------:R-:W-:Y:S02]  /*1500*/  @UP3 UIMAD UR16, UR48, UR43, URZ ;  /* 0x0000002b301032a4 */ /* 0x000fe4000f8e023f */
[----:B------:R-:W-:-:S02]  /*1510*/  USEL UR41, UR13, UR7, UP0 ;  /* 0x000000070d297287 */ /* 0x000fc40008000000 */
[----:B------:R-:W-:Y:S01]  /*1520*/  ISETP.GT.U32.AND P1, PT, R8, R5, PT ;  /* 0x000000050800720c */ /* 0x000fe20003f24070 */
[----:B------:R-:W-:Y:S02]  /*1530*/  @UP3 USEL UR13, UR16, UR6, !UP2 ;  /* 0x00000006100d3287 */ /* 0x000fe4000d000000 */
[----:B------:R-:W-:Y:S02]  /*1540*/  UIMAD.WIDE.U32 UR14, UR10, UR6, URZ ;  /* 0x000000060a0e72a5 */ /* 0x000fe4000f8e003f */
[----:B------:R-:W-:Y:S01]  /*1550*/  ULEA UR16, UR41, 0xffffffc0, 0x6 ;  /* 0xffffffc029107891 */ /* 0x000fe2000f8e303f */
[----:B------:R-:W-:Y:S01]  /*1560*/  @UP3 ULDC UR7, c[0x0][0x2e4] ;  /* 0x0000b90000073ab9 */ /* 0x000fe20000000800 */
[----:B------:R-:W-:Y:S02]  /*1570*/  UIMAD UR50, UR56, UR40, URZ ;  /* 0x00000028383272a4 */ /* 0x000fe4000f8e023f */
[----:B------:R-:W-:Y:S02]  /*1580*/  @UP3 UIMAD UR40, UR56, UR7, UR13 ;  /* 0x00000007382832a4 */ /* 0x000fe4000f8e020d */
[----:B------:R-:W-:-:S02]  /*1590*/  USEL UR55, UR18, UR14, !UP2 ;  /* 0x0000000e12377287 */ /* 0x000fc4000d000000 */
[----:B------:R-:W-:Y:S01]  /*15a0*/  @!P1 IMAD.IADD R5, R5, 0x1, -R8 ;  /* 0x0000000105059824 */ /* 0x000fe200078e0a08 */
[----:B------:R-:W-:Y:S01]  /*15b0*/  USHF.R.S32.HI UR20, URZ, 0x1f, UR16 ;  /* 0x0000001f3f147899 */ /* 0x000fe20008011410 */
[----:B------:R-:W-:Y:S01]  /*15c0*/  @!P1 IADD3 R4, R4, 0x1, RZ ;  /* 0x0000000104049810 */ /* 0x000fe20007ffe0ff */
[----:B------:R-:W-:Y:S01]  /*15d0*/  UIADD3 UR7, UP0, UR16, UR38, URZ ;  /* 0x0000002610077290 */ /* 0x000fe2000ff1e03f */
[----:B------:R-:W-:Y:S01]  /*15e0*/  PLOP3.LUT P1, PT, PT, PT, UP1, 0x80, 0x0 ;  /* 0x000000000000781c */ /* 0x000fe20003f2f018 */
[----:B------:R-:W-:Y:S01]  /*15f0*/  ULDC.U8 UR31, c[0x0][0x480] ;  /* 0x00012000001f7ab9 */ /* 0x000fe20000000000 */
[----:B------:R-:W-:Y:S01]  /*1600*/  ISETP.GE.U32.AND P0, PT, R5, R8, PT ;  /* 0x000000080500720c */ /* 0x000fe20003f06070 */
[----:B------:R-:W-:Y:S01]  /*1610*/  UIMAD UR14, UR11, UR6, URZ ;  /* 0x000000060b0e72a4 */ /* 0x000fe2000f8e023f */
[----:B------:R-:W-:Y:S01]  /*1620*/  LOP3.LUT R5, R9, UR56, RZ, 0x3c, !PT ;  /* 0x0000003809057c12 */ /* 0x000fe2000f8e3cff */
[----:B------:R-:W-:Y:S02]  /*1630*/  @UP1 UIADD3 UR23, UR26, UR33, URZ ;  /* 0x000000211a171290 */ /* 0x000fe4000fffe03f */
[----:B------:R-:W-:Y:S01]  /*1640*/  UISETP.NE.AND UP4, UPT, UR31, URZ, UPT ;  /* 0x0000003f1f00728c */ /* 0x000fe2000bf85270 */
[----:B------:R-:W-:Y:S01]  /*1650*/  ISETP.GE.AND P2, PT, R5, RZ, PT ;  /* 0x000000ff0500720c */ /* 0x000fe20003f46270 */
[----:B------:R-:W-:Y:S01]  /*1660*/  UIADD3.X UR13, UR20, UR37, URZ, UP0, !UPT ;  /* 0x00000025140d7290 */ /* 0x000fe200087fe43f */
[----:B------:R-:W-:Y:S01]  /*1670*/  @UP1 ULDC.64 UR30, c[0x0][0x248] ;  /* 0x00009200001e1ab9 */ /* 0x000fe20000000a00 */
[----:B------:R-:W-:-:S02]  /*1680*/  UIMAD UR11, UR11, UR7, URZ ;  /* 0x000000070b0b72a4 */ /* 0x000fc4000f8e023f */
[----:B------:R-:W-:Y:S02]  /*1690*/  @UP1 UIADD3 UR28, UR26, UR33, URZ ;  /* 0x000000211a1c1290 */ /* 0x000fe4000fffe03f */
[----:B------:R-:W-:Y:S01]  /*16a0*/  @P0 VIADD R4, R4, 0x1 ;  /* 0x0000000104040836 */ /* 0x000fe20000000000 */
[----:B------:R-:W-:Y:S01]  /*16b0*/  @UP2 UIADD3 UR49, UR15, UR14, URZ ;  /* 0x0000000e0f312290 */ /* 0x000fe2000fffe03f */
[----:B------:R-:W-:Y:S01]  /*16c0*/  PLOP3.LUT P0, PT, PT, PT, UP3, 0x80, 0x0 ;  /* 0x000000000000781c */ /* 0x000fe20003f0f038 */
[----:B------:R-:W-:Y:S01]  /*16d0*/  @UP1 UIMAD.WIDE.U32 UR14, UR23, UR30, URZ ;  /* 0x0000001e170e12a5 */ /* 0x000fe2000f8e003f */
[----:B------:R-:W-:Y:S01]  /*16e0*/  IMAD.MOV.U32 R18, RZ, RZ, R4 ;  /* 0x000000ffff127224 */ /* 0x000fe200078e0004 */
[----:B------:R-:W-:Y:S01]  /*16f0*/  @UP1 UIMAD UR18, UR23, UR31, URZ ;  /* 0x0000001f171212a4 */ /* 0x000fe2000f8e023f */
[----:B------:R-:W-:Y:S01]  /*1700*/  @UP1 ULDC.64 UR24, c[0x0][0x250] ;  /* 0x0000940000181ab9 */ /* 0x000fe20000000a00 */
[----:B------:R-:W-:Y:S02]  /*1710*/  UIMAD.WIDE.U32 UR22, UR10, UR7, URZ ;  /* 0x000000070a1672a5 */ /* 0x000fe4000f8e003f */
[----:B------:R-:W-:Y:S01]  /*1720*/  @!P2 IADD3 R18, -R18, RZ, RZ ;  /* 0x000000ff1212a210 */ /* 0x000fe20007ffe1ff */
[----:B------:R-:W-:Y:S01]  /*1730*/  UIMAD UR7, UR10, UR13, UR11 ;  /* 0x0000000d0a0772a4 */ /* 0x000fe2000f8e020b */
[----:B------:R-:W-:Y:S01]  /*1740*/  @!P3 LOP3.LUT R18, RZ, R9, RZ, 0x33, !PT ;  /* 0x00000009ff12b212 */ /* 0x000fe200078e33ff */
[----:B------:R-:W-:-:S02]  /*1750*/  @UP1 UIMAD.WIDE.U32 UR10, UR28, UR24, URZ ;  /* 0x000000181c0a12a5 */ /* 0x000fc4000f8e003f */
[----:B------:R-:W-:Y:S02]  /*1760*/  @!UP3 UIMAD UR17, UR48, UR61, UR56 ;  /* 0x0000003d3011b2a4 */ /* 0x000fe4000f8e0238 */
[----:B------:R-:W-:Y:S02]  /*1770*/  @UP1 UIMAD UR13, UR28, UR25, URZ ;  /* 0x000000191c0d12a4 */ /* 0x000fe4000f8e023f */
[----:B------:R-:W-:Y:S02]  /*1780*/  USEL UR54, UR36, URZ, UP4 ;  /* 0x0000003f24367287 */ /* 0x000fe4000a000000 */
[----:B------:R-:W-:Y:S02]  /*1790*/  @!UP3 UIMAD UR40, UR17, UR43, URZ ;  /* 0x0000002b1128b2a4 */ /* 0x000fe4000f8e023f */
[----:B------:R-:W-:Y:S02]  /*17a0*/  USEL UR36, UR42, URZ, UP4 ;  /* 0x0000003f2a247287 */ /* 0x000fe4000a000000 */
[----:B------:R-:W-:-:S02]  /*17b0*/  USHF.R.S32.HI UR39, URZ, 0x1f, UR32 ;  /* 0x0000001f3f277899 */ /* 0x000fc40008011420 */
[----:B------:R-:W-:Y:S02]  /*17c0*/  @!UP2 UIADD3 UR51, UR45, UR29, URZ ;  /* 0x0000001d2d33a290 */ /* 0x000fe4000fffe03f */
[----:B------:R-:W-:Y:S02]  /*17d0*/  USHF.R.S32.HI UR53, URZ, 0x1f, UR50 ;  /* 0x0000001f3f357899 */ /* 0x000fe40008011432 */
[----:B------:R-:W-:Y:S02]  /*17e0*/  @UP1 UIADD3 UR43, UR11, UR13, URZ ;  /* 0x0000000d0b2b1290 */ /* 0x000fe4000fffe03f */
        /* <DEDUP_REMOVED lines=17> */
.L_x_656:
        /* <DEDUP_REMOVED lines=12> */
[----:B------:R-:W-:Y:S02]  /*19c0*/  UMOV UR42, UR10 ;  /* 0x0000000a002a7c82 */ /* 0x000fe40008000000 */
.L_x_657:
        /* <DEDUP_REMOVED lines=11> */
.L_x_658:
[----:B------:R-:W-:-:S04]  /*1a80*/  UIMAD UR6, UR48, UR61, UR56 ;  /* 0x0000003d300672a4 */ /* 0x000fc8000f8e0238 */
[----:B------:R-:W-:-:S12]  /*1a90*/  UIMAD UR6, UR6, UR59, URZ ;  /* 0x0000003b060672a4 */ /* 0x000fd8000f8e023f */
.L_x_659:
[----:B------:R-:W2:Y:S01]  /*1aa0*/  LDL.64 R6, [R1+0x48] ;  /* 0x0000480001067983 */ /* 0x000ea20000100a00 */
[----:B------:R-:W1:Y:S01]  /*1ab0*/  LDC.64 R20, c[0x0][0x420] ;  /* 0x00010800ff147b82 */ /* 0x000e620000000a00 */
[----:B------:R-:W-:Y:S02]  /*1ac0*/  ULDC UR7, c[0x0][0x2dc] ;  /* 0x0000b70000077ab9 */ /* 0x000fe40000000800 */
[----:B------:R3:W2:Y:S01]  /*1ad0*/  LDL.64 R32, [R1+0x48] ;  /* 0x0000480001207983 */ /* 0x0006a20000100a00 */
[----:B------:R-:W-:Y:S01]  /*1ae0*/  UIMAD UR7, UR7, UR61, URZ ;  /* 0x0000003d070772a4 */ /* 0x000fe2000f8e023f */
[----:B------:R-:W-:Y:S01]  /*1af0*/  BSSY B1, `(.L_x_655) ;  /* 0x0000821000017945 */ /* 0x000fe20003800000 */
[----:B------:R-:W-:Y:S01]  /*1b00*/  UIADD3 UR10, UR16, UR6, URZ ;  /* 0x00000006100a7290 */ /* 0x000fe2000fffe03f */
[----:B------:R-:W4:Y:S01]  /*1b10*/  S2R R29, SR_TID.X ;  /* 0x00000000001d7919 */ /* 0x000f220000002100 */
[----:B------:R-:W-:Y:S01]  /*1b20*/  ULDC.64 UR18, c[0x0][0x478] ;  /* 0x00011e0000127ab9 */ /* 0x000fe20000000a00 */
[----:B------:R-:W-:-:S02]  /*1b30*/  USHF.R.S32.HI UR45, URZ, 0x1f, UR56 ;  /* 0x0000001f3f2d7899 */ /* 0x000fc40008011438 */
[----:B------:R-:W-:Y:S02]  /*1b40*/  UIMAD.WIDE UR18, UR10, 0x4, UR18 ;  /* 0x000000040a1278a5 */ /* 0x000fe4000f8e0212 */
[----:B------:R-:W-:Y:S01]  /*1b50*/  UIADD3 UR15, -UR5, UR12, UR32 ;  /* 0x0000000c050f7290 */ /* 0x000fe2000fffe120 */
[----:B------:R-:W-:Y:S01]  /*1b60*/  ULDC.64 UR10, c[0x0][0x428] ;  /* 0x00010a00000a7ab9 */ /* 0x000fe20000000a00 */
[----:B------:R-:W-:Y:S01]  /*1b70*/  ULDC UR44, c[0x0][0x398] ;  /* 0x0000e600002c7ab9 */ /* 0x000fe20000000800 */
[----:B------:R-:W-:Y:S01]  /*1b80*/  UIADD3 UR40, UR16, UR40, URZ ;  /* 0x0000002810287290 */ /* 0x000fe2000fffe03f */
[----:B------:R-:W-:Y:S01]  /*1b90*/  IMAD.U32 R9, RZ, RZ, UR10 ;  /* 0x0000000aff097e24 */ /* 0x000fe2000f8e00ff */
[----:B------:R-:W-:Y:S01]  /*1ba0*/  ULDC.64 UR28, c[0x0][0x258] ;  /* 0x00009600001c7ab9 */ /* 0x000fe20000000a00 */
[----:B------:R-:W-:Y:S01]  /*1bb0*/  ULDC.64 UR46, c[0x0][0x2b0] ;  /* 0x0000ac00002e7ab9 */ /* 0x000fe20000000a00 */
        /* <DEDUP_REMOVED lines=8> */
[----:B------:R-:W-:Y:S01]  /*1c40*/  SHF.R.S32.HI R4, RZ, 0x3, R25 ;  /* 0x00000003ff047819 */ /* 0x000fe20000011419 */
[----:B-1----:R-:W-:Y:S01]  /*1c50*/  IMAD R5, R20, UR20, RZ ;  /* 0x0000001414057c24 */ /* 0x002fe2000f8e02ff */
[----:B------:R-:W-:Y:S02]  /*1c60*/  USHF.L.U32 UR7, UR7, 0x6, URZ ;  /* 0x0000000607077899 */ /* 0x000fe4000800063f */
[----:B------:R-:W-:Y:S01]  /*1c70*/  SHF.R.S32.HI R27, RZ, 0x1f, R4 ;  /* 0x0000001fff1b7819 */ /* 0x000fe20000011404 */
[----:B------:R-:W-:Y:S01]  /*1c80*/  IMAD R5, R21, UR16, R5 ;  /* 0x0000001015057c24 */ /* 0x000fe2000f8e0205 */
[----:B------:R-:W-:Y:S02]  /*1c90*/  UIADD3 UR14, UP2, UP0, UR22, UR7, UR50 ;  /* 0x00000007160e7290 */ /* 0x000fe4000f85e032 */
[----:B------:R-:W-:Y:S01]  /*1ca0*/  USHF.R.S32.HI UR7, URZ, 0x1f, UR7 ;  /* 0x0000001f3f077899 */ /* 0x000fe20008011407 */
[----:B------:R-:W-:Y:S01]  /*1cb0*/  ULDC.64 UR22, c[0x0][0x210] ;  /* 0x0000840000167ab9 */ /* 0x000fe20000000a00 */
[----:B--2---:R-:W-:-:S05]  /*1cc0*/  IMAD.MOV.U32 R32, RZ, RZ, R6 ;  /* 0x000000ffff207224 */ /* 0x004fca00078e0006 */
[----:B------:R-:W-:Y:S01]  /*1cd0*/  IADD3 R6, P0, R32, UR13, RZ ;  /* 0x0000000d20067c10 */ /* 0x000fe2000ff1e0ff */
[----:B------:R-:W-:Y:S01]  /*1ce0*/  UIMAD UR13, UR45, UR10, URZ ;  /* 0x0000000a2d0d72a4 */ /* 0x000fe2000f8e023f */
[----:B------:R-:W-:-:S03]  /*1cf0*/  SHF.R.S32.HI R33, RZ, 0x1f, R32 ;  /* 0x0000001fff217819 */ /* 0x000fc60000011420 */
[----:B------:R-:W-:Y:S01]  /*1d00*/  UIMAD UR38, UR56, UR11, UR13 ;  /* 0x0000000b382672a4 */ /* 0x000fe2000f8e020d */
[----:B------:R-:W-:Y:S01]  /*1d10*/  IADD3.X R7, R33, UR51, RZ, P0, !PT ;  /* 0x0000003321077c10 */ /* 0x000fe200087fe4ff */
[----:B------:R-:W-:Y:S01]  /*1d20*/  UIADD3.X UR13, UR17, UR7, UR53, UP2, UP0 ;  /* 0x00000007110d7290 */ /* 0x000fe200097e0435 */
[----:B------:R-:W-:Y:S01]  /*1d30*/  IADD3 R10, P0, R4, UR16, RZ ;  /* 0x00000010040a7c10 */ /* 0x000fe2000ff1e0ff */
[----:B------:R-:W-:Y:S01]  /*1d40*/  UIADD3 UR14, UP2, UP0, UR54, UR14, UR55 ;  /* 0x0000000e360e7290 */ /* 0x000fe2000f85e037 */
[----:B------:R3:W-:Y:S01]  /*1d50*/  STL [R1+0x4c], R33 ;  /* 0x00004c2101007387 */ /* 0x0007e20000100800 */
[----:B------:R-:W-:Y:S01]  /*1d60*/  IMAD.WIDE.U32 R6, R20, UR16, R6 ;  /* 0x0000001014067c25 */ /* 0x000fe2000f8e0006 */
[----:B------:R-:W-:Y:S01]  /*1d70*/  ULDC.64 UR16, c[0x0][0x400] ;  /* 0x0001000000107ab9 */ /* 0x000fe20000000a00 */
[----:B------:R-:W-:Y:S02]  /*1d80*/  UIADD3.X UR13, UR36, UR13, UR49, UP2, UP0 ;  /* 0x0000000d240d7290 */ /* 0x000fe400097e0431 */
[----:B------:R-:W-:Y:S01]  /*1d90*/  IMAD.IADD R7, R7, 0x1, R5 ;  /* 0x0000000107077824 */ /* 0x000fe200078e0205 */
[----:B------:R-:W-:Y:S01]  /*1da0*/  IADD3.X R5, R27, UR20, RZ, P0, !PT ;  /* 0x000000141b057c10 */ /* 0x000fe200087fe4ff */
[----:B------:R-:W-:Y:S01]  /*1db0*/  UIADD3 UR7, UR15, -UR44, URZ ;  /* 0x8000002c0f077290 */ /* 0x000fe2000fffe03f */
[----:B------:R-:W-:Y:S01]  /*1dc0*/  IMAD.WIDE.U32 R6, R9, UR56, R6 ;  /* 0x0000003809067c25 */ /* 0x000fe2000f8e0006 */
[----:B------:R-:W-:-:S02]  /*1dd0*/  UIMAD UR36, UR45, UR28, URZ ;  /* 0x0000001c2d2472a4 */ /* 0x000fc4000f8e023f */
[----:B------:R-:W-:Y:S01]  /*1de0*/  USHF.R.S32.HI UR20, URZ, 0x1f, UR7 ;  /* 0x0000001f3f147899 */ /* 0x000fe20008011407 */
[----:B------:R-:W-:Y:S01]  /*1df0*/  IMAD R5, R5, UR34, RZ ;  /* 0x0000002205057c24 */ /* 0x000fe2000f8e02ff */
[----:B------:R-:W-:Y:S01]  /*1e00*/  ULDC.64 UR10, c[0x0][0x3e0] ;  /* 0x0000f800000a7ab9 */ /* 0x000fe20000000a00 */
[----:B------:R-:W-:Y:S01]  /*1e10*/  VIADD R9, R7, UR38 ;  /* 0x0000002607097c36 */ /* 0x000fe20008000000 */
[----:B------:R-:W-:Y:S01]  /*1e20*/  ULEA.HI UR20, UR20, UR7, URZ, 0x6 ;  /* 0x0000000714147291 */ /* 0x000fe2000f8f303f */
[----:B------:R-:W-:Y:S01]  /*1e30*/  IMAD R12, R10, UR35, R5 ;  /* 0x000000230a0c7c24 */ /* 0x000fe2000f8e0205 */
[----:B------:R-:W-:Y:S01]  /*1e40*/  IADD3 R5, P0, R8, UR14, RZ ;  /* 0x0000000e08057c10 */ /* 0x000fe2000ff1e0ff */
[----:B------:R-:W-:Y:S01]  /*1e50*/  IMAD.WIDE.U32 R10, R10, UR34, R32 ;  /* 0x000000220a0a7c25 */ /* 0x000fe2000f8e0020 */
[----:B------:R-:W-:Y:S02]  /*1e60*/  UIMAD UR7, UR56, UR29, UR36 ;  /* 0x0000001d380772a4 */ /* 0x000fe4000f8e0224 */
[----:B------:R-:W-:Y:S01]  /*1e70*/  LEA.HI.X.SX32 R8, R8, UR13, 0x1, P0 ;  /* 0x0000000d08087c11 */ /* 0x000fe200080f0eff */
[----:B------:R-:W-:Y:S01]  /*1e80*/  USHF.R.S32.HI UR20, URZ, 0x6, UR20 ;  /* 0x000000063f147899 */ /* 0x000fe20008011414 */
[C---:B------:R-:W-:Y:S01]  /*1e90*/  LEA R14, P0, R5.reuse, UR16, 0x2 ;  /* 0x00000010050e7c11 */ /* 0x040fe2000f8010ff */
[----:B------:R-:W-:Y:S01]  /*1ea0*/  UIMAD.WIDE UR14, UR40, 0x4, UR46 ;  /* 0x00000004280e78a5 */ /* 0x000fe2000f8e022e */
[----:B------:R-:W-:Y:S01]  /*1eb0*/  IADD3 R10, P2, R10, UR57, RZ ;  /* 0x000000390a0a7c10 */ /* 0x000fe2000ff5e0ff */
[----:B------:R-:W-:Y:S01]  /*1ec0*/  UISETP.LT.AND UP0, UPT, URZ, UR20, UPT ;  /* 0x000000143f00728c */ /* 0x000fe2000bf01270 */
[----:B------:R-:W-:Y:S01]  /*1ed0*/  LEA.HI.X R15, R5, UR17, R8, 0x2, P0 ;  /* 0x00000011050f7c11 */ /* 0x000fe200080f1408 */
[----:B------:R-:W-:Y:S01]  /*1ee0*/  IMAD.MOV.U32 R8, RZ, RZ, R6 ;  /* 0x000000ffff087224 */ /* 0x000fe200078e0006 */
[----:B------:R-:W-:Y:S01]  /*1ef0*/  IADD3.X R11, R11, UR52, R12, P2, !PT ;  /* 0x000000340b0b7c10 */ /* 0x000fe200097fe40c */
[-C--:B------:R-:W-:Y:S01]  /*1f00*/  IMAD R5, R27, R20.reuse, RZ ;  /* 0x000000141b057224 */ /* 0x080fe200078e02ff */
[----:B------:R-:W-:Y:S01]  /*1f10*/  USEL UR20, URZ, UR20, !UP0 ;  /* 0x000000143f147287 */ /* 0x000fe2000c000000 */
[----:B------:R-:W-:Y:S01]  /*1f20*/  IMAD.U32 R6, RZ, RZ, UR28 ;  /* 0x0000001cff067e24 */ /* 0x000fe2000f8e00ff */
[----:B------:R3:W-:Y:S01]  /*1f30*/  STL.64 [R1+0x30], R14 ;  /* 0x0000300e01007387 */ /* 0x0007e20000100a00 */
[C---:B------:R-:W-:Y:S01]  /*1f40*/  IMAD R5, R4.reuse, R21, R5 ;  /* 0x0000001504057224 */ /* 0x040fe200078e0205 */
[----:B------:R-:W-:Y:S01]  /*1f50*/  UISETP.GT.AND UP0, UPT, UR41, UR20, UPT ;  /* 0x000000142900728c */ /* 0x000fe2000bf04270 */
[----:B------:R-:W-:Y:S01]  /*1f60*/  IMAD.WIDE.U32 R8, R4, R20, R8 ;  /* 0x0000001404087225 */ /* 0x000fe200078e0008 */
[----:B------:R-:W-:Y:S01]  /*1f70*/  UMOV UR17, UR19 ;  /* 0x0000001300117c82 */ /* 0x000fe20008000000 */
[----:B------:R-:W-:-:S02]  /*1f80*/  UMOV UR16, UR14 ;  /* 0x0000000e00107c82 */ /* 0x000fc40008000000 */
[----:B------:R-:W-:Y:S01]  /*1f90*/  IMAD.WIDE.U32 R10, R6, UR56, R10 ;  /* 0x00000038060a7c25 */ /* 0x000fe2000f8e000a */
[----:B------:R-:W-:Y:S02]  /*1fa0*/  LEA R36, P2, R8, UR10, 0x1 ;  /* 0x0000000a08247c11 */ /* 0x000fe4000f8408ff */
[----:B------:R-:W-:Y:S01]  /*1fb0*/  PLOP3.LUT P0, PT, PT, PT, UP0, 0x80, 0x0 ;  /* 0x000000000000781c */ /* 0x000fe20003f0f008 */
[----:B------:R-:W-:Y:S01]  /*1fc0*/  IMAD.IADD R22, R9, 0x1, R5 ;  /* 0x0000000109167824 */ /* 0x000fe200078e0205 */
[----:B------:R-:W-:Y:S01]  /*1fd0*/  LEA R34, P3, R10, UR22, 0x1 ;  /* 0x000000160a227c11 */ /* 0x000fe2000f8608ff */
[----:B------:R-:W-:-:S03]  /*1fe0*/  VIADD R23, R11, UR7 ;  /* 0x000000070b177c36 */ /* 0x000fc60008000000 */
[----:B------:R-:W-:Y:S02]  /*1ff0*/  LEA.HI.X R37, R8, UR11, R22, 0x1, P2 ;  /* 0x0000000b08257c11 */ /* 0x000fe400090f0c16 */
[----:B------:R-:W-:-:S03]  /*2000*/  LEA.HI.X R35, R10, UR23, R23, 0x1, P3 ;  /* 0x000000170a237c11 */ /* 0x000fc600098f0c17 */
[----:B------:R3:W-:Y:S04]  /*2010*/  STL.64 [R1+0x38], R36 ;  /* 0x0000382401007387 */ /* 0x0007e80000100a00 */
[----:B------:R3:W-:Y:S01]  /*2020*/  STL.64 [R1+0x40], R34 ;  /* 0x0000402201007387 */ /* 0x0007e20000100a00 */
        /* <DEDUP_REMOVED lines=20> */
.L_x_661:
        /* <DEDUP_REMOVED lines=19> */
.L_x_662:
        /* <DEDUP_REMOVED lines=38> */
.L_x_664:
[----:B------:R-:W-:Y:S05]  /*2500*/  BSYNC B0 ;  /* 0x0000000000007941 */ /* 0x000fea0003800000 */
.L_x_663:
        /* <DEDUP_REMOVED lines=19> */
.L_x_666:
[----:B------:R-:W-:Y:S05]  /*2640*/  BSYNC B0 ;  /* 0x0000000000007941 */ /* 0x000fea0003800000 */
.L_x_665:
        /* <DEDUP_REMOVED lines=32> */
.L_x_668:
[----:B------:R-:W-:Y:S05]  /*2850*/  BSYNC B0 ;  /* 0x0000000000007941 */ /* 0x000fea0003800000 */
.L_x_667:
        /* <DEDUP_REMOVED lines=21> */
.L_x_660:
        /* <DEDUP_REMOVED lines=63> */
.L_x_671:
[----:B------:R-:W-:Y:S05]  /*2da0*/  BSYNC B0 ;  /* 0x0000000000007941 */ /* 0x000fea0003800000 */
.L_x_670:
        /* <DEDUP_REMOVED lines=44> */
.L_x_673:
[----:B------:R-:W-:Y:S05]  /*3070*/  BSYNC B0 ;  /* 0x0000000000007941 */ /* 0x000fea0003800000 */
.L_x_672:
        /* <DEDUP_REMOVED lines=30> */
.L_x_675:
[----:B------:R-:W-:Y:S05]  /*3260*/  BSYNC B0 ;  /* 0x0000000000007941 */ /* 0x000fea0003800000 */
.L_x_674:
        /* <DEDUP_REMOVED lines=37> */
.L_x_677:
[----:B------:R-:W-:Y:S05]  /*34c0*/  BSYNC B0 ;  /* 0x0000000000007941 */ /* 0x000fea0003800000 */
.L_x_676:
        /* <DEDUP_REMOVED lines=27> */
.L_x_679:
[----:B------:R-:W-:Y:S05]  /*3680*/  BSYNC B0 ;  /* 0x0000000000007941 */ /* 0x000fea0003800000 */
.L_x_678:
        /* <DEDUP_REMOVED lines=40> */
.L_x_681:
[----:B------:R-:W-:Y:S05]  /*3910*/  BSYNC B0 ;  /* 0x0000000000007941 */ /* 0x000fea0003800000 */
.L_x_680:
        /* <DEDUP_REMOVED lines=68> */
.L_x_683:
[----:B------:R-:W-:Y:S05]  /*3d60*/  BSYNC B0 ;  /* 0x0000000000007941 */ /* 0x000fea0003800000 */
.L_x_682:
        /* <DEDUP_REMOVED lines=44> */
.L_x_685:
[----:B------:R-:W-:Y:S05]  /*4030*/  BSYNC B0 ;  /* 0x0000000000007941 */ /* 0x000fea0003800000 */
.L_x_684:
        /* <DEDUP_REMOVED lines=57> */
[----:B------:R-:W-:Y:S01]  /*43d0*/  CS2R R22, SRZ ;  /* 0x0000000000167805 */ /* 0x000fe2000001ff00 */
[----:B------:R-:W-:Y:S01]  /*43e0*/  ULDC UR10, c[0x0][0x394] ;  /* 0x0000e500000a7ab9 */ /* 0x000fe20000000800 */
[----:B------:R-:W-:Y:S01]  /*43f0*/  ULDC UR24, c[0x0][0x2d0] ;  /* 0x0000b40000187ab9 */ /* 0x000fe20000000800 */
[----:B------:R-:W4:Y:S01]  /*4400*/  LDSM.16.M88.4 R196, [R252+0x2000] ;  /* 0x00200000fcc4783b */ /* 0x000f220000000200 */
[----:B------:R-:W-:Y:S01]  /*4410*/  ULDC UR25, c[0x0][0x398] ;  /* 0x0000e60000197ab9 */ /* 0x000fe20000000800 */
[----:B------:R-:W-:Y:S01]  /*4420*/  ULDC UR28, c[0x0][0x2dc] ;  /* 0x0000b700001c7ab9 */ /* 0x000fe20000000800 */
[----:B------:R-:W-:Y:S01]  /*4430*/  ULDC UR7, c[0x0][0x39c] ;  /* 0x0000e70000077ab9 */ /* 0x000fe20000000800 */
[----:B------:R-:W1:Y:S01]  /*4440*/  LDSM.16.M88.4 R200, [R252+0x2800] ;  /* 0x00280000fcc8783b */ /* 0x000e620000000200 */
[----:B------:R-:W-:Y:S01]  /*4450*/  UIADD3 UR23, UR32, 0x40, URZ ;  /* 0x0000004020177890 */ /* 0x000fe2000fffe03f */
[----:B------:R-:W-:-:S02]  /*4460*/  ULDC UR19, c[0x0][0x2ec] ;  /* 0x0000bb0000137ab9 */ /* 0x000fc40000000800 */
[----:B------:R-:W1:Y:S04]  /*4470*/  LDSM.16.M88.4 R228, [R252+0x4000] ;  /* 0x00400000fce4783b */ /* 0x000e680000000200 */
[----:B------:R-:W1:Y:S01]  /*4480*/  LDSM.16.M88.4 R232, [R252+0x4800] ;  /* 0x00480000fce8783b */ /* 0x000e620000000200 */
[----:B------:R-:W-:Y:S01]  /*4490*/  UIADD3 UR22, -UR5, 0x40, UR21 ;  /* 0x0000004005167890 */ /* 0x000fe2000fffe115 */
[----:B------:R-:W-:Y:S01]  /*44a0*/  CS2R R20, SRZ ;  /* 0x0000000000147805 */ /* 0x000fe2000001ff00 */
[----:B------:R-:W-:Y:S02]  /*44b0*/  UMOV UR13, UR10 ;  /* 0x0000000a000d7c82 */ /* 0x000fe40008000000 */
        /* <DEDUP_REMOVED lines=43> */
[----:B---34-:R-:W-:-:S07]  /*4770*/  CS2R R24, SRZ ;  /* 0x0000000000187805 */ /* 0x018fce000001ff00 */
.L_x_690:
[----:B---3--:R-:W3:Y:S01]  /*4780*/  LDL R84, [R1+0x8] ;  /* 0x0000080001547983 */ /* 0x008ee20000100800 */
[----:B------:R-:W-:Y:S01]  /*4790*/  USHF.L.U32 UR11, UR6, 0x6, URZ ;  /* 0x00000006060b7899 */ /* 0x000fe2000800063f */
[----:B------:R-:W-:Y:S02]  /*47a0*/  UMOV UR10, UR60 ;  /* 0x0000003c000a7c82 */ /* 0x000fe40008000000 */
[----:B------:R-:W4:Y:S01]  /*47b0*/  LDL R83, [R1] ;  /* 0x0000000001537983 */ /* 0x000f220000100800 */
        /* <DEDUP_REMOVED lines=11> */
[----:B---3--:R-:W-:Y:S04]  /*4870*/  LDSM.16.M88.4 R16, [R84] ;  /* 0x000000005410783b */ /* 0x008fe80000000200 */
[----:B----4-:R-:W3:Y:S04]  /*4880*/  LDSM.16.M88.4 R8, [R83+0xc000] ;  /* 0x00c000005308783b */ /* 0x010ee80000000200 */
        /* <DEDUP_REMOVED lines=79> */
[----:B------:R-:W1:Y:S11]  /*4d80*/  LDSM.16.M88.4 R72, [R78+0x4800] ;  /* 0x004800004e48783b */ /* 0x000e760000000200 */
[----:B------:R-:W-:Y:S06]  /*4d90*/  @!UPT UIADD3 URZ, URZ, URZ, URZ ;  /* 0x0000003f3f3ff290 */ /* 0x000fec000fffe03f */
[----:B------:R-:W-:Y:S01]  /*4da0*/  FMUL.FTZ R4, R4, UR7 ;  /* 0x0000000704047c20 */ /* 0x000fe20008410000 */
[----:B------:R-:W-:Y:S01]  /*4db0*/  FMUL.FTZ R5, R5, UR7 ;  /* 0x0000000705057c20 */ /* 0x000fe20008410000 */
[----:B------:R-:W-:Y:S01]  /*4dc0*/  FMUL.FTZ R6, R6, UR7 ;  /* 0x0000000706067c20 */ /* 0x000fe20008410000 */
[----:B------:R-:W-:Y:S01]  /*4dd0*/  FMUL.FTZ R7, R7, UR7 ;  /* 0x0000000707077c20 */ /* 0x000fe20008410000 */
[----:B------:R2:W3:Y:S02]  /*4de0*/  MUFU.TANH R85, R4 ;  /* 0x0000000400557308 */ /* 0x0004e40000002400 */
[----:B------:R-:W-:Y:S01]  /*4df0*/  FMUL.FTZ R8, R8, UR7 ;  /* 0x0000000708087c20 */ /* 0x000fe20008410000 */
[----:B------:R-:W-:Y:S01]  /*4e00*/  FMUL.FTZ R9, R9, UR7 ;  /* 0x0000000709097c20 */ /* 0x000fe20008410000 */
[----:B------:R-:W-:Y:S01]  /*4e10*/  FMUL.FTZ R10, R10, UR7 ;  /* 0x000000070a0a7c20 */ /* 0x000fe20008410000 */
[----:B------:R-:W-:Y:S05]  /*4e20*/  FMUL.FTZ R11, R11, UR7 ;  /* 0x000000070b0b7c20 */ /* 0x000fea0008410000 */
[----:B------:R2:W4:Y:S10]  /*4e30*/  MUFU.TANH R84, R5 ;  /* 0x0000000500547308 */ /* 0x0005340000002400 */
[----:B------:R2:W2:Y:S01]  /*4e40*/  MUFU.TANH R83, R6 ;  /* 0x0000000600537308 */ /* 0x0004a20000002400 */
[C---:B-1----:R-:W-:Y:S09]  /*4e50*/  HMMA.16816.F32.BF16 R12, R68.reuse, R72, R12 ;  /* 0x00000048440c723c */ /* 0x042ff2000004180c */
[----:B------:R1:W1:Y:S01]  /*4e60*/  MUFU.TANH R82, R7 ;  /* 0x0000000700527308 */ /* 0x0002620000002400 */
[----:B------:R-:W-:Y:S03]  /*4e70*/  HMMA.16816.F32.BF16 R16, R68, R74, R16 ;  /* 0x0000004a4410723c */ /* 0x000fe60000041810 */
[----:B------:R-:W-:Y:S06]  /*4e80*/  IADD3 R72, P0, R77, UR18, RZ ;  /* 0x000000124d487c10 */ /* 0x000fec000ff1e0ff */
[----:B------:R1:W1:Y:S02]  /*4e90*/  MUFU.TANH R89, R8 ;  /* 0x0000000800597308 */ /* 0x0002640000002400 */
[----:B------:R-:W-:Y:S02]  /*4ea0*/  IADD3.X R73, R76, UR17, RZ, P0, !PT ;  /* 0x000000114c497c10 */ /* 0x000fe400087fe4ff */
[----:B------:R-:W-:Y:S06]  /*4eb0*/  PLOP3.LUT P0, PT, PT, PT, UP0, 0x80, 0x0 ;  /* 0x000000000000781c */ /* 0x000fec0003f0f008 */
[----:B------:R1:W1:Y:S01]  /*4ec0*/  MUFU.TANH R88, R9 ;  /* 0x0000000900587308 */ /* 0x0002620000002400 */
[----:B-----5:R1:W5:Y:S01]  /*4ed0*/  LDG.E R81, desc[UR8][R72.64] ;  /* 0x0000000848517981 */ /* 0x020362000c1e1900 */
[----:B------:R-:W-:Y:S01]  /*4ee0*/  FMUL.FTZ R12, R12, UR7 ;  /* 0x000000070c0c7c20 */ /* 0x000fe20008410000 */
[----:B------:R-:W-:Y:S02]  /*4ef0*/  FMUL.FTZ R13, R13, UR7 ;  /* 0x000000070d0d7c20 */ /* 0x000fe40008410000 */
[----:B------:R1:W5:Y:S01]  /*4f00*/  LDG.E R80, desc[UR8][R72.64+0x20] ;  /* 0x0000200848507981 */ /* 0x000362000c1e1900 */
[----:B------:R-:W-:Y:S01]  /*4f10*/  FMUL.FTZ R14, R14, UR7 ;  /* 0x000000070e0e7c20 */ /* 0x000fe20008410000 */
[----:B------:R-:W-:Y:S03]  /*4f20*/  FMUL.FTZ R15, R15, UR7 ;  /* 0x000000070f0f7c20 */ /* 0x000fe60008410000 */
[----:B------:R1:W1:Y:S01]  /*4f30*/  MUFU.TANH R87, R10 ;  /* 0x0000000a00577308 */ /* 0x0002620000002400 */
[----:B------:R-:W-:Y:S01]  /*4f40*/  FMUL.FTZ R16, R16, UR7 ;  /* 0x0000000710107c20 */ /* 0x000fe20008410000 */
[----:B------:R-:W-:Y:S01]  /*4f50*/  FMUL.FTZ R17, R17, UR7 ;  /* 0x0000000711117c20 */ /* 0x000fe20008410000 */
[----:B------:R-:W-:Y:S01]  /*4f60*/  FMUL.FTZ R18, R18, UR7 ;  /* 0x0000000712127c20 */ /* 0x000fe20008410000 */
[----:B------:R-:W-:Y:S06]  /*4f70*/  FMUL.FTZ R19, R19, UR7 ;  /* 0x0000000713137c20 */ /* 0x000fec0008410000 */
[----:B------:R1:W1:Y:S10]  /*4f80*/  MUFU.TANH R86, R11 ;  /* 0x0000000b00567308 */ /* 0x0002740000002400 */
[----:B------:R1:W1:Y:S10]  /*4f90*/  MUFU.TANH R93, R12 ;  /* 0x0000000c005d7308 */ /* 0x0002740000002400 */
[----:B------:R1:W1:Y:S10]  /*4fa0*/  MUFU.TANH R92, R13 ;  /* 0x0000000d005c7308 */ /* 0x0002740000002400 */
[----:B------:R1:W1:Y:S10]  /*4fb0*/  MUFU.TANH R91, R14 ;  /* 0x0000000e005b7308 */ /* 0x0002740000002400 */
[----:B------:R1:W1:Y:S10]  /*4fc0*/  MUFU.TANH R90, R15 ;  /* 0x0000000f005a7308 */ /* 0x0002740000002400 */
[----:B------:R1:W1:Y:S10]  /*4fd0*/  MUFU.TANH R97, R16 ;  /* 0x0000001000617308 */ /* 0x0002740000002400 */
[----:B------:R1:W1:Y:S10]  /*4fe0*/  MUFU.TANH R96, R17 ;  /* 0x0000001100607308 */ /* 0x0002740000002400 */
[----:B------:R1:W1:Y:S10]  /*4ff0*/  MUFU.TANH R95, R18 ;  /* 0x00000012005f7308 */ /* 0x0002740000002400 */
[----:B------:R1:W1:Y:S01]  /*5000*/  MUFU.TANH R94, R19 ;  /* 0x00000013005e7308 */ /* 0x0002620000002400 */
[----:B--234-:R-:W-:Y:S05]  /*5010*/  @!P0 BRA `(.L_x_686) ;  /* 0x0000000000648947 */ /* 0x01cfea0003800000 */
[----:B-1----:R-:W-:Y:S01]  /*5020*/  MOV R12, R94 ;  /* 0x0000005e000c7202 */ /* 0x002fe20000000f00 */
[----:B------:R-:W-:Y:S01]  /*5030*/  UIADD3 UR14, UR13, UR21, -UR5 ;  /* 0x000000150d0e7290 */ /* 0x000fe2000fffe805 */
[----:B------:R-:W-:Y:S01]  /*5040*/  MOV R17, R96 ;  /* 0x0000006000117202 */ /* 0x000fe20000000f00 */
[----:B------:R-:W-:Y:S01]  /*5050*/  IMAD.U32 R4, RZ, RZ, UR23 ;  /* 0x00000017ff047e24 */ /* 0x000fe2000f8e00ff */
[----:B------:R-:W-:Y:S01]  /*5060*/  MOV R10, R90 ;  /* 0x0000005a000a7202 */ /* 0x000fe20000000f00 */
[----:B------:R-:W-:Y:S01]  /*5070*/  IMAD.MOV.U32 R11, RZ, RZ, R95 ;  /* 0x000000ffff0b7224 */ /* 0x000fe200078e005f */
[----:B------:R-:W-:Y:S01]  /*5080*/  MOV R15, R92 ;  /* 0x0000005c000f7202 */ /* 0x000fe20000000f00 */
[----:B------:R-:W-:Y:S01]  /*5090*/  IMAD.MOV.U32 R16, RZ, RZ, R97 ;  /* 0x000000ffff107224 */ /* 0x000fe200078e0061 */
[----:B------:R-:W-:Y:S01]  /*50a0*/  ISETP.LT.AND P0, PT, R4, UR5, PT ;  /* 0x0000000504007c0c */ /* 0x000fe2000bf01270 */
[----:B------:R-:W-:Y:S01]  /*50b0*/  IMAD.MOV.U32 R9, RZ, RZ, R91 ;  /* 0x000000ffff097224 */ /* 0x000fe200078e005b */
[----:B------:R-:W-:Y:S01]  /*50c0*/  MOV R8, R86 ;  /* 0x0000005600087202 */ /* 0x000fe20000000f00 */
[----:B------:R-:W-:Y:S01]  /*50d0*/  IMAD.MOV.U32 R14, RZ, RZ, R93 ;  /* 0x000000ffff0e7224 */ /* 0x000fe200078e005d */
[----:B------:R-:W-:Y:S01]  /*50e0*/  MOV R68, R88 ;  /* 0x0000005800447202 */ /* 0x000fe20000000f00 */
[----:B------:R-:W-:Y:S01]  /*50f0*/  IMAD.MOV.U32 R7, RZ, RZ, R87 ;  /* 0x000000ffff077224 */ /* 0x000fe200078e0057 */
[----:B------:R-:W-:Y:S01]  /*5100*/  MOV R6, R82 ;  /* 0x0000005200067202 */ /* 0x000fe20000000f00 */
[----:B------:R-:W-:Y:S01]  /*5110*/  IMAD.MOV.U32 R19, RZ, RZ, R89 ;  /* 0x000000ffff137224 */ /* 0x000fe200078e0059 */
[----:B------:R-:W-:Y:S01]  /*5120*/  UIADD3 UR10, UR11, 0x40, URZ ;  /* 0x000000400b0a7890 */ /* 0x000fe2000fffe03f */
[----:B------:R-:W-:Y:S01]  /*5130*/  MOV R18, R84 ;  /* 0x0000005400127202 */ /* 0x000fe20000000f00 */
[----:B------:R-:W-:Y:S02]  /*5140*/  IMAD.MOV.U32 R13, RZ, RZ, R83 ;  /* 0x000000ffff0d7224 */ /* 0x000fe400078e0053 */
[----:B------:R-:W-:Y:S01]  /*5150*/  UISETP.GE.AND UP0, UPT, UR10, UR14, UPT ;  /* 0x0000000e0a00728c */ /* 0x000fe2000bf06270 */
[----:B------:R-:W-:Y:S02]  /*5160*/  IMAD.MOV.U32 R69, RZ, RZ, R85 ;  /* 0x000000ffff457224 */ /* 0x000fe400078e0055 */
[----:B------:R-:W-:Y:S03]  /*5170*/  UMOV UR10, UR13 ;  /* 0x0000000d000a7c82 */ /* 0x000fe60008000000 */
[----:B------:R-:W-:Y:S11]  /*5180*/  PLOP3.LUT P1, PT, PT, PT, UP0, 0x80, 0x0 ;  /* 0x000000000000781c */ /* 0x000ff60003f2f008 */
[----:B------:R-:W-:Y:S02]  /*5190*/  @!UPT UIADD3 URZ, URZ, URZ, URZ ;  /* 0x0000003f3f3ff290 */ /* 0x000fe4000fffe03f */
[----:B------:R-:W-:Y:S05]  /*51a0*/  @!P1 BRA P0, `(.L_x_687) ;  /* 0x0000000400209947 */ /* 0x000fea0000000000 */
.L_x_686:
[----:B------:R-:W2:Y:S01]  /*51b0*/  LDL R70, [R1+0x80] ;  /* 0x0000800001467983 */ /* 0x000ea20000100800 */
[----:B------:R-:W-:Y:S01]  /*51c0*/  UIADD3 UR14, UR5, 0x1, -UR12 ;  /* 0x00000001050e7890 */ /* 0x000fe2000fffe80c */
[----:B------:R-:W-:Y:S01]  /*51d0*/  IMAD.U32 R4, RZ, RZ, UR27 ;  /* 0x0000001bff047e24 */ /* 0x000fe2000f8e00ff */
[----:B------:R-:W-:Y:S01]  /*51e0*/  UIADD3 UR13, -UR10, UR5, -UR12 ;  /* 0x000000050a0d7290 */ /* 0x000fe2000fffe90c */
[----:B------:R-:W3:Y:S01]  /*51f0*/  LDL R5, [R1+0x84] ;  /* 0x0000840001057983 */ /* 0x000ee20000100800 */
[----:B-1----:R-:W-:Y:S02]  /*5200*/  IMAD.U32 R15, RZ, RZ, UR25 ;  /* 0x00000019ff0f7e24 */ /* 0x002fe4000f8e00ff */
[----:B---3--:R-:W-:Y:S02]  /*5210*/  IMAD R4, R4, 0x40, R5 ;  /* 0x0000004004047824 */ /* 0x008fe400078e0205 */
[----:B--2---:R-:W-:Y:S01]  /*5220*/  VIADD R7, R70, UR11 ;  /* 0x0000000b46077c36 */ /* 0x004fe20008000000 */
[----:B------:R-:W-:Y:S01]  /*5230*/  UIADD3 UR11, UR14, UR25, URZ ;  /* 0x000000190e0b7290 */ /* 0x000fe2000fffe03f */
[C---:B------:R-:W-:Y:S02]  /*5240*/  VIADD R14, R4.reuse, 0x1 ;  /* 0x00000001040e7836 */ /* 0x040fe40000000000 */
[C---:B------:R-:W-:Y:S01]  /*5250*/  VIADD R6, R7.reuse, 0x8 ;  /* 0x0000000807067836 */ /* 0x040fe20000000000 */
[C---:B------:R-:W-:Y:S01]  /*5260*/  VIADDMNMX R5, R7.reuse, UR13, RZ, !PT ;  /* 0x0000000d07057c46 */ /* 0x040fe2000f8001ff */
[C---:B------:R-:W-:Y:S02]  /*5270*/  VIADD R13, R4.reuse, 0x8 ;  /* 0x00000008040d7836 */ /* 0x040fe40000000000 */
[----:B------:R-:W-:Y:S01]  /*5280*/  IMAD.U32 R8, RZ, RZ, UR11 ;  /* 0x0000000bff087e24 */ /* 0x000fe2000f8e00ff */
[CC--:B------:R-:W-:Y:S01]  /*5290*/  ISETP.GE.AND P1, PT, R4.reuse, R5.reuse, PT ;  /* 0x000000050400720c */ /* 0x0c0fe20003f26270 */
[----:B------:R-:W-:Y:S01]  /*52a0*/  VIADD R12, R4, 0x9 ;  /* 0x00000009040c7836 */ /* 0x000fe20000000000 */
[-C--:B------:R-:W-:Y:S01]  /*52b0*/  ISETP.GE.AND P0, PT, R14, R5.reuse, PT ;  /* 0x000000050e00720c */ /* 0x080fe20003f06270 */
[C---:B------:R-:W-:Y:S01]  /*52c0*/  VIADD R11, R4.reuse, 0x10 ;  /* 0x00000010040b7836 */ /* 0x040fe20000000000 */
[----:B------:R-:W-:Y:S01]  /*52d0*/  VIADDMNMX R7, R7, R8, UR5, PT ;  /* 0x0000000507077e46 */ /* 0x000fe2000b800108 */
[C---:B------:R-:W-:Y:S01]  /*52e0*/  VIADD R10, R4.reuse, 0x11 ;  /* 0x00000011040a7836 */ /* 0x040fe20000000000 */
[-C--:B------:R-:W-:Y:S01]  /*52f0*/  ISETP.GE.AND P6, PT, R13, R5.reuse, PT ;  /* 0x000000050d00720c */ /* 0x080fe20003fc6270 */
[----:B------:R-:W-:Y:S01]  /*5300*/  VIADD R9, R4, 0x18 ;  /* 0x0000001804097836 */ /* 0x000fe20000000000 */
[----:B------:R-:W-:Y:S01]  /*5310*/  ISETP.GE.AND P5, PT, R12, R5, PT ;  /* 0x000000050c00720c */ /* 0x000fe20003fa6270 */
[C---:B------:R-:W-:Y:S01]  /*5320*/  VIADD R8, R4.reuse, 0x19 ;  /* 0x0000001904087836 */ /* 0x040fe20000000000 */
[-C--:B------:R-:W-:Y:S02]  /*5330*/  ISETP.GE.OR P1, PT, R4, R7.reuse, !P1 ;  /* 0x000000070400720c */ /* 0x080fe40004f26670 */
[----:B------:R-:W-:Y:S02]  /*5340*/  IADD3 R15, R6, UR14, R15 ;  /* 0x0000000e060f7c10 */ /* 0x000fe4000fffe00f */
[-C--:B------:R-:W-:Y:S02]  /*5350*/  ISETP.GE.OR P0, PT, R14, R7.reuse, !P0 ;  /* 0x000000070e00720c */ /* 0x080fe40004706670 */
[----:B------:R-:W-:Y:S01]  /*5360*/  VIADDMNMX R6, R6, UR13, RZ, !PT ;  /* 0x0000000d06067c46 */ /* 0x000fe2000f8001ff */
[----:B------:R-:W-:Y:S01]  /*5370*/  UMOV UR13, UR10 ;  /* 0x0000000a000d7c82 */ /* 0x000fe20008000000 */
[----:B------:R-:W-:Y:S02]  /*5380*/  FSEL R69, R85, -INF , !P1 ;  /* 0xff80000055457808 */ /* 0x000fe40004800000 */
[-C--:B------:R-:W-:Y:S02]  /*5390*/  ISETP.GE.OR P6, PT, R13, R7.reuse, !P6 ;  /* 0x000000070d00720c */ /* 0x080fe400077c6670 */
[----:B------:R-:W-:Y:S02]  /*53a0*/  ISETP.GE.OR P5, PT, R12, R7, !P5 ;  /* 0x000000070c00720c */ /* 0x000fe40006fa6670 */
[-C--:B------:R-:W-:Y:S02]  /*53b0*/  ISETP.GE.AND P4, PT, R11, R5.reuse, PT ;  /* 0x000000050b00720c */ /* 0x080fe40003f86270 */
[-C--:B------:R-:W-:Y:S02]  /*53c0*/  ISETP.GE.AND P3, PT, R10, R5.reuse, PT ;  /* 0x000000050a00720c */ /* 0x080fe40003f66270 */
[-C--:B------:R-:W-:Y:S02]  /*53d0*/  ISETP.GE.AND P2, PT, R9, R5.reuse, PT ;  /* 0x000000050900720c */ /* 0x080fe40003f46270 */
[----:B------:R-:W-:Y:S02]  /*53e0*/  ISETP.GE.AND P1, PT, R8, R5, PT ;  /* 0x000000050800720c */ /* 0x000fe40003f26270 */
[----:B------:R-:W-:Y:S02]  /*53f0*/  FSEL R18, R84, -INF , !P0 ;  /* 0xff80000054127808 */ /* 0x000fe40004000000 */
[----:B------:R-:W-:Y:S02]  /*5400*/  VIMNMX R5, R15, UR5, PT ;  /* 0x000000050f057c48 */ /* 0x000fe4000bfe0100 */
[-C--:B------:R-:W-:Y:S02]  /*5410*/  ISETP.GE.AND P0, PT, R4, R6.reuse, PT ;  /* 0x000000060400720c */ /* 0x080fe40003f06270 */
[----:B------:R-:W-:Y:S02]  /*5420*/  FSEL R19, R89, -INF , !P6 ;  /* 0xff80000059137808 */ /* 0x000fe40007000000 */
[----:B------:R-:W-:Y:S02]  /*5430*/  FSEL R68, R88, -INF , !P5 ;  /* 0xff80000058447808 */ /* 0x000fe40006800000 */
[-C--:B------:R-:W-:Y:S02]  /*5440*/  ISETP.GE.AND P6, PT, R14, R6.reuse, PT ;  /* 0x000000060e00720c */ /* 0x080fe40003fc6270 */
[-C--:B------:R-:W-:Y:S02]  /*5450*/  ISETP.GE.AND P5, PT, R13, R6.reuse, PT ;  /* 0x000000060d00720c */ /* 0x080fe40003fa6270 */
[-C--:B------:R-:W-:Y:S02]  /*5460*/  ISETP.GE.OR P4, PT, R11, R7.reuse, !P4 ;  /* 0x000000070b00720c */ /* 0x080fe40006786670 */
[-C--:B------:R-:W-:Y:S02]  /*5470*/  ISETP.GE.OR P3, PT, R10, R7.reuse, !P3 ;  /* 0x000000070a00720c */ /* 0x080fe40005f66670 */
[-C--:B------:R-:W-:Y:S02]  /*5480*/  ISETP.GE.OR P2, PT, R9, R7.reuse, !P2 ;  /* 0x000000070900720c */ /* 0x080fe40005746670 */
[----:B------:R-:W-:Y:S02]  /*5490*/  ISETP.GE.OR P1, PT, R8, R7, !P1 ;  /* 0x000000070800720c */ /* 0x000fe40004f26670 */
[-C--:B------:R-:W-:Y:S02]  /*54a0*/  ISETP.GE.OR P0, PT, R4, R5.reuse, !P0 ;  /* 0x000000050400720c */ /* 0x080fe40004706670 */
[-C--:B------:R-:W-:Y:S02]  /*54b0*/  ISETP.GE.OR P6, PT, R14, R5.reuse, !P6 ;  /* 0x000000050e00720c */ /* 0x080fe400077c6670 */
        /* <DEDUP_REMOVED lines=23> */
.L_x_687:
[----:B------:R-:W2:Y:S01]  /*5630*/  LDL R4, [R1+0x60] ;  /* 0x0000600001047983 */ /* 0x000ea20000100800 */
[----:B------:R-:W-:Y:S03]  /*5640*/  UISETP.GT.AND UP0, UPT, UR6, UR20, UPT ;  /* 0x000000140600728c */ /* 0x000fe6000bf04270 */
[----:B------:R-:W3:Y:S04]  /*5650*/  LDL R71, [R1+0x64] ;  /* 0x0000640001477983 */ /* 0x000ee80000100800 */
[----:B------:R1:W-:Y:S04]  /*5660*/  STL [R1+0xc0], R113 ;  /* 0x0000c07101007387 */ /* 0x0003e80000100800 */
[----:B------:R4:W-:Y:S04]  /*5670*/  STL [R1+0xbc], R112 ;  /* 0x0000bc7001007387 */ /* 0x0009e80000100800 */
[----:B------:R4:W-:Y:S04]  /*5680*/  STL [R1+0xb8], R111 ;  /* 0x0000b86f01007387 */ /* 0x0009e80000100800 */
        /* <DEDUP_REMOVED lines=11> */
[----:B-1----:R-:W3:Y:S04]  /*5740*/  LDL R113, [R1+0x8] ;  /* 0x0000080001717983 */ /* 0x002ee80000100800 */
[----:B----4-:R-:W4:Y:S04]  /*5750*/  LDL R112, [R1+0xc] ;  /* 0x00000c0001707983 */ /* 0x010f280000100800 */
[----:B------:R-:W4:Y:S04]  /*5760*/  LDL R111, [R1+0x18] ;  /* 0x00001800016f7983 */ /* 0x000f280000100800 */
[----:B------:R-:W4:Y:S04]  /*5770*/  LDL R103, [R1+0x50] ;  /* 0x0000500001677983 */ /* 0x000f280000100800 */
[----:B------:R-:W4:Y:S04]  /*5780*/  LDL R102, [R1+0x5c] ;  /* 0x00005c0001667983 */ /* 0x000f280000100800 */
[----:B------:R-:W4:Y:S04]  /*5790*/  LDL R101, [R1+0x54] ;  /* 0x0000540001657983 */ /* 0x000f280000100800 */
[----:B------:R-:W4:Y:S04]  /*57a0*/  LDL R100, [R1+0x58] ;  /* 0x0000580001647983 */ /* 0x000f280000100800 */
[----:B------:R-:W4:Y:S01]  /*57b0*/  LDL R110, [R1+0x14] ;  /* 0x00001400016e7983 */ /* 0x000f220000100800 */
[C---:B--2---:R-:W-:Y:S01]  /*57c0*/  FMUL.FTZ R5, R4.reuse, 1.4426950216293334961 ;  /* 0x3fb8aa3b04057820 */ /* 0x044fe20000410000 */
[----:B------:R-:W-:Y:S01]  /*57d0*/  FSETP.NEU.FTZ.AND P0, PT, R4, -INF , PT ;  /* 0xff8000000400780b */ /* 0x000fe20003f1d000 */
[----:B---3--:R-:W-:Y:S03]  /*57e0*/  FMUL.FTZ R70, R71, 1.4426950216293334961 ;  /* 0x3fb8aa3b47467820 */ /* 0x008fe60000410000 */
[----:B------:R-:W-:Y:S02]  /*57f0*/  FSEL R5, R5, RZ, P0 ;  /* 0x000000ff05057208 */ /* 0x000fe40000000000 */
[----:B------:R-:W-:Y:S03]  /*5800*/  FSETP.NEU.FTZ.AND P0, PT, R71, -INF , PT ;  /* 0xff8000004700780b */ /* 0x000fe60003f1d000 */
[--C-:B------:R-:W-:Y:S01]  /*5810*/  FFMA.FTZ R4, R69, UR19, -R5.reuse ;  /* 0x0000001345047c23 */ /* 0x100fe20008010805 */
[--C-:B------:R-:W-:Y:S03]  /*5820*/  FFMA.FTZ R18, R18, UR19, -R5.reuse ;  /* 0x0000001312127c23 */ /* 0x100fe60008010805 */
[----:B------:R1:W-:Y:S10]  /*5830*/  MUFU.EX2 R246, R4 ;  /* 0x0000000400f67308 */ /* 0x0003f40000000800 */
[----:B------:R-:W-:Y:S01]  /*5840*/  MUFU.EX2 R244, R18 ;  /* 0x0000001200f47308 */ /* 0x000fe20000000800 */
[----:B-1----:R-:W-:Y:S02]  /*5850*/  FSEL R4, R70, RZ, P0 ;  /* 0x000000ff46047208 */ /* 0x002fe40000000000 */
[----:B------:R-:W-:Y:S03]  /*5860*/  PLOP3.LUT P0, PT, PT, PT, UP0, 0x80, 0x0 ;  /* 0x000000000000781c */ /* 0x000fe60003f0f008 */
[--C-:B------:R-:W-:Y:S01]  /*5870*/  FFMA.FTZ R6, R6, UR19, -R4.reuse ;  /* 0x0000001306067c23 */ /* 0x100fe20008010804 */
[--C-:B------:R-:W-:Y:S03]  /*5880*/  FFMA.FTZ R13, R13, UR19, -R4.reuse ;  /* 0x000000130d0d7c23 */ /* 0x100fe60008010804 */
[----:B------:R1:W-:Y:S10]  /*5890*/  MUFU.EX2 R98, R6 ;  /* 0x0000000600627308 */ /* 0x0003f40000000800 */
[----:B------:R-:W-:Y:S01]  /*58a0*/  MUFU.EX2 R99, R13 ;  /* 0x0000000d00637308 */ /* 0x000fe20000000800 */
[--C-:B-1----:R-:W-:Y:S09]  /*58b0*/  FFMA.FTZ R6, R19, UR19, -R5.reuse ;  /* 0x0000001313067c23 */ /* 0x102ff20008010805 */
[----:B------:R1:W-:Y:S02]  /*58c0*/  MUFU.EX2 R249, R6 ;  /* 0x0000000600f97308 */ /* 0x0003e40000000800 */
[--C-:B-1----:R-:W-:Y:S08]  /*58d0*/  FFMA.FTZ R6, R68, UR19, -R5.reuse ;  /* 0x0000001344067c23 */ /* 0x102ff00008010805 */
[----:B------:R1:W-:Y:S02]  /*58e0*/  MUFU.EX2 R248, R6 ;  /* 0x0000000600f87308 */ /* 0x0003e40000000800 */
[--C-:B-1----:R-:W-:Y:S08]  /*58f0*/  FFMA.FTZ R6, R7, UR19, -R4.reuse ;  /* 0x0000001307067c23 */ /* 0x102ff00008010804 */
[----:B------:R1:W-:Y:S02]  /*5900*/  MUFU.EX2 R247, R6 ;  /* 0x0000000600f77308 */ /* 0x0003e40000000800 */
[--C-:B-1----:R-:W-:Y:S08]  /*5910*/  FFMA.FTZ R6, R8, UR19, -R4.reuse ;  /* 0x0000001308067c23 */ /* 0x102ff00008010804 */
[----:B------:R1:W2:Y:S02]  /*5920*/  MUFU.EX2 R245, R6 ;  /* 0x0000000600f57308 */ /* 0x0002a40000000800 */
[--C-:B-1----:R-:W-:Y:S01]  /*5930*/  FFMA.FTZ R6, R14, UR19, -R5.reuse ;  /* 0x000000130e067c23 */ /* 0x102fe20008010805 */
[----:B--2---:R-:W-:Y:S07]  /*5940*/  F2FP.BF16.F32.PACK_AB R8, R245, R247 ;  /* 0x000000f7f508723e */ /* 0x004fee00000010ff */
        /* <DEDUP_REMOVED lines=9> */
[----:B------:R-:W-:Y:S07]  /*59e0*/  FFMA.FTZ R5, R17, UR19, -R5 ;  /* 0x0000001311057c23 */ /* 0x000fee0008010805 */
[----:B------:R1:W-:Y:S10]  /*59f0*/  MUFU.EX2 R107, R6 ;  /* 0x00000006006b7308 */ /* 0x0003f40000000800 */
[----:B------:R3:W2:Y:S01]  /*5a00*/  MUFU.EX2 R106, R5 ;  /* 0x00000005006a7308 */ /* 0x0006a20000000800 */
[----:B-1----:R-:W-:Y:S05]  /*5a10*/  F2FP.BF16.F32.PACK_AB R6, R244, R246 ;  /* 0x000000f6f406723e */ /* 0x002fea00000010ff */
[----:B----4-:R2:W-:Y:S01]  /*5a20*/  STS [R103+0x14000], R6 ;  /* 0x0140000667007388 */ /* 0x0105e20000000800 */
[--C-:B---3--:R-:W-:Y:S01]  /*5a30*/  FFMA.FTZ R5, R11, UR19, -R4.reuse ;  /* 0x000000130b057c23 */ /* 0x108fe20008010804 */
[----:B------:R-:W-:Y:S03]  /*5a40*/  FFMA.FTZ R4, R12, UR19, -R4 ;  /* 0x000000130c047c23 */ /* 0x000fe60008010804 */
[----:B------:R1:W-:Y:S10]  /*5a50*/  MUFU.EX2 R105, R5 ;  /* 0x0000000500697308 */ /* 0x0003f40000000800 */
[----:B------:R3:W4:Y:S01]  /*5a60*/  MUFU.EX2 R104, R4 ;  /* 0x0000000400687308 */ /* 0x0007220000000800 */
[----:B-1----:R-:W-:Y:S02]  /*5a70*/  F2FP.BF16.F32.PACK_AB R5, R98, R99 ;  /* 0x000000636205723e */ /* 0x002fe400000010ff */
[----:B--2---:R-:W-:Y:S03]  /*5a80*/  F2FP.BF16.F32.PACK_AB R6, R250, R251 ;  /* 0x000000fbfa06723e */ /* 0x004fe600000010ff */
[----:B------:R1:W-:Y:S01]  /*5a90*/  STS [R103+0x14400], R5 ;  /* 0x0144000567007388 */ /* 0x0003e20000000800 */
[----:B---3--:R-:W-:Y:S05]  /*5aa0*/  F2FP.BF16.F32.PACK_AB R4, R248, R249 ;  /* 0x000000f9f804723e */ /* 0x008fea00000010ff */
        /* <DEDUP_REMOVED lines=46> */
[----:B--2---:R2:W5:Y:S01]  /*5d90*/  LDL.LU R113, [R1+0xc0] ;  /* 0x0000c00001717983 */ /* 0x0045620000300800 */
        /* <DEDUP_REMOVED lines=25> */
[C---:B-----5:R-:W-:Y:S01]  /*5f30*/  FADD.FTZ R5, -R81.reuse, R5 ;  /* 0x0000000551057221 */ /* 0x060fe20000010100 */
[----:B------:R-:W-:Y:S01]  /*5f40*/  FADD.FTZ R4, -R81, R4 ;  /* 0x0000000451047221 */ /* 0x000fe20000010100 */
[----:B------:R-:W-:Y:S03]  /*5f50*/  FADD.FTZ R6, -R80, R6 ;  /* 0x0000000650067221 */ /* 0x000fe60000010100 */
[----:B------:R-:W-:Y:S01]  /*5f60*/  FMUL.FTZ R68, R244, R5 ;  /* 0x00000005f4447220 */ /* 0x000fe20000410000 */
[----:B------:R-:W-:Y:S01]  /*5f70*/  FADD.FTZ R7, -R80, R7 ;  /* 0x0000000750077221 */ /* 0x000fe20000010100 */
[----:B------:R-:W-:Y:S01]  /*5f80*/  FFMA.FTZ R5, -R83, R83, 1 ;  /* 0x3f80000053057423 */ /* 0x000fe20000010153 */
[----:B------:R-:W-:Y:S01]  /*5f90*/  FMUL.FTZ R69, R246, R4 ;  /* 0x00000004f6457220 */ /* 0x000fe20000410000 */
[----:B------:R-:W-:Y:S01]  /*5fa0*/  FFMA.FTZ R4, -R82, R82, 1 ;  /* 0x3f80000052047423 */ /* 0x000fe20000010152 */
[----:B------:R-:W-:Y:S01]  /*5fb0*/  FMUL.FTZ R71, R99, R6 ;  /* 0x0000000663477220 */ /* 0x000fe20000410000 */
[----:B------:R-:W-:Y:S01]  /*5fc0*/  FMUL.FTZ R70, R98, R7 ;  /* 0x0000000762467220 */ /* 0x000fe20000410000 */
[----:B------:R-:W-:Y:S01]  /*5fd0*/  FMUL.FTZ R5, R5, UR7 ;  /* 0x0000000705057c20 */ /* 0x000fe20008410000 */
[----:B------:R-:W-:Y:S01]  /*5fe0*/  FFMA.FTZ R7, -R85, R85, 1 ;  /* 0x3f80000055077423 */ /* 0x000fe20000010155 */
[----:B------:R-:W-:Y:S01]  /*5ff0*/  FFMA.FTZ R6, -R84, R84, 1 ;  /* 0x3f80000054067423 */ /* 0x000fe20000010154 */
[C---:B------:R-:W-:Y:S01]  /*6000*/  FADD.FTZ R8, -R81.reuse, R8 ;  /* 0x0000000851087221 */ /* 0x040fe20000010100 */
[----:B------:R-:W-:Y:S01]  /*6010*/  FADD.FTZ R9, -R81, R9 ;  /* 0x0000000951097221 */ /* 0x000fe20000010100 */
[----:B------:R-:W-:Y:S01]  /*6020*/  FMUL.FTZ R71, R71, R5 ;  /* 0x0000000547477220 */ /* 0x000fe20000410000 */
[----:B------:R-:W-:Y:S01]  /*6030*/  FMUL.FTZ R4, R4, UR7 ;  /* 0x0000000704047c20 */ /* 0x000fe20008410000 */
[----:B------:R-:W-:Y:S01]  /*6040*/  FADD.FTZ R10, -R80, R10 ;  /* 0x0000000a500a7221 */ /* 0x000fe20000010100 */
[----:B------:R-:W-:Y:S01]  /*6050*/  FFMA.FTZ R5, -R87, R87, 1 ;  /* 0x3f80000057057423 */ /* 0x000fe20000010157 */
[----:B------:R-:W-:Y:S01]  /*6060*/  FMUL.FTZ R7, R7, UR7 ;  /* 0x0000000707077c20 */ /* 0x000fe20008410000 */
[----:B------:R-:W-:Y:S01]  /*6070*/  FMUL.FTZ R6, R6, UR7 ;  /* 0x0000000706067c20 */ /* 0x000fe20008410000 */
[----:B------:R-:W-:Y:S01]  /*6080*/  FMUL.FTZ R77, R249, R8 ;  /* 0x00000008f94d7220 */ /* 0x000fe20000410000 */
[----:B------:R-:W-:Y:S01]  /*6090*/  FMUL.FTZ R76, R248, R9 ;  /* 0x00000009f84c7220 */ /* 0x000fe20000410000 */
[----:B------:R-:W-:Y:S01]  /*60a0*/  FMUL.FTZ R70, R70, R4 ;  /* 0x0000000446467220 */ /* 0x000fe20000410000 */
[----:B------:R-:W-:Y:S01]  /*60b0*/  FADD.FTZ R11, -R80, R11 ;  /* 0x0000000b500b7221 */ /* 0x000fe20000010100 */
[----:B------:R-:W-:Y:S01]  /*60c0*/  FMUL.FTZ R75, R247, R10 ;  /* 0x0000000af74b7220 */ /* 0x000fe20000410000 */
[----:B------:R-:W-:Y:S01]  /*60d0*/  FFMA.FTZ R4, -R86, R86, 1 ;  /* 0x3f80000056047423 */ /* 0x000fe20000010156 */
[----:B------:R-:W-:Y:S01]  /*60e0*/  FMUL.FTZ R9, R69, R7 ;  /* 0x0000000745097220 */ /* 0x000fe20000410000 */
[----:B------:R-:W-:Y:S01]  /*60f0*/  FMUL.FTZ R8, R68, R6 ;  /* 0x0000000644087220 */ /* 0x000fe20000410000 */
[----:B------:R-:W-:Y:S01]  /*6100*/  FMUL.FTZ R5, R5, UR7 ;  /* 0x0000000705057c20 */ /* 0x000fe20008410000 */
[----:B------:R-:W-:Y:S01]  /*6110*/  FMUL.FTZ R74, R245, R11 ;  /* 0x0000000bf54a7220 */ /* 0x000fe20000410000 */
[----:B------:R-:W-:Y:S01]  /*6120*/  FMUL.FTZ R4, R4, UR7 ;  /* 0x0000000704047c20 */ /* 0x000fe20008410000 */
[----:B------:R-:W-:Y:S01]  /*6130*/  FFMA.FTZ R7, -R89, R89, 1 ;  /* 0x3f80000059077423 */ /* 0x000fe20000010159 */
[----:B------:R-:W-:Y:S01]  /*6140*/  FMUL.FTZ R69, R75, R5 ;  /* 0x000000054b457220 */ /* 0x000fe20000410000 */
[----:B------:R-:W-:Y:S01]  /*6150*/  F2FP.BF16.F32.PACK_AB R5, R8, R9 ;  /* 0x000000090805723e */ /* 0x000fe200000010ff */
[----:B------:R-:W-:Y:S01]  /*6160*/  FMUL.FTZ R68, R74, R4 ;  /* 0x000000044a447220 */ /* 0x000fe20000410000 */
[----:B------:R-:W-:Y:S01]  /*6170*/  F2FP.BF16.F32.PACK_AB R4, R70, R71 ;  /* 0x000000474604723e */ /* 0x000fe200000010ff */
[----:B------:R-:W-:Y:S01]  /*6180*/  FFMA.FTZ R6, -R88, R88, 1 ;  /* 0x3f80000058067423 */ /* 0x000fe20000010158 */
[----:B------:R-:W-:Y:S01]  /*6190*/  FMUL.FTZ R7, R7, UR7 ;  /* 0x0000000707077c20 */ /* 0x000fe20008410000 */
[----:B------:R-:W-:Y:S01]  /*61a0*/  STS [R103+0x12000], R5 ;  /* 0x0120000567007388 */ /* 0x000fe20000000800 */
[----:B------:R-:W-:Y:S01]  /*61b0*/  FADD.FTZ R12, -R81, R12 ;  /* 0x0000000c510c7221 */ /* 0x000fe20000010100 */
[----:B------:R-:W-:Y:S01]  /*61c0*/  FMUL.FTZ R6, R6, UR7 ;  /* 0x0000000706067c20 */ /* 0x000fe20008410000 */
[----:B------:R-:W-:Y:S01]  /*61d0*/  FMUL.FTZ R11, R77, R7 ;  /* 0x000000074d0b7220 */ /* 0x000fe20000410000 */
[----:B------:R2:W-:Y:S01]  /*61e0*/  STS [R103+0x12400], R4 ;  /* 0x0124000467007388 */ /* 0x0005e20000000800 */
[----:B------:R-:W-:Y:S01]  /*61f0*/  FADD.FTZ R14, -R80, R14 ;  /* 0x0000000e500e7221 */ /* 0x000fe20000010100 */
[----:B------:R-:W-:Y:S01]  /*6200*/  FFMA.FTZ R7, -R91, R91, 1 ;  /* 0x3f8000005b077423 */ /* 0x000fe2000001015b */
[----:B------:R-:W-:Y:S01]  /*6210*/  FADD.FTZ R13, -R81, R13 ;  /* 0x0000000d510d7221 */ /* 0x000fe20000010100 */
[----:B------:R-:W-:Y:S01]  /*6220*/  FFMA.FTZ R8, -R92, R92, 1 ;  /* 0x3f8000005c087423 */ /* 0x000fe2000001015c */
[----:B------:R-:W-:Y:S01]  /*6230*/  FADD.FTZ R15, -R80, R15 ;  /* 0x0000000f500f7221 */ /* 0x000fe20000010100 */
[----:B------:R-:W-:Y:S01]  /*6240*/  FMUL.FTZ R10, R76, R6 ;  /* 0x000000064c0a7220 */ /* 0x000fe20000410000 */
[----:B------:R-:W-:Y:S01]  /*6250*/  FMUL.FTZ R73, R109, R12 ;  /* 0x0000000c6d497220 */ /* 0x000fe20000410000 */
[----:B------:R-:W-:Y:S01]  /*6260*/  FMUL.FTZ R72, R251, R14 ;  /* 0x0000000efb487220 */ /* 0x000fe20000410000 */
[----:B------:R-:W-:Y:S01]  /*6270*/  FFMA.FTZ R6, -R90, R90, 1 ;  /* 0x3f8000005a067423 */ /* 0x000fe2000001015a */
[----:B------:R-:W-:Y:S01]  /*6280*/  FMUL.FTZ R7, R7, UR7 ;  /* 0x0000000707077c20 */ /* 0x000fe20008410000 */
[----:B------:R-:W-:Y:S01]  /*6290*/  FMUL.FTZ R12, R108, R13 ;  /* 0x0000000d6c0c7220 */ /* 0x000fe20000410000 */
[----:B------:R-:W-:Y:S01]  /*62a0*/  FFMA.FTZ R9, -R93, R93, 1 ;  /* 0x3f8000005d097423 */ /* 0x000fe2000001015d */
[----:B------:R-:W-:Y:S01]  /*62b0*/  FMUL.FTZ R8, R8, UR7 ;  /* 0x0000000708087c20 */ /* 0x000fe20008410000 */
[----:B------:R-:W-:Y:S01]  /*62c0*/  FMUL.FTZ R14, R250, R15 ;  /* 0x0000000ffa0e7220 */ /* 0x000fe20000410000 */
[----:B------:R-:W-:Y:S01]  /*62d0*/  FMUL.FTZ R15, R72, R7 ;  /* 0x00000007480f7220 */ /* 0x000fe20000410000 */
[----:B------:R-:W-:Y:S01]  /*62e0*/  FMUL.FTZ R6, R6, UR7 ;  /* 0x0000000706067c20 */ /* 0x000fe20008410000 */
[----:B------:R-:W-:Y:S01]  /*62f0*/  FADD.FTZ R16, -R81, R16 ;  /* 0x0000001051107221 */ /* 0x000fe20000010100 */
[----:B------:R-:W-:Y:S01]  /*6300*/  FMUL.FTZ R12, R12, R8 ;  /* 0x000000080c0c7220 */ /* 0x000fe20000410000 */
[----:B------:R-:W-:Y:S01]  /*6310*/  FMUL.FTZ R9, R9, UR7 ;  /* 0x0000000709097c20 */ /* 0x000fe20008410000 */
[----:B------:R-:W-:Y:S01]  /*6320*/  FFMA.FTZ R7, -R97, R97, 1 ;  /* 0x3f80000061077423 */ /* 0x000fe20000010161 */
[----:B------:R-:W-:Y:S01]  /*6330*/  F2FP.BF16.F32.PACK_AB R8, R10, R11 ;  /* 0x0000000b0a08723e */ /* 0x000fe200000010ff */
[----:B------:R-:W-:Y:S01]  /*6340*/  FMUL.FTZ R14, R14, R6 ;  /* 0x000000060e0e7220 */ /* 0x000fe20000410000 */
[----:B------:R-:W-:Y:S01]  /*6350*/  FADD.FTZ R17, -R81, R17 ;  /* 0x0000001151117221 */ /* 0x000fe20000010100 */
[----:B------:R-:W-:Y:S01]  /*6360*/  FMUL.FTZ R16, R107, R16 ;  /* 0x000000106b107220 */ /* 0x000fe20000410000 */
[----:B--2---:R-:W-:Y:S01]  /*6370*/  FFMA.FTZ R4, -R94, R94, 1 ;  /* 0x3f8000005e047423 */ /* 0x004fe2000001015e */
[----:B------:R-:W-:Y:S01]  /*6380*/  FMUL.FTZ R13, R73, R9 ;  /* 0x00000009490d7220 */ /* 0x000fe20000410000 */
[----:B------:R-:W-:Y:S01]  /*6390*/  FMUL.FTZ R7, R7, UR7 ;  /* 0x0000000707077c20 */ /* 0x000fe20008410000 */
[----:B------:R-:W-:Y:S01]  /*63a0*/  FFMA.FTZ R6, -R96, R96, 1 ;  /* 0x3f80000060067423 */ /* 0x000fe20000010160 */
[----:B------:R-:W-:Y:S01]  /*63b0*/  F2FP.BF16.F32.PACK_AB R9, R68, R69 ;  /* 0x000000454409723e */ /* 0x000fe200000010ff */
[----:B------:R-:W-:Y:S01]  /*63c0*/  STS [R102+0x12000], R8 ;  /* 0x0120000866007388 */ /* 0x000fe20000000800 */
[----:B------:R-:W-:Y:S01]  /*63d0*/  FFMA.FTZ R5, -R95, R95, 1 ;  /* 0x3f8000005f057423 */ /* 0x000fe2000001015f */
[----:B------:R-:W-:Y:S01]  /*63e0*/  FMUL.FTZ R10, R4, UR7 ;  /* 0x00000007040a7c20 */ /* 0x000fe20008410000 */
[C---:B------:R-:W-:Y:S01]  /*63f0*/  FADD.FTZ R18, -R80.reuse, R18 ;  /* 0x0000001250127221 */ /* 0x040fe20000010100 */
[----:B------:R-:W-:Y:S01]  /*6400*/  FADD.FTZ R19, -R80, R19 ;  /* 0x0000001350137221 */ /* 0x000fe20000010100 */
[----:B------:R-:W-:Y:S01]  /*6410*/  FMUL.FTZ R17, R106, R17 ;  /* 0x000000116a117220 */ /* 0x000fe20000410000 */
[----:B------:R-:W-:Y:S01]  /*6420*/  FMUL.FTZ R4, R16, R7 ;  /* 0x0000000710047220 */ /* 0x000fe20000410000 */
[----:B------:R-:W-:Y:S01]  /*6430*/  FMUL.FTZ R6, R6, UR7 ;  /* 0x0000000706067c20 */ /* 0x000fe20008410000 */
[----:B------:R-:W-:Y:S01]  /*6440*/  F2FP.BF16.F32.PACK_AB R7, R12, R13 ;  /* 0x0000000d0c07723e */ /* 0x000fe200000010ff */
[----:B------:R-:W-:Y:S01]  /*6450*/  STS [R102+0x12400], R9 ;  /* 0x0124000966007388 */ /* 0x000fe20000000800 */
[----:B------:R-:W-:Y:S01]  /*6460*/  FMUL.FTZ R11, R5, UR7 ;  /* 0x00000007050b7c20 */ /* 0x000fe20008410000 */
[----:B------:R-:W-:Y:S01]  /*6470*/  FMUL.FTZ R18, R105, R18 ;  /* 0x0000001269127220 */ /* 0x000fe20000410000 */
[----:B------:R-:W-:Y:S01]  /*6480*/  FMUL.FTZ R19, R104, R19 ;  /* 0x0000001368137220 */ /* 0x000fe20000410000 */
[----:B------:R-:W-:Y:S01]  /*6490*/  FMUL.FTZ R5, R17, R6 ;  /* 0x0000000611057220 */ /* 0x000fe20000410000 */
[----:B------:R-:W-:Y:S01]  /*64a0*/  F2FP.BF16.F32.PACK_AB R6, R14, R15 ;  /* 0x0000000f0e06723e */ /* 0x000fe200000010ff */
[----:B------:R-:W-:Y:S01]  /*64b0*/  STS [R101+0x12000], R7 ;  /* 0x0120000765007388 */ /* 0x000fe20000000800 */
[----:B------:R-:W-:Y:S01]  /*64c0*/  FMUL.FTZ R11, R18, R11 ;  /* 0x0000000b120b7220 */ /* 0x000fe20000410000 */
[----:B------:R-:W-:Y:S01]  /*64d0*/  FMUL.FTZ R10, R19, R10 ;  /* 0x0000000a130a7220 */ /* 0x000fe20000410000 */
[----:B------:R-:W-:Y:S01]  /*64e0*/  F2FP.BF16.F32.PACK_AB R5, R5, R4 ;  /* 0x000000040505723e */ /* 0x000fe200000010ff */
[----:B------:R-:W-:Y:S03]  /*64f0*/  STS [R101+0x12400], R6 ;  /* 0x0124000665007388 */ /* 0x000fe60000000800 */
[----:B------:R-:W-:Y:S01]  /*6500*/  F2FP.BF16.F32.PACK_AB R4, R10, R11 ;  /* 0x0000000b0a04723e */ /* 0x000fe200000010ff */
[----:B------:R-:W-:Y:S04]  /*6510*/  STS [R100+0x12000], R5 ;  /* 0x0120000564007388 */ /* 0x000fe80000000800 */
[----:B------:R-:W-:Y:S01]  /*6520*/  STS [R100+0x12400], R4 ;  /* 0x0124000464007388 */ /* 0x000fe20000000800 */
[----:B------:R-:W-:Y:S06]  /*6530*/  BAR.SYNC.DEFER_BLOCKING 0x0 ;  /* 0x0000000000007b1d */ /* 0x000fec0000010000 */
[----:B------:R-:W-:Y:S04]  /*6540*/  LDSM.16.MT88.4 R4, [R3+0x14000] ;  /* 0x014000000304783b */ /* 0x000fe80000004200 */
[----:B------:R-:W2:Y:S04]  /*6550*/  LDSM.16.MT88.4 R8, [R0+0x6000] ;  /* 0x006000000008783b */ /* 0x000ea80000004200 */
[----:B------:R1:W5:Y:S04]  /*6560*/  LDL.LU R109, [R1+0xb0] ;  /* 0x0000b000016d7983 */ /* 0x0003680000300800 */
[----:B------:R-:W3:Y:S04]  /*6570*/  LDSM.16.MT88.4 R12, [R2+0x14000] ;  /* 0x01400000020c783b */ /* 0x000ee80000004200 */
[----:B------:R1:W5:Y:S04]  /*6580*/  LDL.LU R108, [R1+0xac] ;  /* 0x0000ac00016c7983 */ /* 0x0003680000300800 */
[----:B------:R1:W5:Y:S04]  /*6590*/  LDL.LU R107, [R1+0xa8] ;  /* 0x0000a800016b7983 */ /* 0x0003680000300800 */
[----:B------:R1:W5:Y:S04]  /*65a0*/  LDL.LU R106, [R1+0xa4] ;  /* 0x0000a400016a7983 */ /* 0x0003680000300800 */
[----:B------:R1:W5:Y:S04]  /*65b0*/  LDL.LU R105, [R1+0xa0] ;  /* 0x0000a00001697983 */ /* 0x0003680000300800 */
[----:B------:R-:W4:Y:S04]  /*65c0*/  LDSM.16.MT88.4 R16, [R0+0x8000] ;  /* 0x008000000010783b */ /* 0x000f280000004200 */
[----:B------:R1:W5:Y:S04]  /*65d0*/  LDL.LU R104, [R1+0x9c] ;  /* 0x00009c0001687983 */ /* 0x0003680000300800 */
[----:B------:R1:W5:Y:S01]  /*65e0*/  LDL.LU R103, [R1+0x98] ;  /* 0x0000980001677983 */ /* 0x0003620000300800 */
[-C--:B--2---:R-:W-:Y:S03]  /*65f0*/  HMMA.16816.F32.BF16 R20, R4, R8.reuse, R20 ;  /* 0x000000080414723c */ /* 0x084fe60000041814 */
        /* <DEDUP_REMOVED lines=124> */
.L_x_688:
        /* <DEDUP_REMOVED lines=430> */
.L_x_689:
        /* <DEDUP_REMOVED lines=176> */
.L_x_691:
        /* <DEDUP_REMOVED lines=20> */
.L_x_692:
        /* <DEDUP_REMOVED lines=53> */
.L_x_694:
[----:B------:R-:W-:Y:S05]  /*9830*/  BSYNC B0 ;  /* 0x0000000000007941 */ /* 0x000fea0003800000 */
.L_x_693:
        /* <DEDUP_REMOVED lines=20> */
.L_x_696:
[----:B------:R-:W-:Y:S05]  /*9980*/  BSYNC B0 ;  /* 0x0000000000007941 */ /* 0x000fea0003800000 */
.L_x_695:
        /* <DEDUP_REMOVED lines=35> */
.L_x_698:
[----:B------:R-:W-:Y:S05]  /*9bc0*/  BSYNC B0 ;  /* 0x0000000000007941 */ /* 0x000fea0003800000 */
.L_x_697:
        /* <DEDUP_REMOVED lines=19> */
.L_x_669:
[----:B------:R-:W-:Y:S05]  /*9d00*/  BSYNC B1 ;  /* 0x0000000000017941 */ /* 0x000fea0003800000 */
.L_x_655:
        /* <DEDUP_REMOVED lines=8> */
.L_x_699:
[----:B------:R-:W-:Y:S05]  /*9d90*/  EXIT ;  /* 0x000000000000794d */ /* 0x000fea0003800000 */
.L_x_701:
        /* <DEDUP_REMOVED lines=14> */
.L_x_1598:


//--------------------- .text._ZN5flash44flash_bwd_dq_dk_dv_loop_seqk_parallel_kernelI23Flash_bwd_kernel_traitsILi192ELi64ELi64ELi8ELi4ELi2ELi2ELb1ELb1EN7cutlass10bfloat16_tE19Flash_kernel_traitsILi192ELi64ELi64ELi8ES3_EELb1ELb0ELb0ELb0ELb0ELb1ELb0EEEvNS_16Flash_bwd_paramsE --------------------------
	.section	.text._ZN5flash44flash_bwd_dq_dk_dv_loop_seqk_parallel_kernelI23Flash_bwd_kernel_traitsILi192ELi64ELi64ELi8ELi4ELi2ELi2ELb1ELb1EN7cutlass10bfloat16_tE19Flash_kernel_traitsILi192ELi64ELi64ELi8ES3_EELb1ELb0ELb0ELb0ELb0ELb1ELb0EEEvNS_16Flash_bwd_paramsE,"ax",@progbits
	.align	128
        .global         _ZN5flash44flash_bwd_dq_dk_dv_loop_seqk_parallel_kernelI23Flash_bwd_kernel_traitsILi192ELi64ELi64ELi8ELi4ELi2ELi2ELb1ELb1EN7cutlass10bfloat16_tE19Flash_kernel_traitsILi192ELi64ELi64ELi8ES3_EELb1ELb0ELb0ELb0ELb0ELb1ELb0EEEvNS_16Flash_bwd_paramsE
        .type           _ZN5flash44flash_bwd_dq_dk_dv_loop_seqk_parallel_kernelI23Flash_bwd_kernel_traitsILi192ELi64ELi64ELi8ELi4ELi2ELi2ELb1ELb1EN7cutlass10bfloat16_tE19Flash_kernel_traitsILi192ELi64ELi64ELi8ES3_EELb1ELb0ELb0ELb0ELb0ELb1ELb0EEEvNS_16Flash_bwd_paramsE,@function
        .size           _ZN5flash44flash_bwd_dq_dk_dv_loop_seqk_parallel_kernelI23Flash_bwd_kernel_traitsILi192ELi64ELi64ELi8ELi4ELi2ELi2ELb1ELb1EN7cutlass10bfloat16_tE19Flash_kernel_traitsILi192ELi64ELi64ELi8ES3_EELb1ELb0ELb0ELb0ELb0ELb1ELb0EEEvNS_16Flash_bwd_paramsE,(.L_x_1599 - _ZN5flash44flash_bwd_dq_dk_dv_loop_seqk_parallel_kernelI23Flash_bwd_kernel_traitsILi192ELi64ELi64ELi8ELi4ELi2ELi2ELb1ELb1EN7cutlass10bfloat16_tE19Flash_kernel_traitsILi192ELi64ELi64ELi8ES3_EELb1ELb0ELb0ELb0ELb0ELb1ELb0EEEvNS_16Flash_bwd_paramsE)
        .other          _ZN5flash44flash_bwd_dq_dk_dv_loop_seqk_parallel_kernelI23Flash_bwd_kernel_traitsILi192ELi64ELi64ELi8ELi4ELi2ELi2ELb1ELb1EN7cutlass10bfloat16_tE19Flash_kernel_traitsILi192ELi64ELi64ELi8ES3_EELb1ELb0ELb0ELb0ELb0ELb1ELb0EEEvNS_16Flash_bwd_paramsE,@"STO_CUDA_ENTRY STV_DEFAULT"
_ZN5flash44flash_bwd_dq_dk_dv_loop_seqk_parallel_kernelI23Flash_bwd_kernel_traitsILi192ELi64ELi64ELi8ELi4ELi2ELi2ELb1ELb1EN7cutlass10bfloat16_tE19Flash_kernel_traitsILi192ELi64ELi64ELi8ES3_EELb1ELb0ELb0ELb0ELb0ELb1ELb0EEEvNS_16Flash_bwd_paramsE:
.text._ZN5flash44flash_bwd_dq_dk_dv_loop_seqk_parallel_kernelI23Flash_bwd_kernel_traitsILi192ELi64ELi64ELi8ELi4ELi2ELi2ELb1ELb1EN7cutlass10bfloat16_tE19Flash_kernel_traitsILi192ELi64ELi64ELi8ES3_EELb1ELb0ELb0ELb0ELb0ELb1ELb0EEEvNS_16Flash_bwd_paramsE:
        /* <DEDUP_REMOVED lines=20> */
[CC--:B------:R-:W-:Y:S01]  /*0140*/  LEA.HI R12, R2.reuse, R8.reuse, RZ, 0x3 ;  /* 0x00000008020c7211 */ /* 0x0c0fe200078f18ff */
[----:B------:R-:W-:Y:S01]  /*0150*/  USHF.R.S32.HI UR61, URZ, 0x1f, UR53 ;  /* 0x0000001f3f3d7899 */ /* 0x000fe20008011435 */
        /* <DEDUP_REMOVED lines=9> */
[----:B------:R-:W-:Y:S01]  /*01f0*/  SHF.R.S32.HI R4, RZ, 0x5, R0 ;  /* 0x00000005ff047819 */ /* 0x000fe20000011400 */
[C---:B------:R-:W-:Y:S01]  /*0200*/  IMAD.IADD R11, R8.reuse, 0x1, -R6 ;  /* 0x00000001080b7824 */ /* 0x040fe200078e0a06 */
[----:B------:R-:W-:Y:S01]  /*0210*/  SHF.R.S32.HI R6, RZ, 0x1f, R0 ;  /* 0x0000001fff067819 */ /* 0x000fe20000011400 */
[----:B------:R-:W-:Y:S01]  /*0220*/  IMAD.IADD R17, R8, 0x1, -R7 ;  /* 0x0000000108117824 */ /* 0x000fe200078e0a07 */
[----:B------:R-:W-:-:S02]  /*0230*/  LOP3.LUT R5, R12, 0xfffffff8, RZ, 0xc0, !PT ;  /* 0xfffffff80c057812 */ /* 0x000fc400078ec0ff */
[----:B------:R-:W-:Y:S02]  /*0240*/  SHF.R.S32.HI R7, RZ, 0x4, R3 ;  /* 0x00000004ff077819 */ /* 0x000fe40000011403 */
[--C-:B------:R-:W-:Y:S01]  /*0250*/  SHF.R.S32.HI R9, RZ, 0x2, R2.reuse ;  /* 0x00000002ff097819 */ /* 0x100fe20000011402 */
[----:B------:R-:W-:Y:S01]  /*0260*/  IMAD.IADD R5, R8, 0x1, -R5 ;  /* 0x0000000108057824 */ /* 0x000fe200078e0a05 */
[----:B------:R-:W-:Y:S02]  /*0270*/  SHF.R.S32.HI R2, RZ, 0x1f, R2 ;  /* 0x0000001fff027819 */ /* 0x000fe40000011402 */
[----:B------:R-:W-:Y:S02]  /*0280*/  LEA.HI R6, R6, R4, RZ, 0x2 ;  /* 0x0000000406067211 */ /* 0x000fe400078f10ff */
[----:B------:R-:W-:Y:S02]  /*0290*/  LEA.HI R3, R3, R7, RZ, 0x1 ;  /* 0x0000000703037211 */ /* 0x000fe400078f08ff */
[----:B------:R-:W-:-:S02]  /*02a0*/  SHF.R.S32.HI R13, RZ, 0x3, R12 ;  /* 0x00000003ff0d7819 */ /* 0x000fc4000001140c */
[----:B------:R-:W-:Y:S02]  /*02b0*/  LEA.HI R0, R0, R4, RZ, 0x1 ;  /* 0x0000000400007211 */ /* 0x000fe400078f08ff */
[----:B------:R-:W-:Y:S02]  /*02c0*/  LEA.HI R8, R2, R9, RZ, 0x3 ;  /* 0x0000000902087211 */ /* 0x000fe400078f18ff */
[----:B------:R-:W-:Y:S01]  /*02d0*/  LOP3.LUT R2, R6, 0xfffffffc, RZ, 0xc0, !PT ;  /* 0xfffffffc06027812 */ /* 0x000fe200078ec0ff */
[----:B------:R-:W-:Y:S01]  /*02e0*/  IMAD.SHL.U32 R6, R13, 0x40, RZ ;  /* 0x000000400d067824 */ /* 0x000fe200078e00ff */
[----:B------:R-:W-:Y:S02]  /*02f0*/  LOP3.LUT R3, R3, 0xfffffffe, RZ, 0xc0, !PT ;  /* 0xfffffffe03037812 */ /* 0x000fe400078ec0ff */
[----:B------:R-:W-:Y:S01]  /*0300*/  LOP3.LUT R0, R0, 0xfffffffe, RZ, 0xc0, !PT ;  /* 0xfffffffe00007812 */ /* 0x000fe200078ec0ff */
[----:B------:R-:W-:Y:S01]  /*0310*/  IMAD.IADD R19, R4, 0x1, -R2 ;  /* 0x0000000104137824 */ /* 0x000fe200078e0a02 */
[----:B------:R-:W-:Y:S01]  /*0320*/  LOP3.LUT R2, R8, 0xfffffff8, RZ, 0xc0, !PT ;  /* 0xfffffff808027812 */ /* 0x000fe200078ec0ff */
[----:B------:R-:W-:Y:S01]  /*0330*/  IMAD.IADD R13, R7, 0x1, -R3 ;  /* 0x00000001070d7824 */ /* 0x000fe200078e0a03 */
[C---:B------:R-:W-:Y:S01]  /*0340*/  LOP3.LUT P4, RZ, R5.reuse, 0x2, RZ, 0xc0, !PT ;  /* 0x0000000205ff7812 */ /* 0x040fe2000788c0ff */
[----:B------:R-:W-:Y:S01]  /*0350*/  IMAD.IADD R15, R4, 0x1, -R0 ;  /* 0x00000001040f7824 */ /* 0x000fe200078e0a00 */
[----:B------:R-:W-:Y:S01]  /*0360*/  LOP3.LUT R0, R6, 0x1c0, RZ, 0xc0, !PT ;  /* 0x000001c006007812 */ /* 0x000fe200078ec0ff */
[----:B------:R-:W-:Y:S01]  /*0370*/  IMAD.SHL.U32 R3, R5, 0x8, RZ ;  /* 0x0000000805037824 */ /* 0x000fe200078e00ff */
[----:B------:R-:W-:Y:S01]  /*0380*/  SHF.R.S32.HI R4, RZ, 0x1f, R10 ;  /* 0x0000001fff047819 */ /* 0x000fe2000001140a */
[----:B------:R-:W-:Y:S01]  /*0390*/  IMAD.IADD R6, R9, 0x1, -R2 ;  /* 0x0000000109067824 */ /* 0x000fe200078e0a02 */
[----:B------:R-:W-:Y:S01]  /*03a0*/  SHF.R.U32.HI R2, RZ, 0x3, R0 ;  /* 0x00000003ff027819 */ /* 0x000fe20000011600 */
[----:B------:R-:W-:Y:S01]  /*03b0*/  STL [R1+0x7c], R19 ;  /* 0x00007c1301007387 */ /* 0x000fe20000100800 */
[----:B------:R-:W-:Y:S01]  /*03c0*/  LOP3.LUT R3, R0, 0x38, R3, 0xf8, !PT ;  /* 0x0000003800037812 */ /* 0x000fe200078ef803 */
[C---:B------:R-:W-:Y:S01]  /*03d0*/  IMAD.SHL.U32 R0, R5.reuse, 0x40, RZ ;  /* 0x0000004005007824 */ /* 0x040fe200078e00ff */
[----:B------:R-:W-:-:S02]  /*03e0*/  LOP3.LUT P3, RZ, R5, 0x4, RZ, 0xc0, !PT ;  /* 0x0000000405ff7812 */ /* 0x000fc4000786c0ff */
[----:B------:R-:W-:Y:S01]  /*03f0*/  LOP3.LUT R9, R3, R2, RZ, 0x3c, !PT ;  /* 0x0000000203097212 */ /* 0x000fe200078e3cff */
[----:B------:R-:W-:Y:S01]  /*0400*/  IMAD.SHL.U32 R2, R15, 0x10, RZ ;  /* 0x000000100f027824 */ /* 0x000fe200078e00ff */
[----:B------:R-:W-:Y:S02]  /*0410*/  LOP3.LUT R0, R0, 0x1c0, RZ, 0xc0, !PT ;  /* 0x000001c000007812 */ /* 0x000fe400078ec0ff */
[----:B------:R-:W-:Y:S02]  /*0420*/  SHF.R.S32.HI R3, RZ, 0x1f, R11 ;  /* 0x0000001fff037819 */ /* 0x000fe4000001140b */
[----:B------:R-:W-:Y:S02]  /*0430*/  LOP3.LUT R5, R0, 0x10, R2, 0xf8, !PT ;  /* 0x0000001000057812 */ /* 0x000fe400078ef802 */
[----:B------:R-:W-:Y:S02]  /*0440*/  SHF.R.S32.HI R20, RZ, 0x7, R14 ;  /* 0x00000007ff147819 */ /* 0x000fe4000001140e */
[----:B------:R-:W-:-:S02]  /*0450*/  LEA.HI R18, R4, R10, RZ, 0x2 ;  /* 0x0000000a04127211 */ /* 0x000fc400078f10ff */
[----:B------:R-:W-:Y:S01]  /*0460*/  LEA.HI R14, R3, R11, RZ, 0x3 ;  /* 0x0000000b030e7211 */ /* 0x000fe200078f18ff */
[----:B------:R-:W-:Y:S01]  /*0470*/  IMAD.SHL.U32 R3, R13, 0x200, RZ ;  /* 0x000002000d037824 */ /* 0x000fe200078e00ff */
[----:B------:R-:W-:Y:S01]  /*0480*/  LOP3.LUT R4, R0, 0x8, R12, 0xf8, !PT ;  /* 0x0000000800047812 */ /* 0x000fe200078ef80c */
[----:B------:R-:W-:Y:S01]  /*0490*/  IMAD.SHL.U32 R10, R20, 0x20, RZ ;  /* 0x00000020140a7824 */ /* 0x000fe200078e00ff */
[----:B------:R-:W-:Y:S02]  /*04a0*/  SHF.R.U32.HI R2, RZ, 0x3, R0 ;  /* 0x00000003ff027819 */ /* 0x000fe40000011600 */
        /* <DEDUP_REMOVED lines=13> */
[C---:B------:R-:W-:Y:S02]  /*0580*/  IMAD.SHL.U32 R3, R6.reuse, 0x40, RZ ;  /* 0x0000004006037824 */ /* 0x040fe400078e00ff */
[----:B------:R-:W-:Y:S01]  /*0590*/  IMAD.IADD R7, R11, 0x1, -R7 ;  /* 0x000000010b077824 */ /* 0x000fe200078e0a07 */
[----:B------:R-:W-:Y:S01]  /*05a0*/  R2P PR, R6, 0x6 ;  /* 0x0000000606007804 */ /* 0x000fe20000000000 */
[----:B------:R-:W-:Y:S01]  /*05b0*/  IMAD.SHL.U32 R6, R17, 0x2, RZ ;  /* 0x0000000211067824 */ /* 0x000fe200078e00ff */
[----:B------:R-:W-:Y:S01]  /*05c0*/  LOP3.LUT R3, R3, 0x1c0, RZ, 0xc0, !PT ;  /* 0x000001c003037812 */ /* 0x000fe200078ec0ff */
[----:B------:R-:W-:Y:S01]  /*05d0*/  IMAD.SHL.U32 R8, R13, 0x20, RZ ;  /* 0x000000200d087824 */ /* 0x000fe200078e00ff */
[----:B------:R-:W-:Y:S01]  /*05e0*/  LOP3.LUT R4, R4, 0x18, RZ, 0xc0, !PT ;  /* 0x0000001804047812 */ /* 0x000fe200078ec0ff */
[----:B------:R-:W-:Y:S01]  /*05f0*/  IMAD R11, R19, 0x400, R6 ;  /* 0x00000400130b7824 */ /* 0x000fe200078e0206 */
[----:B------:R-:W-:-:S02]  /*0600*/  LOP3.LUT R9, R3, 0x20, R10, 0xf8, !PT ;  /* 0x0000002003097812 */ /* 0x000fc400078ef80a */
[----:B------:R-:W-:Y:S02]  /*0610*/  SHF.R.U32.HI R5, RZ, 0x3, R3 ;  /* 0x00000003ff057819 */ /* 0x000fe40000011603 */
[C---:B------:R-:W-:Y:S01]  /*0620*/  LOP3.LUT P6, RZ, R7.reuse, 0x2, RZ, 0xc0, !PT ;  /* 0x0000000207ff7812 */ /* 0x040fe200078cc0ff */
[C---:B-1----:R-:W-:Y:S01]  /*0630*/  IMAD.SHL.U32 R10, R7.reuse, 0x40, RZ ;  /* 0x00000040070a7824 */ /* 0x042fe200078e00ff */
[----:B------:R-:W-:Y:S02]  /*0640*/  LOP3.LUT P5, RZ, R7, 0x4, RZ, 0xc0, !PT ;  /* 0x0000000407ff7812 */ /* 0x000fe400078ac0ff */
[----:B------:R-:W-:Y:S02]  /*0650*/  LOP3.LUT R9, R9, R5, RZ, 0x3c, !PT ;  /* 0x0000000509097212 */ /* 0x000fe400078e3cff */
[----:B------:R-:W-:Y:S01]  /*0660*/  LOP3.LUT R7, R5, R3, R4, 0x1e, !PT ;  /* 0x0000000305077212 */ /* 0x000fe200078e1e04 */
[----:B------:R-:W-:Y:S01]  /*0670*/  IMAD R5, R15, 0x400, R6 ;  /* 0x000004000f057824 */ /* 0x000fe200078e0206 */
[----:B------:R-:W-:Y:S01]  /*0680*/  LOP3.LUT R3, R10, 0x1c0, RZ, 0xc0, !PT ;  /* 0x000001c00a037812 */ /* 0x000fe200078ec0ff */
[----:B------:R-:W-:Y:S01]  /*0690*/  IMAD.SHL.U32 R6, R13, 0x8, RZ ;  /* 0x000000080d067824 */ /* 0x000fe200078e00ff */
[----:B------:R-:W-:Y:S01]  /*06a0*/  LOP3.LUT R8, R4, 0x20, R8, 0xf8, !PT ;  /* 0x0000002004087812 */ /* 0x000fe200078ef808 */
[----:B------:R-:W-:Y:S01]  /*06b0*/  IMAD.IADD R12, R11, 0x1, R9 ;  /* 0x000000010b0c7824 */ /* 0x000fe200078e0209 */
[----:B------:R-:W-:Y:S01]  /*06c0*/  SHF.R.U32.HI R4, RZ, 0x3, R3 ;  /* 0x00000003ff047819 */ /* 0x000fe20000011603 */
[----:B------:R-:W-:Y:S01]  /*06d0*/  IMAD.IADD R11, R5, 0x1, R7 ;  /* 0x00000001050b7824 */ /* 0x000fe200078e0207 */
[----:B------:R-:W-:Y:S01]  /*06e0*/  LOP3.LUT R5, R3, 0x8, R6, 0xf8, !PT ;  /* 0x0000000803057812 */ /* 0x000fe200078ef806 */
[----:B------:R-:W-:Y:S01]  /*06f0*/  IMAD.SHL.U32 R9, R14, 0x40, RZ ;  /* 0x000000400e097824 */ /* 0x000fe200078e00ff */
[----:B------:R-:W-:Y:S01]  /*0700*/  LOP3.LUT R3, R4, R8, R3, 0x1e, !PT ;  /* 0x0000000804037212 */ /* 0x000fe200078e1e03 */
[----:B------:R-:W-:Y:S01]  /*0710*/  IMAD.MOV.U32 R6, RZ, RZ, 0x20 ;  /* 0x00000020ff067424 */ /* 0x000fe200078e00ff */
[----:B------:R-:W-:Y:S01]  /*0720*/  LOP3.LUT R4, R5, R4, RZ, 0x3c, !PT ;  /* 0x0000000405047212 */ /* 0x000fe200078e3cff */
[----:B------:R-:W-:Y:S01]  /*0730*/  IMAD.U32 R5, RZ, RZ, UR5 ;  /* 0x00000005ff057e24 */ /* 0x000fe2000f8e00ff */
[----:B------:R-:W-:Y:S01]  /*0740*/  LOP3.LUT R9, R9, 0xfffffe00, RZ, 0xc0, !PT ;  /* 0xfffffe0009097812 */ /* 0x000fe200078ec0ff */
[----:B----4-:R-:W-:Y:S01]  /*0750*/  USHF.L.U32 UR5, UR42, 0x7, URZ ;  /* 0x000000072a057899 */ /* 0x010fe2000800063f */
[----:B------:R-:W-:Y:S01]  /*0760*/  SHF.R.S32.HI R5, RZ, 0x2, R18 ;  /* 0x00000002ff057819 */ /* 0x000fe20000011412 */
[----:B------:R-:W-:-:S02]  /*0770*/  IMAD.MOV.U32 R13, RZ, RZ, 0x40 ;  /* 0x00000040ff0d7424 */ /* 0x000fc400078e00ff */
[--C-:B------:R-:W-:Y:S02]  /*0780*/  IMAD R7, R19, 0x400, R9.reuse ;  /* 0x0000040013077824 */ /* 0x100fe400078e0209 */
[----:B------:R-:W-:Y:S01]  /*0790*/  IMAD R8, R15, 0x400, R9 ;  /* 0x000004000f087824 */ /* 0x000fe200078e0209 */
[----:B------:R-:W-:Y:S01]  /*07a0*/  LOP3.LUT R9, R3, R9, RZ, 0xfc, !PT ;  /* 0x0000000903097212 */ /* 0x000fe200078efcff */
[----:B------:R-:W-:Y:S01]  /*07b0*/  IMAD.U32 R3, RZ, RZ, UR5 ;  /* 0x00000005ff037e24 */ /* 0x000fe2000f8e00ff */
[----:B------:R-:W-:Y:S01]  /*07c0*/  USHF.R.S32.HI UR5, URZ, 0x1f, UR42 ;  /* 0x0000001f3f057899 */ /* 0x000fe2000801142a */
[----:B------:R-:W-:Y:S01]  /*07d0*/  IMAD R14, R19, 0x10, R5 ;  /* 0x00000010130e7824 */ /* 0x000fe200078e0205 */
[----:B------:R-:W-:Y:S01]  /*07e0*/  LEA R5, R16, UR4, 0x1 ;  /* 0x0000000410057c11 */ /* 0x000fe2000f8e08ff */
[----:B------:R-:W-:Y:S02]  /*07f0*/  IMAD.IADD R7, R7, 0x1, R4 ;  /* 0x0000000107077824 */ /* 0x000fe400078e0204 */
[----:B------:R-:W-:Y:S01]  /*0800*/  IMAD.IADD R8, R4, 0x1, R8 ;  /* 0x0000000104087824 */ /* 0x000fe200078e0208 */
[----:B------:R1:W-:Y:S01]  /*0810*/  STL [R1+0x60], R14 ;  /* 0x0000600e01007387 */ /* 0x0003e20000100800 */
[----:B------:R-:W-:Y:S01]  /*0820*/  IMAD.U32 R4, RZ, RZ, UR5 ;  /* 0x00000005ff047e24 */ /* 0x000fe2000f8e00ff */
[----:B------:R-:W-:Y:S01]  /*0830*/  SEL R4, R6, 0xffffffe0, !P4 ;  /* 0xffffffe006047807 */ /* 0x000fe20006000000 */
[----:B------:R-:W-:Y:S01]  /*0840*/  IMAD.U32 R3, RZ, RZ, UR6 ;  /* 0x00000006ff037e24 */ /* 0x000fe2000f8e00ff */
[----:B------:R2:W-:Y:S01]  /*0850*/  STL [R1+0x2c], R5 ;  /* 0x00002c0501007387 */ /* 0x0005e20000100800 */
[----:B------:R-:W-:Y:S01]  /*0860*/  IMAD.MOV.U32 R10, RZ, RZ, -0x10 ;  /* 0xfffffff0ff0a7424 */ /* 0x000fe200078e00ff */
[----:B------:R-:W-:Y:S01]  /*0870*/  UIADD3 UR6, UR4, 0xc000, URZ ;  /* 0x0000c00004067890 */ /* 0x000fe2000fffe03f */
[----:B------:R-:W-:Y:S01]  /*0880*/  IMAD.U32 R3, RZ, RZ, UR5 ;  /* 0x00000005ff037e24 */ /* 0x000fe2000f8e00ff */
[----:B------:R-:W-:Y:S01]  /*0890*/  SEL R3, R13, 0xffffffc0, !P3 ;  /* 0xffffffc00d037807 */ /* 0x000fe20005800000 */
[----:B------:R-:W-:Y:S01]  /*08a0*/  UIADD3 UR5, UR4, 0x12000, URZ ;  /* 0x0001200004057890 */ /* 0x000fe2000fffe03f */
[----:B------:R-:W-:-:S02]  /*08b0*/  SEL R10, R10, 0x10, !P0 ;  /* 0x000000100a0a7807 */ /* 0x000fc40004000000 */
[----:B------:R-:W-:-:S03]  /*08c0*/  SEL R6, R6, 0xffffffe0, !P6 ;  /* 0xffffffe006067807 */ /* 0x000fc60007000000 */
        /* <DEDUP_REMOVED lines=20> */
[----:B---3--:R-:W-:Y:S02]  /*0a10*/  LEA R0, R9, UR4, 0x1 ;  /* 0x0000000409007c11 */ /* 0x008fe4000f8e08ff */
[----:B-1----:R-:W-:Y:S01]  /*0a20*/  LEA R11, R7, UR4, 0x1 ;  /* 0x00000004070b7c11 */ /* 0x002fe2000f8e08ff */
[----:B------:R-:W-:-:S04]  /*0a30*/  ULDC.64 UR4, c[0x0][0x208] ;  /* 0x0000820000047ab9 */ /* 0x000fc80000000a00 */
[----:B------:R-:W-:Y:S01]  /*0a40*/  STL [R1+0x8], R11 ;  /* 0x0000080b01007387 */ /* 0x000fe20000100800 */
[C---:B------:R-:W-:Y:S02]  /*0a50*/  IMAD.IADD R7, R11.reuse, 0x1, R6 ;  /* 0x000000010b077824 */ /* 0x040fe400078e0206 */
[----:B------:R-:W-:Y:S01]  /*0a60*/  IMAD.IADD R9, R11, 0x1, R5 ;  /* 0x000000010b097824 */ /* 0x000fe200078e0205 */
[----:B------:R1:W-:Y:S04]  /*0a70*/  STL [R1+0x4c], R4 ;  /* 0x00004c0401007387 */ /* 0x0003e80000100800 */
[----:B------:R-:W-:Y:S04]  /*0a80*/  STL [R1+0x1c], R8 ;  /* 0x00001c0801007387 */ /* 0x000fe80000100800 */
[----:B------:R-:W-:Y:S01]  /*0a90*/  STL [R1+0x74], R12 ;  /* 0x0000740c01007387 */ /* 0x000fe20000100800 */
[----:B-1----:R-:W-:-:S05]  /*0aa0*/  IMAD.IADD R4, R10, 0x1, R4 ;  /* 0x000000010a047824 */ /* 0x002fca00078e0204 */
        /* <DEDUP_REMOVED lines=11> */
.L_x_730:
        /* <DEDUP_REMOVED lines=67> */
.L_x_702:
        /* <DEDUP_REMOVED lines=27> */
[----:B------:R-:W-:Y:S01]  /*1140*/  UISETP.NE.AND UP0, UPT, UR33, -0x1, UPT ;  /* 0xffffffff2100788c */ /* 0x000fe2000bf05270 */
[----:B------:R-:W1:Y:S01]  /*1150*/  I2F.RP R4, R8 ;  /* 0x0000000800047306 */ /* 0x000e620000209400 */
[----:B------:R-:W-:Y:S01]  /*1160*/  USHF.L.U64.HI UR17, UR42, 0x7, UR55 ;  /* 0x000000072a117899 */ /* 0x000fe20008010237 */
[----:B------:R-:W-:Y:S01]  /*1170*/  ULDC.U8 UR19, c[0x0][0x3d8] ;  /* 0x0000f60000137ab9 */ /* 0x000fe20000000000 */
[----:B--2---:R-:W-:-:S02]  /*1180*/  UIMAD.WIDE.U32 UR26, UR7, UR10, URZ ;  /* 0x0000000a071a72a5 */ /* 0x004fc4000f8e003f */
[----:B------:R-:W-:Y:S02]  /*1190*/  USEL UR17, UR17, URZ, UP2 ;  /* 0x0000003f11117287 */ /* 0x000fe40009000000 */
[----:B------:R-:W-:Y:S02]  /*11a0*/  UIMAD UR45, UR7, UR11, UR27 ;  /* 0x0000000b072d72a4 */ /* 0x000fe4000f8e021b */
[----:B------:R-:W-:Y:S01]  /*11b0*/  @!UP1 UIMAD UR7, UR55, UR8, URZ ;  /* 0x00000008370792a4 */ /* 0x000fe2000f8e023f */
[----:B------:R-:W-:Y:S01]  /*11c0*/  @UP1 ULDC.64 UR10, c[0x0][0x420] ;  /* 0x00010800000a1ab9 */ /* 0x000fe20000000a00 */
[----:B------:R-:W-:Y:S01]  /*11d0*/  USEL UR27, UR12, URZ, UP2 ;  /* 0x0000003f0c1b7287 */ /* 0x000fe20009000000 */
[----:B-1----:R-:W1:Y:S01]  /*11e0*/  MUFU.RCP R4, R4 ;  /* 0x0000000400047308 */ /* 0x002e620000001000 */
[----:B------:R-:W-:Y:S02]  /*11f0*/  @!UP1 UIMAD UR32, UR42, UR9, UR7 ;  /* 0x000000092a2092a4 */ /* 0x000fe4000f8e0207 */
[----:B------:R-:W-:-:S02]  /*1200*/  UIADD3 UR7, UR29, 0x3f, URZ ;  /* 0x0000003f1d077890 */ /* 0x000fc4000fffe03f */
[----:B------:R-:W-:Y:S02]  /*1210*/  @UP1 UIMAD.WIDE.U32 UR38, UR16, UR10, URZ ;  /* 0x0000000a102612a5 */ /* 0x000fe4000f8e003f */
[----:B------:R-:W-:Y:S02]  /*1220*/  USHF.R.S32.HI UR18, URZ, 0x1f, UR7 ;  /* 0x0000001f3f127899 */ /* 0x000fe40008011407 */
[----:B------:R-:W-:Y:S02]  /*1230*/  @UP1 UIMAD UR46, UR16, UR11, UR39 ;  /* 0x0000000b102e12a4 */ /* 0x000fe4000f8e0227 */
[----:B------:R-:W-:Y:S02]  /*1240*/  ULEA.HI UR41, UR18, UR7, URZ, 0x6 ;  /* 0x0000000712297291 */ /* 0x000fe4000f8f303f */
[----:B------:R-:W-:Y:S02]  /*1250*/  UIMAD UR7, UR40, UR42, URZ ;  /* 0x0000002a280772a4 */ /* 0x000fe4000f8e023f */
[----:B------:R-:W-:Y:S01]  /*1260*/  UIMAD.WIDE.U32 UR12, UR16, UR34, URZ ;  /* 0x00000022100c72a5 */ /* 0x000fe2000f8e003f */
[----:B-1----:R-:W-:Y:S01]  /*1270*/  VIADD R4, R4, 0xffffffe ;  /* 0x0ffffffe04047836 */ /* 0x002fe20000000000 */
[----:B------:R-:W-:-:S02]  /*1280*/  UIMAD.WIDE UR8, UR58, UR57, URZ ;  /* 0x000000393a0872a5 */ /* 0x000fc4000f8e023f */
[----:B------:R-:W-:Y:S01]  /*1290*/  UIMAD.WIDE.U32 UR10, UR42, UR56, URZ ;  /* 0x000000382a0a72a5 */ /* 0x000fe2000f8e003f */
[----:B------:R-:W1:Y:S01]  /*12a0*/  F2I.FTZ.U32.TRUNC.NTZ R5, R4 ;  /* 0x0000000400057305 */ /* 0x000e62000021f000 */
[----:B------:R-:W-:Y:S02]  /*12b0*/  UIMAD UR7, UR55, UR56, UR7 ;  /* 0x00000038370772a4 */ /* 0x000fe4000f8e0207 */
[----:B------:R-:W-:Y:S02]  /*12c0*/  USEL UR54, UR14, UR12, !UP1 ;  /* 0x0000000c0e367287 */ /* 0x000fe4000c800000 */
[----:B------:R-:W-:Y:S02]  /*12d0*/  @UP1 UIADD3 UR44, UR13, UR23, URZ ;  /* 0x000000170d2c1290 */ /* 0x000fe4000fffe03f */
[----:B------:R-:W-:Y:S02]  /*12e0*/  UIMAD.WIDE.U32 UR14, UR8, UR10, URZ ;  /* 0x0000000a080e72a5 */ /* 0x000fe4000f8e003f */
[----:B------:R-:W-:-:S02]  /*12f0*/  UIMAD UR13, UR9, UR10, URZ ;  /* 0x0000000a090d72a4 */ /* 0x000fc4000f8e023f */
        /* <DEDUP_REMOVED lines=9> */
[----:B------:R-:W-:Y:S01]  /*1390*/  UIADD3 UR43, UR15, UR7, URZ ;  /* 0x000000070f2b7290 */ /* 0x000fe2000fffe03f */
[----:B------:R-:W-:Y:S01]  /*13a0*/  IMAD.HI.U32 R5, R5, R6, R4 ;  /* 0x0000000605057227 */ /* 0x000fe200078e0004 */
[----:B------:R-:W-:Y:S01]  /*13b0*/  MOV R4, R7 ;  /* 0x0000000700047202 */ /* 0x000fe20000000f00 */
[----:B------:R-:W-:Y:S02]  /*13c0*/  UISETP.NE.AND UP3, UPT, UR19, URZ, UPT ;  /* 0x0000003f1300728c */ /* 0x000fe4000bf65270 */
[----:B------:R-:W-:Y:S02]  /*13d0*/  USHF.R.S32.HI UR23, URZ, 0x1f, UR14 ;  /* 0x0000001f3f177899 */ /* 0x000fe4000801140e */
[----:B------:R-:W-:Y:S01]  /*13e0*/  IMAD.HI.U32 R6, R5, R4, RZ ;  /* 0x0000000405067227 */ /* 0x000fe200078e00ff */
[----:B------:R-:W-:Y:S02]  /*13f0*/  UIADD3 UR7, UP2, UR14, UR27, URZ ;  /* 0x0000001b0e077290 */ /* 0x000fe4000ff5e03f */
[----:B------:R-:W-:Y:S01]  /*1400*/  UIMAD UR13, UR9, UR16, URZ ;  /* 0x00000010090d72a4 */ /* 0x000fe2000f8e023f */
[----:B------:R-:W-:Y:S01]  /*1410*/  IMAD.MOV R5, RZ, RZ, -R6 ;  /* 0x000000ffff057224 */ /* 0x000fe200078e0a06 */
[----:B------:R-:W-:-:S02]  /*1420*/  UIADD3.X UR10, UR23, UR17, URZ, UP2, !UPT ;  /* 0x00000011170a7290 */ /* 0x000fc400097fe43f */
[----:B------:R-:W-:Y:S01]  /*1430*/  UIMAD UR9, UR9, UR7, URZ ;  /* 0x00000007090972a4 */ /* 0x000fe2000f8e023f */
[C---:B------:R-:W-:Y:S01]  /*1440*/  IMAD R4, R8.reuse, R5, R4 ;  /* 0x0000000508047224 */ /* 0x040fe200078e0204 */
[----:B------:R-:W-:Y:S01]  /*1450*/  @UP0 UIADD3 UR24, UR31, UR33, URZ ;  /* 0x000000211f180290 */ /* 0x000fe2000fffe03f */
[----:B------:R-:W-:Y:S01]  /*1460*/  @UP0 ULDC.64 UR18, c[0x0][0x250] ;  /* 0x0000940000120ab9 */ /* 0x000fe20000000a00 */
[----:B------:R-:W-:Y:S02]  /*1470*/  @UP1 UIADD3 UR43, UR11, UR13, URZ ;  /* 0x0000000d0b2b1290 */ /* 0x000fe4000fffe03f */
[----:B------:R-:W-:Y:S01]  /*1480*/  ISETP.GT.U32.AND P1, PT, R8, R4, PT ;  /* 0x000000040800720c */ /* 0x000fe20003f24070 */
[----:B------:R-:W-:Y:S01]  /*1490*/  UIMAD UR9, UR8, UR10, UR9 ;  /* 0x0000000a080972a4 */ /* 0x000fe2000f8e0209 */
[----:B------:R-:W-:Y:S01]  /*14a0*/  ULDC UR59, c[0x0][0x2c4] ;  /* 0x0000b100003b7ab9 */ /* 0x000fe20000000800 */
[----:B------:R-:W-:Y:S02]  /*14b0*/  @UP0 UIMAD.WIDE.U32 UR10, UR24, UR18, URZ ;  /* 0x00000012180a02a5 */ /* 0x000fe4000f8e003f */
[----:B------:R-:W-:-:S02]  /*14c0*/  @UP0 UIMAD UR15, UR24, UR19, URZ ;  /* 0x00000013180f02a4 */ /* 0x000fc4000f8e023f */
[----:B------:R-:W-:Y:S02]  /*14d0*/  UIMAD.WIDE.U32 UR24, UR8, UR7, URZ ;  /* 0x00000007081872a5 */ /* 0x000fe4000f8e003f */
[----:B------:R-:W-:Y:S01]  /*14e0*/  @UP3 UIMAD UR7, UR42, UR59, URZ ;  /* 0x0000003b2a0732a4 */ /* 0x000fe2000f8e023f */
[----:B------:R-:W-:-:S03]  /*14f0*/  ULDC.U8 UR20, c[0x0][0x480] ;  /* 0x0001200000147ab9 */ /* 0x000fc60000000000 */
[----:B------:R-:W-:Y:S01]  /*1500*/  @!P1 IMAD.IADD R4, R4, 0x1, -R8 ;  /* 0x0000000104049824 */ /* 0x000fe200078e0a08 */
[----:B------:R-:W-:Y:S01]  /*1510*/  @!P1 IADD3 R6, R6, 0x1, RZ ;  /* 0x0000000106069810 */ /* 0x000fe20007ffe0ff */
[----:B------:R-:W-:Y:S01]  /*1520*/  @UP0 UIADD3 UR22, UR31, UR33, URZ ;  /* 0x000000211f160290 */ /* 0x000fe2000fffe03f */
[----:B------:R-:W-:Y:S01]  /*1530*/  PLOP3.LUT P1, PT, PT, PT, UP0, 0x80, 0x0 ;  /* 0x000000000000781c */ /* 0x000fe20003f2f008 */
[----:B------:R-:W-:Y:S01]  /*1540*/  UISETP.NE.AND UP4, UPT, UR20, URZ, UPT ;  /* 0x0000003f1400728c */ /* 0x000fe2000bf85270 */
[----:B------:R-:W-:Y:S01]  /*1550*/  ISETP.GE.U32.AND P0, PT, R4, R8, PT ;  /* 0x000000080400720c */ /* 0x000fe20003f06070 */
[----:B------:R-:W-:Y:S01]  /*1560*/  @UP3 USEL UR8, UR7, UR16, !UP1 ;  /* 0x0000001007083287 */ /* 0x000fe2000c800000 */
[----:B------:R-:W-:Y:S01]  /*1570*/  LOP3.LUT R4, R9, UR53, RZ, 0x3c, !PT ;  /* 0x0000003509047c12 */ /* 0x000fe2000f8e3cff */
[----:B------:R-:W-:Y:S01]  /*1580*/  @UP0 ULDC.64 UR20, c[0x0][0x248] ;  /* 0x0000920000140ab9 */ /* 0x000fe20000000a00 */
[----:B------:R-:W-:Y:S01]  /*1590*/  @UP3 ULDC UR7, c[0x0][0x2e4] ;  /* 0x0000b90000073ab9 */ /* 0x000fe20000000800 */
[----:B------:R-:W-:Y:S01]  /*15a0*/  @UP0 UIMAD.WIDE.U32 UR12, UR22, UR20, URZ ;  /* 0x00000014160c02a5 */ /* 0x000fe2000f8e003f */
[----:B------:R-:W-:Y:S01]  /*15b0*/  ISETP.GE.AND P2, PT, R4, RZ, PT ;  /* 0x000000ff0400720c */ /* 0x000fe20003f46270 */
[----:B------:R-:W-:-:S02]  /*15c0*/  @UP3 UIMAD UR17, UR53, UR7, UR8 ;  /* 0x00000007351132a4 */ /* 0x000fc4000f8e0208 */
[----:B------:R-:W-:Y:S02]  /*15d0*/  UIMAD UR47, UR53, UR58, URZ ;  /* 0x0000003a352f72a4 */ /* 0x000fe4000f8e023f */
[----:B------:R-:W-:Y:S02]  /*15e0*/  @UP0 UIMAD UR22, UR22, UR21, URZ ;  /* 0x00000015161602a4 */ /* 0x000fe4000f8e023f */
[----:B------:R-:W-:Y:S01]  /*15f0*/  @!UP3 UIMAD UR7, UR42, UR57, UR53 ;  /* 0x000000392a07b2a4 */ /* 0x000fe2000f8e0235 */
[----:B------:R-:W-:Y:S01]  /*1600*/  @P0 VIADD R6, R6, 0x1 ;  /* 0x0000000106060836 */ /* 0x000fe20000000000 */
[----:B------:R-:W-:Y:S01]  /*1610*/  @!UP1 UIADD3 UR46, UR37, UR32, URZ ;  /* 0x00000020252e9290 */ /* 0x000fe2000fffe03f */
[----:B------:R-:W-:Y:S01]  /*1620*/  PLOP3.LUT P0, PT, PT, PT, UP3, 0x80, 0x0 ;  /* 0x000000000000781c */ /* 0x000fe20003f0f038 */
[----:B------:R-:W-:Y:S02]  /*1630*/  USEL UR49, UR26, URZ, UP4 ;  /* 0x0000003f1a317287 */ /* 0x000fe4000a000000 */
[----:B------:R-:W-:Y:S01]  /*1640*/  USEL UR48, UR45, URZ, UP4 ;  /* 0x0000003f2d307287 */ /* 0x000fe2000a000000 */
[----:B------:R-:W-:Y:S01]  /*1650*/  @!P2 IADD3 R6, -R6, RZ, RZ ;  /* 0x000000ff0606a210 */ /* 0x000fe20007ffe1ff */
[----:B------:R-:W-:Y:S01]  /*1660*/  USHF.R.S32.HI UR50, URZ, 0x1f, UR28 ;  /* 0x0000001f3f327899 */ /* 0x000fe2000801141c */
[----:B------:R-:W-:Y:S01]  /*1670*/  @!P3 LOP3.LUT R6, RZ, R9, RZ, 0x33, !PT ;  /* 0x00000009ff06b212 */ /* 0x000fe200078e33ff */
[----:B------:R-:W-:-:S02]  /*1680*/  USHF.R.S32.HI UR51, URZ, 0x1f, UR47 ;  /* 0x0000001f3f337899 */ /* 0x000fc4000801142f */
[----:B------:R-:W-:Y:S02]  /*1690*/  @UP0 UIADD3 UR40, UR11, UR15, URZ ;  /* 0x0000000f0b280290 */ /* 0x000fe4000fffe03f */
[----:B------:R-:W-:Y:S02]  /*16a0*/  @!UP3 UIMAD UR17, UR7, UR59, URZ ;  /* 0x0000003b0711b2a4 */ /* 0x000fe4000f8e023f */
        /* <DEDUP_REMOVED lines=17> */
.L_x_704:
        /* <DEDUP_REMOVED lines=13> */
.L_x_705:
        /* <DEDUP_REMOVED lines=11> */
.L_x_706:
[----:B------:R-:W-:-:S04]  /*1940*/  UIMAD UR7, UR42, UR57, UR53 ;  /* 0x000000392a0772a4 */ /* 0x000fc8000f8e0235 */
[----:B------:R-:W-:-:S12]  /*1950*/  UIMAD UR7, UR7, UR56, URZ ;  /* 0x00000038070772a4 */ /* 0x000fd8000f8e023f */
.L_x_707:
        /* <DEDUP_REMOVED lines=9> */
[----:B------:R-:W-:-:S02]  /*19f0*/  UIMAD UR7, UR15, UR8, URZ ;  /* 0x000000080f0772a4 */ /* 0x000fc4000f8e023f */
[----:B------:R-:W-:Y:S01]  /*1a00*/  UIADD3 UR16, UR14, UR17, URZ ;  /* 0x000000110e107290 */ /* 0x000fe2000fffe03f */
[----:B------:R-:W-:Y:S01]  /*1a10*/  ULDC.64 UR12, c[0x0][0x258] ;  /* 0x00009600000c7ab9 */ /* 0x000fe20000000a00 */
[----:B------:R-:W-:Y:S01]  /*1a20*/  ULDC.64 UR36, c[0x0][0x2b0] ;  /* 0x0000ac0000247ab9 */ /* 0x000fe20000000a00 */
[----:B------:R-:W-:Y:S01]  /*1a30*/  ULDC.64 UR38, c[0x0][0x478] ;  /* 0x00011e0000267ab9 */ /* 0x000fe20000000a00 */
[----:B------:R-:W-:Y:S02]  /*1a40*/  ULEA.HI.SX32 UR25, UR41, 0xffffffff, 0x1a ;  /* 0xffffffff29197891 */ /* 0x000fe4000f8fd23f */
[----:B------:R-:W-:Y:S01]  /*1a50*/  UIMAD.WIDE UR16, UR16, 0x4, UR36 ;  /* 0x00000004101078a5 */ /* 0x000fe2000f8e0224 */
[----:B--2---:R-:W-:-:S04]  /*1a60*/  IMAD R7, R14, UR23, RZ ;  /* 0x000000170e077c24 */ /* 0x004fc8000f8e02ff */
[----:B------:R-:W-:Y:S01]  /*1a70*/  IMAD R7, R15, UR14, R7 ;  /* 0x0000000e0f077c24 */ /* 0x000fe2000f8e0207 */
[----:B-1----:R-:W-:-:S04]  /*1a80*/  SHF.R.S32.HI R12, RZ, 0x1f, R16 ;  /* 0x0000001fff0c7819 */ /* 0x002fc80000011410 */
[-C--:B------:R-:W-:Y:S02]  /*1a90*/  LEA.HI R4, R12, R16.reuse, RZ, 0x3 ;  /* 0x000000100c047211 */ /* 0x080fe400078f18ff */
[----:B---3--:R-:W-:Y:S02]  /*1aa0*/  SHF.R.S32.HI R38, RZ, 0x1f, R38 ;  /* 0x0000001fff267819 */ /* 0x008fe40000011426 */
[----:B------:R-:W-:Y:S02]  /*1ab0*/  LOP3.LUT R4, R4, 0xfffffff8, RZ, 0xc0, !PT ;  /* 0xfffffff804047812 */ /* 0x000fe400078ec0ff */
[----:B----4-:R-:W-:Y:S02]  /*1ac0*/  LEA.HI R38, R38, R39, RZ, 0x3 ;  /* 0x0000002726267211 */ /* 0x010fe400078f18ff */
[----:B------:R-:W-:Y:S01]  /*1ad0*/  LEA.HI R12, R12, R16, RZ, 0x5 ;  /* 0x000000100c0c7211 */ /* 0x000fe200078f28ff */
[----:B------:R-:W-:Y:S01]  /*1ae0*/  IMAD.IADD R31, R16, 0x1, -R4 ;  /* 0x00000001101f7824 */ /* 0x000fe200078e0a04 */
[----:B------:R-:W-:-:S02]  /*1af0*/  SHF.R.S32.HI R38, RZ, 0x3, R38 ;  /* 0x00000003ff267819 */ /* 0x000fc40000011426 */
[----:B------:R-:W-:Y:S01]  /*1b00*/  LOP3.LUT R30, R12, 0xffffffe0, RZ, 0xc0, !PT ;  /* 0xffffffe00c1e7812 */ /* 0x000fe200078ec0ff */
[----:B------:R-:W-:Y:S01]  /*1b10*/  IMAD.SHL.U32 R4, R31, 0x8, RZ ;  /* 0x000000081f047824 */ /* 0x000fe200078e00ff */
[----:B------:R-:W-:Y:S02]  /*1b20*/  SHF.R.S32.HI R34, RZ, 0x1f, R38 ;  /* 0x0000001fff227819 */ /* 0x000fe40000011426 */
[----:B------:R-:W-:Y:S01]  /*1b30*/  IADD3 R10, P0, R38, UR14, RZ ;  /* 0x0000000e260a7c10 */ /* 0x000fe2000ff1e0ff */
[----:B------:R-:W-:Y:S01]  /*1b40*/  IMAD.IADD R30, R16, 0x1, -R30 ;  /* 0x00000001101e7824 */ /* 0x000fe200078e0a1e */
[----:B------:R-:W-:Y:S02]  /*1b50*/  SHF.R.S32.HI R5, RZ, 0x1f, R4 ;  /* 0x0000001fff057819 */ /* 0x000fe40000011404 */
[----:B------:R-:W-:Y:S02]  /*1b60*/  IADD3.X R9, R34, UR23, RZ, P0, !PT ;  /* 0x0000001722097c10 */ /* 0x000fe400087fe4ff */
[----:B------:R-:W-:Y:S01]  /*1b70*/  IADD3 R8, P0, R4, UR10, RZ ;  /* 0x0000000a04087c10 */ /* 0x000fe2000ff1e0ff */
[----:B------:R-:W-:Y:S01]  /*1b80*/  USHF.L.U32 UR10, UR11, 0x6, URZ ;  /* 0x000000060b0a7899 */ /* 0x000fe2000800063f */
[----:B------:R-:W-:Y:S01]  /*1b90*/  SHF.R.S32.HI R12, RZ, 0x5, R12 ;  /* 0x00000005ff0c7819 */ /* 0x000fe2000001140c */
[----:B------:R-:W-:Y:S01]  /*1ba0*/  IMAD R11, R9, UR34, RZ ;  /* 0x00000022090b7c24 */ /* 0x000fe2000f8e02ff */
[----:B------:R-:W-:-:S03]  /*1bb0*/  IADD3.X R9, R5, UR46, RZ, P0, !PT ;  /* 0x0000002e05097c10 */ /* 0x000fc600087fe4ff */
[----:B------:R-:W-:Y:S02]  /*1bc0*/  IMAD R13, R10, UR35, R11 ;  /* 0x000000230a0d7c24 */ /* 0x000fe4000f8e020b */
[----:B------:R-:W-:Y:S01]  /*1bd0*/  IMAD.WIDE.U32 R8, R14, UR14, R8 ;  /* 0x0000000e0e087c25 */ /* 0x000fe2000f8e0008 */
[----:B------:R-:W-:Y:S02]  /*1be0*/  UIMAD UR14, UR53, UR9, UR7 ;  /* 0x00000009350e72a4 */ /* 0x000fe4000f8e0207 */
[----:B------:R-:W-:Y:S01]  /*1bf0*/  UIMAD UR7, UR15, UR12, URZ ;  /* 0x0000000c0f0772a4 */ /* 0x000fe2000f8e023f */
[----:B------:R-:W-:Y:S01]  /*1c00*/  IMAD.WIDE.U32 R10, R10, UR34, R4 ;  /* 0x000000220a0a7c25 */ /* 0x000fe2000f8e0004 */
[----:B------:R-:W-:Y:S02]  /*1c10*/  USHF.R.S32.HI UR9, URZ, 0x1f, UR10 ;  /* 0x0000001f3f097899 */ /* 0x000fe4000801140a */
[----:B------:R-:W-:Y:S01]  /*1c20*/  UIMAD UR15, UR53, UR13, UR7 ;  /* 0x0000000d350f72a4 */ /* 0x000fe2000f8e0207 */
[----:B------:R-:W-:Y:S01]  /*1c30*/  IMAD.IADD R9, R9, 0x1, R7 ;  /* 0x0000000109097824 */ /* 0x000fe200078e0207 */
[----:B------:R-:W-:Y:S01]  /*1c40*/  IADD3 R10, P0, R10, UR54, RZ ;  /* 0x000000360a0a7c10 */ /* 0x000fe2000ff1e0ff */
[----:B------:R-:W-:Y:S01]  /*1c50*/  IMAD.U32 R7, RZ, RZ, UR8 ;  /* 0x00000008ff077e24 */ /* 0x000fe2000f8e00ff */
[----:B------:R-:W-:Y:S01]  /*1c60*/  UIADD3 UR8, UP1, UP0, UR24, UR10, UR47 ;  /* 0x0000000a18087290 */ /* 0x000fe2000f83e02f */
[----:B------:R-:W-:Y:S01]  /*1c70*/  IMAD R12, R12, UR11, R30 ;  /* 0x0000000b0c0c7c24 */ /* 0x000fe2000f8e021e */
[----:B------:R-:W-:Y:S01]  /*1c80*/  IADD3.X R11, R11, UR44, R13, P0, !PT ;  /* 0x0000002c0b0b7c10 */ /* 0x000fe200087fe40d */
[----:B------:R-:W-:Y:S01]  /*1c90*/  IMAD.WIDE.U32 R8, R7, UR53, R8 ;  /* 0x0000003507087c25 */ /* 0x000fe2000f8e0008 */
[----:B------:R-:W-:-:S02]  /*1ca0*/  UIADD3.X UR7, UR45, UR9, UR51, UP1, UP0 ;  /* 0x000000092d077290 */ /* 0x000fc40008fe0433 */
[----:B------:R-:W-:Y:S01]  /*1cb0*/  UIADD3 UR8, UP1, UP0, UR49, UR8, UR52 ;  /* 0x0000000831087290 */ /* 0x000fe2000f83e034 */
[----:B------:R-:W-:Y:S01]  /*1cc0*/  IMAD.U32 R7, RZ, RZ, UR12 ;  /* 0x0000000cff077e24 */ /* 0x000fe2000f8e00ff */
[----:B------:R-:W-:Y:S01]  /*1cd0*/  ULDC.64 UR12, c[0x0][0x210] ;  /* 0x00008400000c7ab9 */ /* 0x000fe20000000a00 */
[----:B------:R-:W-:Y:S01]  /*1ce0*/  VIADD R9, R9, UR14 ;  /* 0x0000000e09097c36 */ /* 0x000fe20008000000 */
[----:B------:R-:W-:Y:S01]  /*1cf0*/  UIADD3.X UR7, UR48, UR7, UR43, UP1, UP0 ;  /* 0x0000000730077290 */ /* 0x000fe20008fe042b */
[----:B------:R-:W-:Y:S01]  /*1d00*/  IMAD.WIDE.U32 R10, R7, UR53, R10 ;  /* 0x00000035070a7c25 */ /* 0x000fe2000f8e000a */
[----:B------:R-:W-:Y:S01]  /*1d10*/  IADD3 R7, P0, R12, UR8, RZ ;  /* 0x000000080c077c10 */ /* 0x000fe2000ff1e0ff */
[----:B------:R-:W-:Y:S01]  /*1d20*/  ULDC.64 UR8, c[0x0][0x400] ;  /* 0x0001000000087ab9 */ /* 0x000fe20000000a00 */
[----:B------:R-:W-:Y:S01]  /*1d30*/  UISETP.GE.AND UP0, UPT, UR29, 0x1, UPT ;  /* 0x000000011d00788c */ /* 0x000fe2000bf06270 */
[-C--:B------:R-:W-:Y:S01]  /*1d40*/  IMAD R13, R34, R14.reuse, RZ ;  /* 0x0000000e220d7224 */ /* 0x080fe200078e02ff */
[----:B------:R-:W-:Y:S01]  /*1d50*/  LEA.HI.X.SX32 R12, R12, UR7, 0x1, P0 ;  /* 0x000000070c0c7c11 */ /* 0x000fe200080f0eff */
[----:B------:R-:W-:Y:S01]  /*1d60*/  IMAD.WIDE.U32 R8, R38, R14, R8 ;  /* 0x0000000e26087225 */ /* 0x000fe200078e0008 */
[C---:B------:R-:W-:Y:S01]  /*1d70*/  LEA R28, P0, R7.reuse, UR8, 0x2 ;  /* 0x00000008071c7c11 */ /* 0x040fe2000f8010ff */
[----:B------:R-:W-:Y:S01]  /*1d80*/  ULDC.64 UR10, c[0x0][0x3e0] ;  /* 0x0000f800000a7ab9 */ /* 0x000fe20000000a00 */
[----:B------:R-:W-:Y:S01]  /*1d90*/  LEA R22, P2, R10, UR12, 0x1 ;  /* 0x0000000c0a167c11 */ /* 0x000fe2000f8408ff */
[----:B------:R-:W-:Y:S01]  /*1da0*/  IMAD R13, R38, R15, R13 ;  /* 0x0000000f260d7224 */ /* 0x000fe200078e020d */
        /* <DEDUP_REMOVED lines=10> */
[----:B------:R-:W-:Y:S01]  /*1e50*/  UIMAD UR8, UR50, UR18, URZ ;  /* 0x00000012320872a4 */ /* 0x000fe2000f8e023f */
[----:B------:R-:W-:Y:S01]  /*1e60*/  IMAD.U32 R8, RZ, RZ, UR18 ;  /* 0x00000012ff087e24 */ /* 0x000fe2000f8e00ff */
[----:B------:R-:W-:Y:S01]  /*1e70*/  UMOV UR7, UR25 ;  /* 0x0000001900077c82 */ /* 0x000fe20008000000 */
[----:B------:R-:W-:Y:S01]  /*1e80*/  UIMAD UR10, UR50, UR20, URZ ;  /* 0x00000014320a72a4 */ /* 0x000fe2000f8e023f */
[----:B------:R-:W-:Y:S01]  /*1e90*/  IMAD.U32 R7, RZ, RZ, UR20 ;  /* 0x00000014ff077e24 */ /* 0x000fe2000f8e00ff */
[----:B------:R-:W-:Y:S01]  /*1ea0*/  UIMAD UR11, UR28, UR19, UR8 ;  /* 0x000000131c0b72a4 */ /* 0x000fe2000f8e0208 */
[----:B------:R-:W-:Y:S01]  /*1eb0*/  VIADD R11, R38, 0x20 ;  /* 0x00000020260b7836 */ /* 0x000fe20000000000 */
[----:B------:R-:W-:Y:S01]  /*1ec0*/  UIMAD UR8, UR7, -0x40, UR29 ;  /* 0xffffffc0070878a4 */ /* 0x000fe2000f8e021d */
[----:B------:R-:W-:Y:S01]  /*1ed0*/  IMAD.WIDE.U32 R8, R8, UR28, R4 ;  /* 0x0000001c08087c25 */ /* 0x000fe2000f8e0004 */
[----:B------:R-:W-:-:S02]  /*1ee0*/  UIMAD UR10, UR28, UR21, UR10 ;  /* 0x000000151c0a72a4 */ /* 0x000fc4000f8e020a */
[----:B------:R-:W-:Y:S01]  /*1ef0*/  UIMAD UR9, UR30, -0x40, UR6 ;  /* 0xffffffc01e0978a4 */ /* 0x000fe2000f8e0206 */
[----:B------:R-:W-:Y:S01]  /*1f00*/  IMAD.WIDE.U32 R4, R7, UR28, R4 ;  /* 0x0000001c07047c25 */ /* 0x000fe2000f8e0004 */
[----:B------:R-:W-:-:S03]  /*1f10*/  ISETP.GE.AND P0, PT, R11, UR8, PT ;  /* 0x000000080b007c0c */ /* 0x000fc6000bf06270 */
[----:B------:R-:W-:Y:S01]  /*1f20*/  IMAD.MOV.U32 R36, RZ, RZ, R12 ;  /* 0x000000ffff247224 */ /* 0x000fe200078e000c */
[----:B------:R-:W-:Y:S01]  /*1f30*/  IADD3 R8, P3, R8, UR26, RZ ;  /* 0x0000001a08087c10 */ /* 0x000fe2000ff7e0ff */
[----:B------:R-:W-:Y:S01]  /*1f40*/  IMAD.U32 R10, RZ, RZ, UR11 ;  /* 0x0000000bff0a7e24 */ /* 0x000fe2000f8e00ff */
[----:B------:R-:W-:Y:S01]  /*1f50*/  IADD3 R4, P1, R4, UR27, RZ ;  /* 0x0000001b04047c10 */ /* 0x000fe2000ff3e0ff */
[----:B------:R-:W-:Y:S01]  /*1f60*/  IMAD.U32 R7, RZ, RZ, UR10 ;  /* 0x0000000aff077e24 */ /* 0x000fe2000f8e00ff */
[----:B------:R-:W-:Y:S01]  /*1f70*/  ISETP.GE.AND P2, PT, R11, UR9, PT ;  /* 0x000000090b007c0c */ /* 0x000fe2000bf46270 */
[----:B------:R-:W-:Y:S01]  /*1f80*/  ULDC.64 UR10, c[0x0][0x268] ;  /* 0x00009a00000a7ab9 */ /* 0x000fe20000000a00 */
[----:B------:R-:W-:Y:S01]  /*1f90*/  IMAD.SHL.U32 R11, R15, 0x40, RZ ;  /* 0x000000400f0b7824 */ /* 0x000fe200078e00ff */
[----:B------:R-:W-:Y:S01]  /*1fa0*/  IADD3.X R9, R9, UR40, R10, P3, !PT ;  /* 0x0000002809097c10 */ /* 0x000fe20009ffe40a */
[----:B------:R-:W-:Y:S01]  /*1fb0*/  IMAD.WIDE.U32 R14, R14, 0x40, RZ ;  /* 0x000000400e0e7825 */ /* 0x000fe200078e00ff */
[----:B------:R-:W-:-:S03]  /*1fc0*/  IADD3.X R5, R5, UR32, R7, P1, !PT ;  /* 0x0000002005057c10 */ /* 0x000fc60008ffe407 */
[----:B------:R-:W-:Y:S01]  /*1fd0*/  IMAD.MOV.U32 R37, RZ, RZ, R13 ;  /* 0x000000ffff257224 */ /* 0x000fe200078e000d */
[----:B------:R-:W-:Y:S01]  /*1fe0*/  ISETP.GE.AND P3, PT, R38, UR9, PT ;  /* 0x0000000926007c0c */ /* 0x000fe2000bf66270 */
[C---:B------:R-:W-:Y:S01]  /*1ff0*/  IMAD R7, R17.reuse, UR10, RZ ;  /* 0x0000000a11077c24 */ /* 0x040fe2000f8e02ff */
[----:B------:R-:W-:Y:S01]  /*2000*/  @!P0 IADD3 R16, P1, R36, R14, RZ ;  /* 0x0000000e24108210 */ /* 0x000fe20007f3e0ff */
[----:B------:R-:W-:Y:S01]  /*2010*/  IMAD.WIDE.U32 R8, R6, UR10, R8 ;  /* 0x0000000a06087c25 */ /* 0x000fe2000f8e0008 */
[C---:B------:R-:W-:Y:S01]  /*2020*/  @!P2 IADD3 R14, P5, R38.reuse, 0x20, RZ ;  /* 0x00000020260ea810 */ /* 0x040fe20007fbe0ff */
[----:B------:R-:W1:Y:S01]  /*2030*/  @!P2 LDC.64 R32, c[0x0][0x220] ;  /* 0x00008800ff20ab82 */ /* 0x000e620000000a00 */
[----:B------:R-:W-:Y:S01]  /*2040*/  @!P2 IADD3 R18, P4, R38, 0x20, RZ ;  /* 0x000000202612a810 */ /* 0x000fe20007f9e0ff */
[C---:B------:R-:W-:Y:S01]  /*2050*/  IMAD R7, R6.reuse, UR11, R7 ;  /* 0x0000000b06077c24 */ /* 0x040fe2000f8e0207 */
[----:B------:R-:W-:Y:S01]  /*2060*/  ULDC.64 UR10, c[0x0][0x260] ;  /* 0x00009800000a7ab9 */ /* 0x000fe20000000a00 */
[----:B------:R-:W-:Y:S01]  /*2070*/  @!P2 IMAD.MOV.U32 R12, RZ, RZ, R8 ;  /* 0x000000ffff0ca224 */ /* 0x000fe200078e0008 */
[----:B------:R-:W-:Y:S01]  /*2080*/  STL.64 [R1+0x40], R36 ;  /* 0x0000402401007387 */ /* 0x000fe20000100a00 */
[----:B------:R-:W-:Y:S01]  /*2090*/  IMAD R10, R17, UR10, RZ ;  /* 0x0000000a110a7c24 */ /* 0x000fe2000f8e02ff */
[----:B------:R-:W-:Y:S01]  /*20a0*/  @!P0 IADD3.X R17, R37, R15, R11, P1, !PT ;  /* 0x0000000f25118210 */ /* 0x000fe20000ffe40b */
[----:B------:R-:W3:Y:S01]  /*20b0*/  @!P3 LDC.64 R24, c[0x0][0x220] ;  /* 0x00008800ff18bb82 */ /* 0x000ee20000000a00 */
[----:B------:R-:W-:Y:S01]  /*20c0*/  PLOP3.LUT P1, PT, PT, PT, UP4, 0x80, 0x0 ;  /* 0x000000000000781c */ /* 0x000fe20003f2f048 */
[C---:B------:R-:W-:Y:S01]  /*20d0*/  IMAD R10, R6.reuse, UR11, R10 ;  /* 0x0000000b060a7c24 */ /* 0x040fe2000f8e020a */
[----:B------:R-:W-:Y:S01]  /*20e0*/  STL.64 [R1+0x38], R22 ;  /* 0x0000381601007387 */ /* 0x000fe20000100a00 */
[----:B------:R-:W-:Y:S01]  /*20f0*/  IMAD.WIDE.U32 R4, R6, UR10, R4 ;  /* 0x0000000a06047c25 */ /* 0x000fe2000f8e0004 */
[----:B------:R-:W-:-:S02]  /*2100*/  USHF.L.U32 UR9, UR35, 0x6, URZ ;  /* 0x0000000623097899 */ /* 0x000fc4000800063f */
[----:B------:R-:W-:Y:S01]  /*2110*/  UIMAD.WIDE.U32 UR10, UR34, 0x40, URZ ;  /* 0x00000040220a78a5 */ /* 0x000fe2000f8e003f */
[----:B------:R-:W-:Y:S01]  /*2120*/  IMAD.IADD R7, R9, 0x1, R7 ;  /* 0x0000000109077824 */ /* 0x000fe200078e0207 */
[----:B------:R-:W4:Y:S01]  /*2130*/  @!P2 LDC.64 R26, c[0x0][0x218] ;  /* 0x00008600ff1aab82 */ /* 0x000f220000000a00 */
[----:B------:R-:W-:Y:S02]  /*2140*/  @!P3 IMAD.MOV.U32 R6, RZ, RZ, R8 ;  /* 0x000000ffff06b224 */ /* 0x000fe400078e0008 */
[----:B------:R-:W-:Y:S01]  /*2150*/  IMAD.MOV.U32 R240, RZ, RZ, 0x20 ;  /* 0x00000020fff07424 */ /* 0x000fe200078e00ff */
[----:B------:R-:W-:-:S04]  /*2160*/  USHF.L.U32 UR12, UR30, 0x6, URZ ;  /* 0x000000061e0c7899 */ /* 0x000fc8000800063f */
[----:B------:R-:W-:Y:S01]  /*2170*/  @P1 BAR.SYNC.DEFER_BLOCKING 0x0 ;  /* 0x0000000000001b1d */ /* 0x000fe20000010000 */
[----:B------:R-:W-:Y:S02]  /*2180*/  @!P3 IMAD R8, R34, UR18, RZ ;  /* 0x000000122208bc24 */ /* 0x000fe4000f8e02ff */
[----:B------:R-:W-:Y:S02]  /*2190*/  @!P2 IMAD.X R9, RZ, RZ, R34, P5 ;  /* 0x000000ffff09a224 */ /* 0x000fe400028e0622 */
[C---:B------:R-:W-:Y:S01]  /*21a0*/  @!P3 IMAD R20, R38.reuse, UR19, R8 ;  /* 0x000000132614bc24 */ /* 0x040fe2000f8e0208 */
[----:B------:R-:W-:Y:S01]  /*21b0*/  CS2R R142, SRZ ;  /* 0x00000000008e7805 */ /* 0x000fe2000001ff00 */
[----:B------:R-:W-:Y:S01]  /*21c0*/  @!P2 IMAD R19, R9, UR18, RZ ;  /* 0x000000120913ac24 */ /* 0x000fe2000f8e02ff */
[----:B------:R-:W-:Y:S01]  /*21d0*/  CS2R R140, SRZ ;  /* 0x00000000008c7805 */ /* 0x000fe2000001ff00 */
[----:B------:R-:W-:Y:S01]  /*21e0*/  @!P2 IMAD.X R15, RZ, RZ, R34, P4 ;  /* 0x000000ffff0fa224 */ /* 0x000fe200020e0622 */
[----:B------:R-:W-:Y:S01]  /*21f0*/  CS2R R146, SRZ ;  /* 0x0000000000927805 */ /* 0x000fe2000001ff00 */
[----:B------:R-:W-:Y:S01]  /*2200*/  @!P3 IMAD.WIDE.U32 R8, R38, UR18, R6 ;  /* 0x000000122608bc25 */ /* 0x000fe2000f8e0006 */
[----:B------:R-:W-:-:S02]  /*2210*/  CS2R R144, SRZ ;  /* 0x0000000000907805 */ /* 0x000fc4000001ff00 */
[----:B------:R-:W-:Y:S02]  /*2220*/  CS2R R138, SRZ ;  /* 0x00000000008a7805 */ /* 0x000fe4000001ff00 */
[----:B------:R-:W-:Y:S01]  /*2230*/  CS2R R136, SRZ ;  /* 0x0000000000887805 */ /* 0x000fe2000001ff00 */
[----:B------:R-:W-:Y:S01]  /*2240*/  @!P2 IMAD.MOV.U32 R13, RZ, RZ, R7 ;  /* 0x000000ffff0da224 */ /* 0x000fe200078e0007 */
[----:B---3--:R-:W-:Y:S01]  /*2250*/  @!P3 LEA R6, P4, R8, R24, 0x1 ;  /* 0x000000180806b211 */ /* 0x008fe200078808ff */
[----:B------:R-:W-:Y:S01]  /*2260*/  @!P2 IMAD R7, R15, UR20, RZ ;  /* 0x000000140f07ac24 */ /* 0x000fe2000f8e02ff */
[----:B------:R-:W-:Y:S01]  /*2270*/  CS2R R134, SRZ ;  /* 0x0000000000867805 */ /* 0x000fe2000001ff00 */
[----:B------:R-:W-:Y:S01]  /*2280*/  @!P3 IMAD.IADD R9, R9, 0x1, R20 ;  /* 0x000000010909b824 */ /* 0x000fe200078e0214 */
[----:B------:R-:W-:Y:S01]  /*2290*/  CS2R R132, SRZ ;  /* 0x0000000000847805 */ /* 0x000fe2000001ff00 */
[----:B------:R-:W-:Y:S01]  /*22a0*/  @!P2 IMAD R20, R18, UR21, R7 ;  /* 0x000000151214ac24 */ /* 0x000fe2000f8e0207 */
[----:B------:R-:W-:Y:S01]  /*22b0*/  CS2R R126, SRZ ;  /* 0x00000000007e7805 */ /* 0x000fe2000001ff00 */
[----:B------:R-:W-:Y:S01]  /*22c0*/  IMAD.IADD R5, R5, 0x1, R10 ;  /* 0x0000000105057824 */ /* 0x000fe200078e020a */
[----:B------:R-:W-:Y:S01]  /*22d0*/  @!P3 LEA.HI.X R7, R8, R25, R9, 0x1, P4 ;  /* 0x000000190807b211 */ /* 0x000fe200020f0c09 */
[----:B------:R-:W-:Y:S01]  /*22e0*/  @!P2 IMAD R21, R14, UR19, R19 ;  /* 0x000000130e15ac24 */ /* 0x000fe2000f8e0213 */
[----:B------:R-:W3:Y:S01]  /*22f0*/  @!P3 LDC.64 R24, c[0x0][0x218] ;  /* 0x00008600ff18bb82 */ /* 0x000ee20000000a00 */
[----:B------:R-:W-:Y:S01]  /*2300*/  @!P2 IMAD.MOV.U32 R10, RZ, RZ, R4 ;  /* 0x000000ffff0aa224 */ /* 0x000fe200078e0004 */
[----:B------:R-:W-:Y:S01]  /*2310*/  @!P0 IADD3 R8, P6, R22, UR10, RZ ;  /* 0x0000000a16088c10 */ /* 0x000fe2000ffde0ff */
[----:B------:R-:W-:Y:S01]  /*2320*/  @!P2 IMAD.MOV.U32 R11, RZ, RZ, R5 ;  /* 0x000000ffff0ba224 */ /* 0x000fe200078e0005 */
[----:B------:R-:W-:Y:S01]  /*2330*/  CS2R R124, SRZ ;  /* 0x00000000007c7805 */ /* 0x000fe2000001ff00 */
[----:B------:R-:W-:Y:S01]  /*2340*/  @!P2 IMAD.WIDE.U32 R14, R14, UR18, R12 ;  /* 0x000000120e0eac25 */ /* 0x000fe2000f8e000c */
[----:B------:R-:W-:-:S02]  /*2350*/  CS2R R130, SRZ ;  /* 0x0000000000827805 */ /* 0x000fc4000001ff00 */
[----:B------:R-:W-:Y:S02]  /*2360*/  CS2R R128, SRZ ;  /* 0x0000000000807805 */ /* 0x000fe4000001ff00 */
[----:B------:R-:W-:Y:S01]  /*2370*/  CS2R R122, SRZ ;  /* 0x00000000007a7805 */ /* 0x000fe2000001ff00 */
[----:B------:R-:W-:Y:S01]  /*2380*/  @!P2 IMAD.WIDE.U32 R18, R18, UR20, R10 ;  /* 0x000000141212ac25 */ /* 0x000fe2000f8e000a */
[----:B-1----:R-:W-:Y:S02]  /*2390*/  @!P2 LEA R10, P1, R14, R32, 0x1 ;  /* 0x000000200e0aa211 */ /* 0x002fe400078208ff */
[----:B------:R-:W-:Y:S02]  /*23a0*/  CS2R R120, SRZ ;  /* 0x0000000000787805 */ /* 0x000fe4000001ff00 */
[----:B------:R-:W-:Y:S01]  /*23b0*/  CS2R R118, SRZ ;  /* 0x0000000000767805 */ /* 0x000fe2000001ff00 */
[----:B------:R-:W-:Y:S01]  /*23c0*/  @!P3 IMAD.WIDE.U32 R12, R38, UR20, R4 ;  /* 0x00000014260cbc25 */ /* 0x000fe2000f8e0004 */
[----:B----4-:R-:W-:-:S02]  /*23d0*/  @!P2 LEA R4, P4, R18, R26, 0x1 ;  /* 0x0000001a1204a211 */ /* 0x010fc400078808ff */
[----:B------:R-:W-:Y:S02]  /*23e0*/  CS2R R116, SRZ ;  /* 0x0000000000747805 */ /* 0x000fe4000001ff00 */
[----:B------:R-:W-:Y:S01]  /*23f0*/  CS2R R110, SRZ ;  /* 0x00000000006e7805 */ /* 0x000fe2000001ff00 */
[----:B------:R-:W-:Y:S01]  /*2400*/  @!P2 IMAD.IADD R9, R19, 0x1, R20 ;  /* 0x000000011309a824 */ /* 0x000fe200078e0214 */
        /* <DEDUP_REMOVED lines=22> */
[----:B------:R-:W-:Y:S01]  /*2570*/  ULDC.U8 UR13, c[0x0][0x388] ;  /* 0x0000e200000d7ab9 */ /* 0x000fe20000000000 */
        /* <DEDUP_REMOVED lines=11> */
[----:B------:R-:W-:Y:S01]  /*2630*/  @P2 STS.128 [R35+0x17000], RZ ;  /* 0x017000ff23002388 */ /* 0x000fe20000000c00 */
[----:B-1----:R-:W-:-:S02]  /*2640*/  @!P2 IMAD.IADD R7, R15, 0x1, R21 ;  /* 0x000000010f07a824 */ /* 0x002fc400078e0215 */
[----:B------:R-:W-:-:S03]  /*2650*/  @!P3 IMAD R6, R34, UR20, RZ ;  /* 0x000000142206bc24 */ /* 0x000fc6000f8e02ff */
[----:B------:R-:W-:Y:S01]  /*2660*/  @!P2 LEA.HI.X R11, R14, R33, R7, 0x1, P1 ;  /* 0x000000210e0ba211 */ /* 0x000fe200008f0c07 */
[C---:B------:R-:W-:Y:S01]  /*2670*/  @!P3 IMAD R6, R38.reuse, UR21, R6 ;  /* 0x000000152606bc24 */ /* 0x040fe2000f8e0206 */
[----:B------:R-:W-:Y:S01]  /*2680*/  ISETP.GE.AND P1, PT, R38, UR8, PT ;  /* 0x0000000826007c0c */ /* 0x000fe2000bf26270 */
[----:B------:R-:W-:Y:S02]  /*2690*/  IMAD.U32 R14, RZ, RZ, UR9 ;  /* 0x00000009ff0e7e24 */ /* 0x000fe4000f8e00ff */
[----:B------:R-:W-:Y:S01]  /*26a0*/  @!PT LDS RZ, [RZ] ;  /* 0x00000000fffff984 */ /* 0x000fe20000000800 */
[----:B------:R-:W-:Y:S01]  /*26b0*/  @!PT LDS RZ, [RZ] ;  /* 0x00000000fffff984 */ /* 0x000fe20000000800 */
[----:B------:R-:W-:Y:S01]  /*26c0*/  @!PT LDS RZ, [RZ] ;  /* 0x00000000fffff984 */ /* 0x000fe20000000800 */
[----:B------:R-:W-:Y:S01]  /*26d0*/  @!P2 LDGSTS.E.BYPASS.LTC128B.128 [R35+0x13000], desc[UR4][R10.64] ;  /* 0x130000000a23afae */ /* 0x000fe2000b901d44 */
[----:B------:R-:W-:Y:S01]  /*26e0*/  @!P3 IMAD.IADD R5, R13, 0x1, R6 ;  /* 0x000000010d05b824 */ /* 0x000fe200078e0206 */
[C---:B---3--:R-:W-:Y:S02]  /*26f0*/  @!P3 LEA R6, P5, R12.reuse, R24, 0x1 ;  /* 0x000000180c06b211 */ /* 0x048fe400078a08ff */
[----:B------:R-:W-:Y:S02]  /*2700*/  @!P2 LDGSTS.E.BYPASS.LTC128B.128 [R35+0x15000], desc[UR4][R10.64+0x80] ;  /* 0x150000800a23afae */ /* 0x000fe4000b901d44 */
[----:B------:R-:W-:-:S02]  /*2710*/  @!P3 LEA.HI.X R7, R12, R25, R5, 0x1, P5 ;  /* 0x000000190c07b211 */ /* 0x000fc400028f0c05 */
[----:B------:R-:W-:Y:S01]  /*2720*/  @!P2 LDGSTS.E.BYPASS.LTC128B.128 [R35+0x17000], desc[UR4][R10.64+0x100] ;  /* 0x170001000a23afae */ /* 0x000fe2000b901d44 */
[----:B------:R-:W-:Y:S02]  /*2730*/  @!P2 LEA.HI.X R5, R18, R27, R9, 0x1, P4 ;  /* 0x0000001b1205a211 */ /* 0x000fe400020f0c09 */
[----:B------:R-:W-:Y:S01]  /*2740*/  @!P0 IADD3.X R9, R23, UR11, R14, P6, !PT ;  /* 0x0000000b17098c10 */ /* 0x000fe2000b7fe40e */
        /* <DEDUP_REMOVED lines=9> */
[----:B------:R-:W2:Y:S04]  /*27e0*/  LDL R10, [R1+0x60] ;  /* 0x00006000010a7983 */ /* 0x000ea80000100800 */
[----:B------:R-:W-:Y:S04]  /*27f0*/  @!P1 LDGSTS.E.BYPASS.LTC128B.128 [R35+0xa000], desc[UR4][R36.64+0x100] ;  /* 0x0a00010024239fae */ /* 0x000fe8000b901d44 */
        /* <DEDUP_REMOVED lines=45> */
[----:B------:R-:W0:Y:S01]  /*2ad0*/  LDGDEPBAR ;  /* 0x00000000000079af */ /* 0x000e220000000000 */
[----:B------:R-:W-:Y:S01]  /*2ae0*/  UMOV UR9, UR17 ;  /* 0x0000001100097c82 */ /* 0x000fe20008000000 */
[----:B-1----:R-:W-:-:S02]  /*2af0*/  IMAD.MOV.U32 R9, RZ, RZ, 0x7f800000 ;  /* 0x7f800000ff097424 */ /* 0x002fc400078e00ff */
[----:B------:R-:W-:Y:S01]  /*2b00*/  IMAD.MOV.U32 R8, RZ, RZ, 0x7f800000 ;  /* 0x7f800000ff087424 */ /* 0x000fe200078e00ff */
[----:B---3--:R-:W1:Y:S01]  /*2b10*/  LDC.64 R6, c[0x0][0x3b8] ;  /* 0x0000ee00ff067b82 */ /* 0x008e620000000a00 */
[----:B------:R-:W-:-:S04]  /*2b20*/  DEPBAR.LE SB0, 0x1 ;  /* 0x000080400000791a */ /* 0x000fc80000000000 */
[C---:B--2---:R-:W-:Y:S01]  /*2b30*/  VIADD R4, R10.reuse, 0x8 ;  /* 0x000000080a047836 */ /* 0x044fe20000000000 */
[----:B------:R-:W-:-:S04]  /*2b40*/  ISETP.GE.AND P1, PT, R10, UR8, PT ;  /* 0x000000080a007c0c */ /* 0x000fc8000bf26270 */
[----:B------:R-:W-:Y:S01]  /*2b50*/  ISETP.GE.AND P0, PT, R4, UR8, PT ;  /* 0x0000000804007c0c */ /* 0x000fe2000bf06270 */
[----:B------:R-:W-:Y:S01]  /*2b60*/  IMAD.MOV.U32 R4, RZ, RZ, 0x4 ;  /* 0x00000004ff047424 */ /* 0x000fe200078e00ff */
[----:B------:R-:W-:-:S03]  /*2b70*/  UMOV UR8, UR16 ;  /* 0x0000001000087c82 */ /* 0x000fc60008000000 */
[----:B------:R-:W-:-:S05]  /*2b80*/  IMAD.WIDE R4, R10, R4, UR8 ;  /* 0x000000080a047e25 */ /* 0x000fca000f8e0204 */
[----:B------:R2:W3:Y:S04]  /*2b90*/  @!P1 LDG.E R9, desc[UR4][R4.64] ;  /* 0x0000000404099981 */ /* 0x0004e8000c1e1900 */
[----:B------:R-:W4:Y:S01]  /*2ba0*/  @!P0 LDG.E R8, desc[UR4][R4.64+0x20] ;  /* 0x0000200404088981 */ /* 0x000f22000c1e1900 */
[----:B------:R-:W-:Y:S06]  /*2bb0*/  BAR.SYNC.DEFER_BLOCKING 0x0 ;  /* 0x0000000000007b1d */ /* 0x000fec0000010000 */
[----:B-1----:R-:W2:Y:S01]  /*2bc0*/  LDG.E.64 R4, desc[UR4][R6.64+0x8] ;  /* 0x0000080406047981 */ /* 0x002ea2000c1e1b00 */
[----:B------:R-:W-:Y:S01]  /*2bd0*/  UIMAD UR10, UR42, UR57, UR53 ;  /* 0x000000392a0a72a4 */ /* 0x000fe2000f8e0235 */
[----:B------:R-:W-:-:S02]  /*2be0*/  LOP3.LUT P0, RZ, R31, 0x2, RZ, 0xc0, !PT ;  /* 0x000000021fff7812 */ /* 0x000fc4000780c0ff */
[----:B------:R-:W1:Y:S04]  /*2bf0*/  LDSM.16.M88.4 R164, [R252+0x12000] ;  /* 0x01200000fca4783b */ /* 0x000e680000000200 */
[----:B------:R-:W1:Y:S04]  /*2c00*/  LDSM.16.M88.4 R168, [R252+0x12800] ;  /* 0x01280000fca8783b */ /* 0x000e680000000200 */
[----:B------:R-:W1:Y:S04]  /*2c10*/  LDSM.16.M88.4 R196, [R252+0x14000] ;  /* 0x01400000fcc4783b */ /* 0x000e680000000200 */
[----:B------:R-:W1:Y:S04]  /*2c20*/  LDSM.16.M88.4 R200, [R252+0x14800] ;  /* 0x01480000fcc8783b */ /* 0x000e680000000200 */
[----:B------:R-:W1:Y:S04]  /*2c30*/  LDSM.16.M88.4 R228, [R252+0x16000] ;  /* 0x01600000fce4783b */ /* 0x000e680000000200 */
[----:B------:R-:W1:Y:S04]  /*2c40*/  LDSM.16.M88.4 R232, [R252+0x16800] ;  /* 0x01680000fce8783b */ /* 0x000e680000000200 */
[----:B------:R-:W5:Y:S01]  /*2c50*/  LDG.E.64 R6, desc[UR4][R6.64] ;  /* 0x0000000406067981 */ /* 0x000f62000c1e1b00 */
[----:B------:R-:W-:-:S04]  /*2c60*/  USHF.L.U32 UR10, UR10, 0x5, URZ ;  /* 0x000000050a0a7899 */ /* 0x000fc8000800063f */
[----:B------:R-:W-:Y:S01]  /*2c70*/  USHF.R.S32.HI UR11, URZ, 0x1f, UR10 ;  /* 0x0000001f3f0b7899 */ /* 0x000fe2000801140a */
[----:B----4-:R4:W-:Y:S02]  /*2c80*/  STL [R1+0x5c], R8 ;  /* 0x00005c0801007387 */ /* 0x0109e40000100800 */
[--C-:B----4-:R-:W-:Y:S02]  /*2c90*/  SHF.R.S32.HI R8, RZ, 0x1f, R30.reuse ;  /* 0x0000001fff087819 */ /* 0x110fe4000001141e */
[----:B--2---:R-:W-:-:S04]  /*2ca0*/  IADD3 R4, P2, P1, R4, UR10, R30 ;  /* 0x0000000a04047c10 */ /* 0x004fc8000f95e01e */
[----:B------:R-:W-:-:S05]  /*2cb0*/  IADD3.X R5, R5, UR11, R8, P2, P1 ;  /* 0x0000000b05057c10 */ /* 0x000fca00097e2408 */
[----:B------:R2:W-:Y:S04]  /*2cc0*/  STL [R1+0x78], R5 ;  /* 0x0000780501007387 */ /* 0x0005e80000100800 */
[----:B------:R4:W-:Y:S01]  /*2cd0*/  STL.64 [R1+0x30], R28 ;  /* 0x0000301c01007387 */ /* 0x0009e20000100a00 */
[----:B-----5:R-:W-:-:S03]  /*2ce0*/  R2UR UR17, R6 ;  /* 0x00000000061172ca */ /* 0x020fc600000e0000 */
[----:B------:R-:W5:Y:S04]  /*2cf0*/  LDL R6, [R1] ;  /* 0x0000000001067983 */ /* 0x000f680000100800 */
[----:B--2---:R-:W2:Y:S01]  /*2d00*/  LDL R5, [R1+0x4] ;  /* 0x0000040001057983 */ /* 0x004ea20000100800 */
[----:B------:R-:W-:-:S05]  /*2d10*/  SEL R240, R240, 0xffffffe0, !P0 ;  /* 0xffffffe0f0f07807 */ /* 0x000fca0004000000 */
[----:B------:R-:W-:-:S05]  /*2d20*/  IMAD.IADD R240, R240, 0x1, R252 ;  /* 0x00000001f0f07824 */ /* 0x000fca00078e02fc */
[----:B------:R-:W1:Y:S04]  /*2d30*/  LDSM.16.M88.4 R172, [R240+0x12000] ;  /* 0x01200000f0ac783b */ /* 0x000e680000000200 */
[----:B------:R-:W1:Y:S04]  /*2d40*/  LDSM.16.M88.4 R176, [R240+0x12800] ;  /* 0x01280000f0b0783b */ /* 0x000e680000000200 */
[----:B------:R-:W1:Y:S04]  /*2d50*/  LDSM.16.M88.4 R204, [R240+0x14000] ;  /* 0x01400000f0cc783b */ /* 0x000e680000000200 */
[----:B------:R-:W1:Y:S04]  /*2d60*/  LDSM.16.M88.4 R208, [R240+0x14800] ;  /* 0x01480000f0d0783b */ /* 0x000e680000000200 */
[----:B------:R-:W1:Y:S04]  /*2d70*/  LDSM.16.M88.4 R236, [R240+0x16000] ;  /* 0x01600000f0ec783b */ /* 0x000e680000000200 */
[----:B------:R-:W1:Y:S04]  /*2d80*/  LDSM.16.M88.4 R240, [R240+0x16800] ;  /* 0x01680000f0f0783b */ /* 0x000e680000000200 */
[----:B---3--:R-:W-:Y:S01]  /*2d90*/  STL [R1+0x58], R9 ;  /* 0x0000580901007387 */ /* 0x008fe20000100800 */
[----:B------:R-:W-:Y:S01]  /*2da0*/  R2UR UR16, R7 ;  /* 0x00000000071072ca */ /* 0x000fe200000e0000 */
[----:B------:R-:W-:Y:S01]  /*2db0*/  UIADD3 UR12, UR12, 0x40, URZ ;  /* 0x000000400c0c7890 */ /* 0x000fe2000fffe03f */
[----:B------:R-:W-:-:S02]  /*2dc0*/  CS2R R38, SRZ ;  /* 0x0000000000267805 */ /* 0x000fc4000001ff00 */
[----:B------:R-:W-:Y:S02]  /*2dd0*/  CS2R R36, SRZ ;  /* 0x0000000000247805 */ /* 0x000fe4000001ff00 */
[----:B------:R-:W-:Y:S02]  /*2de0*/  CS2R R30, SRZ ;  /* 0x00000000001e7805 */ /* 0x000fe4000001ff00 */
[----:B----4-:R-:W-:Y:S02]  /*2df0*/  CS2R R28, SRZ ;  /* 0x00000000001c7805 */ /* 0x010fe4000001ff00 */
[----:B------:R-:W-:Y:S02]  /*2e00*/  CS2R R34, SRZ ;  /* 0x0000000000227805 */ /* 0x000fe4000001ff00 */
[----:B------:R-:W-:Y:S02]  /*2e10*/  CS2R R32, SRZ ;  /* 0x0000000000207805 */ /* 0x000fe4000001ff00 */
[----:B------:R-:W-:-:S02]  /*2e20*/  CS2R R26, SRZ ;  /* 0x00000000001a7805 */ /* 0x000fc4000001ff00 */
[----:B------:R-:W-:Y:S02]  /*2e30*/  CS2R R24, SRZ ;  /* 0x0000000000187805 */ /* 0x000fe4000001ff00 */
[----:B------:R-:W-:Y:S02]  /*2e40*/  CS2R R22, SRZ ;  /* 0x0000000000167805 */ /* 0x000fe4000001ff00 */
[----:B------:R-:W-:Y:S01]  /*2e50*/  CS2R R20, SRZ ;  /* 0x0000000000147805 */ /* 0x000fe2000001ff00 */
[----:B------:R-:W-:Y:S01]  /*2e60*/  UISETP.GE.AND UP0, UPT, UR12, UR6, UPT ;  /* 0x000000060c00728c */ /* 0x000fe2000bf06270 */
[----:B------:R-:W-:Y:S01]  /*2e70*/  UMOV UR11, UR14 ;  /* 0x0000000e000b7c82 */ /* 0x000fe20008000000 */
[----:B------:R-:W-:Y:S01]  /*2e80*/  UMOV UR10, UR15 ;  /* 0x0000000f000a7c82 */ /* 0x000fe20008000000 */
        /* <DEDUP_REMOVED lines=12> */
[----:B------:R-:W-:Y:S01]  /*2f50*/  ULDC UR12, c[0x0][0x2ec] ;  /* 0x0000bb00000c7ab9 */ /* 0x000fe20000000800 */
[----:B-----5:R-:W3:Y:S04]  /*2f60*/  LDSM.16.M88.4 R148, [R6+0x12000] ;  /* 0x012000000694783b */ /* 0x020ee80000000200 */
        /* <DEDUP_REMOVED lines=13> */
.L_x_711:
[----:B------:R-:W2:Y:S01]  /*3040*/  LDL R98, [R1] ;  /* 0x0000000001627983 */ /* 0x000ea20000100800 */
[----:B------:R-:W-:Y:S01]  /*3050*/  PLOP3.LUT P0, PT, PT, PT, UP0, 0x80, 0x0 ;  /* 0x000000000000781c */ /* 0x000fe20003f0f008 */
[----:B------:R-:W-:Y:S01]  /*3060*/  UISETP.GE.AND UP2, UPT, UR7, 0x1, UPT ;  /* 0x000000010700788c */ /* 0x000fe2000bf46270 */
[----:B------:R-:W-:Y:S02]  /*3070*/  PLOP3.LUT P3, PT, PT, PT, UP0, 0x80, 0x0 ;  /* 0x000000000000781c */ /* 0x000fe40003f6f008 */
[----:B------:R-:W3:Y:S01]  /*3080*/  LDL R249, [R1+0x8] ;  /* 0x0000080001f97983 */ /* 0x000ee20000100800 */
[----:B------:R-:W-:Y:S02]  /*3090*/  PLOP3.LUT P1, PT, PT, PT, UP0, 0x80, 0x0 ;  /* 0x000000000000781c */ /* 0x000fe40003f2f008 */
[----:B------:R-:W-:Y:S02]  /*30a0*/  PLOP3.LUT P2, PT, PT, PT, UP0, 0x80, 0x0 ;  /* 0x000000000000781c */ /* 0x000fe40003f4f008 */
[----:B------:R-:W4:Y:S01]  /*30b0*/  LDL R97, [R1+0x4] ;  /* 0x0000040001617983 */ /* 0x000f220000100800 */
[----:B------:R-:W-:Y:S02]  /*30c0*/  PLOP3.LUT P5, PT, PT, PT, UP0, 0x80, 0x0 ;  /* 0x000000000000781c */ /* 0x000fe40003faf008 */
[----:B------:R-:W-:Y:S02]  /*30d0*/  PLOP3.LUT P4, PT, PT, PT, UP0, 0x80, 0x0 ;  /* 0x000000000000781c */ /* 0x000fe40003f8f008 */
[----:B------:R-:W4:Y:S01]  /*30e0*/  LDL R248, [R1+0xc] ;  /* 0x00000c0001f87983 */ /* 0x000f220000100800 */
[----:B------:R-:W-:Y:S04]  /*30f0*/  PLOP3.LUT P6, PT, PT, PT, UP0, 0x80, 0x0 ;  /* 0x000000000000781c */ /* 0x000fe80003fcf008 */
[----:B-1----:R-:W4:Y:S05]  /*3100*/  LDL R247, [R1+0x18] ;  /* 0x0000180001f77983 */ /* 0x002f2a0000100800 */
        /* <DEDUP_REMOVED lines=403> */
[-C--:B------:R-:W-:Y:S02]  /*4a40*/  FSEL R9, R9, R81.reuse, P1 ;  /* 0x0000005109097208 */ /* 0x080fe40000800000 */
[----:B------:R-:W-:Y:S01]  /*4a50*/  FSETP.GE.FTZ.AND P1, PT, R85, RZ, PT ;  /* 0x000000ff5500720b */ /* 0x000fe20003f36000 */
[----:B------:R1:W-:Y:S01]  /*4a60*/  STS [R245+0x12000], R4 ;  /* 0x01200004f5007388 */ /* 0x0003e20000000800 */
[----:B------:R-:W-:Y:S01]  /*4a70*/  FSEL R13, R13, R81, P2 ;  /* 0x000000510d0d7208 */ /* 0x000fe20001000000 */
[----:B------:R-:W-:Y:S01]  /*4a80*/  FMUL.FTZ R9, R91, R9 ;  /* 0x000000095b097220 */ /* 0x000fe20000410000 */
[-C--:B------:R-:W-:Y:S02]  /*4a90*/  FSEL R12, R12, R81.reuse, P3 ;  /* 0x000000510c0c7208 */ /* 0x080fe40001800000 */
        /* <DEDUP_REMOVED lines=17> */
[----:B-1----:R-:W-:Y:S01]  /*4bb0*/  FADD.FTZ R4, -R80, R7 ;  /* 0x0000000750047221 */ /* 0x002fe20000010100 */
        /* <DEDUP_REMOVED lines=14> */
[----:B------:R-:W-:Y:S01]  /*4ca0*/  FMUL.FTZ R10, R89, R10 ;  /* 0x0000000a590a7220 */ /* 0x000fe20000410000 */
[----:B------:R-:W-:Y:S01]  /*4cb0*/  PLOP3.LUT P3, PT, PT, PT, UP2, 0x80, 0x0 ;  /* 0x000000000000781c */ /* 0x000fe20003f6f028 */
[----:B------:R-:W-:Y:S01]  /*4cc0*/  FMUL.FTZ R90, R90, R4 ;  /* 0x000000045a5a7220 */ /* 0x000fe20000410000 */
[----:B------:R-:W-:Y:S02]  /*4cd0*/  F2FP.BF16.F32.PACK_AB R4, R94, R95 ;  /* 0x0000005f5e04723e */ /* 0x000fe400000010ff */
[----:B------:R-:W-:Y:S01]  /*4ce0*/  FSEL R5, R5, R80, P1 ;  /* 0x0000005005057208 */ /* 0x000fe20000800000 */
[----:B------:R-:W-:Y:S01]  /*4cf0*/  @P0 FADD.FTZ R80, -R80, R19 ;  /* 0x0000001350500221 */ /* 0x000fe20000010100 */
[----:B------:R-:W-:Y:S01]  /*4d00*/  F2FP.BF16.F32.PACK_AB R6, R90, R92 ;  /* 0x0000005c5a06723e */ /* 0x000fe200000010ff */
[----:B------:R1:W-:Y:S02]  /*4d10*/  STS [R245+0x12400], R4 ;  /* 0x01240004f5007388 */ /* 0x0003e40000000800 */
        /* <DEDUP_REMOVED lines=20> */
[-C--:B-1---5:R-:W-:Y:S04]  /*4e60*/  HMMA.16816.F32.BF16 R20, R4, R8.reuse, R20 ;  /* 0x000000080414723c */ /* 0x0a2fe80000041814 */
        /* <DEDUP_REMOVED lines=84> */
.L_x_709:
        /* <DEDUP_REMOVED lines=27> */
[----:B------:R-:W-:Y:S01]  /*5560*/  LDSM.16.MT88.4 R36, [R0+0xe800] ;  /* 0x00e800000024783b */ /* 0x000fe20000004200 */
[----:B----4-:R-:W1:Y:S03]  /*5570*/  LDC R22, c[0x0][0x270] ;  /* 0x00009c00ff167b82 */ /* 0x010e660000000800 */
[----:B------:R-:W4:Y:S01]  /*5580*/  LDL R20, [R1+0x20] ;  /* 0x0000200001147983 */ /* 0x000f220000100800 */
[----:B-1----:R-:W-:Y:S04]  /*5590*/  IMAD R23, R22, UR32, RZ ;  /* 0x0000002016177c24 */ /* 0x002fe8000f8e02ff */
[----:B------:R-:W-:Y:S01]  /*55a0*/  IMAD R22, R23, 0x28, RZ ;  /* 0x0000002817167824 */ /* 0x000fe200078e02ff */
        /* <DEDUP_REMOVED lines=70> */
[----:B---3--:R-:W2:Y:S01]  /*5a10*/  @P3 LDG.E R33, desc[UR4][R28.64+0x20] ;  /* 0x000020041c213981 */ /* 0x008ea2000c1e1900 */
[C---:B------:R-:W-:Y:S01]  /*5a20*/  IMAD.SHL.U32 R249, R23.reuse, 0x10, RZ ;  /* 0x0000001017f97824 */ /* 0x040fe200078e00ff */
[-C--:B------:R-:W-:Y:S02]  /*5a30*/  HMMA.16816.F32.BF16 R84, R244, R24.reuse, R84 ;  /* 0x00000018f454723c */ /* 0x080fe40000041854 */
[----:B------:R1:W3:Y:S03]  /*5a40*/  @P3 LDG.E R32, desc[UR4][R28.64] ;  /* 0x000000041c203981 */ /* 0x0002e6000c1e1900 */
[C---:B------:R-:W-:Y:S01]  /*5a50*/  IMAD.U32 R248, R23.reuse, -0x40, RZ ;  /* 0xffffffc017f87824 */ /* 0x040fe200078e00ff */
[C---:B------:R-:W-:Y:S01]  /*5a60*/  HMMA.16816.F32.BF16 R88, R36.reuse, R24, R88 ;  /* 0x000000182458723c */ /* 0x040fe20000041858 */
[----:B------:R-:W1:Y:S05]  /*5a70*/  LDC R24, c[0x0][0x270] ;  /* 0x00009c00ff187b82 */ /* 0x000e6a0000000800 */
[-C--:B------:R-:W-:Y:S05]  /*5a80*/  HMMA.16816.F32.BF16 R92, R36, R26.reuse, R92 ;  /* 0x0000001a245c723c */ /* 0x080fea000004185c */
[----:B------:R-:W-:Y:S01]  /*5a90*/  IMAD.MOV.U32 R25, RZ, RZ, R30 ;  /* 0x000000ffff197224 */ /* 0x000fe200078e001e */
[----:B------:R-:W-:Y:S05]  /*5aa0*/  HMMA.16816.F32.BF16 R96, R244, R26, R96 ;  /* 0x0000001af460723c */ /* 0x000fea0000041860 */
[C---:B------:R-:W-:Y:S02]  /*5ab0*/  IMAD R30, R23.reuse, 0x18, RZ ;  /* 0x00000018171e7824 */ /* 0x040fe400078e02ff */
[C---:B-1----:R-:W-:Y:S04]  /*5ac0*/  IMAD.SHL.U32 R28, R23.reuse, 0x20, RZ ;  /* 0x00000020171c7824 */ /* 0x042fe800078e00ff */
[----:B------:R-:W-:Y:S02]  /*5ad0*/  IMAD R29, R24, UR32, RZ ;  /* 0x00000020181d7c24 */ /* 0x000fe4000f8e02ff */
[----:B------:R-:W-:Y:S02]  /*5ae0*/  IMAD R24, R23, 0x38, RZ ;  /* 0x0000003817187824 */ /* 0x000fe400078e02ff */
[----:B------:R-:W-:Y:S01]  /*5af0*/  IMAD.SHL.U32 R29, R29, 0x20, RZ ;  /* 0x000000201d1d7824 */ /* 0x000fe200078e00ff */
[C---:B----4-:R-:W-:Y:S04]  /*5b00*/  LEA R251, P0, R248.reuse, R20, 0x2 ;  /* 0x00000014f8fb7211 */ /* 0x050fe800078010ff */
[----:B------:R-:W-:Y:S01]  /*5b10*/  LEA.HI.X.SX32 R250, R248, R21, 0x2, P0 ;  /* 0x00000015f8fa7211 */ /* 0x000fe200000f16ff */
[----:B------:R-:W-:Y:S02]  /*5b20*/  IMAD.MOV.U32 R20, RZ, RZ, R251 ;  /* 0x000000ffff147224 */ /* 0x000fe400078e00fb */
[----:B------:R-:W-:Y:S02]  /*5b30*/  IMAD.SHL.U32 R248, R23, 0x8, RZ ;  /* 0x0000000817f87824 */ /* 0x000fe400078e00ff */
[----:B------:R-:W-:Y:S01]  /*5b40*/  IMAD.MOV.U32 R21, RZ, RZ, R250 ;  /* 0x000000ffff157224 */ /* 0x000fe200078e00fa */
[-C--:B------:R-:W-:Y:S02]  /*5b50*/  LEA R22, P2, R22, R20.reuse, 0x2 ;  /* 0x0000001416167211 */ /* 0x080fe400078410ff */
[CC--:B------:R-:W-:Y:S02]  /*5b60*/  LEA R250, P1, R248.reuse, R20.reuse, 0x2 ;  /* 0x00000014f8fa7211 */ /* 0x0c0fe400078210ff */
[----:B------:R-:W-:Y:S02]  /*5b70*/  STL.64 [R1+0x30], R20 ;  /* 0x0000301401007387 */ /* 0x000fe40000100a00 */
[-C--:B------:R-:W-:Y:S02]  /*5b80*/  LEA.HI.X.SX32 R251, R248, R21.reuse, 0x2, P1 ;  /* 0x00000015f8fb7211 */ /* 0x080fe400008f16ff */
[----:B------:R1:W-:Y:S04]  /*5b90*/  REDG.E.ADD.F32.FTZ.RN.STRONG.GPU desc[UR4][R20.64], R4 ;  /* 0x00000004140079a6 */ /* 0x0003e8000c10f384 */
[----:B------:R4:W-:Y:S01]  /*5ba0*/  REDG.E.ADD.F32.FTZ.RN.STRONG.GPU desc[UR4][R250.64], R5 ;  /* 0x00000005fa0079a6 */ /* 0x0009e2000c10f384 */
[CC--:B-1----:R-:W-:Y:S04]  /*5bb0*/  LEA R4, P1, R30.reuse, R20.reuse, 0x2 ;  /* 0x000000141e047211 */ /* 0x0c2fe800078210ff */
[-C--:B----4-:R-:W-:Y:S01]  /*5bc0*/  LEA.HI.X.SX32 R5, R30, R21.reuse, 0x2, P1 ;  /* 0x000000151e057211 */ /* 0x090fe200008f16ff */
[----:B--2---:R-:W-:Y:S04]  /*5bd0*/  @P3 STL [R1+0x5c], R33 ;  /* 0x00005c2101003387 */ /* 0x004fe80000100800 */
        /* <DEDUP_REMOVED lines=257> */
.L_x_710:
[----:B------:R-:W-:Y:S01]  /*6bf0*/  ISETP.LT.AND P0, PT, RZ, UR7, PT ;  /* 0x00000007ff007c0c */ /* 0x000fe2000bf01270 */
[----:B------:R-:W-:Y:S11]  /*6c00*/  UIADD3 UR7, UR7, -0x1, URZ ;  /* 0xffffffff07077890 */ /* 0x000ff6000fffe03f */
[----:B------:R-:W-:Y:S01]  /*6c10*/  @!UPT UIADD3 URZ, URZ, URZ, URZ ;  /* 0x0000003f3f3ff290 */ /* 0x000fe2000fffe03f */
[----:B------:R-:W-:Y:S05]  /*6c20*/  @P0 BRA `(.L_x_711) ;  /* 0xffffffc400040947 */ /* 0x000fea000383ffff */
[----:B------:R-:W2:Y:S01]  /*6c30*/  LDL R85, [R1+0x70] ;  /* 0x0000700001557983 */ /* 0x000ea20000100800 */
[----:B------:R-:W-:Y:S01]  /*6c40*/  ULDC UR8, c[0x0][0x38c] ;  /* 0x0000e30000087ab9 */ /* 0x000fe20000000800 */
[----:B------:R-:W-:Y:S02]  /*6c50*/  ULDC UR7, c[0x0][0x390] ;  /* 0x0000e40000077ab9 */ /* 0x000fe40000000800 */
[----:B------:R-:W3:Y:S01]  /*6c60*/  LDL R84, [R1+0x74] ;  /* 0x0000740001547983 */ /* 0x000ee20000100800 */
[----:B------:R-:W-:Y:S01]  /*6c70*/  FMUL.FTZ R15, R49, UR8 ;  /* 0x00000008310f7c20 */ /* 0x000fe20008410000 */
[----:B------:R-:W-:Y:S01]  /*6c80*/  FMUL.FTZ R69, R48, UR8 ;  /* 0x0000000830457c20 */ /* 0x000fe20008410000 */
[----:B------:R-:W-:Y:S01]  /*6c90*/  FMUL.FTZ R100, R100, UR7 ;  /* 0x0000000764647c20 */ /* 0x000fe20008410000 */
[----:B------:R-:W-:Y:S01]  /*6ca0*/  FMUL.FTZ R49, R101, UR7 ;  /* 0x0000000765317c20 */ /* 0x000fe20008410000 */
[----:B------:R-:W-:Y:S01]  /*6cb0*/  FMUL.FTZ R14, R51, UR8 ;  /* 0x00000008330e7c20 */ /* 0x000fe20008410000 */
[----:B-----5:R-:W-:Y:S01]  /*6cc0*/  FMUL.FTZ R13, R45, UR8 ;  /* 0x000000082d0d7c20 */ /* 0x020fe20008410000 */
        /* <DEDUP_REMOVED lines=116> */
[----:B-1----:R-:W-:Y:S01]  /*7410*/  FMUL.FTZ R9, R57, UR8 ;  /* 0x0000000839097c20 */ /* 0x002fe20008410000 */
        /* <DEDUP_REMOVED lines=68> */
[----:B------:R-:W-:Y:S04]  /*7860*/  STS [R85+0x9400], R16 ;  /* 0x0094001055007388 */ /* 0x000fe80000000800 */
[----:B------:R-:W-:Y:S01]  /*7870*/  STS [R84+0x9000], R13 ;  /* 0x0090000d54007388 */ /* 0x000fe20000000800 */
[----:B-1----:R-:W1:Y:S03]  /*7880*/  S2R R19, SR_TID.X ;  /* 0x0000000000137919 */ /* 0x002e660000002100 */
        /* <DEDUP_REMOVED lines=8> */
[----:B------:R2:W-:Y:S01]  /*7910*/  STS [R84+0xb400], R4 ;  /* 0x00b4000454007388 */ /* 0x0005e20000000800 */
[----:B-1----:R-:W-:Y:S01]  /*7920*/  SHF.R.S32.HI R6, RZ, 0x1f, R19 ;  /* 0x0000001fff067819 */ /* 0x002fe20000011413 */
[----:B------:R-:W-:Y:S06]  /*7930*/  @P0 BRA `(.L_x_712) ;  /* 0x0000000000340947 */ /* 0x000fec0003800000 */
        /* <DEDUP_REMOVED lines=13> */
.L_x_712:
        /* <DEDUP_REMOVED lines=23> */
.L_x_713:
[----:B------:R-:W-:Y:S01]  /*7b80*/  BAR.SYNC.DEFER_BLOCKING 0x0 ;  /* 0x0000000000007b1d */ /* 0x000fe20000010000 */
[----:B------:R-:W-:Y:S01]  /*7b90*/  IMAD.SHL.U32 R6, R6, 0x8, RZ ;  /* 0x0000000806067824 */ /* 0x000fe200078e00ff */
[----:B------:R-:W-:Y:S01]  /*7ba0*/  USHF.R.S32.HI UR7, URZ, 0x1f, UR17 ;  /* 0x0000001f3f077899 */ /* 0x000fe20008011411 */
[----:B--2---:R-:W-:Y:S01]  /*7bb0*/  IMAD.U32 R4, RZ, RZ, UR12 ;  /* 0x0000000cff047e24 */ /* 0x004fe2000f8e00ff */
[----:B------:R-:W-:Y:S02]  /*7bc0*/  UIMAD UR6, UR30, -0x40, UR6 ;  /* 0xffffffc01e0678a4 */ /* 0x000fe4000f8e0206 */
[----:B------:R-:W-:Y:S01]  /*7bd0*/  UIMAD UR10, UR7, UR12, URZ ;  /* 0x0000000c070a72a4 */ /* 0x000fe2000f8e023f */
[--C-:B------:R-:W-:Y:S01]  /*7be0*/  SHF.R.S32.HI R7, RZ, 0x1f, R6.reuse ;  /* 0x0000001fff077819 */ /* 0x100fe20000011406 */
[----:B------:R-:W1:Y:S01]  /*7bf0*/  S2R R53, SR_TID.X ;  /* 0x0000000000357919 */ /* 0x000e620000002100 */
[----:B------:R-:W-:Y:S01]  /*7c00*/  USHF.R.S32.HI UR15, URZ, 0x1f, UR53 ;  /* 0x0000001f3f0f7899 */ /* 0x000fe20008011435 */
[----:B------:R-:W-:Y:S01]  /*7c10*/  BSSY B0, `(.L_x_714) ;  /* 0x000002a000007945 */ /* 0x000fe20003800000 */
[----:B------:R-:W-:Y:S01]  /*7c20*/  UIMAD UR10, UR17, UR13, UR10 ;  /* 0x0000000d110a72a4 */ /* 0x000fe2000f8e020a */
[----:B------:R-:W2:Y:S01]  /*7c30*/  S2R R54, SR_TID.X ;  /* 0x0000000000367919 */ /* 0x000ea20000002100 */
[----:B------:R-:W-:-:S04]  /*7c40*/  IMAD.WIDE.U32 R4, R4, UR17, R6 ;  /* 0x0000001104047c25 */ /* 0x000fc8000f8e0006 */
[----:B------:R-:W-:Y:S01]  /*7c50*/  IMAD.U32 R8, RZ, RZ, UR10 ;  /* 0x0000000aff087e24 */ /* 0x000fe2000f8e00ff */
[----:B------:R-:W-:Y:S01]  /*7c60*/  IADD3 R4, P0, R4, UR18, RZ ;  /* 0x0000001204047c10 */ /* 0x000fe2000ff1e0ff */
[----:B------:R-:W-:Y:S02]  /*7c70*/  ULDC.64 UR10, c[0x0][0x468] ;  /* 0x00011a00000a7ab9 */ /* 0x000fe40000000a00 */
[----:B------:R-:W-:Y:S01]  /*7c80*/  UIMAD UR15, UR15, UR10, URZ ;  /* 0x0000000a0f0f72a4 */ /* 0x000fe2000f8e023f */
        /* <DEDUP_REMOVED lines=34> */
.L_x_715:
[----:B------:R-:W-:Y:S05]  /*7eb0*/  BSYNC B0 ;  /* 0x0000000000007941 */ /* 0x000fea0003800000 */
.L_x_714:
        /* <DEDUP_REMOVED lines=15> */
.L_x_717:
[----:B------:R-:W-:Y:S05]  /*7fb0*/  BSYNC B0 ;  /* 0x0000000000007941 */ /* 0x000fea0003800000 */
.L_x_716:
[----:B--2---:R2:W1:Y:S01]  /*7fc0*/  LDS.128 R20, [R247+0x12000] ;  /* 0x01200000f7147984 */ /* 0x0044620000000c00 */
[----:B------:R-:W-:Y:S01]  /*7fd0*/  UIMAD UR6, UR7, UR8, URZ ;  /* 0x00000008070672a4 */ /* 0x000fe2000f8e023f */
[----:B----4-:R-:W-:Y:S01]  /*7fe0*/  IMAD.U32 R4, RZ, RZ, UR8 ;  /* 0x00000008ff047e24 */ /* 0x010fe2000f8e00ff */
[----:B------:R-:W-:Y:S01]  /*7ff0*/  USHF.R.S32.HI UR10, URZ, 0x1f, UR53 ;  /* 0x0000001f3f0a7899 */ /* 0x000fe20008011435 */
[----:B------:R2:W4:Y:S01]  /*8000*/  LDS.128 R16, [R247+0x14000] ;  /* 0x01400000f7107984 */ /* 0x0005220000000c00 */
        /* <DEDUP_REMOVED lines=26> */
.L_x_719:
[----:B------:R-:W-:Y:S05]  /*81b0*/  BSYNC B0 ;  /* 0x0000000000007941 */ /* 0x000fea0003800000 */
.L_x_718:
        /* <DEDUP_REMOVED lines=15> */
.L_x_708:
        /* <DEDUP_REMOVED lines=23> */
.L_x_721:
        /* <DEDUP_REMOVED lines=21> */
.L_x_722:
[----:B------:R-:W1:Y:S01]  /*8570*/  S2R R15, SR_TID.X ;  /* 0x00000000000f7919 */ /* 0x000e620000002100 */
[----:B------:R-:W-:Y:S01]  /*8580*/  UIMAD UR7, UR17, UR12, URZ ;  /* 0x0000000c110772a4 */ /* 0x000fe2000f8e023f */
[----:B------:R-:W-:Y:S01]  /*8590*/  IMAD.U32 R6, RZ, RZ, UR12 ;  /* 0x0000000cff067e24 */ /* 0x000fe2000f8e00ff */
[----:B------:R-:W-:Y:S01]  /*85a0*/  UIMAD UR6, UR30, -0x40, UR6 ;  /* 0xffffffc01e0678a4 */ /* 0x000fe2000f8e0206 */
[----:B------:R-:W2:Y:S01]  /*85b0*/  S2R R16, SR_TID.X ;  /* 0x0000000000107919 */ /* 0x000ea20000002100 */
[----:B------:R-:W-:Y:S01]  /*85c0*/  UIMAD UR7, UR16, UR13, UR7 ;  /* 0x0000000d100772a4 */ /* 0x000fe2000f8e0207 */
[----:B------:R-:W-:Y:S01]  /*85d0*/  IMAD.WIDE.U32 R6, R6, UR16, R4 ;  /* 0x0000001006067c25 */ /* 0x000fe2000f8e0004 */
[----:B------:R-:W-:Y:S01]  /*85e0*/  ULDC.64 UR10, c[0x0][0x468] ;  /* 0x00011a00000a7ab9 */ /* 0x000fe20000000a00 */
[----:B------:R-:W-:Y:S03]  /*85f0*/  BSSY B0, `(.L_x_723) ;  /* 0x000001d000007945 */ /* 0x000fe60003800000 */
[----:B------:R-:W-:Y:S01]  /*8600*/  IMAD.U32 R9, RZ, RZ, UR7 ;  /* 0x00000007ff097e24 */ /* 0x000fe2000f8e00ff */
[----:B------:R-:W-:Y:S01]  /*8610*/  IADD3 R8, P0, R6, UR18, RZ ;  /* 0x0000001206087c10 */ /* 0x000fe2000ff1e0ff */
[----:B------:R-:W-:Y:S01]  /*8620*/  UIMAD UR7, UR61, UR10, URZ ;  /* 0x0000000a3d0772a4 */ /* 0x000fe2000f8e023f */
[----:B------:R-:W-:-:S02]  /*8630*/  IMAD.U32 R6, RZ, RZ, UR10 ;  /* 0x0000000aff067e24 */ /* 0x000fc4000f8e00ff */
[----:B------:R-:W-:Y:S01]  /*8640*/  IADD3.X R9, R7, UR19, R9, P0, !PT ;  /* 0x0000001307097c10 */ /* 0x000fe200087fe409 */
        /* <DEDUP_REMOVED lines=23> */
.L_x_724:
[----:B------:R-:W-:Y:S05]  /*87c0*/  BSYNC B0 ;  /* 0x0000000000007941 */ /* 0x000fea0003800000 */
.L_x_723:
        /* <DEDUP_REMOVED lines=15> */
.L_x_726:
[----:B------:R-:W-:Y:S05]  /*88c0*/  BSYNC B0 ;  /* 0x0000000000007941 */ /* 0x000fea0003800000 */
.L_x_725:
[----:B-12---:R-:W-:Y:S01]  /*88d0*/  IMAD.U32 R6, RZ, RZ, UR8 ;  /* 0x00000008ff067e24 */ /* 0x006fe2000f8e00ff */
[----:B------:R-:W-:Y:S01]  /*88e0*/  UIMAD UR6, UR17, UR8, URZ ;  /* 0x00000008110672a4 */ /* 0x000fe2000f8e023f */
[----:B------:R-:W-:Y:S02]  /*88f0*/  BSSY B0, `(.L_x_727) ;  /* 0x0000019000007945 */ /* 0x000fe40003800000 */
[----:B------:R-:W-:Y:S01]  /*8900*/  IMAD.WIDE.U32 R4, R6, UR16, R4 ;  /* 0x0000001006047c25 */ /* 0x000fe2000f8e0004 */
[----:B------:R-:W-:Y:S02]  /*8910*/  UIMAD UR6, UR16, UR9, UR6 ;  /* 0x00000009100672a4 */ /* 0x000fe4000f8e0206 */
[----:B------:R-:W-:-:S04]  /*8920*/  IADD3 R6, P0, R4, UR14, RZ ;  /* 0x0000000e04067c10 */ /* 0x000fc8000ff1e0ff */
[----:B------:R-:W-:Y:S01]  /*8930*/  IMAD.U32 R4, RZ, RZ, UR6 ;  /* 0x00000006ff047e24 */ /* 0x000fe2000f8e00ff */
[----:B------:R-:W-:Y:S02]  /*8940*/  ULDC.64 UR6, c[0x0][0x470] ;  /* 0x00011c0000067ab9 */ /* 0x000fe40000000a00 */
[----:B------:R-:W-:Y:S02]  /*8950*/  UIMAD UR10, UR61, UR6, URZ ;  /* 0x000000063d0a72a4 */ /* 0x000fe4000f8e023f */
        /* <DEDUP_REMOVED lines=18> */
.L_x_728:
[----:B------:R-:W-:Y:S05]  /*8a80*/  BSYNC B0 ;  /* 0x0000000000007941 */ /* 0x000fea0003800000 */
.L_x_727:
        /* <DEDUP_REMOVED lines=14> */
.L_x_720:
[----:B------:R-:W-:Y:S05]  /*8b70*/  BSYNC B1 ;  /* 0x0000000000017941 */ /* 0x000fea0003800000 */
.L_x_703:
[----:B------:R-:W-:Y:S02]  /*8b80*/  ULDC UR6, c[0x0][0xc] ;  /* 0x0000030000067ab9 */ /* 0x000fe40000000800 */
[----:B------:R-:W-:-:S04]  /*8b90*/  UIADD3 UR30, UR6, UR30, URZ ;  /* 0x0000001e061e7290 */ /* 0x000fc8000fffe03f */
[----:B------:R-:W-:-:S06]  /*8ba0*/  UISETP.GE.AND UP0, UPT, UR30, UR60, UPT ;  /* 0x0000003c1e00728c */ /* 0x000fcc000bf06270 */
[----:B------:R-:W-:-:S13]  /*8bb0*/  PLOP3.LUT P0, PT, PT, PT, UP0, 0x80, 0x0 ;  /* 0x000000000000781c */ /* 0x000fda0003f0f008 */
[----:B------:R-:W-:Y:S05]  /*8bc0*/  @P0 BRA `(.L_x_729) ;  /* 0x0000000000040947 */ /* 0x000fea0003800000 */
[----:B------:R-:W-:Y:S05]  /*8bd0*/  BRA `(.L_x_730) ;  /* 0xffffff7c00e07947 */ /* 0x000fea000383ffff */
.L_x_729:
[----:B------:R-:W-:Y:S05]  /*8be0*/  EXIT ;  /* 0x000000000000794d */ /* 0x000fea0003800000 */
.L_x_731:
        /* <DEDUP_REMOVED lines=9> */
.L_x_1599:


//--------------------- .text._ZN5flash44flash_bwd_dq_dk_dv_loop_seqk_parallel_kernelI23Flash_bwd_kernel_traitsILi192ELi64ELi64ELi8ELi4ELi2ELi2ELb1ELb1EN7cutlass10bfloat16_tE19Flash_kernel_traitsILi192ELi64ELi64ELi8ES3_EELb0ELb0ELb0ELb0ELb0ELb1ELb1EEEvNS_16Flash_bwd_paramsE --------------------------
	.section	.text._ZN5flash44flash_bwd_dq_dk_dv_loop_seqk_parallel_kernelI23Flash_bwd_kernel_traitsILi192ELi64ELi64ELi8ELi4ELi2ELi2ELb1ELb1EN7cutlass10bfloat16_tE19Flash_kernel_traitsILi192ELi64ELi64ELi8ES3_EELb0ELb0ELb0ELb0ELb0ELb1ELb1EEEvNS_16Flash_bwd_paramsE,"ax",@progbits
	.align	128
        .global         _ZN5flash44flash_bwd_dq_dk_dv_loop_seqk_parallel_kernelI23Flash_bwd_kernel_traitsILi192ELi64ELi64ELi8ELi4ELi2ELi2ELb1ELb1EN7cutlass10bfloat16_tE19Flash_kernel_traitsILi192ELi64ELi64ELi8ES3_EELb0ELb0ELb0ELb0ELb0ELb1ELb1EEEvNS_16Flash_bwd_paramsE
        .type           _ZN5flash44flash_bwd_dq_dk_dv_loop_seqk_parallel_kernelI23Flash_bwd_kernel_traitsILi192ELi64ELi64ELi8ELi4ELi2ELi2ELb1ELb1EN7cutlass10bfloat16_tE19Flash_kernel_traitsILi192ELi64ELi64ELi8ES3_EELb0ELb0ELb0ELb0ELb0ELb1ELb1EEEvNS_16Flash_bwd_paramsE,@function
        .size           _ZN5flash44flash_bwd_dq_dk_dv_loop_seqk_parallel_kernelI23Flash_bwd_kernel_traitsILi192ELi64ELi64ELi8ELi4ELi2ELi2ELb1ELb1EN7cutlass10bfloat16_tE19Flash_kernel_traitsILi192ELi64ELi64ELi8ES3_EELb0ELb0ELb0ELb0ELb0ELb1ELb1EEEvNS_16Flash_bwd_paramsE,(.L_x_1600 - _ZN5flash44flash_bwd_dq_dk_dv_loop_seqk_parallel_kernelI23Flash_bwd_kernel_traitsILi192ELi64ELi64ELi8ELi4ELi2ELi2ELb1ELb1EN7cutlass10bfloat16_tE19Flash_kernel_traitsILi192ELi64ELi64ELi8ES3_EELb0ELb0ELb0ELb0ELb0ELb1ELb1EEEvNS_16Flash_bwd_paramsE)
        .other          _ZN5flash44flash_bwd_dq_dk_dv_loop_seqk_parallel_kernelI23Flash_bwd_kernel_traitsILi192ELi64ELi64ELi8ELi4ELi2ELi2ELb1ELb1EN7cutlass10bfloat16_tE19Flash_kernel_traitsILi192ELi64ELi64ELi8ES3_EELb0ELb0ELb0ELb0ELb0ELb1ELb1EEEvNS_16Flash_bwd_paramsE,@"STO_CUDA_ENTRY STV_DEFAULT"
_ZN5flash44flash_bwd_dq_dk_dv_loop_seqk_parallel_kernelI23Flash_bwd_kernel_traitsILi192ELi64ELi64ELi8ELi4ELi2ELi2ELb1ELb1EN7cutlass10bfloat16_tE19Flash_kernel_traitsILi192ELi64ELi64ELi8ES3_EELb0ELb0ELb0ELb0ELb0ELb1ELb1EEEvNS_16Flash_bwd_paramsE:
.text._ZN5flash44flash_bwd_dq_dk_dv_loop_seqk_parallel_kernelI23Flash_bwd_kernel_traitsILi192ELi64ELi64ELi8ELi4ELi2ELi2ELb1ELb1EN7cutlass10bfloat16_tE19Flash_kernel_traitsILi192ELi64ELi64ELi8ES3_EELb0ELb0ELb0ELb0ELb0ELb1ELb1EEEvNS_16Flash_bwd_paramsE:
        /* <DEDUP_REMOVED lines=178> */
.L_x_760:
        /* <DEDUP_REMOVED lines=67> */
.L_x_732:
        /* <DEDUP_REMOVED lines=131> */
.L_x_734:
        /* <DEDUP_REMOVED lines=13> */
.L_x_735:
        /* <DEDUP_REMOVED lines=11> */
.L_x_736:
[----:B------:R-:W-:-:S04]  /*1900*/  UIMAD UR8, UR43, UR58, UR54 ;  /* 0x0000003a2b0872a4 */ /* 0x000fc8000f8e0236 */
[----:B------:R-:W-:-:S12]  /*1910*/  UIMAD UR8, UR8, UR57, URZ ;  /* 0x00000039080872a4 */ /* 0x000fd8000f8e023f */
.L_x_737:
        /* <DEDUP_REMOVED lines=100> */
[----:B------:R-:W-:-:S02]  /*1f60*/  IADD3 R8, P5, R8, UR28, RZ ;  /* 0x0000001c08087c10 */ /* 0x000fc4000ffbe0ff */
[----:B------:R-:W-:Y:S01]  /*1f70*/  ISETP.GE.AND P3, PT, R35, UR10, PT ;  /* 0x0000000a23007c0c */ /* 0x000fe2000bf66270 */
[----:B------:R-:W-:Y:S01]  /*1f80*/  IMAD.WIDE.U32 R14, R14, 0x40, RZ ;  /* 0x000000400e0e7825 */ /* 0x000fe200078e00ff */
[----:B------:R-:W-:Y:S01]  /*1f90*/  IADD3 R10, P1, R4, UR29, RZ ;  /* 0x0000001d040a7c10 */ /* 0x000fe2000ff3e0ff */
[----:B------:R-:W1:Y:S02]  /*1fa0*/  @!P2 LDC.64 R26, c[0x0][0x220] ;  /* 0x00008800ff1aab82 */ /* 0x000e640000000a00 */
[----:B------:R-:W-:Y:S02]  /*1fb0*/  IMAD.MOV.U32 R38, RZ, RZ, R12 ;  /* 0x000000ffff267224 */ /* 0x000fe400078e000c */
[----:B------:R-:W-:Y:S02]  /*1fc0*/  IMAD.MOV.U32 R39, RZ, RZ, R13 ;  /* 0x000000ffff277224 */ /* 0x000fe400078e000d */
[----:B------:R-:W-:Y:S01]  /*1fd0*/  IMAD.U32 R13, RZ, RZ, UR12 ;  /* 0x0000000cff0d7e24 */ /* 0x000fe2000f8e00ff */
[----:B------:R-:W-:Y:S01]  /*1fe0*/  ULDC.64 UR12, c[0x0][0x268] ;  /* 0x00009a00000c7ab9 */ /* 0x000fe20000000a00 */
[----:B------:R-:W-:Y:S01]  /*1ff0*/  IMAD.U32 R11, RZ, RZ, UR11 ;  /* 0x0000000bff0b7e24 */ /* 0x000fe2000f8e00ff */
[----:B------:R-:W-:Y:S01]  /*2000*/  @!P0 IADD3 R12, P4, R38, R14, RZ ;  /* 0x0000000e260c8210 */ /* 0x000fe20007f9e0ff */
        /* <DEDUP_REMOVED lines=8> */
[C---:B------:R-:W-:Y:S01]  /*2090*/  IMAD.WIDE.U32 R4, R6.reuse, UR12, R8 ;  /* 0x0000000c06047c25 */ /* 0x040fe2000f8e0008 */
[----:B------:R-:W3:Y:S01]  /*20a0*/  @!P3 LDC.64 R24, c[0x0][0x220] ;  /* 0x00008800ff18bb82 */ /* 0x000ee20000000a00 */
[----:B------:R-:W-:Y:S01]  /*20b0*/  ULDC.64 UR10, c[0x0][0x260] ;  /* 0x00009800000a7ab9 */ /* 0x000fe20000000a00 */
[----:B------:R-:W-:Y:S01]  /*20c0*/  USHF.L.U32 UR12, UR37, 0x6, URZ ;  /* 0x00000006250c7899 */ /* 0x000fe2000800063f */
[----:B------:R-:W-:Y:S01]  /*20d0*/  IMAD.IADD R5, R5, 0x1, R15 ;  /* 0x0000000105057824 */ /* 0x000fe200078e020f */
[----:B------:R4:W-:Y:S01]  /*20e0*/  STL.64 [R1+0x40], R38 ;  /* 0x0000402601007387 */ /* 0x0009e20000100a00 */
[----:B------:R-:W-:Y:S01]  /*20f0*/  @!P2 IMAD.X R15, RZ, RZ, R30, P1 ;  /* 0x000000ffff0fa224 */ /* 0x000fe200008e061e */
[----:B------:R-:W-:Y:S01]  /*2100*/  PLOP3.LUT P1, PT, PT, PT, UP4, 0x80, 0x0 ;  /* 0x000000000000781c */ /* 0x000fe20003f2f048 */
[----:B------:R-:W-:Y:S01]  /*2110*/  IMAD R14, R17, UR10, RZ ;  /* 0x0000000a110e7c24 */ /* 0x000fe2000f8e02ff */
[----:B------:R-:W-:Y:S01]  /*2120*/  @!P2 IADD3 R17, P4, R35, 0x20, RZ ;  /* 0x000000202311a810 */ /* 0x000fe20007f9e0ff */
[----:B------:R-:W-:-:S04]  /*2130*/  IMAD.WIDE.U32 R8, R6, UR10, R10 ;  /* 0x0000000a06087c25 */ /* 0x000fc8000f8e000a */
[----:B------:R-:W-:Y:S01]  /*2140*/  IMAD R22, R6, UR11, R14 ;  /* 0x0000000b06167c24 */ /* 0x000fe2000f8e020e */
[----:B------:R-:W-:Y:S01]  /*2150*/  UIMAD.WIDE.U32 UR10, UR36, 0x40, URZ ;  /* 0x00000040240a78a5 */ /* 0x000fe2000f8e003f */
[----:B------:R-:W-:Y:S02]  /*2160*/  @!P3 IMAD R6, R30, UR24, RZ ;  /* 0x000000181e06bc24 */ /* 0x000fe4000f8e02ff */
[----:B------:R-:W-:Y:S02]  /*2170*/  @!P2 IMAD.MOV.U32 R10, RZ, RZ, R4 ;  /* 0x000000ffff0aa224 */ /* 0x000fe400078e0004 */
[----:B------:R-:W-:Y:S01]  /*2180*/  @P1 BAR.SYNC.DEFER_BLOCKING 0x0 ;  /* 0x0000000000001b1d */ /* 0x000fe20000010000 */
[----:B------:R-:W-:Y:S01]  /*2190*/  @!P2 IMAD.MOV.U32 R11, RZ, RZ, R5 ;  /* 0x000000ffff0ba224 */ /* 0x000fe200078e0005 */
[C---:B------:R-:W-:Y:S01]  /*21a0*/  ISETP.GE.AND P1, PT, R35.reuse, UR8, PT ;  /* 0x0000000823007c0c */ /* 0x040fe2000bf26270 */
[----:B------:R-:W-:Y:S02]  /*21b0*/  @!P3 IMAD R14, R35, UR25, R6 ;  /* 0x00000019230ebc24 */ /* 0x000fe4000f8e0206 */
[----:B------:R-:W-:-:S02]  /*21c0*/  @!P2 IMAD R6, R15, UR24, RZ ;  /* 0x000000180f06ac24 */ /* 0x000fc4000f8e02ff */
[----:B------:R-:W-:-:S04]  /*21d0*/  @!P3 IMAD.WIDE.U32 R4, R35, UR24, R4 ;  /* 0x000000182304bc25 */ /* 0x000fc8000f8e0004 */
[----:B------:R-:W-:Y:S02]  /*21e0*/  @!P2 IMAD.X R18, RZ, RZ, R30, P4 ;  /* 0x000000ffff12a224 */ /* 0x000fe400020e061e */
[----:B------:R-:W-:Y:S01]  /*21f0*/  @!P2 IMAD R19, R7, UR25, R6 ;  /* 0x000000190713ac24 */ /* 0x000fe2000f8e0206 */
[----:B---3--:R-:W-:Y:S01]  /*2200*/  @!P3 LEA R6, P4, R4, R24, 0x1 ;  /* 0x000000180406b211 */ /* 0x008fe200078808ff */
[----:B------:R-:W-:Y:S02]  /*2210*/  @!P3 IMAD.IADD R14, R5, 0x1, R14 ;  /* 0x00000001050eb824 */ /* 0x000fe400078e020e */
[----:B------:R-:W-:-:S03]  /*2220*/  @!P2 IMAD.WIDE.U32 R10, R7, UR24, R10 ;  /* 0x00000018070aac25 */ /* 0x000fc6000f8e000a */
[----:B------:R-:W-:Y:S01]  /*2230*/  @!P3 LEA.HI.X R7, R4, R25, R14, 0x1, P4 ;  /* 0x000000190407b211 */ /* 0x000fe200020f0c0e */
[----:B------:R-:W-:Y:S01]  /*2240*/  @!P2 IMAD R5, R18, UR26, RZ ;  /* 0x0000001a1205ac24 */ /* 0x000fe2000f8e02ff */
[C---:B-1----:R-:W-:Y:S01]  /*2250*/  @!P2 LEA R4, P4, R10.reuse, R26, 0x1 ;  /* 0x0000001a0a04a211 */ /* 0x042fe200078808ff */
[----:B------:R-:W-:Y:S02]  /*2260*/  @!P2 IMAD.IADD R11, R11, 0x1, R19 ;  /* 0x000000010b0ba824 */ /* 0x000fe400078e0213 */
[----:B------:R-:W-:Y:S01]  /*2270*/  IMAD.IADD R9, R9, 0x1, R22 ;  /* 0x0000000109097824 */ /* 0x000fe200078e0216 */
[----:B------:R-:W1:Y:S01]  /*2280*/  @!P2 LDC.64 R18, c[0x0][0x218] ;  /* 0x00008600ff12ab82 */ /* 0x000e620000000a00 */
[----:B------:R-:W-:Y:S01]  /*2290*/  @!P2 IMAD R22, R17, UR27, R5 ;  /* 0x0000001b1116ac24 */ /* 0x000fe2000f8e0205 */
[----:B------:R-:W-:Y:S01]  /*22a0*/  @!P2 LEA.HI.X R5, R10, R27, R11, 0x1, P4 ;  /* 0x0000001b0a05a211 */ /* 0x000fe200020f0c0b */
[----:B------:R-:W-:Y:S01]  /*22b0*/  IMAD.MOV.U32 R36, RZ, RZ, R20 ;  /* 0x000000ffff247224 */ /* 0x000fe200078e0014 */
[----:B------:R-:W-:Y:S01]  /*22c0*/  SHF.R.S32.HI R10, RZ, 0x1f, R16 ;  /* 0x0000001fff0a7819 */ /* 0x000fe20000011410 */
[----:B------:R-:W-:-:S02]  /*22d0*/  IMAD.MOV.U32 R37, RZ, RZ, R21 ;  /* 0x000000ffff257224 */ /* 0x000fc400078e0015 */
[C---:B------:R-:W-:Y:S01]  /*22e0*/  VIADD R15, R16.reuse, 0x8 ;  /* 0x00000008100f7836 */ /* 0x040fe20000000000 */
[----:B------:R-:W3:Y:S01]  /*22f0*/  @!P3 LDC.64 R20, c[0x0][0x218] ;  /* 0x00008600ff14bb82 */ /* 0x000ee20000000a00 */
[----:B------:R-:W-:Y:S01]  /*2300*/  @!P2 IMAD.MOV.U32 R14, RZ, RZ, R8 ;  /* 0x000000ffff0ea224 */ /* 0x000fe200078e0008 */
[C---:B------:R-:W-:Y:S01]  /*2310*/  SHF.L.U64.HI R10, R16.reuse, 0x2, R10 ;  /* 0x00000002100a7819 */ /* 0x040fe2000001020a */
[----:B------:R-:W-:Y:S01]  /*2320*/  IMAD.SHL.U32 R11, R16, 0x4, RZ ;  /* 0x00000004100b7824 */ /* 0x000fe200078e00ff */
[----:B------:R-:W-:Y:S01]  /*2330*/  ISETP.GE.AND P5, PT, R15, UR8, PT ;  /* 0x000000080f007c0c */ /* 0x000fe2000bfa6270 */
[--C-:B------:R-:W-:Y:S01]  /*2340*/  @!P2 IMAD.MOV.U32 R15, RZ, RZ, R9.reuse ;  /* 0x000000ffff0fa224 */ /* 0x100fe200078e0009 */
[----:B------:R5:W-:Y:S01]  /*2350*/  STL.64 [R1+0x38], R36 ;  /* 0x0000382401007387 */ /* 0x000be20000100a00 */
[----:B------:R-:W-:-:S03]  /*2360*/  @!P3 IMAD.WIDE.U32 R8, R35, UR26, R8 ;  /* 0x0000001a2308bc25 */ /* 0x000fc6000f8e0008 */
[----:B------:R-:W-:Y:S01]  /*2370*/  STL [R1+0x64], R10 ;  /* 0x0000640a01007387 */ /* 0x000fe20000100800 */
[----:B------:R-:W-:-:S03]  /*2380*/  @!P2 IMAD.WIDE.U32 R14, R17, UR26, R14 ;  /* 0x0000001a110eac25 */ /* 0x000fc6000f8e000e */
[----:B------:R-:W-:Y:S04]  /*2390*/  STL [R1+0x60], R11 ;  /* 0x0000600b01007387 */ /* 0x000fe80000100800 */
        /* <DEDUP_REMOVED lines=28> */
[----:B----4-:R-:W-:-:S03]  /*2560*/  @!P3 IMAD R5, R30, UR26, RZ ;  /* 0x0000001a1e05bc24 */ /* 0x010fc6000f8e02ff */
[----:B------:R2:W-:Y:S01]  /*2570*/  @!P1 LDGSTS.E.BYPASS.LTC128B.128 [R34+0xa000], desc[UR6][R38.64+0x100] ;  /* 0x0a00010026229fae */ /* 0x0005e2000b901d46 */
[----:B------:R-:W-:Y:S01]  /*2580*/  @!P0 IADD3 R4, P4, R36, UR10, RZ ;  /* 0x0000000a24048c10 */ /* 0x000fe2000ff9e0ff */
[----:B------:R-:W-:Y:S01]  /*2590*/  UMOV UR10, UR19 ;  /* 0x00000013000a7c82 */ /* 0x000fe20008000000 */
[----:B------:R-:W-:Y:S01]  /*25a0*/  @!P3 IMAD R7, R35, UR27, R5 ;  /* 0x0000001b2307bc24 */ /* 0x000fe2000f8e0205 */
[----:B------:R-:W-:Y:S01]  /*25b0*/  @P0 STS.128 [R34+0x7000], RZ ;  /* 0x007000ff22000388 */ /* 0x000fe20000000c00 */
[----:B------:R-:W-:Y:S01]  /*25c0*/  @!P0 IADD3.X R5, R37, UR11, R6, P4, !PT ;  /* 0x0000000b25058c10 */ /* 0x000fe2000a7fe406 */
[----:B------:R-:W-:Y:S01]  /*25d0*/  UMOV UR11, UR18 ;  /* 0x00000012000b7c82 */ /* 0x000fe20008000000 */
[----:B------:R-:W-:Y:S01]  /*25e0*/  @!P3 IMAD.IADD R7, R9, 0x1, R7 ;  /* 0x000000010907b824 */ /* 0x000fe200078e0207 */
[----:B------:R-:W-:Y:S01]  /*25f0*/  @P0 STS.128 [R34+0x9000], RZ ;  /* 0x009000ff22000388 */ /* 0x000fe20000000c00 */
[----:B---3--:R-:W-:Y:S01]  /*2600*/  @!P3 LEA R6, P4, R8, R20, 0x1 ;  /* 0x000000140806b211 */ /* 0x008fe200078808ff */
[----:B------:R-:W-:-:S02]  /*2610*/  IMAD.MOV.U32 R9, RZ, RZ, 0x7f800000 ;  /* 0x7f800000ff097424 */ /* 0x000fc400078e00ff */
[----:B------:R-:W-:Y:S01]  /*2620*/  IMAD.MOV.U32 R240, RZ, RZ, 0x20 ;  /* 0x00000020fff07424 */ /* 0x000fe200078e00ff */
[----:B------:R-:W-:Y:S01]  /*2630*/  @P0 STS.128 [R34+0xb000], RZ ;  /* 0x00b000ff22000388 */ /* 0x000fe20000000c00 */
[----:B------:R-:W-:Y:S01]  /*2640*/  @!P3 LEA.HI.X R7, R8, R21, R7, 0x1, P4 ;  /* 0x000000150807b211 */ /* 0x000fe200020f0c07 */
[----:B------:R-:W-:Y:S01]  /*2650*/  IMAD.MOV.U32 R8, RZ, RZ, 0x7f800000 ;  /* 0x7f800000ff087424 */ /* 0x000fe200078e00ff */
[----:B------:R-:W-:Y:S01]  /*2660*/  CS2R R142, SRZ ;  /* 0x00000000008e7805 */ /* 0x000fe2000001ff00 */
[----:B------:R-:W-:Y:S01]  /*2670*/  @!PT LDS RZ, [RZ] ;  /* 0x00000000fffff984 */ /* 0x000fe20000000800 */
[----:B------:R-:W-:Y:S01]  /*2680*/  @!PT LDS RZ, [RZ] ;  /* 0x00000000fffff984 */ /* 0x000fe20000000800 */
[----:B------:R-:W-:Y:S01]  /*2690*/  @!PT LDS RZ, [RZ] ;  /* 0x00000000fffff984 */ /* 0x000fe20000000800 */
[----:B------:R-:W-:Y:S01]  /*26a0*/  @!P0 LDGSTS.E.BYPASS.LTC128B.128 [R34+0x7000], desc[UR6][R12.64] ;  /* 0x070000000c228fae */ /* 0x000fe2000b901d46 */
        /* <DEDUP_REMOVED lines=8> */
[----:B------:R-:W-:Y:S02]  /*2730*/  CS2R R132, SRZ ;  /* 0x0000000000847805 */ /* 0x000fe4000001ff00 */
[----:B------:R-:W-:Y:S02]  /*2740*/  CS2R R126, SRZ ;  /* 0x00000000007e7805 */ /* 0x000fe4000001ff00 */
[----:B------:R-:W-:Y:S01]  /*2750*/  CS2R R124, SRZ ;  /* 0x00000000007c7805 */ /* 0x000fe2000001ff00 */
[----:B------:R-:W-:Y:S01]  /*2760*/  @P1 STS.128 [R34], RZ ;  /* 0x000000ff22001388 */ /* 0x000fe20000000c00 */
[----:B------:R-:W-:-:S02]  /*2770*/  CS2R R130, SRZ ;  /* 0x0000000000827805 */ /* 0x000fc4000001ff00 */
[----:B------:R-:W-:Y:S02]  /*2780*/  CS2R R128, SRZ ;  /* 0x0000000000807805 */ /* 0x000fe4000001ff00 */
[----:B------:R-:W-:Y:S01]  /*2790*/  CS2R R122, SRZ ;  /* 0x00000000007a7805 */ /* 0x000fe2000001ff00 */
[----:B------:R-:W-:Y:S01]  /*27a0*/  @P1 STS.128 [R34+0x2000], RZ ;  /* 0x002000ff22001388 */ /* 0x000fe20000000c00 */
[----:B------:R-:W-:Y:S02]  /*27b0*/  CS2R R120, SRZ ;  /* 0x0000000000787805 */ /* 0x000fe4000001ff00 */
[----:B------:R-:W-:Y:S02]  /*27c0*/  CS2R R118, SRZ ;  /* 0x0000000000767805 */ /* 0x000fe4000001ff00 */
[----:B------:R-:W-:Y:S01]  /*27d0*/  CS2R R116, SRZ ;  /* 0x0000000000747805 */ /* 0x000fe2000001ff00 */
[----:B------:R-:W-:Y:S01]  /*27e0*/  @P1 STS.128 [R34+0x4000], RZ ;  /* 0x004000ff22001388 */ /* 0x000fe20000000c00 */
        /* <DEDUP_REMOVED lines=14> */
[----:B------:R5:W-:Y:S01]  /*28d0*/  @!P1 LDGSTS.E.BYPASS.LTC128B.128 [R34+0x4000], desc[UR6][R36.64+0x100] ;  /* 0x0400010024229fae */ /* 0x000be2000b901d46 */
[----:B------:R-:W-:Y:S02]  /*28e0*/  ISETP.GE.AND P1, PT, R16, UR8, PT ;  /* 0x0000000810007c0c */ /* 0x000fe4000bf26270 */
[----:B------:R-:W-:Y:S02]  /*28f0*/  CS2R R60, SRZ ;  /* 0x00000000003c7805 */ /* 0x000fe4000001ff00 */
[----:B------:R-:W-:Y:S01]  /*2900*/  CS2R R66, SRZ ;  /* 0x0000000000427805 */ /* 0x000fe2000001ff00 */
[----:B------:R-:W-:Y:S01]  /*2910*/  @P0 STS.128 [R34+0x1000], RZ ;  /* 0x001000ff22000388 */ /* 0x000fe20000000c00 */
        /* <DEDUP_REMOVED lines=14> */
[----:B------:R-:W-:Y:S01]  /*2a00*/  @!P0 LDGSTS.E.BYPASS.LTC128B.128 [R34+0x1000], desc[UR6][R4.64] ;  /* 0x0100000004228fae */ /* 0x000fe2000b901d46 */
[----:B------:R-:W-:Y:S02]  /*2a10*/  CS2R R42, SRZ ;  /* 0x00000000002a7805 */ /* 0x000fe4000001ff00 */
[----:B------:R-:W-:Y:S02]  /*2a20*/  CS2R R40, SRZ ;  /* 0x0000000000287805 */ /* 0x000fe4000001ff00 */
[----:B--2---:R-:W-:Y:S01]  /*2a30*/  CS2R R38, SRZ ;  /* 0x0000000000267805 */ /* 0x004fe2000001ff00 */
[----:B------:R-:W-:Y:S01]  /*2a40*/  @!P0 LDGSTS.E.BYPASS.LTC128B.128 [R34+0x3000], desc[UR6][R4.64+0x80] ;  /* 0x0300008004228fae */ /* 0x000fe2000b901d46 */
[----:B------:R-:W-:-:S02]  /*2a50*/  CS2R R26, SRZ ;  /* 0x00000000001a7805 */ /* 0x000fc4000001ff00 */
[----:B------:R-:W-:Y:S01]  /*2a60*/  CS2R R24, SRZ ;  /* 0x0000000000187805 */ /* 0x000fe2000001ff00 */
[----:B------:R-:W-:Y:S01]  /*2a70*/  UMOV UR13, UR14 ;  /* 0x0000000e000d7c82 */ /* 0x000fe20008000000 */
[----:B------:R2:W-:Y:S01]  /*2a80*/  @!P0 LDGSTS.E.BYPASS.LTC128B.128 [R34+0x5000], desc[UR6][R4.64+0x100] ;  /* 0x0500010004228fae */ /* 0x0005e2000b901d46 */
[----:B------:R-:W-:Y:S01]  /*2a90*/  USHF.L.U32 UR8, UR21, 0x6, URZ ;  /* 0x0000000615087899 */ /* 0x000fe2000800063f */
[----:B------:R-:W-:Y:S02]  /*2aa0*/  CS2R R20, SRZ ;  /* 0x0000000000147805 */ /* 0x000fe4000001ff00 */
[----:B-----5:R-:W-:Y:S01]  /*2ab0*/  CS2R R36, SRZ ;  /* 0x0000000000247805 */ /* 0x020fe2000001ff00 */
[----:B------:R-:W-:Y:S01]  /*2ac0*/  @P3 STS.128 [R34+0xc000], RZ ;  /* 0x00c000ff22003388 */ /* 0x000fe20000000c00 */
[----:B------:R-:W-:Y:S01]  /*2ad0*/  UMOV UR12, UR15 ;  /* 0x0000000f000c7c82 */ /* 0x000fe20008000000 */
[----:B------:R-:W-:Y:S01]  /*2ae0*/  ULDC UR18, c[0x0][0x2dc] ;  /* 0x0000b70000127ab9 */ /* 0x000fe20000000800 */
[----:B------:R-:W-:Y:S01]  /*2af0*/  ULDC UR14, c[0x0][0x2ec] ;  /* 0x0000bb00000e7ab9 */ /* 0x000fe20000000800 */
        /* <DEDUP_REMOVED lines=69> */
[----:B------:R-:W-:Y:S01]  /*2f50*/  UIADD3 UR8, UR8, 0x40, URZ ;  /* 0x0000004008087890 */ /* 0x000fe2000fffe03f */
[----:B------:R-:W-:-:S02]  /*2f60*/  CS2R R30, SRZ ;  /* 0x00000000001e7805 */ /* 0x000fc4000001ff00 */
[----:B---3--:R-:W-:Y:S02]  /*2f70*/  CS2R R28, SRZ ;  /* 0x00000000001c7805 */ /* 0x008fe4000001ff00 */
[----:B------:R-:W-:Y:S02]  /*2f80*/  CS2R R34, SRZ ;  /* 0x0000000000227805 */ /* 0x000fe4000001ff00 */
[----:B------:R-:W-:Y:S02]  /*2f90*/  CS2R R32, SRZ ;  /* 0x0000000000207805 */ /* 0x000fe4000001ff00 */
[----:B------:R-:W-:Y:S01]  /*2fa0*/  CS2R R22, SRZ ;  /* 0x0000000000167805 */ /* 0x000fe2000001ff00 */
[----:B------:R-:W-:-:S03]  /*2fb0*/  UISETP.GE.AND UP0, UPT, UR8, UR5, UPT ;  /* 0x000000050800728c */ /* 0x000fc6000bf06270 */
[----:B------:R-:W-:Y:S01]  /*2fc0*/  ULDC UR8, c[0x0][0x39c] ;  /* 0x0000e70000087ab9 */ /* 0x000fe20000000800 */
[----:B--2---:R4:W2:Y:S04]  /*2fd0*/  LDSM.16.M88.4 R156, [R5] ;  /* 0x00000000059c783b */ /* 0x0048a80000000200 */
[----:B------:R4:W3:Y:S04]  /*2fe0*/  LDSM.16.M88.4 R160, [R5+0x800] ;  /* 0x0008000005a0783b */ /* 0x0008e80000000200 */
[----:B------:R4:W1:Y:S04]  /*2ff0*/  LDSM.16.M88.4 R188, [R5+0x2000] ;  /* 0x0020000005bc783b */ /* 0x0008680000000200 */
[----:B------:R4:W1:Y:S04]  /*3000*/  LDSM.16.M88.4 R192, [R5+0x2800] ;  /* 0x0028000005c0783b */ /* 0x0008680000000200 */
[----:B------:R4:W1:Y:S04]  /*3010*/  LDSM.16.M88.4 R220, [R5+0x4000] ;  /* 0x0040000005dc783b */ /* 0x0008680000000200 */
[----:B------:R4:W1:Y:S02]  /*3020*/  LDSM.16.M88.4 R224, [R5+0x4800] ;  /* 0x0048000005e0783b */ /* 0x0008640000000200 */
.L_x_741:
        /* <DEDUP_REMOVED lines=10> */
[----:B-1----:R1:W-:Y:S04]  /*30d0*/  STL [R1+0xb4], R115 ;  /* 0x0000b47301007387 */ /* 0x0023e80000100800 */
[----:B------:R-:W0:Y:S04]  /*30e0*/  LDGDEPBAR ;  /* 0x00000000000079af */ /* 0x000e280000000000 */
[----:B-1----:R-:W3:Y:S04]  /*30f0*/  LDL R115, [R1+0x8] ;  /* 0x0000080001737983 */ /* 0x002ee80000100800 */
[----:B------:R1:W-:Y:S04]  /*3100*/  STL [R1+0xb0], R114 ;  /* 0x0000b07201007387 */ /* 0x0003e80000100800 */
[----:B-1----:R-:W3:Y:S04]  /*3110*/  LDL R114, [R1+0xc] ;  /* 0x00000c0001727983 */ /* 0x002ee80000100800 */
[----:B------:R1:W-:Y:S04]  /*3120*/  STL [R1+0xac], R113 ;  /* 0x0000ac7101007387 */ /* 0x0003e80000100800 */
[----:B-1----:R-:W3:Y:S04]  /*3130*/  LDL R113, [R1+0x18] ;  /* 0x0000180001717983 */ /* 0x002ee80000100800 */
[----:B------:R1:W-:Y:S04]  /*3140*/  STL [R1+0xa8], R112 ;  /* 0x0000a87001007387 */ /* 0x0003e80000100800 */
[----:B-1----:R-:W3:Y:S04]  /*3150*/  LDL R112, [R1+0x14] ;  /* 0x0000140001707983 */ /* 0x002ee80000100800 */
        /* <DEDUP_REMOVED lines=13> */
[----:B------:R-:W3:Y:S04]  /*3230*/  LDL R102, [R1+0x54] ;  /* 0x0000540001667983 */ /* 0x000ee80000100800 */
[----:B------:R-:W3:Y:S04]  /*3240*/  LDL R101, [R1+0x4c] ;  /* 0x00004c0001657983 */ /* 0x000ee80000100800 */
[----:B------:R-:W3:Y:S01]  /*3250*/  LDL R100, [R1+0x50] ;  /* 0x0000500001647983 */ /* 0x000ee20000100800 */
[----:B------:R-:W-:Y:S04]  /*3260*/  DEPBAR.LE SB0, 0x0 ;  /* 0x000080000000791a */ /* 0x000fe80000000000 */
[----:B------:R-:W-:Y:S06]  /*3270*/  BAR.SYNC.DEFER_BLOCKING 0x0 ;  /* 0x0000000000007b1d */ /* 0x000fec0000010000 */
[----:B------:R-:W-:Y:S04]  /*3280*/  LDSM.16.M88.4 R88, [R252+-0x6000] ;  /* 0xffa00000fc58783b */ /* 0x000fe80000000200 */
[----:B----4-:R-:W-:Y:S04]  /*3290*/  LDSM.16.M88.4 R8, [R246+0xc000] ;  /* 0x00c00000f608783b */ /* 0x010fe80000000200 */
[----:B------:R-:W-:Y:S04]  /*32a0*/  LDSM.16.M88.4 R68, [R246+0xc800] ;  /* 0x00c80000f644783b */ /* 0x000fe80000000200 */
[----:B--2---:R-:W-:Y:S04]  /*32b0*/  LDSM.16.M88.4 R76, [R245+-0x6000] ;  /* 0xffa00000f54c783b */ /* 0x004fe80000000200 */
[----:B------:R-:W-:Y:S04]  /*32c0*/  LDSM.16.M88.4 R80, [R245+-0x5800] ;  /* 0xffa80000f550783b */ /* 0x000fe80000000200 */
[----:B---3--:R-:W-:Y:S04]  /*32d0*/  LDSM.16.M88.4 R96, [R244] ;  /* 0x00000000f460783b */ /* 0x008fe80000000200 */
        /* <DEDUP_REMOVED lines=225> */
[----:B------:R-:W-:Y:S05]  /*40f0*/  IADD3.X R83, R10, UR12, RZ, P0, !PT ;  /* 0x0000000c0a537c10 */ /* 0x000fea00087fe4ff */
[----:B------:R-:W3:Y:S01]  /*4100*/  LDG.E R81, desc[UR6][R82.64] ;  /* 0x0000000652517981 */ /* 0x000ee2000c1e1900 */
[----:B-1----:R-:W-:Y:S03]  /*4110*/  MOV R7, R93 ;  /* 0x0000005d00077202 */ /* 0x002fe60000000f00 */
[----:B------:R-:W3:Y:S01]  /*4120*/  LDG.E R80, desc[UR6][R82.64+0x20] ;  /* 0x0000200652507981 */ /* 0x000ee2000c1e1900 */
[----:B------:R-:W-:Y:S02]  /*4130*/  @P3 FSEL R7, R93, -INF , !P2 ;  /* 0xff8000005d073808 */ /* 0x000fe40005000000 */
[----:B------:R-:W-:Y:S03]  /*4140*/  PLOP3.LUT P3, PT, PT, PT, UP3, 0x80, 0x0 ;  /* 0x000000000000781c */ /* 0x000fe60003f6f038 */
        /* <DEDUP_REMOVED lines=286> */
.L_x_739:
        /* <DEDUP_REMOVED lines=389> */
.L_x_740:
        /* <DEDUP_REMOVED lines=177> */
.L_x_742:
        /* <DEDUP_REMOVED lines=23> */
.L_x_743:
        /* <DEDUP_REMOVED lines=51> */
.L_x_745:
[----:B------:R-:W-:Y:S05]  /*7b30*/  BSYNC B0 ;  /* 0x0000000000007941 */ /* 0x000fea0003800000 */
.L_x_744:
        /* <DEDUP_REMOVED lines=15> */
.L_x_747:
[----:B------:R-:W-:Y:S05]  /*7c30*/  BSYNC B0 ;  /* 0x0000000000007941 */ /* 0x000fea0003800000 */
.L_x_746:
        /* <DEDUP_REMOVED lines=31> */
.L_x_749:
[----:B------:R-:W-:Y:S05]  /*7e30*/  BSYNC B0 ;  /* 0x0000000000007941 */ /* 0x000fea0003800000 */
.L_x_748:
        /* <DEDUP_REMOVED lines=15> */
.L_x_738:
        /* <DEDUP_REMOVED lines=23> */
.L_x_751:
        /* <DEDUP_REMOVED lines=21> */
.L_x_752:
        /* <DEDUP_REMOVED lines=37> */
.L_x_754:
[----:B------:R-:W-:Y:S05]  /*8440*/  BSYNC B0 ;  /* 0x0000000000007941 */ /* 0x000fea0003800000 */
.L_x_753:
        /* <DEDUP_REMOVED lines=15> */
.L_x_756:
[----:B------:R-:W-:Y:S05]  /*8540*/  BSYNC B0 ;  /* 0x0000000000007941 */ /* 0x000fea0003800000 */
.L_x_755:
        /* <DEDUP_REMOVED lines=27> */
.L_x_758:
[----:B------:R-:W-:Y:S05]  /*8700*/  BSYNC B0 ;  /* 0x0000000000007941 */ /* 0x000fea0003800000 */
.L_x_757:
        /* <DEDUP_REMOVED lines=14> */
.L_x_750:
[----:B------:R-:W-:Y:S05]  /*87f0*/  BSYNC B1 ;  /* 0x0000000000017941 */ /* 0x000fea0003800000 */
.L_x_733:
[----:B------:R-:W-:Y:S02]  /*8800*/  ULDC UR5, c[0x0][0xc] ;  /* 0x0000030000057ab9 */ /* 0x000fe40000000800 */
[----:B------:R-:W-:-:S04]  /*8810*/  UIADD3 UR21, UR5, UR21, URZ ;  /* 0x0000001505157290 */ /* 0x000fc8000fffe03f */
[----:B------:R-:W-:-:S06]  /*8820*/  UISETP.GE.AND UP0, UPT, UR21, UR60, UPT ;  /* 0x0000003c1500728c */ /* 0x000fcc000bf06270 */
[----:B------:R-:W-:-:S13]  /*8830*/  PLOP3.LUT P0, PT, PT, PT, UP0, 0x80, 0x0 ;  /* 0x000000000000781c */ /* 0x000fda0003f0f008 */
[----:B------:R-:W-:Y:S05]  /*8840*/  @P0 BRA `(.L_x_759) ;  /* 0x0000000000040947 */ /* 0x000fea0003800000 */
[----:B------:R-:W-:Y:S05]  /*8850*/  BRA `(.L_x_760) ;  /* 0xffffff8000b07947 */ /* 0x000fea000383ffff */
.L_x_759:
[----:B------:R-:W-:Y:S05]  /*8860*/  EXIT ;  /* 0x000000000000794d */ /* 0x000fea0003800000 */
.L_x_761:
        /* <DEDUP_REMOVED lines=9> */
.L_x_1600:


//--------------------- .text._ZN5flash44flash_bwd_dq_dk_dv_loop_seqk_parallel_kernelI23Flash_bwd_kernel_traitsILi192ELi64ELi64ELi8ELi4ELi2ELi2ELb1ELb1EN7cutlass10bfloat16_tE19Flash_kernel_traitsILi192ELi64ELi64ELi8ES3_EELb1ELb0ELb0ELb1ELb0ELb0ELb0EEEvNS_16Flash_bwd_paramsE --------------------------
	.section	.text._ZN5flash44flash_bwd_dq_dk_dv_loop_seqk_parallel_kernelI23Flash_bwd_kernel_traitsILi192ELi64ELi64ELi8ELi4ELi2ELi2ELb1ELb1EN7cutlass10bfloat16_tE19Flash_kernel_traitsILi192ELi64ELi64ELi8ES3_EELb1ELb0ELb0ELb1ELb0ELb0ELb0EEEvNS_16Flash_bwd_paramsE,"ax",@progbits
	.align	128
        .global         _ZN5flash44flash_bwd_dq_dk_dv_loop_seqk_parallel_kernelI23Flash_bwd_kernel_traitsILi192ELi64ELi64ELi8ELi4ELi2ELi2ELb1ELb1EN7cutlass10bfloat16_tE19Flash_kernel_traitsILi192ELi64ELi64ELi8ES3_EELb1ELb0ELb0ELb1ELb0ELb0ELb0EEEvNS_16Flash_bwd_paramsE
        .type           _ZN5flash44flash_bwd_dq_dk_dv_loop_seqk_parallel_kernelI23Flash_bwd_kernel_traitsILi192ELi64ELi64ELi8ELi4ELi2ELi2ELb1ELb1EN7cutlass10bfloat16_tE19Flash_kernel_traitsILi192ELi64ELi64ELi8ES3_EELb1ELb0ELb0ELb1ELb0ELb0ELb0EEEvNS_16Flash_bwd_paramsE,@function
        .size           _ZN5flash44flash_bwd_dq_dk_dv_loop_seqk_parallel_kernelI23Flash_bwd_kernel_traitsILi192ELi64ELi64ELi8ELi4ELi2ELi2ELb1ELb1EN7cutlass10bfloat16_tE19Flash_kernel_traitsILi192ELi64ELi64ELi8ES3_EELb1ELb0ELb0ELb1ELb0ELb0ELb0EEEvNS_16Flash_bwd_paramsE,(.L_x_1601 - _ZN5flash44flash_bwd_dq_dk_dv_loop_seqk_parallel_kernelI23Flash_bwd_kernel_traitsILi192ELi64ELi64ELi8ELi4ELi2ELi2ELb1ELb1EN7cutlass10bfloat16_tE19Flash_kernel_traitsILi192ELi64ELi64ELi8ES3_EELb1ELb0ELb0ELb1ELb0ELb0ELb0EEEvNS_16Flash_bwd_paramsE)
        .other          _ZN5flash44flash_bwd_dq_dk_dv_loop_seqk_parallel_kernelI23Flash_bwd_kernel_traitsILi192ELi64ELi64ELi8ELi4ELi2ELi2ELb1ELb1EN7cutlass10bfloat16_tE19Flash_kernel_traitsILi192ELi64ELi64ELi8ES3_EELb1ELb0ELb0ELb1ELb0ELb0ELb0EEEvNS_16Flash_bwd_paramsE,@"STO_CUDA_ENTRY STV_DEFAULT"
_ZN5flash44flash_bwd_dq_dk_dv_loop_seqk_parallel_kernelI23Flash_bwd_kernel_traitsILi192ELi64ELi64ELi8ELi4ELi2ELi2ELb1ELb1EN7cutlass10bfloat16_tE19Flash_kernel_traitsILi192ELi64ELi64ELi8ES3_EELb1ELb0ELb0ELb1ELb0ELb0ELb0EEEvNS_16Flash_bwd_paramsE:
.text._ZN5flash44flash_bwd_dq_dk_dv_loop_seqk_parallel_kernelI23Flash_bwd_kernel_traitsILi192ELi64ELi64ELi8ELi4ELi2ELi2ELb1ELb1EN7cutlass10bfloat16_tE19Flash_kernel_traitsILi192ELi64ELi64ELi8ES3_EELb1ELb0ELb0ELb1ELb0ELb0ELb0EEEvNS_16Flash_bwd_paramsE:
        /* <DEDUP_REMOVED lines=14> */
[----:B------:R-:W3:Y:S08]  /*00e0*/  S2UR UR44, SR_CTAID.Y ;  /* 0x00000000002c79c3 */ /* 0x000ef00000002600 */
[----:B------:R-:W4:Y:S01]  /*00f0*/  S2UR UR54, SR_CTAID.Z ;  /* 0x00000000003679c3 */ /* 0x000f220000002700 */
[----:B--2---:R-:W-:Y:S01]  /*0100*/  ULEA UR4, UR4, UR5, 0x18 ;  /* 0x0000000504047291 */ /* 0x004fe2000f8ec03f */
[----:B-1----:R-:W-:Y:S01]  /*0110*/  SHF.R.S32.HI R2, RZ, 0x1f, R8 ;  /* 0x0000001fff027819 */ /* 0x002fe20000011408 */
[----:B---3--:R-:W-:-:S03]  /*0120*/  USHF.L.U32 UR5, UR44, 0x7, URZ ;  /* 0x000000072c057899 */ /* 0x008fc6000800063f */
[CC--:B------:R-:W-:Y:S02]  /*0130*/  LEA.HI R0, R2.reuse, R8.reuse, RZ, 0x5 ;  /* 0x0000000802007211 */ /* 0x0c0fe400078f28ff */
[CC--:B------:R-:W-:Y:S02]  /*0140*/  LEA.HI R13, R2.reuse, R8.reuse, RZ, 0x3 ;  /* 0x00000008020d7211 */ /* 0x0c0fe400078f18ff */
[CC--:B------:R-:W-:Y:S01]  /*0150*/  LEA.HI R3, R2.reuse, R8.reuse, RZ, 0x4 ;  /* 0x0000000802037211 */ /* 0x0c0fe200078f20ff */
[----:B----4-:R-:W-:Y:S01]  /*0160*/  USHF.R.S32.HI UR6, URZ, 0x1f, UR54 ;  /* 0x0000001f3f067899 */ /* 0x010fe20008011436 */
[CC--:B------:R-:W-:Y:S01]  /*0170*/  LEA.HI R15, R2.reuse, R8.reuse, RZ, 0x7 ;  /* 0x00000008020f7211 */ /* 0x0c0fe200078f38ff */
[----:B------:R-:W-:Y:S01]  /*0180*/  USHF.R.S32.HI UR61, URZ, 0x1f, UR54 ;  /* 0x0000001f3f3d7899 */ /* 0x000fe20008011436 */
        /* <DEDUP_REMOVED lines=43> */
[----:B------:R-:W-:Y:S02]  /*0440*/  SHF.R.S32.HI R8, RZ, 0x7, R15 ;  /* 0x00000007ff087819 */ /* 0x000fe4000001140f */
[----:B------:R-:W-:Y:S02]  /*0450*/  LEA.HI R15, R3, R10, RZ, 0x3 ;  /* 0x0000000a030f7211 */ /* 0x000fe400078f18ff */
[C---:B------:R-:W-:Y:S02]  /*0460*/  LOP3.LUT R3, R0.reuse, 0x8, R13, 0xf8, !PT ;  /* 0x0000000800037812 */ /* 0x040fe400078ef80d */
[----:B------:R-:W-:Y:S02]  /*0470*/  SHF.R.U32.HI R9, RZ, 0x3, R0 ;  /* 0x00000003ff097819 */ /* 0x000fe40000011600 */
[----:B------:R-:W-:Y:S01]  /*0480*/  LOP3.LUT R7, R0, 0x10, R2, 0xf8, !PT ;  /* 0x0000001000077812 */ /* 0x000fe200078ef802 */
[----:B------:R-:W-:Y:S01]  /*0490*/  IMAD R2, R8, 0x800, R11 ;  /* 0x0000080008027824 */ /* 0x000fe200078e020b */
[----:B------:R-:W-:-:S02]  /*04a0*/  LOP3.LUT R0, R3, R9, RZ, 0x3c, !PT ;  /* 0x0000000903007212 */ /* 0x000fc400078e3cff */
[----:B------:R-:W-:Y:S02]  /*04b0*/  LOP3.LUT R4, R6, 0x1, RZ, 0xc0, !PT ;  /* 0x0000000106047812 */ /* 0x000fe400078ec0ff */
[C---:B------:R-:W-:Y:S01]  /*04c0*/  LOP3.LUT P4, RZ, R5.reuse, 0x4, RZ, 0xc0, !PT ;  /* 0x0000000405ff7812 */ /* 0x040fe2000788c0ff */
[----:B------:R-:W-:Y:S01]  /*04d0*/  IMAD.IADD R0, R2, 0x1, R0 ;  /* 0x0000000102007824 */ /* 0x000fe200078e0200 */
[----:B------:R-:W-:Y:S02]  /*04e0*/  SHF.R.S32.HI R2, RZ, 0x6, R17 ;  /* 0x00000006ff027819 */ /* 0x000fe40000011411 */
[----:B------:R-:W-:Y:S01]  /*04f0*/  ISETP.NE.U32.AND P0, PT, R4, 0x1, PT ;  /* 0x000000010400780c */ /* 0x000fe20003f05070 */
[----:B------:R-:W-:Y:S01]  /*0500*/  IMAD.SHL.U32 R4, R6, 0x40, RZ ;  /* 0x0000004006047824 */ /* 0x000fe200078e00ff */
[----:B------:R-:W-:Y:S01]  /*0510*/  LOP3.LUT P3, RZ, R5, 0x2, RZ, 0xc0, !PT ;  /* 0x0000000205ff7812 */ /* 0x000fe2000786c0ff */
[C---:B------:R-:W-:Y:S01]  /*0520*/  IMAD.SHL.U32 R3, R2.reuse, 0x8, RZ ;  /* 0x0000000802037824 */ /* 0x040fe200078e00ff */
[----:B------:R-:W-:Y:S01]  /*0530*/  LOP3.LUT R5, R15, 0xfffffff8, RZ, 0xc0, !PT ;  /* 0xfffffff80f057812 */ /* 0x000fe200078ec0ff */
[----:B------:R-:W-:Y:S01]  /*0540*/  IMAD R17, R2, 0x200, R12 ;  /* 0x0000020002117824 */ /* 0x000fe200078e020c */
[----:B------:R-:W-:-:S02]  /*0550*/  LOP3.LUT R2, R4, 0x1c0, RZ, 0xc0, !PT ;  /* 0x000001c004027812 */ /* 0x000fc400078ec0ff */
[----:B------:R-:W-:Y:S01]  /*0560*/  R2P PR, R6, 0x6 ;  /* 0x0000000606007804 */ /* 0x000fe20000000000 */
[----:B------:R-:W-:Y:S01]  /*0570*/  IMAD.SHL.U32 R6, R14, 0x20, RZ ;  /* 0x000000200e067824 */ /* 0x000fe200078e00ff */
[----:B------:R-:W-:Y:S01]  /*0580*/  LOP3.LUT R13, R7, 0x8, R13, 0xf8, !PT ;  /* 0x00000008070d7812 */ /* 0x000fe200078ef80d */
[----:B------:R-:W-:Y:S01]  /*0590*/  IMAD.SHL.U32 R7, R8, 0x20, RZ ;  /* 0x0000002008077824 */ /* 0x000fe200078e00ff */
[----:B------:R-:W-:Y:S01]  /*05a0*/  LOP3.LUT R3, R3, 0x18, RZ, 0xc0, !PT ;  /* 0x0000001803037812 */ /* 0x000fe200078ec0ff */
[----:B------:R-:W-:Y:S01]  /*05b0*/  IMAD.IADD R5, R10, 0x1, -R5 ;  /* 0x000000010a057824 */ /* 0x000fe200078e0a05 */
[----:B------:R-:W-:Y:S01]  /*05c0*/  SHF.R.U32.HI R4, RZ, 0x3, R2 ;  /* 0x00000003ff047819 */ /* 0x000fe20000011602 */
[----:B------:R-:W-:Y:S01]  /*05d0*/  IMAD.SHL.U32 R8, R15, 0x40, RZ ;  /* 0x000000400f087824 */ /* 0x000fe200078e00ff */
[----:B------:R-:W-:Y:S01]  /*05e0*/  LOP3.LUT R10, R3, 0x20, R6, 0xf8, !PT ;  /* 0x00000020030a7812 */ /* 0x000fe200078ef806 */
[----:B------:R-:W-:Y:S01]  /*05f0*/  VIADD R15, R22, 0x80 ;  /* 0x00000080160f7836 */ /* 0x000fe20000000000 */
[----:B------:R-:W-:-:S02]  /*0600*/  LOP3.LUT R7, R2, 0x20, R7, 0xf8, !PT ;  /* 0x0000002002077812 */ /* 0x000fc400078ef807 */
[----:B------:R-:W-:Y:S01]  /*0610*/  LOP3.LUT R6, R4, R2, R3, 0x1e, !PT ;  /* 0x0000000204067212 */ /* 0x000fe200078e1e03 */
[----:B------:R-:W-:Y:S01]  /*0620*/  IMAD.SHL.U32 R2, R19, 0x2, RZ ;  /* 0x0000000213027824 */ /* 0x000fe200078e00ff */
[----:B------:R-:W-:Y:S01]  /*0630*/  LOP3.LUT R7, R7, R4, RZ, 0x3c, !PT ;  /* 0x0000000407077212 */ /* 0x000fe200078e3cff */
[C---:B------:R-:W-:Y:S01]  /*0640*/  IMAD.SHL.U32 R3, R5.reuse, 0x40, RZ ;  /* 0x0000004005037824 */ /* 0x040fe200078e00ff */
[C---:B------:R-:W-:Y:S01]  /*0650*/  LOP3.LUT P6, RZ, R5.reuse, 0x4, RZ, 0xc0, !PT ;  /* 0x0000000405ff7812 */ /* 0x040fe200078cc0ff */
[--C-:B------:R-:W-:Y:S01]  /*0660*/  IMAD R4, R16, 0x400, R2.reuse ;  /* 0x0000040010047824 */ /* 0x100fe200078e0202 */
[----:B------:R-:W-:Y:S01]  /*0670*/  LOP3.LUT P5, RZ, R5, 0x2, RZ, 0xc0, !PT ;  /* 0x0000000205ff7812 */ /* 0x000fe200078ac0ff */
[----:B------:R-:W-:Y:S01]  /*0680*/  IMAD R5, R20, 0x400, R2 ;  /* 0x0000040014057824 */ /* 0x000fe200078e0202 */
[----:B------:R-:W-:Y:S02]  /*0690*/  LOP3.LUT R3, R3, 0x1c0, RZ, 0xc0, !PT ;  /* 0x000001c003037812 */ /* 0x000fe400078ec0ff */
[----:B------:R-:W-:Y:S01]  /*06a0*/  LOP3.LUT R2, R11, R13, R9, 0xf6, !PT ;  /* 0x0000000d0b027212 */ /* 0x000fe200078ef609 */
[----:B------:R-:W-:Y:S01]  /*06b0*/  IMAD.IADD R12, R5, 0x1, R7 ;  /* 0x00000001050c7824 */ /* 0x000fe200078e0207 */
[----:B------:R-:W-:Y:S01]  /*06c0*/  LOP3.LUT R8, R8, 0xfffffe00, RZ, 0xc0, !PT ;  /* 0xfffffe0008087812 */ /* 0x000fe200078ec0ff */
[----:B------:R-:W-:Y:S01]  /*06d0*/  IMAD.SHL.U32 R5, R14, 0x8, RZ ;  /* 0x000000080e057824 */ /* 0x000fe200078e00ff */
[----:B------:R-:W-:Y:S01]  /*06e0*/  LEA R2, R2, UR4, 0x1 ;  /* 0x0000000402027c11 */ /* 0x000fe2000f8e08ff */
[----:B------:R-:W-:Y:S01]  /*06f0*/  IMAD.IADD R11, R4, 0x1, R6 ;  /* 0x00000001040b7824 */ /* 0x000fe200078e0206 */
[----:B------:R-:W-:Y:S01]  /*0700*/  SHF.R.U32.HI R4, RZ, 0x3, R3 ;  /* 0x00000003ff047819 */ /* 0x000fe20000011603 */
[--C-:B------:R-:W-:Y:S01]  /*0710*/  IMAD R9, R16, 0x400, R8.reuse ;  /* 0x0000040010097824 */ /* 0x100fe200078e0208 */
[----:B------:R-:W-:Y:S01]  /*0720*/  LOP3.LUT R5, R3, 0x8, R5, 0xf8, !PT ;  /* 0x0000000803057812 */ /* 0x000fe200078ef805 */
[----:B------:R-:W-:Y:S01]  /*0730*/  VIADD R16, R22, 0x40 ;  /* 0x0000004016107836 */ /* 0x000fe20000000000 */
[----:B------:R-:W-:Y:S01]  /*0740*/  LOP3.LUT R3, R4, R10, R3, 0x1e, !PT ;  /* 0x0000000a04037212 */ /* 0x000fe200078e1e03 */
[C---:B------:R-:W-:Y:S01]  /*0750*/  IMAD R7, R20.reuse, 0x400, R8 ;  /* 0x0000040014077824 */ /* 0x040fe200078e0208 */
[----:B------:R-:W-:Y:S01]  /*0760*/  LOP3.LUT R4, R5, R4, RZ, 0x3c, !PT ;  /* 0x0000000405047212 */ /* 0x000fe200078e3cff */
[----:B------:R-:W-:Y:S01]  /*0770*/  IMAD.U32 R5, RZ, RZ, UR5 ;  /* 0x00000005ff057e24 */ /* 0x000fe2000f8e00ff */
[----:B------:R-:W-:Y:S01]  /*0780*/  SHF.R.S32.HI R5, RZ, 0x2, R18 ;  /* 0x00000002ff057819 */ /* 0x000fe20000011412 */
[----:B------:R-:W-:Y:S01]  /*0790*/  IMAD.MOV.U32 R6, RZ, RZ, 0x20 ;  /* 0x00000020ff067424 */ /* 0x000fe200078e00ff */
[----:B------:R-:W-:Y:S01]  /*07a0*/  USHF.R.S32.HI UR5, URZ, 0x1f, UR44 ;  /* 0x0000001f3f057899 */ /* 0x000fe2000801142c */
[----:B------:R-:W-:Y:S01]  /*07b0*/  STL [R1+0x6c], R16 ;  /* 0x00006c1001007387 */ /* 0x000fe20000100800 */
[----:B------:R-:W-:Y:S01]  /*07c0*/  IMAD.IADD R7, R7, 0x1, R4 ;  /* 0x0000000107077824 */ /* 0x000fe200078e0204 */
[----:B------:R-:W-:Y:S01]  /*07d0*/  LOP3.LUT R8, R3, R8, RZ, 0xfc, !PT ;  /* 0x0000000803087212 */ /* 0x000fe200078efcff */
[----:B------:R-:W-:Y:S01]  /*07e0*/  IMAD R14, R20, 0x10, R5 ;  /* 0x00000010140e7824 */ /* 0x000fe200078e0205 */
[----:B------:R-:W-:Y:S01]  /*07f0*/  LEA R5, R17, UR4, 0x1 ;  /* 0x0000000411057c11 */ /* 0x000fe2000f8e08ff */
[----:B------:R-:W-:Y:S01]  /*0800*/  IMAD.IADD R9, R4, 0x1, R9 ;  /* 0x0000000104097824 */ /* 0x000fe200078e0209 */
[----:B------:R-:W-:Y:S01]  /*0810*/  STL [R1+0x70], R15 ;  /* 0x0000700f01007387 */ /* 0x000fe20000100800 */
[----:B------:R-:W-:Y:S01]  /*0820*/  IMAD.U32 R4, RZ, RZ, UR6 ;  /* 0x00000006ff047e24 */ /* 0x000fe2000f8e00ff */
[----:B------:R-:W-:Y:S01]  /*0830*/  SEL R4, R6, 0xffffffe0, !P3 ;  /* 0xffffffe006047807 */ /* 0x000fe20005800000 */
[----:B------:R-:W-:Y:S01]  /*0840*/  IMAD.MOV.U32 R13, RZ, RZ, 0x40 ;  /* 0x00000040ff0d7424 */ /* 0x000fe200078e00ff */
[----:B------:R1:W-:Y:S01]  /*0850*/  STL [R1+0x74], R14 ;  /* 0x0000740e01007387 */ /* 0x0003e20000100800 */
[----:B------:R-:W-:Y:S01]  /*0860*/  IMAD.U32 R3, RZ, RZ, UR5 ;  /* 0x00000005ff037e24 */ /* 0x000fe2000f8e00ff */
[----:B------:R-:W-:Y:S01]  /*0870*/  UIADD3 UR5, UR4, 0x12000, URZ ;  /* 0x0001200004057890 */ /* 0x000fe2000fffe03f */
[----:B------:R-:W-:Y:S01]  /*0880*/  IMAD.MOV.U32 R10, RZ, RZ, -0x10 ;  /* 0xfffffff0ff0a7424 */ /* 0x000fe200078e00ff */
[----:B------:R2:W-:Y:S01]  /*0890*/  STL [R1+0x2c], R5 ;  /* 0x00002c0501007387 */ /* 0x0005e20000100800 */
[----:B------:R-:W-:Y:S01]  /*08a0*/  IMAD.U32 R3, RZ, RZ, UR6 ;  /* 0x00000006ff037e24 */ /* 0x000fe2000f8e00ff */
[----:B------:R-:W-:Y:S01]  /*08b0*/  SEL R3, R13, 0xffffffc0, !P4 ;  /* 0xffffffc00d037807 */ /* 0x000fe20006000000 */
[----:B------:R-:W-:Y:S01]  /*08c0*/  UIADD3 UR6, UR4, 0xc000, URZ ;  /* 0x0000c00004067890 */ /* 0x000fe2000fffe03f */
[----:B------:R-:W-:-:S02]  /*08d0*/  SEL R10, R10, 0x10, !P0 ;  /* 0x000000100a0a7807 */ /* 0x000fc40004000000 */
[----:B------:R-:W-:Y:S02]  /*08e0*/  SEL R6, R6, 0xffffffe0, !P5 ;  /* 0xffffffe006067807 */ /* 0x000fe40006800000 */
        /* <DEDUP_REMOVED lines=41> */
.L_x_806:
        /* <DEDUP_REMOVED lines=67> */
.L_x_762:
        /* <DEDUP_REMOVED lines=52> */
[----:B------:R-:W-:-:S02]  /*12f0*/  UIMAD.WIDE.U32 UR14, UR8, UR10, URZ ;  /* 0x0000000a080e72a5 */ /* 0x000fc4000f8e003f */
[----:B------:R-:W-:Y:S02]  /*1300*/  UIMAD UR12, UR9, UR10, URZ ;  /* 0x0000000a090c72a4 */ /* 0x000fe4000f8e023f */
[----:B------:R-:W-:Y:S02]  /*1310*/  UIADD3 UR6, UR11, UR6, URZ ;  /* 0x000000060b067290 */ /* 0x000fe4000fffe03f */
[----:B------:R-:W-:Y:S02]  /*1320*/  @UP1 UIADD3 UR31, UR13, UR19, URZ ;  /* 0x000000130d1f1290 */ /* 0x000fe4000fffe03f */
        /* <DEDUP_REMOVED lines=76> */
.L_x_764:
        /* <DEDUP_REMOVED lines=13> */
.L_x_765:
        /* <DEDUP_REMOVED lines=11> */
.L_x_766:
[----:B------:R-:W-:-:S04]  /*1970*/  UIMAD UR8, UR44, UR57, UR54 ;  /* 0x000000392c0872a4 */ /* 0x000fc8000f8e0236 */
[----:B------:R-:W-:-:S12]  /*1980*/  UIMAD UR8, UR8, UR56, URZ ;  /* 0x00000038080872a4 */ /* 0x000fd8000f8e023f */
.L_x_767:
[----:B------:R-:W2:Y:S01]  /*1990*/  LDL.64 R4, [R1+0x50] ;  /* 0x0000500001047983 */ /* 0x000ea20000100a00 */
[----:B------:R-:W1:Y:S03]  /*19a0*/  LDC.64 R18, c[0x0][0x420] ;  /* 0x00010800ff127b82 */ /* 0x000e660000000a00 */
[----:B------:R3:W2:Y:S01]  /*19b0*/  LDL.64 R40, [R1+0x50] ;  /* 0x0000500001287983 */ /* 0x0006a20000100a00 */
[----:B------:R-:W-:Y:S01]  /*19c0*/  UIADD3 UR19, UR14, UR8, URZ ;  /* 0x000000080e137290 */ /* 0x000fe2000fffe03f */
[----:B------:R-:W-:Y:S01]  /*19d0*/  BSSY B1, `(.L_x_763) ;  /* 0x000089b000017945 */ /* 0x000fe20003800000 */
[----:B------:R-:W-:Y:S01]  /*19e0*/  UIMAD UR10, UR58, UR57, URZ ;  /* 0x000000393a0a72a4 */ /* 0x000fe2000f8e023f */
[----:B------:R-:W4:Y:S01]  /*19f0*/  S2R R37, SR_TID.X ;  /* 0x0000000000257919 */ /* 0x000f220000002100 */
[----:B------:R-:W-:Y:S01]  /*1a00*/  ULDC.64 UR8, c[0x0][0x428] ;  /* 0x00010a0000087ab9 */ /* 0x000fe20000000a00 */
[----:B------:R-:W-:Y:S01]  /*1a10*/  UISETP.GE.AND UP2, UPT, UR34, 0x1, UPT ;  /* 0x000000012200788c */ /* 0x000fe2000bf46270 */
[----:B------:R-:W-:Y:S01]  /*1a20*/  IMAD.U32 R10, RZ, RZ, UR8 ;  /* 0x00000008ff0a7e24 */ /* 0x000fe2000f8e00ff */
[----:B------:R-:W-:Y:S01]  /*1a30*/  UIADD3 UR16, UR14, UR33, URZ ;  /* 0x000000210e107290 */ /* 0x000fe2000fffe03f */
[----:B------:R-:W-:Y:S01]  /*1a40*/  ULDC.64 UR40, c[0x0][0x478] ;  /* 0x00011e0000287ab9 */ /* 0x000fe20000000a00 */
[----:B------:R-:W-:Y:S01]  /*1a50*/  ULDC.64 UR38, c[0x0][0x2b0] ;  /* 0x0000ac0000267ab9 */ /* 0x000fe20000000a00 */
[----:B-1----:R-:W-:-:S04]  /*1a60*/  IMAD R7, R18, UR18, RZ ;  /* 0x0000001212077c24 */ /* 0x002fc8000f8e02ff */
[----:B------:R-:W-:Y:S01]  /*1a70*/  IMAD R9, R19, UR14, R7 ;  /* 0x0000000e13097c24 */ /* 0x000fe2000f8e0207 */
[----:B----4-:R-:W-:-:S04]  /*1a80*/  SHF.R.S32.HI R38, RZ, 0x1f, R37 ;  /* 0x0000001fff267819 */ /* 0x010fc80000011425 */
[----:B------:R-:W-:-:S04]  /*1a90*/  LEA.HI R34, R38, R37, RZ, 0x3 ;  /* 0x0000002526227211 */ /* 0x000fc800078f18ff */
[----:B------:R-:W-:-:S04]  /*1aa0*/  SHF.R.S32.HI R25, RZ, 0x3, R34 ;  /* 0x00000003ff197819 */ /* 0x000fc80000011422 */
[----:B------:R-:W-:Y:S02]  /*1ab0*/  SHF.R.S32.HI R36, RZ, 0x1f, R25 ;  /* 0x0000001fff247819 */ /* 0x000fe40000011419 */
[----:B------:R-:W-:-:S04]  /*1ac0*/  IADD3 R6, P1, R25, UR14, RZ ;  /* 0x0000000e19067c10 */ /* 0x000fc8000ff3e0ff */
[----:B------:R-:W-:-:S05]  /*1ad0*/  IADD3.X R8, R36, UR18, RZ, P1, !PT ;  /* 0x0000001224087c10 */ /* 0x000fca0008ffe4ff */
        /* <DEDUP_REMOVED lines=19> */
[----:B------:R-:W-:Y:S01]  /*1c10*/  IMAD.WIDE.U32 R4, R10, UR54, R4 ;  /* 0x000000360a047c25 */ /* 0x000fe2000f8e0004 */
[----:B------:R-:W-:Y:S02]  /*1c20*/  ULEA.HI.SX32 UR31, UR46, 0xffffffff, 0x1a ;  /* 0xffffffff2e1f7891 */ /* 0x000fe4000f8fd23f */
[----:B------:R-:W-:Y:S01]  /*1c30*/  LOP3.LUT R6, R11, 0xffffffe0, RZ, 0xc0, !PT ;  /* 0xffffffe00b067812 */ /* 0x000fe200078ec0ff */
[----:B------:R-:W-:Y:S01]  /*1c40*/  IMAD.U32 R10, RZ, RZ, UR8 ;  /* 0x00000008ff0a7e24 */ /* 0x000fe2000f8e00ff */
[----:B------:R-:W-:Y:S01]  /*1c50*/  UIADD3 UR8, UP1, UP0, UR36, UR6, UR48 ;  /* 0x0000000624087290 */ /* 0x000fe2000f83e030 */
[----:B------:R-:W-:Y:S01]  /*1c60*/  SHF.R.S32.HI R11, RZ, 0x5, R11 ;  /* 0x00000005ff0b7819 */ /* 0x000fe2000001140b */
[----:B------:R-:W-:Y:S01]  /*1c70*/  VIADD R7, R5, UR13 ;  /* 0x0000000d05077c36 */ /* 0x000fe20008000000 */
[----:B------:R-:W-:Y:S01]  /*1c80*/  UIMAD UR17, UR54, UR9, UR11 ;  /* 0x00000009361172a4 */ /* 0x000fe2000f8e020b */
[----:B------:R-:W-:Y:S01]  /*1c90*/  IMAD.IADD R30, R37, 0x1, -R6 ;  /* 0x00000001251e7824 */ /* 0x000fe200078e0a06 */
[----:B------:R-:W-:Y:S01]  /*1ca0*/  UIADD3.X UR6, UR15, UR12, UR51, UP1, UP0 ;  /* 0x0000000c0f067290 */ /* 0x000fe20008fe0433 */
[----:B------:R-:W-:Y:S01]  /*1cb0*/  IMAD.MOV.U32 R6, RZ, RZ, R4 ;  /* 0x000000ffff067224 */ /* 0x000fe200078e0004 */
[----:B------:R-:W-:Y:S01]  /*1cc0*/  UIADD3 UR8, UP1, UP0, UR50, UR8, UR52 ;  /* 0x0000000832087290 */ /* 0x000fe2000f83e034 */
[----:B------:R-:W-:Y:S01]  /*1cd0*/  IMAD R5, R11, UR10, R30 ;  /* 0x0000000a0b057c24 */ /* 0x000fe2000f8e021e */
[----:B------:R-:W-:Y:S01]  /*1ce0*/  ULDC.64 UR14, c[0x0][0x210] ;  /* 0x00008400000e7ab9 */ /* 0x000fe20000000a00 */
[----:B------:R-:W-:Y:S01]  /*1cf0*/  IMAD.WIDE.U32 R8, R10, UR54, R8 ;  /* 0x000000360a087c25 */ /* 0x000fe2000f8e0008 */
[----:B------:R-:W-:-:S02]  /*1d00*/  UIADD3.X UR6, UR49, UR6, UR45, UP1, UP0 ;  /* 0x0000000631067290 */ /* 0x000fc40008fe042d */
[C---:B------:R-:W-:Y:S01]  /*1d10*/  IADD3 R4, P0, R5.reuse, UR8, RZ ;  /* 0x0000000805047c10 */ /* 0x040fe2000ff1e0ff */
[----:B------:R-:W-:Y:S01]  /*1d20*/  ULDC.64 UR8, c[0x0][0x400] ;  /* 0x0001000000087ab9 */ /* 0x000fe20000000a00 */
[-C--:B------:R-:W-:Y:S01]  /*1d30*/  IMAD R10, R36, R18.reuse, RZ ;  /* 0x00000012240a7224 */ /* 0x080fe200078e02ff */
[----:B------:R-:W-:Y:S01]  /*1d40*/  ULDC.64 UR10, c[0x0][0x3e0] ;  /* 0x0000f800000a7ab9 */ /* 0x000fe20000000a00 */
[----:B------:R-:W-:Y:S01]  /*1d50*/  LEA.HI.X.SX32 R5, R5, UR6, 0x1, P0 ;  /* 0x0000000605057c11 */ /* 0x000fe200080f0eff */
[C---:B------:R-:W-:Y:S01]  /*1d60*/  IMAD.WIDE.U32 R6, R25.reuse, R18, R6 ;  /* 0x0000001219067225 */ /* 0x040fe200078e0006 */
[----:B------:R-:W-:Y:S01]  /*1d70*/  LEA R32, P0, R4, UR8, 0x2 ;  /* 0x0000000804207c11 */ /* 0x000fe2000f8010ff */
[----:B------:R-:W-:Y:S01]  /*1d80*/  UIMAD.WIDE UR12, UR19, 0x4, UR40 ;  /* 0x00000004130c78a5 */ /* 0x000fe2000f8e0228 */
        /* <DEDUP_REMOVED lines=21> */
[----:B------:R-:W-:Y:S04]  /*1ee0*/  BSSY B0, `(.L_x_769) ;  /* 0x000003a000007945 */ /* 0x000fe80003800000 */
[----:B------:R-:W-:Y:S01]  /*1ef0*/  @P1 BAR.SYNC.DEFER_BLOCKING 0x0 ;  /* 0x0000000000001b1d */ /* 0x000fe20000010000 */
[----:B------:R-:W-:Y:S01]  /*1f00*/  IMAD.U32 R11, RZ, RZ, UR6 ;  /* 0x00000006ff0b7e24 */ /* 0x000fe2000f8e00ff */
[----:B------:R-:W-:Y:S01]  /*1f10*/  IADD3 R10, P0, R4, UR32, RZ ;  /* 0x00000020040a7c10 */ /* 0x000fe2000ff1e0ff */
[----:B------:R-:W-:Y:S01]  /*1f20*/  IMAD R4, R31, UR16, RZ ;  /* 0x000000101f047c24 */ /* 0x000fe2000f8e02ff */
[----:B------:R-:W-:Y:S01]  /*1f30*/  UIMAD UR6, UR9, -0x40, UR34 ;  /* 0xffffffc0090678a4 */ /* 0x000fe2000f8e0222 */
[----:B------:R-:W-:-:S02]  /*1f40*/  ISETP.GE.AND P4, PT, R35, UR8, PT ;  /* 0x0000000823007c0c */ /* 0x000fc4000bf86270 */
[----:B------:R-:W-:Y:S01]  /*1f50*/  IADD3.X R11, R5, UR43, R11, P0, !PT ;  /* 0x0000002b050b7c10 */ /* 0x000fe200087fe40b */
[----:B------:R-:W-:Y:S01]  /*1f60*/  IMAD R4, R17, UR17, R4 ;  /* 0x0000001111047c24 */ /* 0x000fe2000f8e0204 */
[----:B------:R-:W-:Y:S01]  /*1f70*/  ISETP.GE.AND P0, PT, R25, UR8, PT ;  /* 0x0000000819007c0c */ /* 0x000fe2000bf06270 */
[----:B------:R-:W-:Y:S01]  /*1f80*/  UMOV UR17, UR12 ;  /* 0x0000000c00117c82 */ /* 0x000fe20008000000 */
[----:B------:R-:W-:Y:S01]  /*1f90*/  UMOV UR12, UR18 ;  /* 0x00000012000c7c82 */ /* 0x000fe20008000000 */
[----:B------:R-:W-:Y:S01]  /*1fa0*/  IMAD.WIDE.U32 R10, R17, UR16, R10 ;  /* 0x00000010110a7c25 */ /* 0x000fe2000f8e000a */
[----:B------:R-:W-:Y:S01]  /*1fb0*/  UMOV UR16, UR13 ;  /* 0x0000000d00107c82 */ /* 0x000fe20008000000 */
[----:B------:R-:W-:Y:S01]  /*1fc0*/  UMOV UR13, UR19 ;  /* 0x00000013000d7c82 */ /* 0x000fe20008000000 */
[----:B------:R-:W-:Y:S01]  /*1fd0*/  ISETP.GE.AND P6, PT, R25, UR6, PT ;  /* 0x0000000619007c0c */ /* 0x000fe2000bfc6270 */
        /* <DEDUP_REMOVED lines=42> */
.L_x_770:
[----:B------:R-:W-:Y:S05]  /*2280*/  BSYNC B0 ;  /* 0x0000000000007941 */ /* 0x000fea0003800000 */
.L_x_769:
        /* <DEDUP_REMOVED lines=44> */
.L_x_772:
[----:B------:R-:W-:Y:S05]  /*2550*/  BSYNC B0 ;  /* 0x0000000000007941 */ /* 0x000fea0003800000 */
.L_x_771:
        /* <DEDUP_REMOVED lines=34> */
.L_x_774:
[----:B------:R-:W-:Y:S05]  /*2780*/  BSYNC B0 ;  /* 0x0000000000007941 */ /* 0x000fea0003800000 */
.L_x_773:
        /* <DEDUP_REMOVED lines=37> */
.L_x_776:
[----:B------:R-:W-:Y:S05]  /*29e0*/  BSYNC B0 ;  /* 0x0000000000007941 */ /* 0x000fea0003800000 */
.L_x_775:
        /* <DEDUP_REMOVED lines=27> */
.L_x_778:
[----:B------:R-:W-:Y:S05]  /*2ba0*/  BSYNC B0 ;  /* 0x0000000000007941 */ /* 0x000fea0003800000 */
.L_x_777:
        /* <DEDUP_REMOVED lines=40> */
.L_x_780:
[----:B------:R-:W-:Y:S05]  /*2e30*/  BSYNC B0 ;  /* 0x0000000000007941 */ /* 0x000fea0003800000 */
.L_x_779:
        /* <DEDUP_REMOVED lines=57> */
.L_x_782:
[----:B------:R-:W-:Y:S05]  /*31d0*/  BSYNC B0 ;  /* 0x0000000000007941 */ /* 0x000fea0003800000 */
.L_x_781:
        /* <DEDUP_REMOVED lines=44> */
.L_x_784:
[----:B------:R-:W-:Y:S05]  /*34a0*/  BSYNC B0 ;  /* 0x0000000000007941 */ /* 0x000fea0003800000 */
.L_x_783:
[----:B------:R-:W-:Y:S01]  /*34b0*/  IMAD.MOV.U32 R4, RZ, RZ, 0x4 ;  /* 0x00000004ff047424 */ /* 0x000fe200078e00ff */
[----:B------:R-:W0:Y:S01]  /*34c0*/  LDGDEPBAR ;  /* 0x00000000000079af */ /* 0x000e220000000000 */
[----:B-12---:R-:W-:Y:S01]  /*34d0*/  IMAD.MOV.U32 R6, RZ, RZ, 0x7f800000 ;  /* 0x7f800000ff067424 */ /* 0x006fe200078e00ff */
[----:B------:R-:W-:Y:S01]  /*34e0*/  ULDC.64 UR14, c[0x0][0x3c8] ;  /* 0x0000f200000e7ab9 */ /* 0x000fe20000000a00 */
[----:B------:R-:W-:Y:S01]  /*34f0*/  IMAD.MOV.U32 R7, RZ, RZ, 0x7f800000 ;  /* 0x7f800000ff077424 */ /* 0x000fe200078e00ff */
[----:B------:R-:W-:Y:S01]  /*3500*/  UISETP.NE.U32.AND UP1, UPT, UR14, URZ, UPT ;  /* 0x0000003f0e00728c */ /* 0x000fe2000bf25070 */
[----:B------:R-:W-:Y:S01]  /*3510*/  IMAD.WIDE R4, R16, R4, UR12 ;  /* 0x0000000c10047e25 */ /* 0x000fe2000f8e0204 */
[----:B------:R-:W1:Y:S01]  /*3520*/  LDC.64 R12, c[0x0][0x3b8] ;  /* 0x0000ee00ff0c7b82 */ /* 0x000e620000000a00 */
[----:B------:R-:W2:Y:S01]  /*3530*/  S2R R8, SR_TID.X ;  /* 0x0000000000087919 */ /* 0x000ea20000002100 */
[----:B------:R-:W-:Y:S01]  /*3540*/  UISETP.NE.AND.EX UP1, UPT, UR15, URZ, UPT, UP1 ;  /* 0x0000003f0f00728c */ /* 0x000fe2000bf25310 */
[----:B------:R-:W-:Y:S01]  /*3550*/  ULDC UR20, c[0x0][0x2d0] ;  /* 0x0000b40000147ab9 */ /* 0x000fe20000000800 */
[----:B------:R-:W5:Y:S01]  /*3560*/  @!P5 LDG.E R6, desc[UR4][R4.64+0x20] ;  /* 0x000020040406d981 */ /* 0x000f62000c1e1900 */
[----:B------:R-:W-:-:S03]  /*3570*/  ULDC UR22, c[0x0][0x2dc] ;  /* 0x0000b70000167ab9 */ /* 0x000fc60000000800 */
[----:B------:R-:W-:Y:S01]  /*3580*/  PLOP3.LUT P0, PT, PT, PT, UP1, 0x80, 0x0 ;  /* 0x000000000000781c */ /* 0x000fe20003f0f018 */
[----:B------:R3:W5:Y:S04]  /*3590*/  @!P6 LDG.E R7, desc[UR4][R4.64] ;  /* 0x000000040407e981 */ /* 0x000768000c1e1900 */
[----:B------:R-:W-:Y:S01]  /*35a0*/  @UP1 ULDC.64 UR18, c[0x0][0x3d0] ;  /* 0x0000f40000121ab9 */ /* 0x000fe20000000a00 */
[----:B------:R-:W-:Y:S01]  /*35b0*/  @UP1 UMOV UR10, UR54 ;  /* 0x00000036000a1c82 */ /* 0x000fe20008000000 */
[----:B------:R-:W-:Y:S01]  /*35c0*/  @UP1 UIMAD UR6, UR55, UR18, URZ ;  /* 0x00000012370612a4 */ /* 0x000fe2000f8e023f */
[----:B------:R-:W-:Y:S01]  /*35d0*/  @UP1 UMOV UR11, UR61 ;  /* 0x0000003d000b1c82 */ /* 0x000fe20008000000 */
[----:B------:R-:W-:-:S04]  /*35e0*/  DEPBAR.LE SB0, 0x1 ;  /* 0x000080400000791a */ /* 0x000fc80000000000 */
[----:B------:R-:W-:Y:S01]  /*35f0*/  BAR.SYNC.DEFER_BLOCKING 0x0 ;  /* 0x0000000000007b1d */ /* 0x000fe20000010000 */
[----:B------:R-:W-:Y:S02]  /*3600*/  @UP1 UIMAD.WIDE.U32 UR10, UR44, UR18, UR10 ;  /* 0x000000122c0a12a5 */ /* 0x000fe4000f8e000a */
[----:B------:R-:W-:Y:S02]  /*3610*/  @UP1 UIMAD UR6, UR44, UR19, UR6 ;  /* 0x000000132c0612a4 */ /* 0x000fe4000f8e0206 */
[----:B------:R-:W-:Y:S02]  /*3620*/  @UP1 ULEA UR14, UP0, UR10, UR14, 0x2 ;  /* 0x0000000e0a0e1291 */ /* 0x000fe4000f80103f */
[----:B------:R-:W-:Y:S01]  /*3630*/  @UP1 UIADD3 UR6, UR11, UR6, URZ ;  /* 0x000000060b061290 */ /* 0x000fe2000fffe03f */
[----:B------:R-:W-:Y:S01]  /*3640*/  IMAD.MOV.U32 R240, RZ, RZ, 0x20 ;  /* 0x00000020fff07424 */ /* 0x000fe200078e00ff */
[----:B------:R-:W-:Y:S02]  /*3650*/  CS2R R142, SRZ ;  /* 0x00000000008e7805 */ /* 0x000fe4000001ff00 */
[----:B------:R-:W-:Y:S01]  /*3660*/  CS2R R140, SRZ ;  /* 0x00000000008c7805 */ /* 0x000fe2000001ff00 */
[----:B------:R-:W-:Y:S01]  /*3670*/  @UP1 ULEA.HI.X UR15, UR10, UR15, UR6, 0x2, UP0 ;  /* 0x0000000f0a0f1291 */ /* 0x000fe200080f1406 */
[----:B---3--:R-:W-:Y:S01]  /*3680*/  IMAD.U32 R4, RZ, RZ, UR14 ;  /* 0x0000000eff047e24 */ /* 0x008fe2000f8e00ff */
[----:B------:R-:W-:Y:S01]  /*3690*/  CS2R R146, SRZ ;  /* 0x0000000000927805 */ /* 0x000fe2000001ff00 */
[----:B------:R-:W-:Y:S01]  /*36a0*/  @UP1 ULDC UR6, c[0x0][0x2e8] ;  /* 0x0000ba0000061ab9 */ /* 0x000fe20000000800 */
[----:B--2---:R-:W-:Y:S01]  /*36b0*/  IMAD.SHL.U32 R8, R8, 0x2, RZ ;  /* 0x0000000208087824 */ /* 0x004fe200078e00ff */
[----:B------:R-:W-:Y:S01]  /*36c0*/  CS2R R144, SRZ ;  /* 0x0000000000907805 */ /* 0x000fe2000001ff00 */
[----:B------:R-:W-:Y:S01]  /*36d0*/  IMAD.U32 R5, RZ, RZ, UR15 ;  /* 0x0000000fff057e24 */ /* 0x000fe2000f8e00ff */
[----:B------:R-:W-:-:S02]  /*36e0*/  CS2R R138, SRZ ;  /* 0x00000000008a7805 */ /* 0x000fc4000001ff00 */
[----:B------:R-:W-:Y:S02]  /*36f0*/  CS2R R136, SRZ ;  /* 0x0000000000887805 */ /* 0x000fe4000001ff00 */
[----:B------:R-:W-:Y:S02]  /*3700*/  CS2R R134, SRZ ;  /* 0x0000000000867805 */ /* 0x000fe4000001ff00 */
[----:B------:R-:W-:Y:S02]  /*3710*/  CS2R R132, SRZ ;  /* 0x0000000000847805 */ /* 0x000fe4000001ff00 */
[----:B------:R-:W-:Y:S02]  /*3720*/  CS2R R126, SRZ ;  /* 0x00000000007e7805 */ /* 0x000fe4000001ff00 */
[----:B------:R-:W-:Y:S01]  /*3730*/  CS2R R124, SRZ ;  /* 0x00000000007c7805 */ /* 0x000fe2000001ff00 */
[----:B----4-:R2:W3:Y:S04]  /*3740*/  @P0 LDG.E R11, desc[UR4][R4.64] ;  /* 0x00000004040b0981 */ /* 0x0104e8000c1e1900 */
[----:B-----5:R-:W-:Y:S01]  /*3750*/  STL [R1+0x68], R6 ;  /* 0x0000680601007387 */ /* 0x020fe20000100800 */
[----:B------:R-:W-:-:S02]  /*3760*/  CS2R R130, SRZ ;  /* 0x0000000000827805 */ /* 0x000fc4000001ff00 */
[----:B------:R-:W-:Y:S02]  /*3770*/  CS2R R128, SRZ ;  /* 0x0000000000807805 */ /* 0x000fe4000001ff00 */
[----:B------:R-:W-:Y:S01]  /*3780*/  CS2R R122, SRZ ;  /* 0x00000000007a7805 */ /* 0x000fe2000001ff00 */
[----:B------:R1:W-:Y:S01]  /*3790*/  STL [R1+0x64], R7 ;  /* 0x0000640701007387 */ /* 0x0003e20000100800 */
[----:B------:R-:W-:Y:S02]  /*37a0*/  CS2R R120, SRZ ;  /* 0x0000000000787805 */ /* 0x000fe4000001ff00 */
[----:B------:R-:W-:Y:S02]  /*37b0*/  CS2R R118, SRZ ;  /* 0x0000000000767805 */ /* 0x000fe4000001ff00 */
[----:B------:R-:W-:Y:S01]  /*37c0*/  CS2R R116, SRZ ;  /* 0x0000000000747805 */ /* 0x000fe2000001ff00 */
[----:B------:R-:W4:Y:S01]  /*37d0*/  LDSM.16.M88.4 R164, [R252+0x12000] ;  /* 0x01200000fca4783b */ /* 0x000f220000000200 */
[----:B------:R-:W-:-:S02]  /*37e0*/  CS2R R110, SRZ ;  /* 0x00000000006e7805 */ /* 0x000fc4000001ff00 */
[----:B------:R-:W-:Y:S02]  /*37f0*/  CS2R R108, SRZ ;  /* 0x00000000006c7805 */ /* 0x000fe4000001ff00 */
[----:B------:R-:W-:Y:S01]  /*3800*/  CS2R R114, SRZ ;  /* 0x0000000000727805 */ /* 0x000fe2000001ff00 */
[----:B------:R-:W3:Y:S01]  /*3810*/  LDSM.16.M88.4 R168, [R252+0x12800] ;  /* 0x01280000fca8783b */ /* 0x000ee20000000200 */
[----:B------:R-:W-:Y:S02]  /*3820*/  CS2R R112, SRZ ;  /* 0x0000000000707805 */ /* 0x000fe4000001ff00 */
[----:B------:R-:W-:Y:S02]  /*3830*/  CS2R R106, SRZ ;  /* 0x00000000006a7805 */ /* 0x000fe4000001ff00 */
[----:B------:R-:W-:Y:S01]  /*3840*/  CS2R R104, SRZ ;  /* 0x0000000000687805 */ /* 0x000fe2000001ff00 */
[----:B------:R-:W3:Y:S01]  /*3850*/  LDSM.16.M88.4 R196, [R252+0x14000] ;  /* 0x01400000fcc4783b */ /* 0x000ee20000000200 */
        /* <DEDUP_REMOVED lines=15> */
[----:B-1----:R-:W5:Y:S01]  /*3950*/  LDG.E.64 R6, desc[UR4][R12.64+0x8] ;  /* 0x000008040c067981 */ /* 0x002f62000c1e1b00 */
[----:B------:R-:W3:Y:S01]  /*3960*/  @P0 MUFU.RCP R9, UR6 ;  /* 0x0000000600090d08 */ /* 0x000ee20008001000 */
[----:B--2---:R-:W-:-:S02]  /*3970*/  LOP3.LUT R5, R34, 0xfffffff8, RZ, 0xc0, !PT ;  /* 0xfffffff822057812 */ /* 0x004fc400078ec0ff */
[----:B------:R-:W-:Y:S02]  /*3980*/  CS2R R50, SRZ ;  /* 0x0000000000327805 */ /* 0x000fe4000001ff00 */
[----:B------:R-:W-:Y:S02]  /*3990*/  LEA.HI R4, R38, R37, RZ, 0x7 ;  /* 0x0000002526047211 */ /* 0x000fe400078f38ff */
[----:B------:R-:W-:Y:S02]  /*39a0*/  CS2R R48, SRZ ;  /* 0x0000000000307805 */ /* 0x000fe4000001ff00 */
[----:B------:R-:W-:Y:S01]  /*39b0*/  CS2R R42, SRZ ;  /* 0x00000000002a7805 */ /* 0x000fe2000001ff00 */
[----:B------:R-:W-:Y:S01]  /*39c0*/  IMAD.IADD R5, R37, 0x1, -R5 ;  /* 0x0000000125057824 */ /* 0x000fe200078e0a05 */
[----:B------:R-:W-:Y:S01]  /*39d0*/  SHF.R.S32.HI R4, RZ, 0x7, R4 ;  /* 0x00000007ff047819 */ /* 0x000fe20000011404 */
[----:B------:R-:W-:Y:S01]  /*39e0*/  UIMAD UR6, UR44, UR57, UR54 ;  /* 0x000000392c0672a4 */ /* 0x000fe2000f8e0236 */
[----:B------:R-:W-:-:S02]  /*39f0*/  CS2R R40, SRZ ;  /* 0x0000000000287805 */ /* 0x000fc4000001ff00 */
[----:B------:R-:W-:Y:S02]  /*3a00*/  CS2R R28, SRZ ;  /* 0x00000000001c7805 */ /* 0x000fe4000001ff00 */
[----:B------:R-:W-:Y:S01]  /*3a10*/  LOP3.LUT P1, RZ, R5, 0x2, RZ, 0xc0, !PT ;  /* 0x0000000205ff7812 */ /* 0x000fe2000782c0ff */
[----:B------:R-:W-:Y:S01]  /*3a20*/  IMAD.SHL.U32 R10, R4, 0x20, RZ ;  /* 0x00000020040a7824 */ /* 0x000fe200078e00ff */
[----:B------:R-:W-:Y:S01]  /*3a30*/  USHF.L.U32 UR6, UR6, 0x5, URZ ;  /* 0x0000000506067899 */ /* 0x000fe2000800063f */
[----:B------:R-:W-:Y:S01]  /*3a40*/  IMAD.U32 R5, RZ, RZ, UR35 ;  /* 0x00000023ff057e24 */ /* 0x000fe2000f8e00ff */
[----:B------:R-:W-:Y:S02]  /*3a50*/  CS2R R26, SRZ ;  /* 0x00000000001a7805 */ /* 0x000fe4000001ff00 */
[----:B------:R-:W-:Y:S02]  /*3a60*/  CS2R R24, SRZ ;  /* 0x0000000000187805 */ /* 0x000fe4000001ff00 */
[----:B------:R-:W-:Y:S01]  /*3a70*/  LOP3.LUT R10, R10, 0x6, R8, 0xf8, !PT ;  /* 0x000000060a0a7812 */ /* 0x000fe200078ef808 */
[----:B------:R-:W-:-:S02]  /*3a80*/  IMAD R14, R5, 0x2, R4 ;  /* 0x00000002050e7824 */ /* 0x000fc400078e0204 */
[----:B---3--:R-:W-:Y:S01]  /*3a90*/  @P0 FMUL.FTZ R4, R11, R9 ;  /* 0x000000090b040220 */ /* 0x008fe20000410000 */
[----:B------:R-:W-:Y:S01]  /*3aa0*/  IMAD.U32 R8, RZ, RZ, UR35 ;  /* 0x00000023ff087e24 */ /* 0x000fe2000f8e00ff */
[----:B------:R-:W-:Y:S01]  /*3ab0*/  USHF.R.S32.HI UR11, URZ, 0x1f, UR6 ;  /* 0x0000001f3f0b7899 */ /* 0x000fe20008011406 */
[----:B------:R-:W-:Y:S02]  /*3ac0*/  SHF.R.S32.HI R5, RZ, 0x1f, R30 ;  /* 0x0000001fff057819 */ /* 0x000fe4000001141e */
[----:B------:R-:W-:Y:S01]  /*3ad0*/  CS2R R22, SRZ ;  /* 0x0000000000167805 */ /* 0x000fe2000001ff00 */
[----:B------:R-:W2:Y:S01]  /*3ae0*/  LDG.E.64 R12, desc[UR4][R12.64] ;  /* 0x000000040c0c7981 */ /* 0x000ea2000c1e1b00 */
[----:B------:R-:W-:Y:S01]  /*3af0*/  IMAD R15, R8, 0x40, R10 ;  /* 0x00000040080f7824 */ /* 0x000fe200078e020a */
[----:B------:R-:W-:Y:S02]  /*3b00*/  @P0 R2UR UR14, R4 ;  /* 0x00000000040e02ca */ /* 0x000fe400000e0000 */
[----:B------:R-:W-:Y:S01]  /*3b10*/  CS2R R20, SRZ ;  /* 0x0000000000147805 */ /* 0x000fe2000001ff00 */
[----:B------:R-:W-:Y:S01]  /*3b20*/  ULDC.U8 UR19, c[0x0][0x388] ;  /* 0x0000e20000137ab9 */ /* 0x000fe20000000000 */
[----:B------:R-:W-:Y:S01]  /*3b30*/  ULDC UR18, c[0x0][0x2ec] ;  /* 0x0000bb0000127ab9 */ /* 0x000fe20000000800 */
[----:B------:R-:W-:Y:S04]  /*3b40*/  STL [R1+0x38], R15 ;  /* 0x0000380f01007387 */ /* 0x000fe80000100800 */
[----:B------:R-:W-:Y:S01]  /*3b50*/  STL.64 [R1+0x30], R32 ;  /* 0x0000302001007387 */ /* 0x000fe20000100a00 */
[----:B-----5:R-:W-:-:S04]  /*3b60*/  IADD3 R6, P3, P2, R6, UR6, R30 ;  /* 0x0000000606067c10 */ /* 0x020fc8000fa7e01e */
[----:B------:R-:W-:-:S05]  /*3b70*/  IADD3.X R4, R7, UR11, R5, P3, P2 ;  /* 0x0000000b07047c10 */ /* 0x000fca0009fe4405 */
[----:B------:R1:W-:Y:S04]  /*3b80*/  STL [R1+0x94], R4 ;  /* 0x0000940401007387 */ /* 0x0003e80000100800 */
[----:B------:R-:W3:Y:S04]  /*3b90*/  LDL R5, [R1] ;  /* 0x0000000001057983 */ /* 0x000ee80000100800 */
[----:B-1----:R-:W5:Y:S01]  /*3ba0*/  LDL R4, [R1+0x4] ;  /* 0x0000040001047983 */ /* 0x002f620000100800 */
[----:B--2---:R-:W-:Y:S02]  /*3bb0*/  R2UR UR10, R13 ;  /* 0x000000000d0a72ca */ /* 0x004fe400000e0000 */
[----:B------:R-:W-:-:S05]  /*3bc0*/  SEL R240, R240, 0xffffffe0, !P1 ;  /* 0xffffffe0f0f07807 */ /* 0x000fca0004800000 */
[----:B------:R-:W-:Y:S02]  /*3bd0*/  IMAD.IADD R240, R240, 0x1, R252 ;  /* 0x00000001f0f07824 */ /* 0x000fe400078e02fc */
[----:B------:R-:W-:-:S03]  /*3be0*/  IMAD.WIDE.U32 R6, R6, -0x2daee0ad, RZ ;  /* 0xd2511f5306067825 */ /* 0x000fc600078e00ff */
[----:B------:R-:W1:Y:S04]  /*3bf0*/  LDSM.16.M88.4 R172, [R240+0x12000] ;  /* 0x01200000f0ac783b */ /* 0x000e680000000200 */
[----:B------:R-:W2:Y:S04]  /*3c00*/  LDSM.16.M88.4 R176, [R240+0x12800] ;  /* 0x01280000f0b0783b */ /* 0x000ea80000000200 */
[----:B------:R-:W1:Y:S04]  /*3c10*/  LDSM.16.M88.4 R204, [R240+0x14000] ;  /* 0x01400000f0cc783b */ /* 0x000e680000000200 */
[----:B------:R-:W1:Y:S04]  /*3c20*/  LDSM.16.M88.4 R208, [R240+0x14800] ;  /* 0x01480000f0d0783b */ /* 0x000e680000000200 */
[----:B------:R-:W1:Y:S04]  /*3c30*/  LDSM.16.M88.4 R236, [R240+0x16000] ;  /* 0x01600000f0ec783b */ /* 0x000e680000000200 */
[----:B------:R-:W1:Y:S04]  /*3c40*/  LDSM.16.M88.4 R240, [R240+0x16800] ;  /* 0x01680000f0f0783b */ /* 0x000e680000000200 */
[----:B------:R-:W-:Y:S01]  /*3c50*/  STL.64 [R1+0x88], R6 ;  /* 0x0000880601007387 */ /* 0x000fe20000100a00 */
[----:B------:R-:W-:Y:S01]  /*3c60*/  R2UR UR8, R12 ;  /* 0x000000000c0872ca */ /* 0x000fe200000e0000 */
[----:B------:R-:W-:Y:S01]  /*3c70*/  USHF.L.U32 UR6, UR35, 0x6, URZ ;  /* 0x0000000623067899 */ /* 0x000fe2000800063f */
[----:B------:R-:W-:-:S02]  /*3c80*/  CS2R R38, SRZ ;  /* 0x0000000000267805 */ /* 0x000fc4000001ff00 */
[----:B------:R-:W-:Y:S02]  /*3c90*/  CS2R R36, SRZ ;  /* 0x0000000000247805 */ /* 0x000fe4000001ff00 */
[----:B------:R-:W-:Y:S01]  /*3ca0*/  CS2R R30, SRZ ;  /* 0x00000000001e7805 */ /* 0x000fe2000001ff00 */
[----:B------:R-:W-:Y:S01]  /*3cb0*/  UIADD3 UR11, UR6, 0x40, URZ ;  /* 0x00000040060b7890 */ /* 0x000fe2000fffe03f */
[----:B------:R-:W-:Y:S02]  /*3cc0*/  CS2R R34, SRZ ;  /* 0x0000000000227805 */ /* 0x000fe4000001ff00 */
[----:B------:R-:W-:Y:S01]  /*3cd0*/  CS2R R32, SRZ ;  /* 0x0000000000207805 */ /* 0x000fe2000001ff00 */
[----:B------:R-:W-:Y:S01]  /*3ce0*/  UMOV UR6, URZ ;  /* 0x0000003f00067c82 */ /* 0x000fe20008000000 */
[----:B------:R-:W-:Y:S01]  /*3cf0*/  UISETP.GE.AND UP0, UPT, UR11, UR7, UPT ;  /* 0x000000070b00728c */ /* 0x000fe2000bf06270 */
[----:B------:R-:W-:Y:S01]  /*3d00*/  @UP1 UMOV UR6, UR14 ;  /* 0x0000000e00061c82 */ /* 0x000fe20008000000 */
[----:B---3--:R-:W3:Y:S04]  /*3d10*/  LDSM.16.M88.4 R148, [R5+0x12000] ;  /* 0x012000000594783b */ /* 0x008ee80000000200 */
[----:B------:R-:W1:Y:S04]  /*3d20*/  LDSM.16.M88.4 R152, [R5+0x12800] ;  /* 0x012800000598783b */ /* 0x000e680000000200 */
[----:B------:R-:W1:Y:S04]  /*3d30*/  LDSM.16.M88.4 R180, [R5+0x14000] ;  /* 0x0140000005b4783b */ /* 0x000e680000000200 */
[----:B------:R-:W1:Y:S04]  /*3d40*/  LDSM.16.M88.4 R184, [R5+0x14800] ;  /* 0x0148000005b8783b */ /* 0x000e680000000200 */
[----:B------:R-:W1:Y:S04]  /*3d50*/  LDSM.16.M88.4 R212, [R5+0x16000] ;  /* 0x0160000005d4783b */ /* 0x000e680000000200 */
[----:B------:R4:W1:Y:S04]  /*3d60*/  LDSM.16.M88.4 R216, [R5+0x16800] ;  /* 0x0168000005d8783b */ /* 0x0008680000000200 */
[----:B-----5:R-:W1:Y:S04]  /*3d70*/  LDSM.16.M88.4 R156, [R4+0x12000] ;  /* 0x01200000049c783b */ /* 0x020e680000000200 */
[----:B------:R-:W1:Y:S04]  /*3d80*/  LDSM.16.M88.4 R160, [R4+0x12800] ;  /* 0x0128000004a0783b */ /* 0x000e680000000200 */
[----:B------:R-:W1:Y:S04]  /*3d90*/  LDSM.16.M88.4 R188, [R4+0x14000] ;  /* 0x0140000004bc783b */ /* 0x000e680000000200 */
[----:B------:R-:W1:Y:S04]  /*3da0*/  LDSM.16.M88.4 R192, [R4+0x14800] ;  /* 0x0148000004c0783b */ /* 0x000e680000000200 */
[----:B------:R-:W1:Y:S04]  /*3db0*/  LDSM.16.M88.4 R220, [R4+0x16000] ;  /* 0x0160000004dc783b */ /* 0x000e680000000200 */
[----:B------:R5:W1:Y:S01]  /*3dc0*/  LDSM.16.M88.4 R224, [R4+0x16800] ;  /* 0x0168000004e0783b */ /* 0x000a620000000200 */
[----:B----4-:R-:W-:-:S04]  /*3dd0*/  LOP3.LUT R5, R14, UR10, RZ, 0x3c, !PT ;  /* 0x0000000a0e057c12 */ /* 0x010fc8000f8e3cff */
[----:B------:R-:W-:Y:S02]  /*3de0*/  LOP3.LUT R5, R5, R7, RZ, 0x3c, !PT ;  /* 0x0000000705057212 */ /* 0x000fe400078e3cff */
[----:B-----5:R-:W-:-:S05]  /*3df0*/  IADD3 R4, R16, -UR34, -R15 ;  /* 0x8000002210047c10 */ /* 0x020fca000fffe80f */
[----:B------:R-:W-:-:S05]  /*3e00*/  VIADD R4, R4, UR7 ;  /* 0x0000000704047c36 */ /* 0x000fca0008000000 */
[----:B------:R4:W-:Y:S02]  /*3e10*/  STL [R1+0x90], R4 ;  /* 0x0000900401007387 */ /* 0x0009e40000100800 */
[----:B----4-:R-:W-:-:S05]  /*3e20*/  IMAD.WIDE.U32 R4, R5, -0x326172a9, RZ ;  /* 0xcd9e8d5705047825 */ /* 0x010fca00078e00ff */
[----:B-123--:R4:W-:Y:S02]  /*3e30*/  STL.64 [R1+0x78], R4 ;  /* 0x0000780401007387 */ /* 0x00e9e40000100a00 */
.L_x_787:
[----:B------:R-:W2:Y:S01]  /*3e40*/  LDL R98, [R1] ;  /* 0x0000000001627983 */ /* 0x000ea20000100800 */
[----:B------:R-:W-:Y:S01]  /*3e50*/  PLOP3.LUT P0, PT, PT, PT, UP0, 0x80, 0x0 ;  /* 0x000000000000781c */ /* 0x000fe20003f0f008 */
[----:B------:R-:W-:Y:S01]  /*3e60*/  UIADD3 UR11, UR8, -0x61c88647, URZ ;  /* 0x9e3779b9080b7890 */ /* 0x000fe2000fffe03f */
[----:B------:R-:W-:Y:S02]  /*3e70*/  PLOP3.LUT P6, PT, PT, PT, UP0, 0x80, 0x0 ;  /* 0x000000000000781c */ /* 0x000fe40003fcf008 */
[----:B---3--:R-:W3:Y:S01]  /*3e80*/  LDL R250, [R1+0x8] ;  /* 0x0000080001fa7983 */ /* 0x008ee20000100800 */
[----:B------:R-:W-:Y:S01]  /*3e90*/  PLOP3.LUT P1, PT, PT, PT, UP0, 0x80, 0x0 ;  /* 0x000000000000781c */ /* 0x000fe20003f2f008 */
[----:B------:R-:W-:Y:S03]  /*3ea0*/  UIADD3 UR15, UR8, 0x3c6ef372, URZ ;  /* 0x3c6ef372080f7890 */ /* 0x000fe6000fffe03f */
[----:B------:R-:W4:Y:S01]  /*3eb0*/  LDL R97, [R1+0x4] ;  /* 0x0000040001617983 */ /* 0x000f220000100800 */
[----:B------:R-:W-:Y:S02]  /*3ec0*/  UIADD3 UR14, UR10, 0x76cf5d0a, URZ ;  /* 0x76cf5d0a0a0e7890 */ /* 0x000fe4000fffe03f */
[----:B------:R-:W-:Y:S02]  /*3ed0*/  UISETP.GE.AND UP2, UPT, UR9, 0x1, UPT ;  /* 0x000000010900788c */ /* 0x000fe4000bf46270 */
[----:B------:R-:W4:Y:S05]  /*3ee0*/  LDL R249, [R1+0xc] ;  /* 0x00000c0001f97983 */ /* 0x000f2a0000100800 */
[----:B------:R-:W4:Y:S05]  /*3ef0*/  LDL R248, [R1+0x18] ;  /* 0x0000180001f87983 */ /* 0x000f2a0000100800 */
[----:B------:R-:W4:Y:S05]  /*3f00*/  LDL R96, [R1+0x10] ;  /* 0x0000100001607983 */ /* 0x000f2a0000100800 */
[----:B------:R-:W4:Y:S05]  /*3f10*/  LDL R247, [R1+0x14] ;  /* 0x0000140001f77983 */ /* 0x000f2a0000100800 */
[----:B------:R-:W0:Y:S05]  /*3f20*/  LDGDEPBAR ;  /* 0x00000000000079af */ /* 0x000e2a0000000000 */
[----:B------:R-:W4:Y:S05]  /*3f30*/  LDL R246, [R1+0x98] ;  /* 0x0000980001f67983 */ /* 0x000f2a0000100800 */
[----:B------:R-:W4:Y:S05]  /*3f40*/  LDL R245, [R1+0x90] ;  /* 0x0000900001f57983 */ /* 0x000f2a0000100800 */
[----:B------:R-:W4:Y:S05]  /*3f50*/  LDL R244, [R1+0x94] ;  /* 0x0000940001f47983 */ /* 0x000f2a0000100800 */
[----:B------:R-:W4:Y:S01]  /*3f60*/  LDL R251, [R1+0x74] ;  /* 0x0000740001fb7983 */ /* 0x000f220000100800 */
[----:B------:R-:W-:Y:S04]  /*3f70*/  DEPBAR.LE SB0, 0x0 ;  /* 0x000080000000791a */ /* 0x000fe80000000000 */
[----:B------:R-:W-:Y:S06]  /*3f80*/  BAR.SYNC.DEFER_BLOCKING 0x0 ;  /* 0x0000000000007b1d */ /* 0x000fec0000010000 */
[----:B------:R-:W-:Y:S05]  /*3f90*/  LDSM.16.M88.4 R88, [R252+0xc000] ;  /* 0x00c00000fc58783b */ /* 0x000fea0000000200 */
        /* <DEDUP_REMOVED lines=62> */
[----:B------:R-:W-:Y:S05]  /*4380*/  LDSM.16.M88.4 R80, [R248+0x4000] ;  /* 0x00400000f850783b */ /* 0x000fea0000000200 */
[C---:B------:R-:W-:Y:S01]  /*4390*/  HMMA.16816.F32.BF16 R8, R84.reuse, R90, R8 ;  /* 0x0000005a5408723c */ /* 0x040fe20000041808 */
[----:B------:R-:W4:Y:S05]  /*43a0*/  LDSM.16.M88.4 R88, [R252+0x10000] ;  /* 0x01000000fc58783b */ /* 0x000f2a0000000200 */
[C---:B-1----:R-:W-:Y:S01]  /*43b0*/  HMMA.16816.F32.BF16 R12, R84.reuse, R68, R12 ;  /* 0x00000044540c723c */ /* 0x042fe2000004180c */
[----:B------:R-:W4:Y:S05]  /*43c0*/  LDL.64 R98, [R1+0x78] ;  /* 0x0000780001627983 */ /* 0x000f2a0000100a00 */
[----:B------:R-:W-:Y:S01]  /*43d0*/  HMMA.16816.F32.BF16 R16, R84, R70, R16 ;  /* 0x000000465410723c */ /* 0x000fe20000041810 */
[----:B---3--:R-:W3:Y:S05]  /*43e0*/  LDL R97, [R1+0x38] ;  /* 0x0000380001617983 */ /* 0x008eea0000100800 */
[----:B------:R-:W1:Y:S01]  /*43f0*/  LDSM.16.M88.4 R68, [R252+0x10800] ;  /* 0x01080000fc44783b */ /* 0x000e620000000200 */
[C---:B--2---:R-:W-:Y:S01]  /*4400*/  HMMA.16816.F32.BF16 R4, R76.reuse, R92, R4 ;  /* 0x0000005c4c04723c */ /* 0x044fe20000041804 */
[----:B------:R-:W-:Y:S03]  /*4410*/  IMAD.U32 R86, RZ, RZ, UR9 ;  /* 0x00000009ff567e24 */ /* 0x000fe6000f8e00ff */
[----:B------:R-:W2:Y:S02]  /*4420*/  LDL R93, [R1+0x64] ;  /* 0x00006400015d7983 */ /* 0x000ea40000100800 */
[C---:B------:R-:W-:Y:S06]  /*4430*/  HMMA.16816.F32.BF16 R8, R76.reuse, R94, R8 ;  /* 0x0000005e4c08723c */ /* 0x040fec0000041808 */
[C---:B------:R-:W-:Y:S06]  /*4440*/  HMMA.16816.F32.BF16 R12, R76.reuse, R72, R12 ;  /* 0x000000484c0c723c */ /* 0x040fec000004180c */
[----:B------:R-:W-:Y:S01]  /*4450*/  HMMA.16816.F32.BF16 R16, R76, R74, R16 ;  /* 0x0000004a4c10723c */ /* 0x000fe20000041810 */
[----:B------:R-:W-:Y:S01]  /*4460*/  LDSM.16.M88.4 R76, [R96+0x10000] ;  /* 0x01000000604c783b */ /* 0x000fe20000000200 */
[----:B------:R-:W-:Y:S04]  /*4470*/  IMAD.U32 R72, RZ, RZ, UR9 ;  /* 0x00000009ff487e24 */ /* 0x000fe8000f8e00ff */
[C---:B----4-:R-:W-:Y:S05]  /*4480*/  HMMA.16816.F32.BF16 R4, R80.reuse, R88, R4 ;  /* 0x000000585004723c */ /* 0x050fea0000041804 */
[----:B------:R-:W-:Y:S01]  /*4490*/  IMAD R84, R72, 0x4, R246 ;  /* 0x0000000448547824 */ /* 0x000fe200078e02f6 */
[C---:B------:R-:W-:Y:S01]  /*44a0*/  HMMA.16816.F32.BF16 R8, R80.reuse, R90, R8 ;  /* 0x0000005a5008723c */ /* 0x040fe20000041808 */
[----:B------:R-:W4:Y:S05]  /*44b0*/  LDL.64 R90, [R1+0x88] ;  /* 0x00008800015a7983 */ /* 0x000f2a0000100a00 */
[----:B------:R-:W1:Y:S05]  /*44c0*/  LDSM.16.M88.4 R72, [R247+0x4000] ;  /* 0x00400000f748783b */ /* 0x000e6a0000000200 */
[----:B------:R-:W-:Y:S01]  /*44d0*/  IMAD.WIDE.U32 R84, R84, -0x326172a9, RZ ;  /* 0xcd9e8d5754547825 */ /* 0x000fe200078e00ff */
[C---:B-1----:R-:W-:Y:S01]  /*44e0*/  HMMA.16816.F32.BF16 R12, R80.reuse, R68, R12 ;  /* 0x00000044500c723c */ /* 0x042fe2000004180c */
[----:B------:R-:W2:Y:S05]  /*44f0*/  LDL R246, [R1+0x3c] ;  /* 0x00003c0001f67983 */ /* 0x000eaa0000100800 */
[----:B------:R-:W-:Y:S05]  /*4500*/  HMMA.16816.F32.BF16 R16, R80, R70, R16 ;  /* 0x000000465010723c */ /* 0x000fea0000041810 */
[----:B------:R-:W-:Y:S01]  /*4510*/  IMAD R68, R86, 0x40, R245 ;  /* 0x0000004056447824 */ /* 0x000fe200078e02f5 */
[----:B------:R-:W-:Y:S01]  /*4520*/  LOP3.LUT R86, R85, UR8, R244, 0x96, !PT ;  /* 0x0000000855567c12 */ /* 0x000fe2000f8e96f4 */
[----:B------:R-:W2:Y:S04]  /*4530*/  LDL R245, [R1+0x60] ;  /* 0x0000600001f57983 */ /* 0x000ea80000100800 */
[C---:B------:R-:W-:Y:S01]  /*4540*/  VIADD R70, R68.reuse, 0x8 ;  /* 0x0000000844467836 */ /* 0x040fe20000000000 */
[----:B------:R-:W2:Y:S01]  /*4550*/  LDL R244, [R1+0x58] ;  /* 0x0000580001f47983 */ /* 0x000ea20000100800 */
[C---:B------:R-:W-:Y:S02]  /*4560*/  VIADD R69, R68.reuse, 0x7 ;  /* 0x0000000744457836 */ /* 0x040fe40000000000 */
[----:B------:R-:W-:Y:S01]  /*4570*/  VIADD R71, R68, 0xffffffff ;  /* 0xffffffff44477836 */ /* 0x000fe20000000000 */
[----:B------:R-:W-:Y:S01]  /*4580*/  ISETP.GE.AND P4, PT, R70, RZ, PT ;  /* 0x000000ff4600720c */ /* 0x000fe20003f86270 */
[C---:B------:R-:W-:Y:S01]  /*4590*/  VIADD R80, R68.reuse, 0xfffffff8 ;  /* 0xfffffff844507836 */ /* 0x040fe20000000000 */
[----:B------:R-:W-:Y:S01]  /*45a0*/  ISETP.GE.AND P3, PT, R69, RZ, PT ;  /* 0x000000ff4500720c */ /* 0x000fe20003f66270 */
[C---:B------:R-:W-:Y:S01]  /*45b0*/  VIADD R81, R68.reuse, 0xfffffff7 ;  /* 0xfffffff744517836 */ /* 0x040fe20000000000 */
[----:B------:R-:W-:Y:S01]  /*45c0*/  ISETP.GE.AND P2, PT, R71, RZ, PT ;  /* 0x000000ff4700720c */ /* 0x000fe20003f46270 */
[C---:B------:R-:W-:Y:S02]  /*45d0*/  VIADD R82, R68.reuse, 0xfffffff0 ;  /* 0xfffffff044527836 */ /* 0x040fe40000000000 */
[C---:B------:R-:W-:Y:S01]  /*45e0*/  VIADD R83, R68.reuse, 0xffffffef ;  /* 0xffffffef44537836 */ /* 0x040fe20000000000 */
[----:B------:R-:W-:Y:S01]  /*45f0*/  ISETP.GE.AND P5, PT, R81, RZ, PT ;  /* 0x000000ff5100720c */ /* 0x000fe20003fa6270 */
[C---:B------:R-:W-:Y:S04]  /*4600*/  VIADD R85, R68.reuse, 0xffffffe8 ;  /* 0xffffffe844557836 */ /* 0x040fe80000000000 */
[C---:B------:R-:W-:Y:S01]  /*4610*/  @!P4 IADD3 R70, -R68.reuse, -0x8, RZ ;  /* 0xfffffff84446c810 */ /* 0x040fe20007ffe1ff */
[C---:B------:R-:W-:Y:S05]  /*4620*/  HMMA.16816.F32.BF16 R4, R72.reuse, R76, R4 ;  /* 0x0000004c4804723c */ /* 0x040fea0000041804 */
[----:B------:R-:W-:Y:S01]  /*4630*/  @!P2 IADD3 R71, -R68, 0x1, RZ ;  /* 0x000000014447a810 */ /* 0x000fe20007ffe1ff */
[C---:B------:R-:W-:Y:S03]  /*4640*/  HMMA.16816.F32.BF16 R8, R72.reuse, R78, R8 ;  /* 0x0000004e4808723c */ /* 0x040fe60000041808 */
[----:B------:R-:W-:Y:S02]  /*4650*/  ISETP.GE.AND P4, PT, R82, RZ, PT ;  /* 0x000000ff5200720c */ /* 0x000fe40003f86270 */
[C---:B------:R-:W-:Y:S02]  /*4660*/  @!P3 IADD3 R69, -R68.reuse, -0x7, RZ ;  /* 0xfffffff94445b810 */ /* 0x040fe40007ffe1ff */
[----:B------:R-:W-:Y:S02]  /*4670*/  ISETP.GE.AND P3, PT, R83, RZ, PT ;  /* 0x000000ff5300720c */ /* 0x000fe40003f66270 */
[----:B------:R-:W-:Y:S02]  /*4680*/  ISETP.GE.AND P2, PT, R85, RZ, PT ;  /* 0x000000ff5500720c */ /* 0x000fe40003f46270 */
[C---:B------:R-:W-:Y:S02]  /*4690*/  @!P5 IADD3 R81, -R68.reuse, 0x9, RZ ;  /* 0x000000094451d810 */ /* 0x040fe40007ffe1ff */
[----:B------:R-:W-:Y:S02]  /*46a0*/  I2FP.F32.S32 R70, R70 ;  /* 0x0000004600467245 */ /* 0x000fe40000201400 */
[----:B------:R-:W-:Y:S02]  /*46b0*/  I2FP.F32.S32 R69, R69 ;  /* 0x0000004500457245 */ /* 0x000fe40000201400 */
[----:B------:R-:W-:Y:S01]  /*46c0*/  @!P4 IADD3 R82, -R68, 0x10, RZ ;  /* 0x000000104452c810 */ /* 0x000fe20007ffe1ff */
[----:B------:R-:W-:Y:S01]  /*46d0*/  FFMA.FTZ R6, R70, -UR6, R6 ;  /* 0x8000000646067c23 */ /* 0x000fe20008010006 */
[----:B------:R-:W-:Y:S01]  /*46e0*/  I2FP.F32.S32 R92, R71 ;  /* 0x00000047005c7245 */ /* 0x000fe20000201400 */
[----:B------:R-:W-:Y:S01]  /*46f0*/  FFMA.FTZ R7, R69, -UR6, R7 ;  /* 0x8000000645077c23 */ /* 0x000fe20008010007 */
[C---:B------:R-:W-:Y:S02]  /*4700*/  @!P3 IADD3 R83, -R68.reuse, 0x11, RZ ;  /* 0x000000114453b810 */ /* 0x040fe40007ffe1ff */
[----:B------:R-:W-:Y:S01]  /*4710*/  @!P2 IADD3 R85, -R68, 0x18, RZ ;  /* 0x000000184455a810 */ /* 0x000fe20007ffe1ff */
[C---:B------:R-:W-:Y:S01]  /*4720*/  FFMA.FTZ R5, R92.reuse, -UR6, R5 ;  /* 0x800000065c057c23 */ /* 0x040fe20008010005 */
[----:B------:R-:W-:Y:S01]  /*4730*/  PLOP3.LUT P3, PT, PT, PT, UP0, 0x80, 0x0 ;  /* 0x000000000000781c */ /* 0x000fe20003f6f008 */
[----:B------:R-:W-:Y:S01]  /*4740*/  FFMA.FTZ R11, R92, -UR6, R11 ;  /* 0x800000065c0b7c23 */ /* 0x000fe2000801000b */
[----:B------:R-:W-:Y:S02]  /*4750*/  PLOP3.LUT P4, PT, PT, PT, UP0, 0x80, 0x0 ;  /* 0x000000000000781c */ /* 0x000fe40003f8f008 */
[----:B------:R-:W-:Y:S02]  /*4760*/  PLOP3.LUT P2, PT, PT, PT, UP0, 0x80, 0x0 ;  /* 0x000000000000781c */ /* 0x000fe40003f4f008 */
[----:B------:R-:W-:Y:S02]  /*4770*/  PLOP3.LUT P5, PT, PT, PT, UP0, 0x80, 0x0 ;  /* 0x000000000000781c */ /* 0x000fe40003faf008 */
[----:B------:R-:W-:Y:S02]  /*4780*/  I2FP.F32.S32 R81, R81 ;  /* 0x0000005100517245 */ /* 0x000fe40000201400 */
[----:B------:R-:W-:Y:S02]  /*4790*/  I2FP.F32.S32 R82, R82 ;  /* 0x0000005200527245 */ /* 0x000fe40000201400 */
[----:B------:R-:W-:Y:S01]  /*47a0*/  I2FP.F32.S32 R83, R83 ;  /* 0x0000005300537245 */ /* 0x000fe20000201400 */
[----:B------:R-:W-:Y:S01]  /*47b0*/  FFMA.FTZ R9, R81, -UR6, R9 ;  /* 0x8000000651097c23 */ /* 0x000fe20008010009 */
[----:B------:R-:W-:Y:S02]  /*47c0*/  I2FP.F32.S32 R85, R85 ;  /* 0x0000005500557245 */ /* 0x000fe40000201400 */
[----:B------:R-:W-:Y:S01]  /*47d0*/  LOP3.LUT R89, R99, UR11, R84, 0x96, !PT ;  /* 0x0000000b63597c12 */ /* 0x000fe2000f8e9654 */
[----:B------:R-:W-:Y:S01]  /*47e0*/  VIADD R84, R68, 0xffffffe7 ;  /* 0xffffffe744547836 */ /* 0x000fe20000000000 */
[----:B------:R-:W-:Y:S01]  /*47f0*/  UIADD3 UR11, UR10, -0x4498517b, URZ ;  /* 0xbb67ae850a0b7890 */ /* 0x000fe2000fffe03f */
[----:B------:R-:W2:Y:S02]  /*4800*/  LDL R99, [R1+0x5c] ;  /* 0x00005c0001637983 */ /* 0x000ea40000100800 */
[----:B------:R-:W-:Y:S01]  /*4810*/  IMAD.WIDE.U32 R94, R89, -0x2daee0ad, RZ ;  /* 0xd2511f53595e7825 */ /* 0x000fe200078e00ff */
[C---:B---3--:R-:W-:Y:S03]  /*4820*/  @P3 ISETP.GE.AND P3, PT, R97.reuse, UR7, PT ;  /* 0x0000000761003c0c */ /* 0x048fe6000bf66270 */
[----:B------:R-:W-:Y:S01]  /*4830*/  @P0 VIADD R87, R97, 0x1 ;  /* 0x0000000161570836 */ /* 0x000fe20000000000 */
[----:B------:R-:W-:Y:S04]  /*4840*/  PLOP3.LUT P0, PT, PT, PT, UP0, 0x80, 0x0 ;  /* 0x000000000000781c */ /* 0x000fe80003f0f008 */
[----:B------:R-:W-:Y:S01]  /*4850*/  @P6 ISETP.GE.AND P6, PT, R87, UR7, PT ;  /* 0x0000000757006c0c */ /* 0x000fe2000bfc6270 */
[----:B------:R-:W-:Y:S03]  /*4860*/  IMAD.WIDE.U32 R86, R86, -0x2daee0ad, RZ ;  /* 0xd2511f5356567825 */ /* 0x000fe600078e00ff */
[----:B------:R-:W-:Y:S02]  /*4870*/  @P2 FSEL R5, R5, -INF , !P6 ;  /* 0xff80000005052808 */ /* 0x000fe40007000000 */
[----:B------:R-:W-:Y:S02]  /*4880*/  @P5 FSEL R7, R7, -INF , !P6 ;  /* 0xff80000007075808 */ /* 0x000fe40007000000 */
[----:B------:R-:W-:Y:S01]  /*4890*/  PLOP3.LUT P6, PT, PT, PT, UP0, 0x80, 0x0 ;  /* 0x000000000000781c */ /* 0x000fe20003fcf008 */
[----:B------:R-:W-:Y:S01]  /*48a0*/  @P0 VIADD R88, R97, 0x8 ;  /* 0x0000000861580836 */ /* 0x000fe20000000000 */
[----:B------:R-:W-:Y:S02]  /*48b0*/  ISETP.GE.AND P0, PT, R80, RZ, PT ;  /* 0x000000ff5000720c */ /* 0x000fe40003f06270 */
[----:B------:R-:W-:Y:S02]  /*48c0*/  PLOP3.LUT P2, PT, PT, PT, UP0, 0x80, 0x0 ;  /* 0x000000000000781c */ /* 0x000fe40003f4f008 */
[----:B------:R-:W-:Y:S02]  /*48d0*/  @P1 ISETP.GE.AND P1, PT, R88, UR7, PT ;  /* 0x0000000758001c0c */ /* 0x000fe4000bf26270 */
[----:B------:R-:W-:Y:S07]  /*48e0*/  PLOP3.LUT P5, PT, PT, PT, UP0, 0x80, 0x0 ;  /* 0x000000000000781c */ /* 0x000fee0003faf008 */
[----:B------:R-:W-:Y:S02]  /*48f0*/  @!P0 IADD3 R80, -R68, 0x8, RZ ;  /* 0x0000000844508810 */ /* 0x000fe40007ffe1ff */
[----:B------:R-:W-:Y:S02]  /*4900*/  ISETP.GE.AND P0, PT, R84, RZ, PT ;  /* 0x000000ff5400720c */ /* 0x000fe40003f06270 */
[----:B------:R-:W-:Y:S02]  /*4910*/  I2FP.F32.S32 R80, R80 ;  /* 0x0000005000507245 */ /* 0x000fe40000201400 */
[----:B----4-:R-:W-:Y:S01]  /*4920*/  LOP3.LUT R76, R87, UR11, R90, 0x96, !PT ;  /* 0x0000000b574c7c12 */ /* 0x010fe2000f8e965a */
[----:B------:R-:W-:Y:S01]  /*4930*/  UIADD3 UR11, UR8, -0x255992d5, URZ ;  /* 0xdaa66d2b080b7890 */ /* 0x000fe2000fffe03f */
[----:B------:R-:W-:Y:S01]  /*4940*/  LOP3.LUT R90, R95, UR14, R86, 0x96, !PT ;  /* 0x0000000e5f5a7c12 */ /* 0x000fe2000f8e9656 */
[----:B------:R-:W-:Y:S01]  /*4950*/  FFMA.FTZ R8, R80, -UR6, R8 ;  /* 0x8000000650087c23 */ /* 0x000fe20008010008 */
[----:B------:R-:W-:Y:S01]  /*4960*/  UIADD3 UR14, UR10, -0x126145ec, URZ ;  /* 0xed9eba140a0e7890 */ /* 0x000fe2000fffe03f */
[----:B------:R-:W-:Y:S04]  /*4970*/  IMAD.WIDE.U32 R76, R76, -0x326172a9, RZ ;  /* 0xcd9e8d574c4c7825 */ /* 0x000fe800078e00ff */
[----:B------:R-:W-:Y:S01]  /*4980*/  @!P0 IADD3 R84, -R68, 0x19, RZ ;  /* 0x0000001944548810 */ /* 0x000fe20007ffe1ff */
[----:B------:R-:W-:Y:S01]  /*4990*/  IMAD.WIDE.U32 R90, R90, -0x326172a9, RZ ;  /* 0xcd9e8d575a5a7825 */ /* 0x000fe200078e00ff */
[----:B------:R-:W-:Y:S02]  /*49a0*/  IABS R68, R68 ;  /* 0x0000004400447213 */ /* 0x000fe40000000000 */
[----:B------:R-:W-:Y:S01]  /*49b0*/  LOP3.LUT R88, R77, UR15, R98, 0x96, !PT ;  /* 0x0000000f4d587c12 */ /* 0x000fe2000f8e9662 */
[----:B------:R-:W-:Y:S01]  /*49c0*/  @P5 VIADD R95, R97, 0x18 ;  /* 0x00000018615f5836 */ /* 0x000fe20000000000 */
[----:B------:R-:W-:Y:S01]  /*49d0*/  PLOP3.LUT P0, PT, PT, PT, UP0, 0x80, 0x0 ;  /* 0x000000000000781c */ /* 0x000fe20003f0f008 */
[----:B------:R-:W-:Y:S01]  /*49e0*/  IMAD.MOV.U32 R77, RZ, RZ, R68 ;  /* 0x000000ffff4d7224 */ /* 0x000fe200078e0044 */
[----:B------:R-:W-:Y:S01]  /*49f0*/  LOP3.LUT R86, R91, UR11, R76, 0x96, !PT ;  /* 0x0000000b5b567c12 */ /* 0x000fe2000f8e964c */
[----:B------:R1:W3:Y:S01]  /*4a00*/  LDSM.16.M88.4 R68, [R96+0x10800] ;  /* 0x010800006044783b */ /* 0x0002e20000000200 */
[----:B------:R-:W-:Y:S01]  /*4a10*/  UIADD3 UR11, UR10, 0x32370b8f, URZ ;  /* 0x32370b8f0a0b7890 */ /* 0x000fe2000fffe03f */
[----:B------:R-:W-:Y:S01]  /*4a20*/  IMAD.WIDE.U32 R88, R88, -0x2daee0ad, RZ ;  /* 0xd2511f5358587825 */ /* 0x000fe200078e00ff */
[----:B------:R-:W-:Y:S03]  /*4a30*/  I2FP.F32.S32 R77, R77 ;  /* 0x0000004d004d7245 */ /* 0x000fe60000201400 */
[----:B--2---:R-:W-:Y:S01]  /*4a40*/  FMUL.FTZ R76, R93, 1.4426950216293334961 ;  /* 0x3fb8aa3b5d4c7820 */ /* 0x004fe20000410000 */
[----:B------:R-:W-:Y:S01]  /*4a50*/  IMAD.WIDE.U32 R86, R86, -0x2daee0ad, RZ ;  /* 0xd2511f5356567825 */ /* 0x000fe200078e00ff */
[----:B------:R-:W-:Y:S01]  /*4a60*/  LOP3.LUT R78, R89, UR11, R94, 0x96, !PT ;  /* 0x0000000b594e7c12 */ /* 0x000fe2000f8e965e */
[----:B------:R-:W-:Y:S02]  /*4a70*/  UIADD3 UR11, UR8, 0x78dde6e4, URZ ;  /* 0x78dde6e4080b7890 */ /* 0x000fe4000fffe03f */
[----:B------:R-:W-:Y:S01]  /*4a80*/  FFMA.FTZ R4, R77, -UR6, R4 ;  /* 0x800000064d047c23 */ /* 0x000fe20008010004 */
[----:B------:R-:W-:Y:S01]  /*4a90*/  @P0 FSEL R6, R6, -INF , !P3 ;  /* 0xff80000006060808 */ /* 0x000fe20005800000 */
[----:B------:R-:W-:Y:S01]  /*4aa0*/  @P6 VIADD R94, R97, 0x19 ;  /* 0x00000019615e6836 */ /* 0x000fe20000000000 */
[----:B------:R-:W-:Y:S01]  /*4ab0*/  PLOP3.LUT P0, PT, PT, PT, UP0, 0x80, 0x0 ;  /* 0x000000000000781c */ /* 0x000fe20003f0f008 */
[----:B------:R-:W-:Y:S01]  /*4ac0*/  IMAD.WIDE.U32 R78, R78, -0x326172a9, RZ ;  /* 0xcd9e8d574e4e7825 */ /* 0x000fe200078e00ff */
[----:B------:R-:W-:Y:S02]  /*4ad0*/  @P4 FSEL R4, R4, -INF , !P3 ;  /* 0xff80000004044808 */ /* 0x000fe40005800000 */
[----:B------:R-:W-:Y:S01]  /*4ae0*/  PLOP3.LUT P3, PT, PT, PT, UP0, 0x80, 0x0 ;  /* 0x000000000000781c */ /* 0x000fe20003f6f008 */
[----:B------:R-:W-:Y:S01]  /*4af0*/  FFMA.FTZ R10, R77, -UR6, R10 ;  /* 0x800000064d0a7c23 */ /* 0x000fe2000801000a */
[----:B------:R-:W-:Y:S01]  /*4b00*/  FSETP.NEU.FTZ.AND P4, PT, R93, -INF , PT ;  /* 0xff8000005d00780b */ /* 0x000fe20003f9d000 */
[C---:B------:R-:W-:Y:S01]  /*4b10*/  @P2 VIADD R93, R97.reuse, 0x11 ;  /* 0x00000011615d2836 */ /* 0x040fe20000000000 */
[----:B------:R-:W-:Y:S02]  /*4b20*/  I2FP.F32.S32 R84, R84 ;  /* 0x0000005400547245 */ /* 0x000fe40000201400 */
[----:B------:R-:W-:Y:S01]  /*4b30*/  FSEL R76, R76, RZ, P4 ;  /* 0x000000ff4c4c7208 */ /* 0x000fe20002000000 */
[----:B-1----:R-:W2:Y:S01]  /*4b40*/  LDL R96, [R1+0x68] ;  /* 0x0000680001607983 */ /* 0x002ea20000100800 */
[----:B------:R-:W-:Y:S01]  /*4b50*/  PLOP3.LUT P6, PT, PT, PT, UP0, 0x80, 0x0 ;  /* 0x000000000000781c */ /* 0x000fe20003fcf008 */
[----:B------:R-:W-:Y:S01]  /*4b60*/  @P0 VIADD R91, R97, 0x10 ;  /* 0x00000010615b0836 */ /* 0x000fe20000000000 */
[----:B------:R-:W-:Y:S01]  /*4b70*/  PLOP3.LUT P0, PT, PT, PT, UP0, 0x80, 0x0 ;  /* 0x000000000000781c */ /* 0x000fe20003f0f008 */
[--C-:B------:R-:W-:Y:S01]  /*4b80*/  FFMA.FTZ R4, R4, UR18, -R76.reuse ;  /* 0x0000001204047c23 */ /* 0x100fe2000801084c */
[----:B------:R-:W-:Y:S01]  /*4b90*/  FFMA.FTZ R5, R5, UR18, -R76 ;  /* 0x0000001205057c23 */ /* 0x000fe2000801084c */
[----:B------:R-:W-:Y:S01]  /*4ba0*/  @P3 VIADD R89, R97, 0x9 ;  /* 0x0000000961593836 */ /* 0x000fe20000000000 */
[----:B------:R-:W-:Y:S01]  /*4bb0*/  PLOP3.LUT P3, PT, PT, PT, UP0, 0x80, 0x0 ;  /* 0x000000000000781c */ /* 0x000fe20003f6f008 */
[----:B------:R1:W-:Y:S01]  /*4bc0*/  MUFU.EX2 R97, R4 ;  /* 0x0000000400617308 */ /* 0x0003e20000000800 */
[----:B------:R-:W-:Y:S02]  /*4bd0*/  PLOP3.LUT P5, PT, PT, PT, UP0, 0x80, 0x0 ;  /* 0x000000000000781c */ /* 0x000fe40003faf008 */
[----:B------:R-:W-:Y:S02]  /*4be0*/  PLOP3.LUT P4, PT, PT, PT, UP0, 0x80, 0x0 ;  /* 0x000000000000781c */ /* 0x000fe40003f8f008 */
[----:B------:R-:W-:Y:S02]  /*4bf0*/  PLOP3.LUT P2, PT, PT, PT, UP0, 0x80, 0x0 ;  /* 0x000000000000781c */ /* 0x000fe40003f4f008 */
[----:B------:R-:W-:Y:S01]  /*4c00*/  @P6 ISETP.GE.AND P6, PT, R94, UR7, PT ;  /* 0x000000075e006c0c */ /* 0x000fe2000bfc6270 */
[C---:B---3--:R-:W-:Y:S03]  /*4c10*/  HMMA.16816.F32.BF16 R12, R72.reuse, R68, R12 ;  /* 0x00000044480c723c */ /* 0x048fe6000004180c */
[----:B------:R-:W-:Y:S02]  /*4c20*/  @P0 FSEL R8, R8, -INF , !P1 ;  /* 0xff80000008080808 */ /* 0x000fe40004800000 */
[----:B------:R-:W-:Y:S01]  /*4c30*/  PLOP3.LUT P0, PT, PT, PT, UP0, 0x80, 0x0 ;  /* 0x000000000000781c */ /* 0x000fe20003f0f008 */
[----:B------:R-:W-:Y:S03]  /*4c40*/  HMMA.16816.F32.BF16 R16, R72, R70, R16 ;  /* 0x000000464810723c */ /* 0x000fe60000041810 */
[----:B------:R-:W-:Y:S02]  /*4c50*/  @P3 ISETP.GE.AND P3, PT, R91, UR7, PT ;  /* 0x000000075b003c0c */ /* 0x000fe4000bf66270 */
[----:B------:R-:W-:Y:S01]  /*4c60*/  LOP3.LUT R91, R87, UR14, R88, 0x96, !PT ;  /* 0x0000000e575b7c12 */ /* 0x000fe2000f8e9658 */
[----:B------:R-:W-:Y:S01]  /*4c70*/  UIADD3 UR14, UR10, -0x56f99767, URZ ;  /* 0xa90668990a0e7890 */ /* 0x000fe2000fffe03f */
[----:B------:R-:W-:Y:S01]  /*4c80*/  LOP3.LUT R88, R79, UR11, R90, 0x96, !PT ;  /* 0x0000000b4f587c12 */ /* 0x000fe2000f8e965a */
[----:B------:R-:W-:Y:S01]  /*4c90*/  UIADD3 UR11, UR8, 0x1715609d, URZ ;  /* 0x1715609d080b7890 */ /* 0x000fe2000fffe03f */
[----:B------:R-:W-:Y:S02]  /*4ca0*/  @P4 ISETP.GE.AND P4, PT, R89, UR7, PT ;  /* 0x0000000759004c0c */ /* 0x000fe4000bf86270 */
[----:B------:R-:W-:Y:S01]  /*4cb0*/  IMAD.WIDE.U32 R90, R91, -0x326172a9, RZ ;  /* 0xcd9e8d575b5a7825 */ /* 0x000fe200078e00ff */
[----:B------:R-:W-:Y:S02]  /*4cc0*/  @P0 FSEL R10, R10, -INF , !P1 ;  /* 0xff8000000a0a0808 */ /* 0x000fe40004800000 */
[----:B------:R-:W-:Y:S01]  /*4cd0*/  PLOP3.LUT P1, PT, PT, PT, UP0, 0x80, 0x0 ;  /* 0x000000000000781c */ /* 0x000fe20003f2f008 */
[----:B------:R-:W-:Y:S01]  /*4ce0*/  IMAD.WIDE.U32 R88, R88, -0x2daee0ad, RZ ;  /* 0xd2511f5358587825 */ /* 0x000fe200078e00ff */
[----:B------:R-:W-:Y:S01]  /*4cf0*/  LOP3.LUT R78, R91, UR11, R78, 0x96, !PT ;  /* 0x0000000b5b4e7c12 */ /* 0x000fe2000f8e964e */
[----:B------:R-:W-:Y:S02]  /*4d00*/  UIADD3 UR11, UR10, 0x646e171e, URZ ;  /* 0x646e171e0a0b7890 */ /* 0x000fe4000fffe03f */
[----:B------:R-:W-:Y:S01]  /*4d10*/  FFMA.FTZ R12, R82, -UR6, R12 ;  /* 0x80000006520c7c23 */ /* 0x000fe2000801000c */
[----:B------:R-:W-:Y:S01]  /*4d20*/  @P5 ISETP.GE.AND P5, PT, R95, UR7, PT ;  /* 0x000000075f005c0c */ /* 0x000fe2000bfa6270 */
[----:B------:R-:W-:Y:S01]  /*4d30*/  FFMA.FTZ R14, R80, -UR6, R14 ;  /* 0x80000006500e7c23 */ /* 0x000fe2000801000e */
[----:B------:R-:W-:Y:S04]  /*4d40*/  IMAD.WIDE.U32 R68, R78, -0x2daee0ad, RZ ;  /* 0xd2511f534e447825 */ /* 0x000fe800078e00ff */
[----:B------:R-:W-:Y:S01]  /*4d50*/  FFMA.FTZ R13, R83, -UR6, R13 ;  /* 0x80000006530d7c23 */ /* 0x000fe2000801000d */
[----:B------:R-:W-:Y:S01]  /*4d60*/  @P2 ISETP.GE.AND P2, PT, R93, UR7, PT ;  /* 0x000000075d002c0c */ /* 0x000fe2000bf46270 */
[----:B------:R-:W-:Y:S01]  /*4d70*/  FFMA.FTZ R8, R8, UR18, -R76 ;  /* 0x0000001208087c23 */ /* 0x000fe2000801084c */
[----:B------:R-:W-:Y:S01]  /*4d80*/  LOP3.LUT R86, R89, UR14, R86, 0x96, !PT ;  /* 0x0000000e59567c12 */ /* 0x000fe2000f8e9656 */
[----:B------:R-:W-:Y:S01]  /*4d90*/  FFMA.FTZ R15, R81, -UR6, R15 ;  /* 0x80000006510f7c23 */ /* 0x000fe2000801000f */
[----:B------:R-:W-:Y:S01]  /*4da0*/  @P1 FSEL R9, R9, -INF , !P4 ;  /* 0xff80000009091808 */ /* 0x000fe20006000000 */
[----:B------:R-:W-:Y:S01]  /*4db0*/  MUFU.EX2 R93, R8 ;  /* 0x00000008005d7308 */ /* 0x000fe20000000800 */
[----:B------:R-:W-:Y:S01]  /*4dc0*/  PLOP3.LUT P1, PT, PT, PT, UP0, 0x80, 0x0 ;  /* 0x000000000000781c */ /* 0x000fe20003f2f008 */
[----:B------:R-:W-:Y:S01]  /*4dd0*/  FFMA.FTZ R16, R85, -UR6, R16 ;  /* 0x8000000655107c23 */ /* 0x000fe20008010010 */
[----:B------:R-:W-:Y:S01]  /*4de0*/  LOP3.LUT R77, R69, UR11, R88, 0x96, !PT ;  /* 0x0000000b454d7c12 */ /* 0x000fe2000f8e9658 */
[----:B------:R-:W-:Y:S01]  /*4df0*/  FFMA.FTZ R9, R9, UR18, -R76 ;  /* 0x0000001209097c23 */ /* 0x000fe2000801084c */
[----:B------:R-:W-:Y:S01]  /*4e00*/  UIADD3 UR11, UR8, -0x4ab325aa, URZ ;  /* 0xb54cda56080b7890 */ /* 0x000fe2000fffe03f */
[----:B------:R-:W-:Y:S01]  /*4e10*/  SHF.R.U32.HI R79, RZ, 0x10, R68 ;  /* 0x00000010ff4f7819 */ /* 0x000fe20000011644 */
[----:B------:R-:W-:Y:S03]  /*4e20*/  FFMA.FTZ R17, R84, -UR6, R17 ;  /* 0x8000000654117c23 */ /* 0x000fe60008010011 */
[----:B------:R-:W-:Y:S01]  /*4e30*/  MUFU.EX2 R92, R9 ;  /* 0x00000009005c7308 */ /* 0x000fe20000000800 */
[----:B------:R-:W-:Y:S01]  /*4e40*/  LOP3.LUT R98, R68, 0xffff, RZ, 0xc0, !PT ;  /* 0x0000ffff44627812 */ /* 0x000fe200078ec0ff */
[----:B------:R-:W-:Y:S01]  /*4e50*/  FFMA.FTZ R19, R83, -UR6, R19 ;  /* 0x8000000653137c23 */ /* 0x000fe20008010013 */
[----:B------:R-:W-:Y:S01]  /*4e60*/  FFMA.FTZ R18, R82, -UR6, R18 ;  /* 0x8000000652127c23 */ /* 0x000fe20008010012 */
[----:B------:R-:W-:Y:S02]  /*4e70*/  @P1 FSEL R12, R12, -INF , !P3 ;  /* 0xff8000000c0c1808 */ /* 0x000fe40005800000 */
[----:B------:R-:W-:Y:S03]  /*4e80*/  PLOP3.LUT P1, PT, PT, PT, UP0, 0x80, 0x0 ;  /* 0x000000000000781c */ /* 0x000fe60003f2f008 */
[--C-:B------:R-:W-:Y:S04]  /*4e90*/  FFMA.FTZ R12, R12, UR18, -R76.reuse ;  /* 0x000000120c0c7c23 */ /* 0x100fe8000801084c */
[----:B------:R-:W-:Y:S06]  /*4ea0*/  MUFU.EX2 R89, R12 ;  /* 0x0000000c00597308 */ /* 0x000fec0000000800 */
[----:B------:R-:W-:Y:S02]  /*4eb0*/  @P1 FSEL R13, R13, -INF , !P2 ;  /* 0xff8000000d0d1808 */ /* 0x000fe40005000000 */
[----:B------:R-:W-:Y:S03]  /*4ec0*/  PLOP3.LUT P1, PT, PT, PT, UP0, 0x80, 0x0 ;  /* 0x000000000000781c */ /* 0x000fe60003f2f008 */
[--C-:B------:R-:W-:Y:S04]  /*4ed0*/  FFMA.FTZ R13, R13, UR18, -R76.reuse ;  /* 0x000000120d0d7c23 */ /* 0x100fe8000801084c */
[----:B------:R-:W-:Y:S06]  /*4ee0*/  MUFU.EX2 R88, R13 ;  /* 0x0000000d00587308 */ /* 0x000fec0000000800 */
[----:B------:R-:W-:Y:S02]  /*4ef0*/  @P1 FSEL R16, R16, -INF , !P5 ;  /* 0xff80000010101808 */ /* 0x000fe40006800000 */
[----:B------:R-:W-:Y:S03]  /*4f00*/  PLOP3.LUT P1, PT, PT, PT, UP0, 0x80, 0x0 ;  /* 0x000000000000781c */ /* 0x000fe60003f2f008 */
[----:B------:R-:W-:Y:S04]  /*4f10*/  FFMA.FTZ R16, R16, UR18, -R76 ;  /* 0x0000001210107c23 */ /* 0x000fe8000801084c */
[----:B------:R-:W3:Y:S06]  /*4f20*/  MUFU.EX2 R85, R16 ;  /* 0x0000001000557308 */ /* 0x000eec0000000800 */
[----:B------:R-:W-:Y:S01]  /*4f30*/  @P1 FSEL R19, R19, -INF , !P6 ;  /* 0xff80000013131808 */ /* 0x000fe20007000000 */
[C---:B--2---:R-:W-:Y:S01]  /*4f40*/  FMUL.FTZ R78, R96.reuse, 1.4426950216293334961 ;  /* 0x3fb8aa3b604e7820 */ /* 0x044fe20000410000 */
[----:B------:R-:W-:Y:S02]  /*4f50*/  FSETP.NEU.FTZ.AND P0, PT, R96, -INF , PT ;  /* 0xff8000006000780b */ /* 0x000fe40003f1d000 */
[----:B------:R2:W4:Y:S02]  /*4f60*/  MUFU.EX2 R96, R5 ;  /* 0x0000000500607308 */ /* 0x0005240000000800 */
[----:B-1----:R-:W-:Y:S02]  /*4f70*/  FSEL R4, R78, RZ, P0 ;  /* 0x000000ff4e047208 */ /* 0x002fe40000000000 */
[----:B------:R-:W-:Y:S02]  /*4f80*/  PLOP3.LUT P0, PT, PT, PT, UP0, 0x80, 0x0 ;  /* 0x000000000000781c */ /* 0x000fe40003f0f008 */
[----:B------:R-:W-:Y:S01]  /*4f90*/  SHF.R.U32.HI R78, RZ, 0x18, R68 ;  /* 0x00000018ff4e7819 */ /* 0x000fe20000011644 */
[--C-:B------:R-:W-:Y:S01]  /*4fa0*/  FFMA.FTZ R6, R6, UR18, -R4.reuse ;  /* 0x0000001206067c23 */ /* 0x100fe20008010804 */
[--C-:B------:R-:W-:Y:S01]  /*4fb0*/  FFMA.FTZ R7, R7, UR18, -R4.reuse ;  /* 0x0000001207077c23 */ /* 0x100fe20008010804 */
[--C-:B------:R-:W-:Y:S02]  /*4fc0*/  FFMA.FTZ R10, R10, UR18, -R4.reuse ;  /* 0x000000120a0a7c23 */ /* 0x100fe40008010804 */
[----:B------:R-:W-:Y:S06]  /*4fd0*/  MUFU.EX2 R95, R6 ;  /* 0x00000006005f7308 */ /* 0x000fec0000000800 */
[----:B------:R-:W-:Y:S02]  /*4fe0*/  @P0 FSEL R11, R11, -INF , !P4 ;  /* 0xff8000000b0b0808 */ /* 0x000fe40006000000 */
[----:B------:R-:W-:Y:S02]  /*4ff0*/  PLOP3.LUT P0, PT, PT, PT, UP0, 0x80, 0x0 ;  /* 0x000000000000781c */ /* 0x000fe40003f0f008 */
[----:B------:R1:W4:Y:S01]  /*5000*/  MUFU.EX2 R94, R7 ;  /* 0x00000007005e7308 */ /* 0x0003220000000800 */
[----:B--2---:R-:W-:Y:S01]  /*5010*/  LOP3.LUT R5, R68, 0xff, RZ, 0xc0, !PT ;  /* 0x000000ff44057812 */ /* 0x004fe200078ec0ff */
[--C-:B------:R-:W-:Y:S03]  /*5020*/  FFMA.FTZ R11, R11, UR18, -R4.reuse ;  /* 0x000000120b0b7c23 */ /* 0x100fe60008010804 */
[----:B------:R-:W-:Y:S05]  /*5030*/  ISETP.LE.U32.AND P4, PT, R5, UR19, PT ;  /* 0x0000001305007c0c */ /* 0x000fea000bf83070 */
[----:B------:R-:W2:Y:S01]  /*5040*/  MUFU.EX2 R91, R10 ;  /* 0x0000000a005b7308 */ /* 0x000ea20000000800 */
[----:B------:R-:W-:Y:S02]  /*5050*/  @P0 FSEL R14, R14, -INF , !P3 ;  /* 0xff8000000e0e0808 */ /* 0x000fe40005800000 */
[----:B------:R-:W-:Y:S02]  /*5060*/  PLOP3.LUT P0, PT, PT, PT, UP0, 0x80, 0x0 ;  /* 0x000000000000781c */ /* 0x000fe40003f0f008 */
[----:B------:R-:W-:Y:S01]  /*5070*/  ISETP.LE.U32.AND P3, PT, R78, UR19, PT ;  /* 0x000000134e007c0c */ /* 0x000fe2000bf63070 */
[----:B-1----:R-:W-:Y:S04]  /*5080*/  IMAD.WIDE.U32 R6, R86, -0x326172a9, RZ ;  /* 0xcd9e8d5756067825 */ /* 0x002fe800078e00ff */
[----:B------:R-:W-:Y:S01]  /*5090*/  FFMA.FTZ R14, R14, UR18, -R4 ;  /* 0x000000120e0e7c23 */ /* 0x000fe20008010804 */
[----:B---3--:R-:W-:Y:S01]  /*50a0*/  @!P4 FADD.FTZ R85, -R85, -RZ ;  /* 0x800000ff5555c221 */ /* 0x008fe20000010100 */
[----:B------:R-:W-:Y:S02]  /*50b0*/  LOP3.LUT R5, R7, UR11, R90, 0x96, !PT ;  /* 0x0000000b07057c12 */ /* 0x000fe4000f8e965a */
[----:B------:R-:W-:Y:S01]  /*50c0*/  MUFU.EX2 R87, R14 ;  /* 0x0000000e00577308 */ /* 0x000fe20000000800 */
[C---:B------:R-:W-:Y:S02]  /*50d0*/  LOP3.LUT R68, R6.reuse, 0xff, RZ, 0xc0, !PT ;  /* 0x000000ff06447812 */ /* 0x040fe400078ec0ff */
[--C-:B------:R-:W-:Y:S02]  /*50e0*/  SHF.R.U32.HI R69, RZ, 0x10, R6.reuse ;  /* 0x00000010ff457819 */ /* 0x100fe40000011606 */
[----:B------:R-:W-:Y:S02]  /*50f0*/  @P0 FSEL R15, R15, -INF , !P2 ;  /* 0xff8000000f0f0808 */ /* 0x000fe40005000000 */
[----:B------:R-:W-:Y:S03]  /*5100*/  PLOP3.LUT P0, PT, PT, PT, UP0, 0x80, 0x0 ;  /* 0x000000000000781c */ /* 0x000fe60003f0f008 */
[----:B------:R-:W-:Y:S01]  /*5110*/  MUFU.EX2 R90, R11 ;  /* 0x0000000b005a7308 */ /* 0x000fe20000000800 */
[----:B------:R-:W-:Y:S01]  /*5120*/  SHF.R.U32.HI R70, RZ, 0x18, R6 ;  /* 0x00000018ff467819 */ /* 0x000fe20000011606 */
[----:B------:R-:W-:Y:S01]  /*5130*/  FFMA.FTZ R15, R15, UR18, -R4 ;  /* 0x000000120f0f7c23 */ /* 0x000fe20008010804 */
[----:B------:R-:W-:Y:S02]  /*5140*/  LOP3.LUT R9, R6, 0xffff, RZ, 0xc0, !PT ;  /* 0x0000ffff06097812 */ /* 0x000fe400078ec0ff */
[----:B------:R-:W-:Y:S02]  /*5150*/  LOP3.LUT R6, R5, 0xffff, RZ, 0xc0, !PT ;  /* 0x0000ffff05067812 */ /* 0x000fe400078ec0ff */
[----:B------:R-:W-:Y:S03]  /*5160*/  PLOP3.LUT P2, PT, PT, PT, UP0, 0x80, 0x0 ;  /* 0x000000000000781c */ /* 0x000fe60003f4f008 */
[----:B------:R-:W1:Y:S01]  /*5170*/  MUFU.EX2 R86, R15 ;  /* 0x0000000f00567308 */ /* 0x000e620000000800 */
[----:B------:R-:W-:Y:S02]  /*5180*/  SHF.R.U32.HI R6, RZ, 0x8, R6 ;  /* 0x00000008ff067819 */ /* 0x000fe40000011606 */
[--C-:B------:R-:W-:Y:S02]  /*5190*/  SHF.R.U32.HI R7, RZ, 0x10, R5.reuse ;  /* 0x00000010ff077819 */ /* 0x100fe40000011605 */
[----:B------:R-:W-:Y:S02]  /*51a0*/  LOP3.LUT R6, R6, 0xffff, RZ, 0xc0, !PT ;  /* 0x0000ffff06067812 */ /* 0x000fe400078ec0ff */
[----:B------:R-:W-:Y:S02]  /*51b0*/  @P0 FSEL R17, R17, -INF , !P6 ;  /* 0xff80000011110808 */ /* 0x000fe40007000000 */
[----:B------:R-:W-:Y:S02]  /*51c0*/  LOP3.LUT R8, R5, 0xff, RZ, 0xc0, !PT ;  /* 0x000000ff05087812 */ /* 0x000fe400078ec0ff */
[----:B------:R-:W-:Y:S01]  /*51d0*/  ISETP.LE.U32.AND P0, PT, R6, UR19, PT ;  /* 0x0000001306007c0c */ /* 0x000fe2000bf03070 */
[----:B------:R-:W-:Y:S01]  /*51e0*/  FFMA.FTZ R76, R17, UR18, -R76 ;  /* 0x00000012114c7c23 */ /* 0x000fe2000801084c */
[----:B------:R-:W-:Y:S02]  /*51f0*/  SHF.R.U32.HI R5, RZ, 0x18, R5 ;  /* 0x00000018ff057819 */ /* 0x000fe40000011605 */
[----:B------:R-:W-:Y:S01]  /*5200*/  LOP3.LUT R7, R7, 0xff, RZ, 0xc0, !PT ;  /* 0x000000ff07077812 */ /* 0x000fe200078ec0ff */
[----:B------:R-:W-:Y:S01]  /*5210*/  MUFU.EX2 R83, R76 ;  /* 0x0000004c00537308 */ /* 0x000fe20000000800 */
[----:B------:R-:W-:Y:S02]  /*5220*/  @P2 FSEL R18, R18, -INF , !P5 ;  /* 0xff80000012122808 */ /* 0x000fe40006800000 */
[----:B------:R-:W-:Y:S02]  /*5230*/  ISETP.LE.U32.AND P5, PT, R8, UR19, PT ;  /* 0x0000001308007c0c */ /* 0x000fe4000bfa3070 */
[----:B------:R-:W-:Y:S01]  /*5240*/  ISETP.LE.U32.AND P6, PT, R5, UR19, PT ;  /* 0x0000001305007c0c */ /* 0x000fe2000bfc3070 */
[--C-:B------:R-:W-:Y:S01]  /*5250*/  FFMA.FTZ R18, R18, UR18, -R4.reuse ;  /* 0x0000001212127c23 */ /* 0x100fe20008010804 */
[----:B------:R-:W-:Y:S01]  /*5260*/  ISETP.LE.U32.AND P2, PT, R7, UR19, PT ;  /* 0x0000001307007c0c */ /* 0x000fe2000bf43070 */
[----:B----4-:R-:W-:Y:S01]  /*5270*/  @!P0 FADD.FTZ R96, -R96, -RZ ;  /* 0x800000ff60608221 */ /* 0x010fe20000010100 */
[----:B------:R-:W-:Y:S01]  /*5280*/  SHF.R.U32.HI R7, RZ, 0x8, R9 ;  /* 0x00000008ff077819 */ /* 0x000fe20000011609 */
[----:B------:R-:W-:Y:S01]  /*5290*/  FFMA.FTZ R4, R19, UR18, -R4 ;  /* 0x0000001213047c23 */ /* 0x000fe20008010804 */
[----:B------:R-:W-:Y:S01]  /*52a0*/  LOP3.LUT R6, R77, 0xff, RZ, 0xc0, !PT ;  /* 0x000000ff4d067812 */ /* 0x000fe200078ec0ff */
[----:B------:R-:W-:Y:S01]  /*52b0*/  MUFU.EX2 R84, R18 ;  /* 0x0000001200547308 */ /* 0x000fe20000000800 */
[----:B------:R-:W-:Y:S02]  /*52c0*/  LOP3.LUT R5, R7, 0xffff, RZ, 0xc0, !PT ;  /* 0x0000ffff07057812 */ /* 0x000fe400078ec0ff */
[----:B------:R-:W-:Y:S01]  /*52d0*/  ISETP.LE.U32.AND P1, PT, R6, UR19, PT ;  /* 0x0000001306007c0c */ /* 0x000fe2000bf23070 */
[----:B------:R-:W-:Y:S01]  /*52e0*/  @!P5 FADD.FTZ R97, -R97, -RZ ;  /* 0x800000ff6161d221 */ /* 0x000fe20000010100 */
[----:B------:R-:W-:Y:S01]  /*52f0*/  LOP3.LUT R6, R69, 0xff, RZ, 0xc0, !PT ;  /* 0x000000ff45067812 */ /* 0x000fe200078ec0ff */
[----:B------:R-:W-:Y:S01]  /*5300*/  @!P6 FADD.FTZ R94, -R94, -RZ ;  /* 0x800000ff5e5ee221 */ /* 0x000fe20000010100 */
[----:B------:R-:W-:Y:S01]  /*5310*/  ISETP.LE.U32.AND P0, PT, R5, UR19, PT ;  /* 0x0000001305007c0c */ /* 0x000fe2000bf03070 */
[----:B------:R-:W-:Y:S01]  /*5320*/  @!P2 FADD.FTZ R95, -R95, -RZ ;  /* 0x800000ff5f5fa221 */ /* 0x000fe20000010100 */
[----:B------:R-:W-:Y:S01]  /*5330*/  SHF.R.U32.HI R5, RZ, 0x18, R77 ;  /* 0x00000018ff057819 */ /* 0x000fe2000001164d */
[----:B------:R-:W3:Y:S01]  /*5340*/  MUFU.EX2 R82, R4 ;  /* 0x0000000400527308 */ /* 0x000ee20000000800 */
[----:B------:R-:W-:Y:S02]  /*5350*/  ISETP.LE.U32.AND P5, PT, R68, UR19, PT ;  /* 0x0000001344007c0c */ /* 0x000fe4000bfa3070 */
[----:B------:R-:W-:Y:S02]  /*5360*/  ISETP.LE.U32.AND P6, PT, R6, UR19, PT ;  /* 0x0000001306007c0c */ /* 0x000fe4000bfc3070 */
[----:B------:R-:W-:Y:S01]  /*5370*/  ISETP.LE.U32.AND P2, PT, R5, UR19, PT ;  /* 0x0000001305007c0c */ /* 0x000fe2000bf43070 */
[----:B------:R-:W-:Y:S01]  /*5380*/  @!P1 FADD.FTZ R89, -R89, -RZ ;  /* 0x800000ff59599221 */ /* 0x000fe20000010100 */
[----:B------:R-:W-:Y:S02]  /*5390*/  LOP3.LUT R5, R77, 0xffff, RZ, 0xc0, !PT ;  /* 0x0000ffff4d057812 */ /* 0x000fe400078ec0ff */
[----:B------:R-:W-:Y:S01]  /*53a0*/  LOP3.LUT R6, R79, 0xff, RZ, 0xc0, !PT ;  /* 0x000000ff4f067812 */ /* 0x000fe200078ec0ff */
[----:B------:R-:W-:Y:S01]  /*53b0*/  @!P0 FADD.FTZ R92, -R92, -RZ ;  /* 0x800000ff5c5c8221 */ /* 0x000fe20000010100 */
[----:B------:R-:W-:Y:S02]  /*53c0*/  SHF.R.U32.HI R5, RZ, 0x8, R5 ;  /* 0x00000008ff057819 */ /* 0x000fe40000011605 */
[----:B------:R-:W-:Y:S01]  /*53d0*/  ISETP.LE.U32.AND P0, PT, R6, UR19, PT ;  /* 0x0000001306007c0c */ /* 0x000fe2000bf03070 */
[----:B------:R-:W-:Y:S01]  /*53e0*/  @!P5 FADD.FTZ R93, -R93, -RZ ;  /* 0x800000ff5d5dd221 */ /* 0x000fe20000010100 */
[----:B------:R-:W-:Y:S01]  /*53f0*/  LOP3.LUT R5, R5, 0xffff, RZ, 0xc0, !PT ;  /* 0x0000ffff05057812 */ /* 0x000fe200078ec0ff */
[----:B--2---:R-:W-:Y:S01]  /*5400*/  @!P6 FADD.FTZ R91, -R91, -RZ ;  /* 0x800000ff5b5be221 */ /* 0x004fe20000010100 */
[----:B------:R-:W-:Y:S01]  /*5410*/  SHF.R.U32.HI R6, RZ, 0x8, R98 ;  /* 0x00000008ff067819 */ /* 0x000fe20000011662 */
[----:B-1----:R-:W-:Y:S01]  /*5420*/  @!P2 FADD.FTZ R86, -R86, -RZ ;  /* 0x800000ff5656a221 */ /* 0x002fe20000010100 */
[----:B------:R-:W-:Y:S01]  /*5430*/  ISETP.LE.U32.AND P5, PT, R70, UR19, PT ;  /* 0x0000001346007c0c */ /* 0x000fe2000bfa3070 */
[----:B---3--:R-:W-:Y:S01]  /*5440*/  @!P3 FADD.FTZ R82, -R82, -RZ ;  /* 0x800000ff5252b221 */ /* 0x008fe20000010100 */
        /* <DEDUP_REMOVED lines=13> */
[----:B------:R-:W-:Y:S02]  /*5520*/  F2FP.RELU.BF16.F32.PACK_AB R8, R90, R91 ;  /* 0x0000005b5a08723e */ /* 0x000fe400000018ff */
[----:B------:R3:W-:Y:S01]  /*5530*/  STS [R245+0x14000], R4 ;  /* 0x01400004f5007388 */ /* 0x0007e20000000800 */
[----:B------:R-:W-:Y:S01]  /*5540*/  ISETP.LE.U32.AND P5, PT, R77, UR19, PT ;  /* 0x000000134d007c0c */ /* 0x000fe2000bfa3070 */
[----:B------:R-:W-:Y:S01]  /*5550*/  @!P1 FADD.FTZ R83, -R83, -RZ ;  /* 0x800000ff53539221 */ /* 0x000fe20000010100 */
[----:B------:R-:W-:Y:S02]  /*5560*/  F2FP.RELU.BF16.F32.PACK_AB R7, R88, R89 ;  /* 0x000000595807723e */ /* 0x000fe400000018ff */
[----:B------:R-:W-:Y:S01]  /*5570*/  STS [R245+0x14400], R8 ;  /* 0x01440008f5007388 */ /* 0x000fe20000000800 */
[----:B------:R-:W-:Y:S02]  /*5580*/  FSETP.GE.FTZ.AND P3, PT, R89, RZ, PT ;  /* 0x000000ff5900720b */ /* 0x000fe40003f76000 */
[----:B------:R-:W-:Y:S02]  /*5590*/  FSETP.GE.FTZ.AND P2, PT, R97, RZ, PT ;  /* 0x000000ff6100720b */ /* 0x000fe40003f56000 */
[----:B------:R-:W-:Y:S01]  /*55a0*/  STS [R244+0x14000], R7 ;  /* 0x01400007f4007388 */ /* 0x000fe20000000800 */
[----:B------:R-:W-:Y:S03]  /*55b0*/  FSETP.GE.FTZ.AND P1, PT, R96, RZ, PT ;  /* 0x000000ff6000720b */ /* 0x000fe60003f36000 */
[----:B------:R-:W-:Y:S05]  /*55c0*/  @!P5 FADD.FTZ R87, -R87, -RZ ;  /* 0x800000ff5757d221 */ /* 0x000fea0000010100 */
[----:B-1----:R-:W-:Y:S02]  /*55d0*/  F2FP.RELU.BF16.F32.PACK_AB R6, R86, R87 ;  /* 0x000000575606723e */ /* 0x002fe400000018ff */
[----:B--2---:R-:W-:Y:S03]  /*55e0*/  F2FP.RELU.BF16.F32.PACK_AB R5, R83, R85 ;  /* 0x000000555305723e */ /* 0x004fe600000018ff */
[----:B------:R-:W-:Y:S01]  /*55f0*/  STS [R244+0x14400], R6 ;  /* 0x01440006f4007388 */ /* 0x000fe20000000800 */
[----:B---3--:R-:W-:Y:S04]  /*5600*/  F2FP.RELU.BF16.F32.PACK_AB R4, R82, R84 ;  /* 0x000000545204723e */ /* 0x008fe800000018ff */
[----:B------:R1:W-:Y:S05]  /*5610*/  STS [R99+0x14000], R5 ;  /* 0x0140000563007388 */ /* 0x0003ea0000000800 */
        /* <DEDUP_REMOVED lines=115> */
[C---:B------:R-:W-:Y:S01]  /*5d50*/  FADD.FTZ R4, -R80.reuse, R10 ;  /* 0x0000000a50047221 */ /* 0x040fe20000010100 */
[C---:B------:R-:W-:Y:S01]  /*5d60*/  FSETP.GE.FTZ.AND P0, PT, R91.reuse, RZ, PT ;  /* 0x000000ff5b00720b */ /* 0x040fe20003f16000 */
        /* <DEDUP_REMOVED lines=153> */
.L_x_785:
        /* <DEDUP_REMOVED lines=432> */
.L_x_786:
        /* <DEDUP_REMOVED lines=224> */
.L_x_788:
        /* <DEDUP_REMOVED lines=19> */
.L_x_789:
        /* <DEDUP_REMOVED lines=53> */
.L_x_791:
[----:B------:R-:W-:Y:S05]  /*9480*/  BSYNC B0 ;  /* 0x0000000000007941 */ /* 0x000fea0003800000 */
.L_x_790:
        /* <DEDUP_REMOVED lines=20> */
.L_x_793:
[----:B------:R-:W-:Y:S05]  /*95d0*/  BSYNC B0 ;  /* 0x0000000000007941 */ /* 0x000fea0003800000 */
.L_x_792:
        /* <DEDUP_REMOVED lines=35> */
.L_x_795:
[----:B------:R-:W-:Y:S05]  /*9810*/  BSYNC B0 ;  /* 0x0000000000007941 */ /* 0x000fea0003800000 */
.L_x_794:
        /* <DEDUP_REMOVED lines=21> */
.L_x_768:
        /* <DEDUP_REMOVED lines=24> */
.L_x_797:
        /* <DEDUP_REMOVED lines=22> */
.L_x_798:
        /* <DEDUP_REMOVED lines=42> */
.L_x_800:
[----:B------:R-:W-:Y:S05]  /*9ef0*/  BSYNC B0 ;  /* 0x0000000000007941 */ /* 0x000fea0003800000 */
.L_x_799:
        /* <DEDUP_REMOVED lines=19> */
.L_x_802:
[----:B------:R-:W-:Y:S05]  /*a030*/  BSYNC B0 ;  /* 0x0000000000007941 */ /* 0x000fea0003800000 */
.L_x_801:
        /* <DEDUP_REMOVED lines=32> */
.L_x_804:
[----:B------:R-:W-:Y:S05]  /*a240*/  BSYNC B0 ;  /* 0x0000000000007941 */ /* 0x000fea0003800000 */
.L_x_803:
        /* <DEDUP_REMOVED lines=19> */
.L_x_796:
[----:B------:R-:W-:Y:S05]  /*a380*/  BSYNC B1 ;  /* 0x0000000000017941 */ /* 0x000fea0003800000 */
.L_x_763:
[----:B------:R-:W-:Y:S02]  /*a390*/  ULDC UR6, c[0x0][0xc] ;  /* 0x0000030000067ab9 */ /* 0x000fe40000000800 */
[----:B------:R-:W-:-:S04]  /*a3a0*/  UIADD3 UR35, UR6, UR35, URZ ;  /* 0x0000002306237290 */ /* 0x000fc8000fffe03f */
[----:B------:R-:W-:-:S06]  /*a3b0*/  UISETP.GE.AND UP0, UPT, UR35, UR60, UPT ;  /* 0x0000003c2300728c */ /* 0x000fcc000bf06270 */
[----:B------:R-:W-:-:S13]  /*a3c0*/  PLOP3.LUT P0, PT, PT, PT, UP0, 0x80, 0x0 ;  /* 0x000000000000781c */ /* 0x000fda0003f0f008 */
[----:B------:R-:W-:Y:S05]  /*a3d0*/  @P0 BRA `(.L_x_805) ;  /* 0x0000000000040947 */ /* 0x000fea0003800000 */
[----:B------:R-:W-:Y:S05]  /*a3e0*/  BRA `(.L_x_806) ;  /* 0xffffff6400e47947 */ /* 0x000fea000383ffff */
.L_x_805:
[----:B------:R-:W-:Y:S05]  /*a3f0*/  EXIT ;  /* 0x000000000000794d */ /* 0x000fea0003800000 */
.L_x_807:
        /* <DEDUP_REMOVED lines=16> */
.L_x_1601:


//--------------------- .text._ZN5flash44flash_bwd_dq_dk_dv_loop_seqk_parallel_kernelI23Flash_bwd_kernel_traitsILi192ELi64ELi64ELi8ELi4ELi2ELi2ELb1ELb1EN7cutlass10bfloat16_tE19Flash_kernel_traitsILi192ELi64ELi64ELi8ES3_EELb0ELb0ELb0ELb1ELb0ELb0ELb1EEEvNS_16Flash_bwd_paramsE --------------------------
	.section	.text._ZN5flash44flash_bwd_dq_dk_dv_loop_seqk_parallel_kernelI23Flash_bwd_kernel_traitsILi192ELi64ELi64ELi8ELi4ELi2ELi2ELb1ELb1EN7cutlass10bfloat16_tE19Flash_kernel_traitsILi192ELi64ELi64ELi8ES3_EELb0ELb0ELb0ELb1ELb0ELb0ELb1EEEvNS_16Flash_bwd_paramsE,"ax",@progbits
	.align	128
        .global         _ZN5flash44flash_bwd_dq_dk_dv_loop_seqk_parallel_kernelI23Flash_bwd_kernel_traitsILi192ELi64ELi64ELi8ELi4ELi2ELi2ELb1ELb1EN7cutlass10bfloat16_tE19Flash_kernel_traitsILi192ELi64ELi64ELi8ES3_EELb0ELb0ELb0ELb1ELb0ELb0ELb1EEEvNS_16Flash_bwd_paramsE
        .type           _ZN5flash44flash_bwd_dq_dk_dv_loop_seqk_parallel_kernelI23Flash_bwd_kernel_traitsILi192ELi64ELi64ELi8ELi4ELi2ELi2ELb1ELb1EN7cutlass10bfloat16_tE19Flash_kernel_traitsILi192ELi64ELi64ELi8ES3_EELb0ELb0ELb0ELb1ELb0ELb0ELb1EEEvNS_16Flash_bwd_paramsE,@function
        .size           _ZN5flash44flash_bwd_dq_dk_dv_loop_seqk_parallel_kernelI23Flash_bwd_kernel_traitsILi192ELi64ELi64ELi8ELi4ELi2ELi2ELb1ELb1EN7cutlass10bfloat16_tE19Flash_kernel_traitsILi192ELi64ELi64ELi8ES3_EELb0ELb0ELb0ELb1ELb0ELb0ELb1EEEvNS_16Flash_bwd_paramsE,(.L_x_1602 - _ZN5flash44flash_bwd_dq_dk_dv_loop_seqk_parallel_kernelI23Flash_bwd_kernel_traitsILi192ELi64ELi64ELi8ELi4ELi2ELi2ELb1ELb1EN7cutlass10bfloat16_tE19Flash_kernel_traitsILi192ELi64ELi64ELi8ES3_EELb0ELb0ELb0ELb1ELb0ELb0ELb1EEEvNS_16Flash_bwd_paramsE)
        .other          _ZN5flash44flash_bwd_dq_dk_dv_loop_seqk_parallel_kernelI23Flash_bwd_kernel_traitsILi192ELi64ELi64ELi8ELi4ELi2ELi2ELb1ELb1EN7cutlass10bfloat16_tE19Flash_kernel_traitsILi192ELi64ELi64ELi8ES3_EELb0ELb0ELb0ELb1ELb0ELb0ELb1EEEvNS_16Flash_bwd_paramsE,@"STO_CUDA_ENTRY STV_DEFAULT"
_ZN5flash44flash_bwd_dq_dk_dv_loop_seqk_parallel_kernelI23Flash_bwd_kernel_traitsILi192ELi64ELi64ELi8ELi4ELi2ELi2ELb1ELb1EN7cutlass10bfloat16_tE19Flash_kernel_traitsILi192ELi64ELi64ELi8ES3_EELb0ELb0ELb0ELb1ELb0ELb0ELb1EEEvNS_16Flash_bwd_paramsE:
.text._ZN5flash44flash_bwd_dq_dk_dv_loop_seqk_parallel_kernelI23Flash_bwd_kernel_traitsILi192ELi64ELi64ELi8ELi4ELi2ELi2ELb1ELb1EN7cutlass10bfloat16_tE19Flash_kernel_traitsILi192ELi64ELi64ELi8ES3_EELb0ELb0ELb0ELb1ELb0ELb0ELb1EEEvNS_16Flash_bwd_paramsE:
        /* <DEDUP_REMOVED lines=47> */
[----:B------:R-:W-:Y:S01]  /*02f0*/  LOP3.LUT R5, R5, 0xfffffffc, RZ, 0xc0, !PT ;  /* 0xfffffffc05057812 */ /* 0x000fe200078ec0ff */
[----:B------:R-:W-:Y:S01]  /*0300*/  IMAD.SHL.U32 R4, R4, 0x40, RZ ;  /* 0x0000004004047824 */ /* 0x000fe200078e00ff */
[----:B------:R-:W-:-:S02]  /*0310*/  LOP3.LUT R2, R2, 0xfffffffe, RZ, 0xc0, !PT ;  /* 0xfffffffe02027812 */ /* 0x000fc400078ec0ff */
[----:B------:R-:W-:Y:S01]  /*0320*/  LEA.HI R3, R3, R7, RZ, 0x1 ;  /* 0x0000000703037211 */ /* 0x000fe200078f08ff */
[----:B------:R-:W-:Y:S01]  /*0330*/  IMAD.IADD R17, R0, 0x1, -R5 ;  /* 0x0000000100117824 */ /* 0x000fe200078e0a05 */
[----:B------:R-:W-:Y:S01]  /*0340*/  LOP3.LUT P4, RZ, R6, 0x4, RZ, 0xc0, !PT ;  /* 0x0000000406ff7812 */ /* 0x000fe2000788c0ff */
[----:B------:R-:W-:Y:S01]  /*0350*/  IMAD.IADD R16, R0, 0x1, -R2 ;  /* 0x0000000100107824 */ /* 0x000fe200078e0a02 */
[----:B------:R-:W-:Y:S02]  /*0360*/  LOP3.LUT R3, R3, 0xfffffffe, RZ, 0xc0, !PT ;  /* 0xfffffffe03037812 */ /* 0x000fe400078ec0ff */
[----:B------:R-:W-:Y:S02]  /*0370*/  LEA.HI R0, R8, R10, RZ, 0x3 ;  /* 0x0000000a08007211 */ /* 0x000fe400078f18ff */
[----:B------:R-:W-:Y:S01]  /*0380*/  LOP3.LUT R2, R4, 0x1c0, RZ, 0xc0, !PT ;  /* 0x000001c004027812 */ /* 0x000fe200078ec0ff */
[----:B------:R-:W-:Y:S01]  /*0390*/  IMAD.IADD R13, R7, 0x1, -R3 ;  /* 0x00000001070d7824 */ /* 0x000fe200078e0a03 */
[----:B------:R-:W-:Y:S01]  /*03a0*/  LOP3.LUT R0, R0, 0xfffffff8, RZ, 0xc0, !PT ;  /* 0xfffffff800007812 */ /* 0x000fe200078ec0ff */
[----:B------:R-:W-:Y:S01]  /*03b0*/  IMAD.SHL.U32 R3, R6, 0x40, RZ ;  /* 0x0000004006037824 */ /* 0x000fe200078e00ff */
[----:B------:R-:W-:Y:S01]  /*03c0*/  LOP3.LUT R5, R2, 0x38, R22, 0xf8, !PT ;  /* 0x0000003802057812 */ /* 0x000fe200078ef816 */
[----:B------:R-:W-:Y:S01]  /*03d0*/  IMAD.SHL.U32 R12, R13, 0x200, RZ ;  /* 0x000002000d0c7824 */ /* 0x000fe200078e00ff */
[----:B------:R-:W-:Y:S01]  /*03e0*/  SHF.R.U32.HI R4, RZ, 0x3, R2 ;  /* 0x00000003ff047819 */ /* 0x000fe20000011602 */
[----:B------:R-:W-:Y:S01]  /*03f0*/  IMAD.IADD R2, R10, 0x1, -R0 ;  /* 0x000000010a027824 */ /* 0x000fe200078e0a00 */
[----:B------:R-:W-:Y:S01]  /*0400*/  LOP3.LUT R0, R3, 0x1c0, RZ, 0xc0, !PT ;  /* 0x000001c003007812 */ /* 0x000fe200078ec0ff */
[----:B------:R-:W-:Y:S01]  /*0410*/  IMAD.SHL.U32 R3, R16, 0x10, RZ ;  /* 0x0000001010037824 */ /* 0x000fe200078e00ff */
[----:B------:R-:W-:-:S02]  /*0420*/  LOP3.LUT R14, R5, R4, RZ, 0x3c, !PT ;  /* 0x00000004050e7212 */ /* 0x000fc400078e3cff */
[----:B------:R-:W-:Y:S02]  /*0430*/  SHF.R.S32.HI R4, RZ, 0x1f, R9 ;  /* 0x0000001fff047819 */ /* 0x000fe40000011409 */
[----:B------:R-:W-:Y:S02]  /*0440*/  LOP3.LUT P3, RZ, R6, 0x2, RZ, 0xc0, !PT ;  /* 0x0000000206ff7812 */ /* 0x000fe4000786c0ff */
[----:B------:R-:W-:Y:S02]  /*0450*/  SHF.R.S32.HI R6, RZ, 0x7, R15 ;  /* 0x00000007ff067819 */ /* 0x000fe4000001140f */
[----:B------:R-:W-:Y:S02]  /*0460*/  LEA.HI R15, R4, R9, RZ, 0x3 ;  /* 0x00000009040f7211 */ /* 0x000fe400078f18ff */
[----:B------:R-:W-:Y:S02]  /*0470*/  LOP3.LUT R4, R0, 0x8, R11, 0xf8, !PT ;  /* 0x0000000800047812 */ /* 0x000fe400078ef80b */
[----:B------:R-:W-:-:S02]  /*0480*/  SHF.R.U32.HI R10, RZ, 0x3, R0 ;  /* 0x00000003ff0a7819 */ /* 0x000fc40000011600 */
[----:B------:R-:W-:Y:S02]  /*0490*/  LOP3.LUT R8, R0, 0x10, R3, 0xf8, !PT ;  /* 0x0000001000087812 */ /* 0x000fe400078ef803 */
[----:B------:R-:W-:Y:S02]  /*04a0*/  LOP3.LUT R0, R2, 0x1, RZ, 0xc0, !PT ;  /* 0x0000000102007812 */ /* 0x000fe400078ec0ff */
[----:B------:R-:W-:Y:S01]  /*04b0*/  LOP3.LUT R3, R4, R10, RZ, 0x3c, !PT ;  /* 0x0000000a04037212 */ /* 0x000fe200078e3cff */
[----:B------:R-:W-:Y:S01]  /*04c0*/  IMAD R4, R6, 0x800, R12 ;  /* 0x0000080006047824 */ /* 0x000fe200078e020c */
[----:B------:R-:W-:Y:S02]  /*04d0*/  ISETP.NE.U32.AND P0, PT, R0, 0x1, PT ;  /* 0x000000010000780c */ /* 0x000fe40003f05070 */
[----:B------:R-:W-:Y:S01]  /*04e0*/  LOP3.LUT R5, R15, 0xfffffff8, RZ, 0xc0, !PT ;  /* 0xfffffff80f057812 */ /* 0x000fe200078ec0ff */
[----:B------:R-:W-:Y:S01]  /*04f0*/  IMAD.IADD R19, R4, 0x1, R3 ;  /* 0x0000000104137824 */ /* 0x000fe200078e0203 */
[----:B------:R-:W-:Y:S01]  /*0500*/  SHF.R.S32.HI R0, RZ, 0x6, R18 ;  /* 0x00000006ff007819 */ /* 0x000fe20000011412 */
[C---:B------:R-:W-:Y:S01]  /*0510*/  IMAD.SHL.U32 R3, R2.reuse, 0x40, RZ ;  /* 0x0000004002037824 */ /* 0x040fe200078e00ff */
[----:B------:R-:W-:Y:S01]  /*0520*/  R2P PR, R2, 0x6 ;  /* 0x0000000602007804 */ /* 0x000fe20000000000 */
[----:B------:R-:W-:Y:S01]  /*0530*/  IMAD.IADD R7, R9, 0x1, -R5 ;  /* 0x0000000109077824 */ /* 0x000fe200078e0a05 */
[----:B------:R-:W-:Y:S01]  /*0540*/  LOP3.LUT R9, R8, 0x8, R11, 0xf8, !PT ;  /* 0x0000000808097812 */ /* 0x000fe200078ef80b */
[C---:B------:R-:W-:Y:S01]  /*0550*/  IMAD R18, R0.reuse, 0x200, R14 ;  /* 0x0000020000127824 */ /* 0x040fe200078e020e */
[----:B------:R-:W-:Y:S01]  /*0560*/  LOP3.LUT R3, R3, 0x1c0, RZ, 0xc0, !PT ;  /* 0x000001c003037812 */ /* 0x000fe200078ec0ff */
[----:B------:R-:W-:Y:S01]  /*0570*/  IMAD.SHL.U32 R0, R0, 0x8, RZ ;  /* 0x0000000800007824 */ /* 0x000fe200078e00ff */
[----:B------:R-:W-:Y:S01]  /*0580*/  LOP3.LUT P6, RZ, R7, 0x4, RZ, 0xc0, !PT ;  /* 0x0000000407ff7812 */ /* 0x000fe200078cc0ff */
[----:B------:R-:W-:Y:S01]  /*0590*/  IMAD.SHL.U32 R5, R6, 0x20, RZ ;  /* 0x0000002006057824 */ /* 0x000fe200078e00ff */
[----:B------:R-:W-:Y:S01]  /*05a0*/  SHF.R.U32.HI R2, RZ, 0x3, R3 ;  /* 0x00000003ff027819 */ /* 0x000fe20000011603 */
[----:B------:R-:W-:Y:S01]  /*05b0*/  IMAD.SHL.U32 R6, R13, 0x20, RZ ;  /* 0x000000200d067824 */ /* 0x000fe200078e00ff */
[----:B------:R-:W-:Y:S01]  /*05c0*/  LOP3.LUT R0, R0, 0x18, RZ, 0xc0, !PT ;  /* 0x0000001800007812 */ /* 0x000fe200078ec0ff */
[----:B------:R-:W-:Y:S01]  /*05d0*/  IMAD.SHL.U32 R4, R20, 0x2, RZ ;  /* 0x0000000214047824 */ /* 0x000fe200078e00ff */
[----:B------:R-:W-:-:S02]  /*05e0*/  LOP3.LUT R5, R3, 0x20, R5, 0xf8, !PT ;  /* 0x0000002003057812 */ /* 0x000fc400078ef805 */
        /* <DEDUP_REMOVED lines=12> */
[----:B------:R-:W-:Y:S01]  /*06b0*/  LEA R3, R3, UR5, 0x1 ;  /* 0x0000000503037c11 */ /* 0x000fe2000f8e08ff */
        /* <DEDUP_REMOVED lines=18> */
[----:B------:R-:W-:-:S02]  /*07e0*/  IMAD.IADD R7, R7, 0x1, R2 ;  /* 0x0000000107077824 */ /* 0x000fc400078e0202 */
        /* <DEDUP_REMOVED lines=9> */
[----:B------:R-:W-:Y:S02]  /*0880*/  SEL R4, R5, 0xffffffc0, !P4 ;  /* 0xffffffc005047807 */ /* 0x000fe40006000000 */
[----:B------:R-:W-:-:S02]  /*0890*/  LEA R8, R8, UR6, 0x1 ;  /* 0x0000000608087c11 */ /* 0x000fc4000f8e08ff */
        /* <DEDUP_REMOVED lines=41> */
.L_x_852:
        /* <DEDUP_REMOVED lines=67> */
.L_x_808:
        /* <DEDUP_REMOVED lines=108> */
[----:B------:R-:W-:Y:S01]  /*1620*/  USEL UR50, UR49, URZ, UP4 ;  /* 0x0000003f31327287 */ /* 0x000fe2000a000000 */
[----:B------:R-:W-:Y:S01]  /*1630*/  @!P2 IADD3 R17, -R17, RZ, RZ ;  /* 0x000000ff1111a210 */ /* 0x000fe20007ffe1ff */
[----:B------:R-:W-:Y:S01]  /*1640*/  USHF.R.S32.HI UR41, URZ, 0x1f, UR30 ;  /* 0x0000001f3f297899 */ /* 0x000fe2000801141e */
[----:B------:R-:W-:Y:S01]  /*1650*/  @!P3 LOP3.LUT R17, RZ, R9, RZ, 0x33, !PT ;  /* 0x00000009ff11b212 */ /* 0x000fe200078e33ff */
[----:B------:R-:W-:Y:S02]  /*1660*/  @!UP1 UIADD3 UR47, UR37, UR35, URZ ;  /* 0x00000023252f9290 */ /* 0x000fe4000fffe03f */
[----:B------:R-:W-:Y:S02]  /*1670*/  USHF.R.S32.HI UR52, URZ, 0x1f, UR48 ;  /* 0x0000001f3f347899 */ /* 0x000fe40008011430 */
[----:B------:R-:W-:Y:S02]  /*1680*/  @UP0 UIADD3 UR42, UR11, UR12, URZ ;  /* 0x0000000c0b2a0290 */ /* 0x000fe4000fffe03f */
        /* <DEDUP_REMOVED lines=17> */
.L_x_810:
        /* <DEDUP_REMOVED lines=13> */
.L_x_811:
        /* <DEDUP_REMOVED lines=11> */
.L_x_812:
[----:B------:R-:W-:-:S04]  /*1920*/  UIMAD UR9, UR44, UR58, UR55 ;  /* 0x0000003a2c0972a4 */ /* 0x000fc8000f8e0237 */
[----:B------:R-:W-:-:S12]  /*1930*/  UIMAD UR9, UR9, UR57, URZ ;  /* 0x00000039090972a4 */ /* 0x000fd8000f8e023f */
.L_x_813:
        /* <DEDUP_REMOVED lines=52> */
[----:B------:R-:W-:Y:S01]  /*1c80*/  ULDC.64 UR18, c[0x0][0x210] ;  /* 0x0000840000127ab9 */ /* 0x000fe20000000a00 */
[----:B------:R-:W-:Y:S01]  /*1c90*/  IMAD.MOV.U32 R6, RZ, RZ, R4 ;  /* 0x000000ffff067224 */ /* 0x000fe200078e0004 */
[----:B------:R-:W-:Y:S01]  /*1ca0*/  UIADD3.X UR5, UR50, UR5, UR45, UP1, UP0 ;  /* 0x0000000532057290 */ /* 0x000fe20008fe042d */
[----:B------:R-:W-:Y:S01]  /*1cb0*/  IMAD R5, R31, UR14, R21 ;  /* 0x0000000e1f057c24 */ /* 0x000fe2000f8e0215 */
[----:B------:R-:W-:Y:S01]  /*1cc0*/  UIMAD.WIDE UR12, UR23, 0x4, UR38 ;  /* 0x00000004170c78a5 */ /* 0x000fe2000f8e0226 */
[----:B------:R-:W-:Y:S01]  /*1cd0*/  IMAD.WIDE.U32 R8, R10, UR55, R8 ;  /* 0x000000370a087c25 */ /* 0x000fe2000f8e0008 */
[----:B------:R-:W-:-:S02]  /*1ce0*/  UIMAD.WIDE UR22, UR22, 0x4, UR36 ;  /* 0x00000004161678a5 */ /* 0x000fc4000f8e0224 */
        /* <DEDUP_REMOVED lines=26> */
[----:B------:R-:W-:Y:S01]  /*1e90*/  UMOV UR11, UR23 ;  /* 0x00000017000b7c82 */ /* 0x000fe20008000000 */
[----:B------:R-:W-:-:S03]  /*1ea0*/  IMAD R20, R32, UR14, RZ ;  /* 0x0000000e20147c24 */ /* 0x000fc6000f8e02ff */
[----:B------:R-:W-:Y:S01]  /*1eb0*/  @P1 BAR.SYNC.DEFER_BLOCKING 0x0 ;  /* 0x0000000000001b1d */ /* 0x000fe20000010000 */
[----:B------:R-:W-:Y:S01]  /*1ec0*/  IMAD.U32 R11, RZ, RZ, UR5 ;  /* 0x00000005ff0b7e24 */ /* 0x000fe2000f8e00ff */
[----:B------:R-:W-:Y:S01]  /*1ed0*/  IADD3 R10, P0, R4, UR33, RZ ;  /* 0x00000021040a7c10 */ /* 0x000fe2000ff1e0ff */
[----:B------:R-:W-:Y:S01]  /*1ee0*/  UIMAD UR5, UR9, -0x40, UR34 ;  /* 0xffffffc0090578a4 */ /* 0x000fe2000f8e0222 */
[----:B------:R-:W-:Y:S01]  /*1ef0*/  IMAD R20, R17, UR15, R20 ;  /* 0x0000000f11147c24 */ /* 0x000fe2000f8e0214 */
[----:B------:R-:W-:Y:S01]  /*1f00*/  ISETP.GE.AND P4, PT, R36, UR10, PT ;  /* 0x0000000a24007c0c */ /* 0x000fe2000bf86270 */
[----:B------:R-:W-:Y:S01]  /*1f10*/  BSSY B0, `(.L_x_815) ;  /* 0x0000032000007945 */ /* 0x000fe20003800000 */
[----:B------:R-:W-:Y:S02]  /*1f20*/  IADD3.X R11, R5, UR42, R11, P0, !PT ;  /* 0x0000002a050b7c10 */ /* 0x000fe400087fe40b */
        /* <DEDUP_REMOVED lines=48> */
.L_x_816:
[----:B------:R-:W-:Y:S05]  /*2230*/  BSYNC B0 ;  /* 0x0000000000007941 */ /* 0x000fea0003800000 */
.L_x_815:
        /* <DEDUP_REMOVED lines=44> */
.L_x_818:
[----:B------:R-:W-:Y:S05]  /*2500*/  BSYNC B0 ;  /* 0x0000000000007941 */ /* 0x000fea0003800000 */
.L_x_817:
        /* <DEDUP_REMOVED lines=35> */
.L_x_820:
[----:B------:R-:W-:Y:S05]  /*2740*/  BSYNC B0 ;  /* 0x0000000000007941 */ /* 0x000fea0003800000 */
.L_x_819:
        /* <DEDUP_REMOVED lines=37> */
.L_x_822:
[----:B------:R-:W-:Y:S05]  /*29a0*/  BSYNC B0 ;  /* 0x0000000000007941 */ /* 0x000fea0003800000 */
.L_x_821:
        /* <DEDUP_REMOVED lines=32> */
.L_x_824:
[----:B------:R-:W-:Y:S05]  /*2bb0*/  BSYNC B0 ;  /* 0x0000000000007941 */ /* 0x000fea0003800000 */
.L_x_823:
        /* <DEDUP_REMOVED lines=40> */
.L_x_826:
[----:B------:R-:W-:Y:S05]  /*2e40*/  BSYNC B0 ;  /* 0x0000000000007941 */ /* 0x000fea0003800000 */
.L_x_825:
        /* <DEDUP_REMOVED lines=8> */
[----:B------:R-:W-:Y:S01]  /*2ed0*/  ULDC.64 UR16, c[0x0][0x260] ;  /* 0x0000980000107ab9 */ /* 0x000fe20000000a00 */
[----:B------:R2:W-:Y:S01]  /*2ee0*/  @P0 STS.128 [R42+0x10000], RZ ;  /* 0x010000ff2a000388 */ /* 0x0005e20000000c00 */
[----:B------:R-:W-:Y:S01]  /*2ef0*/  IMAD.U32 R7, RZ, RZ, UR10 ;  /* 0x0000000aff077e24 */ /* 0x000fe2000f8e00ff */
[----:B------:R-:W-:Y:S01]  /*2f00*/  IADD3 R6, P1, R4, UR31, RZ ;  /* 0x0000001f04067c10 */ /* 0x000fe2000ff3e0ff */
[----:B------:R-:W-:Y:S01]  /*2f10*/  IMAD R9, R32, UR16, RZ ;  /* 0x0000001020097c24 */ /* 0x000fe2000f8e02ff */
[----:B------:R-:W-:Y:S01]  /*2f20*/  IADD3 R4, R16, 0x8, RZ ;  /* 0x0000000810047810 */ /* 0x000fe20007ffe0ff */
[----:B------:R-:W-:Y:S01]  /*2f30*/  BSSY B0, `(.L_x_827) ;  /* 0x000002d000007945 */ /* 0x000fe20003800000 */
[----:B------:R-:W-:Y:S01]  /*2f40*/  IADD3.X R7, R5, UR32, R7, P1, !PT ;  /* 0x0000002005077c10 */ /* 0x000fe20008ffe407 */
[----:B------:R-:W-:Y:S01]  /*2f50*/  IMAD R9, R17, UR17, R9 ;  /* 0x0000001111097c24 */ /* 0x000fe2000f8e0209 */
[----:B------:R-:W-:-:S02]  /*2f60*/  ISETP.GE.AND P5, PT, R4, UR5, PT ;  /* 0x0000000504007c0c */ /* 0x000fc4000bfa6270 */
        /* <DEDUP_REMOVED lines=41> */
.L_x_828:
[----:B------:R-:W-:Y:S05]  /*3200*/  BSYNC B0 ;  /* 0x0000000000007941 */ /* 0x000fea0003800000 */
.L_x_827:
        /* <DEDUP_REMOVED lines=44> */
.L_x_830:
[----:B------:R-:W-:Y:S05]  /*34d0*/  BSYNC B0 ;  /* 0x0000000000007941 */ /* 0x000fea0003800000 */
.L_x_829:
        /* <DEDUP_REMOVED lines=8> */
[----:B------:R-:W-:-:S03]  /*3560*/  UISETP.NE.U32.AND UP0, UPT, UR18, URZ, UPT ;  /* 0x0000003f1200728c */ /* 0x000fc6000bf05070 */
[----:B------:R2:W-:Y:S01]  /*3570*/  STL [R1+0x74], R6 ;  /* 0x0000740601007387 */ /* 0x0005e20000100800 */
[----:B------:R-:W-:-:S11]  /*3580*/  UISETP.NE.AND.EX UP0, UPT, UR19, URZ, UPT, UP0 ;  /* 0x0000003f1300728c */ /* 0x000fd6000bf05300 */
        /* <DEDUP_REMOVED lines=9> */
[----:B--2---:R-:W-:Y:S02]  /*3620*/  IMAD.MOV.U32 R6, RZ, RZ, 0x7f800000 ;  /* 0x7f800000ff067424 */ /* 0x004fe400078e00ff */
[----:B------:R-:W2:Y:S01]  /*3630*/  @!P6 LDG.E R7, desc[UR6][R4.64] ;  /* 0x000000060407e981 */ /* 0x000ea2000c1e1900 */
[----:B------:R-:W-:Y:S02]  /*3640*/  @UP0 ULEA UR18, UP1, UR16, UR18, 0x2 ;  /* 0x0000001210120291 */ /* 0x000fe4000f82103f */
[----:B------:R-:W-:Y:S01]  /*3650*/  @UP0 UIADD3 UR5, UR17, UR5, URZ ;  /* 0x0000000511050290 */ /* 0x000fe2000fffe03f */
[----:B------:R1:W5:Y:S03]  /*3660*/  @!P5 LDG.E R6, desc[UR6][R4.64+0x20] ;  /* 0x000020060406d981 */ /* 0x000366000c1e1900 */
[----:B------:R-:W-:Y:S01]  /*3670*/  @UP0 ULEA.HI.X UR19, UR16, UR19, UR5, 0x2, UP1 ;  /* 0x0000001310130291 */ /* 0x000fe200088f1405 */
[----:B------:R-:W-:Y:S01]  /*3680*/  BAR.SYNC.DEFER_BLOCKING 0x0 ;  /* 0x0000000000007b1d */ /* 0x000fe20000010000 */
[----:B------:R-:W-:-:S05]  /*3690*/  IMAD.MOV.U32 R240, RZ, RZ, 0x20 ;  /* 0x00000020fff07424 */ /* 0x000fca00078e00ff */
[----:B------:R-:W-:Y:S01]  /*36a0*/  @UP0 ULDC UR5, c[0x0][0x2e8] ;  /* 0x0000ba0000050ab9 */ /* 0x000fe20000000800 */
[----:B-1----:R-:W-:Y:S02]  /*36b0*/  IMAD.U32 R4, RZ, RZ, UR18 ;  /* 0x00000012ff047e24 */ /* 0x002fe4000f8e00ff */
[----:B------:R-:W-:Y:S01]  /*36c0*/  IMAD.U32 R5, RZ, RZ, UR19 ;  /* 0x00000013ff057e24 */ /* 0x000fe2000f8e00ff */
[----:B------:R-:W1:Y:S04]  /*36d0*/  LDSM.16.M88.4 R164, [R252] ;  /* 0x00000000fca4783b */ /* 0x000e680000000200 */
[----:B--2---:R2:W-:Y:S01]  /*36e0*/  STL [R1+0x64], R7 ;  /* 0x0000640701007387 */ /* 0x0045e20000100800 */
[----:B------:R-:W1:Y:S01]  /*36f0*/  @P0 MUFU.RCP R10, UR5 ;  /* 0x00000005000a0d08 */ /* 0x000e620008001000 */
[----:B------:R-:W-:-:S02]  /*3700*/  CS2R R142, SRZ ;  /* 0x00000000008e7805 */ /* 0x000fc4000001ff00 */
[----:B------:R-:W-:Y:S01]  /*3710*/  CS2R R140, SRZ ;  /* 0x00000000008c7805 */ /* 0x000fe2000001ff00 */
[----:B------:R3:W1:Y:S01]  /*3720*/  @P0 LDG.E R11, desc[UR6][R4.64] ;  /* 0x00000006040b0981 */ /* 0x000662000c1e1900 */
[----:B------:R-:W-:Y:S02]  /*3730*/  CS2R R146, SRZ ;  /* 0x0000000000927805 */ /* 0x000fe4000001ff00 */
[----:B------:R-:W-:Y:S02]  /*3740*/  CS2R R144, SRZ ;  /* 0x0000000000907805 */ /* 0x000fe4000001ff00 */
[----:B------:R-:W-:Y:S01]  /*3750*/  CS2R R138, SRZ ;  /* 0x00000000008a7805 */ /* 0x000fe2000001ff00 */
[----:B-----5:R5:W-:Y:S01]  /*3760*/  STL [R1+0x68], R6 ;  /* 0x0000680601007387 */ /* 0x020be20000100800 */
        /* <DEDUP_REMOVED lines=20> */
[----:B---3--:R-:W-:Y:S02]  /*38b0*/  LEA.HI R5, R41, R39, RZ, 0x4 ;  /* 0x0000002729057211 */ /* 0x008fe400078f20ff */
[----:B------:R-:W-:Y:S02]  /*38c0*/  CS2R R106, SRZ ;  /* 0x00000000006a7805 */ /* 0x000fe4000001ff00 */
[----:B------:R-:W-:Y:S02]  /*38d0*/  LOP3.LUT R4, R37, 0xfffffff8, RZ, 0xc0, !PT ;  /* 0xfffffff825047812 */ /* 0x000fe400078ec0ff */
[----:B------:R-:W-:Y:S02]  /*38e0*/  CS2R R104, SRZ ;  /* 0x0000000000687805 */ /* 0x000fe4000001ff00 */
[----:B--2---:R-:W-:-:S02]  /*38f0*/  SHF.R.S32.HI R7, RZ, 0x4, R5 ;  /* 0x00000004ff077819 */ /* 0x004fc40000011405 */
[----:B------:R-:W-:Y:S02]  /*3900*/  CS2R R102, SRZ ;  /* 0x0000000000667805 */ /* 0x000fe4000001ff00 */
[----:B------:R-:W-:Y:S01]  /*3910*/  CS2R R100, SRZ ;  /* 0x0000000000647805 */ /* 0x000fe2000001ff00 */
[----:B------:R-:W-:Y:S01]  /*3920*/  IMAD.IADD R4, R39, 0x1, -R4 ;  /* 0x0000000127047824 */ /* 0x000fe200078e0a04 */
[----:B------:R-:W-:Y:S02]  /*3930*/  LEA.HI R5, R5, R7, RZ, 0x1 ;  /* 0x0000000705057211 */ /* 0x000fe400078f08ff */
[----:B------:R-:W-:Y:S02]  /*3940*/  CS2R R62, SRZ ;  /* 0x00000000003e7805 */ /* 0x000fe4000001ff00 */
[----:B-----5:R-:W-:Y:S01]  /*3950*/  LEA.HI R6, R41, R39, RZ, 0x7 ;  /* 0x0000002729067211 */ /* 0x020fe200078f38ff */
[----:B------:R-:W-:Y:S01]  /*3960*/  IMAD.SHL.U32 R9, R4, 0x40, RZ ;  /* 0x0000004004097824 */ /* 0x000fe200078e00ff */
[----:B------:R-:W-:-:S02]  /*3970*/  LOP3.LUT R8, R5, 0xfffffffe, RZ, 0xc0, !PT ;  /* 0xfffffffe05087812 */ /* 0x000fc400078ec0ff */
[----:B------:R-:W-:Y:S02]  /*3980*/  CS2R R60, SRZ ;  /* 0x00000000003c7805 */ /* 0x000fe4000001ff00 */
[----:B------:R-:W-:Y:S02]  /*3990*/  SHF.R.S32.HI R5, RZ, 0x7, R6 ;  /* 0x00000007ff057819 */ /* 0x000fe40000011406 */
[----:B------:R-:W-:Y:S02]  /*39a0*/  CS2R R66, SRZ ;  /* 0x0000000000427805 */ /* 0x000fe4000001ff00 */
[----:B------:R-:W-:Y:S01]  /*39b0*/  LOP3.LUT R6, R9, 0x1c0, RZ, 0xc0, !PT ;  /* 0x000001c009067812 */ /* 0x000fe200078ec0ff */
[----:B------:R-:W-:Y:S01]  /*39c0*/  IMAD.IADD R7, R7, 0x1, -R8 ;  /* 0x0000000107077824 */ /* 0x000fe200078e0a08 */
[----:B------:R-:W-:Y:S01]  /*39d0*/  CS2R R64, SRZ ;  /* 0x0000000000407805 */ /* 0x000fe2000001ff00 */
[----:B------:R-:W-:Y:S01]  /*39e0*/  IMAD.SHL.U32 R39, R39, 0x2, RZ ;  /* 0x0000000227277824 */ /* 0x000fe200078e00ff */
[----:B------:R-:W-:Y:S01]  /*39f0*/  LOP3.LUT R8, R6, 0x8, R37, 0xf8, !PT ;  /* 0x0000000806087812 */ /* 0x000fe200078ef825 */
[----:B------:R-:W-:Y:S01]  /*3a00*/  IMAD.SHL.U32 R9, R5, 0x20, RZ ;  /* 0x0000002005097824 */ /* 0x000fe200078e00ff */
[----:B------:R-:W-:Y:S01]  /*3a10*/  SHF.R.U32.HI R6, RZ, 0x3, R6 ;  /* 0x00000003ff067819 */ /* 0x000fe20000011606 */
[----:B------:R-:W-:Y:S01]  /*3a20*/  IMAD.SHL.U32 R7, R7, 0x200, RZ ;  /* 0x0000020007077824 */ /* 0x000fe200078e00ff */
[----:B------:R-:W-:-:S02]  /*3a30*/  CS2R R58, SRZ ;  /* 0x00000000003a7805 */ /* 0x000fc4000001ff00 */
[----:B------:R-:W-:Y:S02]  /*3a40*/  CS2R R56, SRZ ;  /* 0x0000000000387805 */ /* 0x000fe4000001ff00 */
[----:B------:R-:W-:Y:S01]  /*3a50*/  LOP3.LUT R8, R8, R6, RZ, 0x3c, !PT ;  /* 0x0000000608087212 */ /* 0x000fe200078e3cff */
[----:B------:R-:W-:Y:S01]  /*3a60*/  IMAD R6, R5, 0x800, R7 ;  /* 0x0000080005067824 */ /* 0x000fe200078e0207 */
[----:B------:R-:W-:Y:S01]  /*3a70*/  LOP3.LUT R9, R9, 0x6, R39, 0xf8, !PT ;  /* 0x0000000609097812 */ /* 0x000fe200078ef827 */
[----:B------:R-:W-:Y:S01]  /*3a80*/  IMAD.U32 R5, RZ, RZ, UR40 ;  /* 0x00000028ff057e24 */ /* 0x000fe2000f8e00ff */
[----:B------:R-:W-:Y:S02]  /*3a90*/  CS2R R54, SRZ ;  /* 0x0000000000367805 */ /* 0x000fe4000001ff00 */
[----:B------:R-:W-:Y:S02]  /*3aa0*/  CS2R R52, SRZ ;  /* 0x0000000000347805 */ /* 0x000fe4000001ff00 */
[----:B------:R-:W-:Y:S01]  /*3ab0*/  CS2R R46, SRZ ;  /* 0x00000000002e7805 */ /* 0x000fe2000001ff00 */
[----:B------:R-:W-:Y:S01]  /*3ac0*/  IMAD R12, R5, 0x40, R9 ;  /* 0x00000040050c7824 */ /* 0x000fe200078e0209 */
[----:B------:R-:W-:Y:S01]  /*3ad0*/  STL.64 [R1+0x30], R34 ;  /* 0x0000302201007387 */ /* 0x000fe20000100a00 */
[----:B------:R-:W-:-:S02]  /*3ae0*/  CS2R R44, SRZ ;  /* 0x00000000002c7805 */ /* 0x000fc4000001ff00 */
[----:B------:R-:W-:Y:S02]  /*3af0*/  CS2R R50, SRZ ;  /* 0x0000000000327805 */ /* 0x000fe4000001ff00 */
[----:B------:R-:W-:Y:S01]  /*3b00*/  CS2R R48, SRZ ;  /* 0x0000000000307805 */ /* 0x000fe2000001ff00 */
[----:B------:R-:W-:Y:S01]  /*3b10*/  STL [R1+0x38], R12 ;  /* 0x0000380c01007387 */ /* 0x000fe20000100800 */
[----:B----4-:R-:W-:Y:S02]  /*3b20*/  CS2R R42, SRZ ;  /* 0x00000000002a7805 */ /* 0x010fe4000001ff00 */
[----:B------:R-:W-:Y:S02]  /*3b30*/  CS2R R30, SRZ ;  /* 0x00000000001e7805 */ /* 0x000fe4000001ff00 */
[----:B------:R-:W-:Y:S01]  /*3b40*/  CS2R R28, SRZ ;  /* 0x00000000001c7805 */ /* 0x000fe2000001ff00 */
[----:B------:R-:W2:Y:S01]  /*3b50*/  LDL R5, [R1+0x4] ;  /* 0x0000040001057983 */ /* 0x000ea20000100800 */
[----:B------:R-:W-:-:S02]  /*3b60*/  LOP3.LUT P1, RZ, R4, 0x2, RZ, 0xc0, !PT ;  /* 0x0000000204ff7812 */ /* 0x000fc4000782c0ff */
[----:B------:R-:W-:Y:S02]  /*3b70*/  CS2R R32, SRZ ;  /* 0x0000000000207805 */ /* 0x000fe4000001ff00 */
[----:B------:R-:W-:Y:S02]  /*3b80*/  CS2R R26, SRZ ;  /* 0x00000000001a7805 */ /* 0x000fe4000001ff00 */
[----:B------:R-:W-:Y:S02]  /*3b90*/  CS2R R24, SRZ ;  /* 0x0000000000187805 */ /* 0x000fe4000001ff00 */
[----:B------:R-:W-:Y:S02]  /*3ba0*/  SEL R240, R240, 0xffffffe0, !P1 ;  /* 0xffffffe0f0f07807 */ /* 0x000fe40004800000 */
[----:B------:R-:W-:Y:S02]  /*3bb0*/  CS2R R22, SRZ ;  /* 0x0000000000167805 */ /* 0x000fe4000001ff00 */
[----:B------:R-:W-:Y:S01]  /*3bc0*/  CS2R R20, SRZ ;  /* 0x0000000000147805 */ /* 0x000fe2000001ff00 */
[----:B------:R-:W-:Y:S01]  /*3bd0*/  ULDC UR18, c[0x0][0x2d0] ;  /* 0x0000b40000127ab9 */ /* 0x000fe20000000800 */
[----:B------:R-:W-:Y:S01]  /*3be0*/  ULDC UR19, c[0x0][0x2dc] ;  /* 0x0000b70000137ab9 */ /* 0x000fe20000000800 */
[----:B------:R-:W-:-:S02]  /*3bf0*/  IMAD.IADD R240, R240, 0x1, R252 ;  /* 0x00000001f0f07824 */ /* 0x000fc400078e02fc */
[----:B------:R-:W-:-:S03]  /*3c00*/  IMAD.IADD R4, R6, 0x1, R8 ;  /* 0x0000000106047824 */ /* 0x000fc600078e0208 */
[----:B------:R-:W3:Y:S04]  /*3c10*/  LDSM.16.M88.4 R172, [R240] ;  /* 0x00000000f0ac783b */ /* 0x000ee80000000200 */
[----:B------:R-:W4:Y:S04]  /*3c20*/  LDSM.16.M88.4 R176, [R240+0x800] ;  /* 0x00080000f0b0783b */ /* 0x000f280000000200 */
        /* <DEDUP_REMOVED lines=13> */
[----:B------:R-:W-:Y:S01]  /*3d00*/  USHF.L.U32 UR5, UR40, 0x6, URZ ;  /* 0x0000000628057899 */ /* 0x000fe2000800063f */
        /* <DEDUP_REMOVED lines=8> */
[----:B------:R-:W-:-:S03]  /*3d90*/  UISETP.GE.AND UP1, UPT, UR10, UR8, UPT ;  /* 0x000000080a00728c */ /* 0x000fc6000bf26270 */
[----:B------:R-:W-:Y:S01]  /*3da0*/  ULDC UR10, c[0x0][0x39c] ;  /* 0x0000e700000a7ab9 */ /* 0x000fe20000000800 */
[----:B-1----:R-:W-:-:S05]  /*3db0*/  @P0 FMUL.FTZ R7, R11, R10 ;  /* 0x0000000a0b070220 */ /* 0x002fca0000410000 */
[----:B------:R-:W-:-:S13]  /*3dc0*/  @P0 R2UR UR15, R7 ;  /* 0x00000000070f02ca */ /* 0x000fda00000e0000 */
[----:B------:R-:W-:Y:S01]  /*3dd0*/  @UP0 UMOV UR5, UR15 ;  /* 0x0000000f00050c82 */ /* 0x000fe20008000000 */
[----:B------:R-:W-:Y:S01]  /*3de0*/  ULDC UR15, c[0x0][0x2ec] ;  /* 0x0000bb00000f7ab9 */ /* 0x000fe20000000800 */
[----:B--2---:R1:W2:Y:S04]  /*3df0*/  LDSM.16.M88.4 R156, [R5] ;  /* 0x00000000059c783b */ /* 0x0042a80000000200 */
[----:B------:R1:W1:Y:S04]  /*3e00*/  LDSM.16.M88.4 R160, [R5+0x800] ;  /* 0x0008000005a0783b */ /* 0x0002680000000200 */
[----:B------:R1:W1:Y:S04]  /*3e10*/  LDSM.16.M88.4 R188, [R5+0x2000] ;  /* 0x0020000005bc783b */ /* 0x0002680000000200 */
[----:B------:R1:W1:Y:S04]  /*3e20*/  LDSM.16.M88.4 R192, [R5+0x2800] ;  /* 0x0028000005c0783b */ /* 0x0002680000000200 */
[----:B------:R1:W1:Y:S04]  /*3e30*/  LDSM.16.M88.4 R220, [R5+0x4000] ;  /* 0x0040000005dc783b */ /* 0x0002680000000200 */
[----:B---34-:R1:W1:Y:S02]  /*3e40*/  LDSM.16.M88.4 R224, [R5+0x4800] ;  /* 0x0048000005e0783b */ /* 0x0182640000000200 */
.L_x_833:
[----:B---3--:R-:W3:Y:S01]  /*3e50*/  LDL R246, [R1] ;  /* 0x0000000001f67983 */ /* 0x008ee20000100800 */
[----:B------:R-:W-:Y:S01]  /*3e60*/  PLOP3.LUT P0, PT, PT, PT, UP1, 0x80, 0x0 ;  /* 0x000000000000781c */ /* 0x000fe20003f0f018 */
[----:B------:R-:W-:Y:S01]  /*3e70*/  UISETP.GE.AND UP0, UPT, UR9, 0x1, UPT ;  /* 0x000000010900788c */ /* 0x000fe2000bf06270 */
[----:B------:R-:W-:Y:S02]  /*3e80*/  PLOP3.LUT P3, PT, PT, PT, UP1, 0x80, 0x0 ;  /* 0x000000000000781c */ /* 0x000fe40003f6f018 */
[----:B------:R-:W4:Y:S01]  /*3e90*/  LDL R245, [R1+0x4] ;  /* 0x0000040001f57983 */ /* 0x000f220000100800 */
[----:B------:R-:W-:Y:S02]  /*3ea0*/  PLOP3.LUT P2, PT, PT, PT, UP1, 0x80, 0x0 ;  /* 0x000000000000781c */ /* 0x000fe40003f4f018 */
[----:B------:R-:W-:Y:S02]  /*3eb0*/  PLOP3.LUT P4, PT, PT, PT, UP1, 0x80, 0x0 ;  /* 0x000000000000781c */ /* 0x000fe40003f8f018 */
[----:B------:R-:W2:Y:S01]  /*3ec0*/  LDL R244, [R1+0x10] ;  /* 0x0000100001f47983 */ /* 0x000ea20000100800 */
[----:B------:R-:W-:Y:S04]  /*3ed0*/  PLOP3.LUT P5, PT, PT, PT, UP1, 0x80, 0x0 ;  /* 0x000000000000781c */ /* 0x000fe80003faf018 */
[----:B------:R1:W-:Y:S05]  /*3ee0*/  STL [R1+0xc4], R115 ;  /* 0x0000c47301007387 */ /* 0x0003ea0000100800 */
[----:B------:R-:W0:Y:S05]  /*3ef0*/  LDGDEPBAR ;  /* 0x00000000000079af */ /* 0x000e2a0000000000 */
[----:B-1----:R-:W3:Y:S05]  /*3f00*/  LDL R115, [R1+0x8] ;  /* 0x0000080001737983 */ /* 0x002eea0000100800 */
[----:B------:R1:W-:Y:S05]  /*3f10*/  STL [R1+0xc0], R114 ;  /* 0x0000c07201007387 */ /* 0x0003ea0000100800 */
[----:B-1----:R-:W4:Y:S05]  /*3f20*/  LDL R114, [R1+0xc] ;  /* 0x00000c0001727983 */ /* 0x002f2a0000100800 */
[----:B------:R1:W-:Y:S05]  /*3f30*/  STL [R1+0xbc], R113 ;  /* 0x0000bc7101007387 */ /* 0x0003ea0000100800 */
[----:B-1----:R-:W2:Y:S05]  /*3f40*/  LDL R113, [R1+0x18] ;  /* 0x0000180001717983 */ /* 0x002eaa0000100800 */
[----:B------:R1:W-:Y:S05]  /*3f50*/  STL [R1+0xb8], R112 ;  /* 0x0000b87001007387 */ /* 0x0003ea0000100800 */
[----:B-1----:R-:W2:Y:S05]  /*3f60*/  LDL R112, [R1+0x14] ;  /* 0x0000140001707983 */ /* 0x002eaa0000100800 */
[----:B------:R-:W-:Y:S05]  /*3f70*/  STL [R1+0xb4], R111 ;  /* 0x0000b46f01007387 */ /* 0x000fea0000100800 */
[----:B------:R-:W-:Y:S05]  /*3f80*/  STL [R1+0xb0], R110 ;  /* 0x0000b06e01007387 */ /* 0x000fea0000100800 */
[----:B------:R-:W-:Y:S05]  /*3f90*/  STL [R1+0xac], R109 ;  /* 0x0000ac6d01007387 */ /* 0x000fea0000100800 */
[----:B------:R-:W-:Y:S05]  /*3fa0*/  STL [R1+0xa8], R108 ;  /* 0x0000a86c01007387 */ /* 0x000fea0000100800 */
[----:B------:R-:W-:Y:S05]  /*3fb0*/  STL [R1+0xa4], R107 ;  /* 0x0000a46b01007387 */ /* 0x000fea0000100800 */
[----:B------:R-:W-:Y:S05]  /*3fc0*/  STL [R1+0xa0], R106 ;  /* 0x0000a06a01007387 */ /* 0x000fea0000100800 */
[----:B------:R-:W-:Y:S05]  /*3fd0*/  STL [R1+0x9c], R105 ;  /* 0x00009c6901007387 */ /* 0x000fea0000100800 */
[----:B------:R-:W-:Y:S05]  /*3fe0*/  STL [R1+0x98], R104 ;  /* 0x0000986801007387 */ /* 0x000fea0000100800 */
[----:B------:R1:W-:Y:S05]  /*3ff0*/  STL [R1+0x94], R103 ;  /* 0x0000946701007387 */ /* 0x0003ea0000100800 */
[----:B------:R1:W-:Y:S05]  /*4000*/  STL [R1+0x90], R102 ;  /* 0x0000906601007387 */ /* 0x0003ea0000100800 */
[----:B------:R1:W-:Y:S05]  /*4010*/  STL [R1+0x8c], R101 ;  /* 0x00008c6501007387 */ /* 0x0003ea0000100800 */
[----:B------:R1:W-:Y:S05]  /*4020*/  STL [R1+0x88], R100 ;  /* 0x0000886401007387 */ /* 0x0003ea0000100800 */
[----:B-1----:R-:W2:Y:S05]  /*4030*/  LDL R103, [R1+0x3c] ;  /* 0x00003c0001677983 */ /* 0x002eaa0000100800 */
[----:B------:R-:W2:Y:S05]  /*4040*/  LDL R102, [R1+0x60] ;  /* 0x0000600001667983 */ /* 0x000eaa0000100800 */
[----:B------:R-:W2:Y:S05]  /*4050*/  LDL R101, [R1+0x84] ;  /* 0x0000840001657983 */ /* 0x000eaa0000100800 */
[----:B------:R-:W3:Y:S02]  /*4060*/  LDL R100, [R1+0x38] ;  /* 0x0000380001647983 */ /* 0x000ee40000100800 */
[----:B---3--:R-:W-:Y:S01]  /*4070*/  @P2 ISETP.GE.AND P2, PT, R100, UR8, PT ;  /* 0x0000000864002c0c */ /* 0x008fe2000bf46270 */
[----:B------:R-:W-:Y:S04]  /*4080*/  DEPBAR.LE SB0, 0x0 ;  /* 0x000080000000791a */ /* 0x000fe80000000000 */
[----:B------:R-:W-:Y:S06]  /*4090*/  BAR.SYNC.DEFER_BLOCKING 0x0 ;  /* 0x0000000000007b1d */ /* 0x000fec0000010000 */
[----:B------:R-:W-:Y:S05]  /*40a0*/  LDSM.16.M88.4 R16, [R115] ;  /* 0x000000007310783b */ /* 0x000fea0000000200 */
[----:B------:R-:W1:Y:S05]  /*40b0*/  LDSM.16.M88.4 R8, [R246+0xc000] ;  /* 0x00c00000f608783b */ /* 0x000e6a0000000200 */
[----:B------:R-:W3:Y:S05]  /*40c0*/  LDSM.16.M88.4 R68, [R246+0xc800] ;  /* 0x00c80000f644783b */ /* 0x000eea0000000200 */
[----:B----4-:R-:W-:Y:S05]  /*40d0*/  LDSM.16.M88.4 R72, [R114] ;  /* 0x000000007248783b */ /* 0x010fea0000000200 */
[----:B------:R-:W4:Y:S05]  /*40e0*/  LDSM.16.M88.4 R76, [R245+-0x6000] ;  /* 0xffa00000f54c783b */ /* 0x000f2a0000000200 */
[----:B------:R-:W4:Y:S05]  /*40f0*/  LDSM.16.M88.4 R80, [R245+-0x5800] ;  /* 0xffa80000f550783b */ /* 0x000f2a0000000200 */
[----:B--2---:R-:W-:Y:S05]  /*4100*/  LDSM.16.M88.4 R84, [R113] ;  /* 0x000000007154783b */ /* 0x004fea0000000200 */
[----:B------:R-:W2:Y:S05]  /*4110*/  LDSM.16.M88.4 R88, [R252+-0x6000] ;  /* 0xffa00000fc58783b */ /* 0x000eaa0000000200 */
[----:B------:R-:W-:Y:S01]  /*4120*/  LDSM.16.M88.4 R92, [R112] ;  /* 0x00000000705c783b */ /* 0x000fe20000000200 */
[C---:B-1----:R-:W-:Y:S04]  /*4130*/  HMMA.16816.F32.BF16 R4, R16.reuse, R8, RZ ;  /* 0x000000081004723c */ /* 0x042fe800000418ff */
[----:B------:R-:W-:Y:S02]  /*4140*/  LDSM.16.M88.4 R96, [R244] ;  /* 0x00000000f460783b */ /* 0x000fe40000000200 */
[C---:B------:R-:W-:Y:S06]  /*4150*/  HMMA.16816.F32.BF16 R8, R16.reuse, R10, RZ ;  /* 0x0000000a1008723c */ /* 0x040fec00000418ff */
[C---:B---3--:R-:W-:Y:S06]  /*4160*/  HMMA.16816.F32.BF16 R12, R16.reuse, R68, RZ ;  /* 0x00000044100c723c */ /* 0x048fec00000418ff */
[----:B------:R-:W-:Y:S01]  /*4170*/  HMMA.16816.F32.BF16 R16, R16, R70, RZ ;  /* 0x000000461010723c */ /* 0x000fe200000418ff */
[----:B------:R-:W1:Y:S05]  /*4180*/  LDSM.16.M88.4 R68, [R252+-0x5800] ;  /* 0xffa80000fc44783b */ /* 0x000e6a0000000200 */
[C---:B----4-:R-:W-:Y:S06]  /*4190*/  HMMA.16816.F32.BF16 R4, R72.reuse, R76, R4 ;  /* 0x0000004c4804723c */ /* 0x050fec0000041804 */
[C---:B------:R-:W-:Y:S01]  /*41a0*/  HMMA.16816.F32.BF16 R8, R72.reuse, R78, R8 ;  /* 0x0000004e4808723c */ /* 0x040fe20000041808 */
[----:B------:R-:W-:Y:S05]  /*41b0*/  LDSM.16.M88.4 R76, [R115+0x2000] ;  /* 0x00200000734c783b */ /* 0x000fea0000000200 */
[C---:B------:R-:W-:Y:S06]  /*41c0*/  HMMA.16816.F32.BF16 R12, R72.reuse, R80, R12 ;  /* 0x00000050480c723c */ /* 0x040fec000004180c */
[----:B------:R-:W-:Y:S01]  /*41d0*/  HMMA.16816.F32.BF16 R16, R72, R82, R16 ;  /* 0x000000524810723c */ /* 0x000fe20000041810 */
[----:B------:R-:W3:Y:S05]  /*41e0*/  LDSM.16.M88.4 R72, [R244+0x800] ;  /* 0x00080000f448783b */ /* 0x000eea0000000200 */
[C---:B--2---:R-:W-:Y:S01]  /*41f0*/  HMMA.16816.F32.BF16 R4, R84.reuse, R88, R4 ;  /* 0x000000585404723c */ /* 0x044fe20000041804 */
[----:B------:R-:W2:Y:S05]  /*4200*/  LDSM.16.M88.4 R80, [R246+0xe000] ;  /* 0x00e00000f650783b */ /* 0x000eaa0000000200 */
[C---:B------:R-:W-:Y:S01]  /*4210*/  HMMA.16816.F32.BF16 R8, R84.reuse, R90, R8 ;  /* 0x0000005a5408723c */ /* 0x040fe20000041808 */
[----:B------:R-:W-:Y:S05]  /*4220*/  LDSM.16.M88.4 R88, [R245+-0x4000] ;  /* 0xffc00000f558783b */ /* 0x000fea0000000200 */
[C---:B-1----:R-:W-:Y:S06]  /*4230*/  HMMA.16816.F32.BF16 R12, R84.reuse, R68, R12 ;  /* 0x00000044540c723c */ /* 0x042fec000004180c */
[----:B------:R-:W-:Y:S01]  /*4240*/  HMMA.16816.F32.BF16 R16, R84, R70, R16 ;  /* 0x000000465410723c */ /* 0x000fe20000041810 */
[----:B------:R-:W1:Y:S05]  /*4250*/  LDSM.16.M88.4 R68, [R246+0xe800] ;  /* 0x00e80000f644783b */ /* 0x000e6a0000000200 */
[C---:B------:R-:W-:Y:S01]  /*4260*/  HMMA.16816.F32.BF16 R4, R92.reuse, R96, R4 ;  /* 0x000000605c04723c */ /* 0x040fe20000041804 */
[----:B------:R-:W4:Y:S05]  /*4270*/  LDSM.16.M88.4 R84, [R114+0x2000] ;  /* 0x002000007254783b */ /* 0x000f2a0000000200 */
[C---:B------:R-:W-:Y:S01]  /*4280*/  HMMA.16816.F32.BF16 R8, R92.reuse, R98, R8 ;  /* 0x000000625c08723c */ /* 0x040fe20000041808 */
[----:B------:R-:W-:Y:S05]  /*4290*/  LDSM.16.M88.4 R96, [R252+-0x4000] ;  /* 0xffc00000fc60783b */ /* 0x000fea0000000200 */
[C---:B---3--:R-:W-:Y:S06]  /*42a0*/  HMMA.16816.F32.BF16 R12, R92.reuse, R72, R12 ;  /* 0x000000485c0c723c */ /* 0x048fec000004180c */
[----:B------:R-:W-:Y:S01]  /*42b0*/  HMMA.16816.F32.BF16 R16, R92, R74, R16 ;  /* 0x0000004a5c10723c */ /* 0x000fe20000041810 */
[----:B------:R-:W3:Y:S05]  /*42c0*/  LDSM.16.M88.4 R72, [R245+-0x3800] ;  /* 0xffc80000f548783b */ /* 0x000eea0000000200 */
[C---:B--2---:R-:W-:Y:S01]  /*42d0*/  HMMA.16816.F32.BF16 R4, R76.reuse, R80, R4 ;  /* 0x000000504c04723c */ /* 0x044fe20000041804 */
[----:B------:R-:W2:Y:S05]  /*42e0*/  LDSM.16.M88.4 R92, [R113+0x2000] ;  /* 0x00200000715c783b */ /* 0x000eaa0000000200 */
[C---:B------:R-:W-:Y:S01]  /*42f0*/  HMMA.16816.F32.BF16 R8, R76.reuse, R82, R8 ;  /* 0x000000524c08723c */ /* 0x040fe20000041808 */
[----:B------:R-:W-:Y:S05]  /*4300*/  LDSM.16.M88.4 R80, [R244+0x2000] ;  /* 0x00200000f450783b */ /* 0x000fea0000000200 */
[C---:B-1----:R-:W-:Y:S06]  /*4310*/  HMMA.16816.F32.BF16 R12, R76.reuse, R68, R12 ;  /* 0x000000444c0c723c */ /* 0x042fec000004180c */
[----:B------:R-:W-:Y:S01]  /*4320*/  HMMA.16816.F32.BF16 R16, R76, R70, R16 ;  /* 0x000000464c10723c */ /* 0x000fe20000041810 */
[----:B------:R-:W1:Y:S05]  /*4330*/  LDSM.16.M88.4 R68, [R252+-0x3800] ;  /* 0xffc80000fc44783b */ /* 0x000e6a0000000200 */
[C---:B----4-:R-:W-:Y:S01]  /*4340*/  HMMA.16816.F32.BF16 R4, R84.reuse, R88, R4 ;  /* 0x000000585404723c */ /* 0x050fe20000041804 */
[----:B------:R-:W4:Y:S05]  /*4350*/  LDSM.16.M88.4 R76, [R112+0x2000] ;  /* 0x00200000704c783b */ /* 0x000f2a0000000200 */
[C---:B------:R-:W-:Y:S01]  /*4360*/  HMMA.16816.F32.BF16 R8, R84.reuse, R90, R8 ;  /* 0x0000005a5408723c */ /* 0x040fe20000041808 */
[----:B------:R-:W-:Y:S05]  /*4370*/  LDSM.16.M88.4 R88, [R246+0x10000] ;  /* 0x01000000f658783b */ /* 0x000fea0000000200 */
[C---:B---3--:R-:W-:Y:S06]  /*4380*/  HMMA.16816.F32.BF16 R12, R84.reuse, R72, R12 ;  /* 0x00000048540c723c */ /* 0x048fec000004180c */
        /* <DEDUP_REMOVED lines=9> */
[C---:B----4-:R-:W-:Y:S01]  /*4420*/  HMMA.16816.F32.BF16 R4, R76.reuse, R80, R4 ;  /* 0x000000504c04723c */ /* 0x050fe20000041804 */
        /* <DEDUP_REMOVED lines=15> */
[C---:B------:R-:W-:Y:S06]  /*4520*/  HMMA.16816.F32.BF16 R8, R92.reuse, R98, R8 ;  /* 0x000000625c08723c */ /* 0x040fec0000041808 */
[C---:B---3--:R-:W-:Y:S01]  /*4530*/  HMMA.16816.F32.BF16 R12, R92.reuse, R72, R12 ;  /* 0x000000485c0c723c */ /* 0x048fe2000004180c */
[----:B------:R-:W3:Y:S05]  /*4540*/  LDL R73, [R1+0x64] ;  /* 0x0000640001497983 */ /* 0x000eea0000100800 */
[----:B------:R-:W3:Y:S01]  /*4550*/  LDL R72, [R1+0x68] ;  /* 0x0000680001487983 */ /* 0x000ee20000100800 */
[----:B------:R-:W-:Y:S06]  /*4560*/  HMMA.16816.F32.BF16 R16, R92, R74, R16 ;  /* 0x0000004a5c10723c */ /* 0x000fec0000041810 */
[C---:B--2---:R-:W-:Y:S06]  /*4570*/  HMMA.16816.F32.BF16 R4, R76.reuse, R80, R4 ;  /* 0x000000504c04723c */ /* 0x044fec0000041804 */
[C---:B------:R-:W-:Y:S06]  /*4580*/  HMMA.16816.F32.BF16 R8, R76.reuse, R82, R8 ;  /* 0x000000524c08723c */ /* 0x040fec0000041808 */
[C---:B-1----:R-:W-:Y:S06]  /*4590*/  HMMA.16816.F32.BF16 R12, R76.reuse, R68, R12 ;  /* 0x000000444c0c723c */ /* 0x042fec000004180c */
[----:B------:R-:W-:Y:S01]  /*45a0*/  HMMA.16816.F32.BF16 R16, R76, R70, R16 ;  /* 0x000000464c10723c */ /* 0x000fe20000041810 */
[----:B------:R-:W1:Y:S05]  /*45b0*/  LDSM.16.M88.4 R68, [R244+0x4800] ;  /* 0x00480000f444783b */ /* 0x000e6a0000000200 */
[C---:B----4-:R-:W-:Y:S06]  /*45c0*/  HMMA.16816.F32.BF16 R4, R84.reuse, R88, R4 ;  /* 0x000000585404723c */ /* 0x050fec0000041804 */
[C---:B------:R-:W-:Y:S11]  /*45d0*/  HMMA.16816.F32.BF16 R8, R84.reuse, R90, R8 ;  /* 0x0000005a5408723c */ /* 0x040ff60000041808 */
[----:B------:R-:W-:Y:S07]  /*45e0*/  @!UPT UIADD3 URZ, URZ, URZ, URZ ;  /* 0x0000003f3f3ff290 */ /* 0x000fee000fffe03f */
[----:B------:R-:W-:Y:S01]  /*45f0*/  FMUL.FTZ R4, R4, UR10 ;  /* 0x0000000a04047c20 */ /* 0x000fe20008410000 */
[----:B------:R-:W-:Y:S01]  /*4600*/  FMUL.FTZ R5, R5, UR10 ;  /* 0x0000000a05057c20 */ /* 0x000fe20008410000 */
[----:B------:R-:W-:Y:S01]  /*4610*/  FMUL.FTZ R6, R6, UR10 ;  /* 0x0000000a06067c20 */ /* 0x000fe20008410000 */
[----:B------:R-:W-:Y:S01]  /*4620*/  FMUL.FTZ R7, R7, UR10 ;  /* 0x0000000a07077c20 */ /* 0x000fe20008410000 */
[----:B------:R2:W4:Y:S02]  /*4630*/  MUFU.TANH R91, R4 ;  /* 0x00000004005b7308 */ /* 0x0005240000002400 */
[----:B------:R-:W-:Y:S01]  /*4640*/  FMUL.FTZ R8, R8, UR10 ;  /* 0x0000000a08087c20 */ /* 0x000fe20008410000 */
[----:B------:R-:W-:Y:S01]  /*4650*/  FMUL.FTZ R9, R9, UR10 ;  /* 0x0000000a09097c20 */ /* 0x000fe20008410000 */
[----:B------:R-:W-:Y:S01]  /*4660*/  FMUL.FTZ R11, R11, UR10 ;  /* 0x0000000a0b0b7c20 */ /* 0x000fe20008410000 */
[----:B------:R-:W-:Y:S01]  /*4670*/  FMUL.FTZ R10, R10, UR10 ;  /* 0x0000000a0a0a7c20 */ /* 0x000fe20008410000 */
[C---:B-1----:R-:W-:Y:S04]  /*4680*/  HMMA.16816.F32.BF16 R12, R84.reuse, R68, R12 ;  /* 0x00000044540c723c */ /* 0x042fe8000004180c */
[----:B------:R1:W-:Y:S02]  /*4690*/  MUFU.TANH R89, R8 ;  /* 0x0000000800597308 */ /* 0x0003e40000002400 */
[----:B------:R-:W-:Y:S08]  /*46a0*/  HMMA.16816.F32.BF16 R16, R84, R70, R16 ;  /* 0x000000465410723c */ /* 0x000ff00000041810 */
[----:B------:R4:W-:Y:S03]  /*46b0*/  MUFU.TANH R90, R5 ;  /* 0x00000005005a7308 */ /* 0x0009e60000002400 */
[----:B--2---:R-:W-:Y:S07]  /*46c0*/  MOV R4, UR9 ;  /* 0x0000000900047c02 */ /* 0x004fee0008000f00 */
[----:B------:R-:W-:Y:S01]  /*46d0*/  MUFU.TANH R87, R9 ;  /* 0x0000000900577308 */ /* 0x000fe20000002400 */
[----:B------:R-:W-:Y:S02]  /*46e0*/  LEA R4, R4, R101, 0x6 ;  /* 0x0000006504047211 */ /* 0x000fe400078e30ff */
[----:B------:R-:W2:Y:S02]  /*46f0*/  LDL R101, [R1+0x58] ;  /* 0x0000580001657983 */ /* 0x000ea40000100800 */
[----:B-1----:R-:W-:Y:S01]  /*4700*/  IADD3 R8, R4, 0x8, RZ ;  /* 0x0000000804087810 */ /* 0x002fe20007ffe0ff */
[----:B------:R-:W-:Y:S04]  /*4710*/  FMUL.FTZ R14, R14, UR10 ;  /* 0x0000000a0e0e7c20 */ /* 0x000fe80008410000 */
[----:B------:R-:W1:Y:S01]  /*4720*/  MUFU.TANH R246, R6 ;  /* 0x0000000600f67308 */ /* 0x000e620000002400 */
[----:B------:R-:W-:Y:S01]  /*4730*/  ISETP.GE.AND P1, PT, R8, RZ, PT ;  /* 0x000000ff0800720c */ /* 0x000fe20003f26270 */
[----:B------:R-:W-:Y:S01]  /*4740*/  FMUL.FTZ R15, R15, UR10 ;  /* 0x0000000a0f0f7c20 */ /* 0x000fe20008410000 */
[----:B----4-:R-:W-:Y:S01]  /*4750*/  @P0 IADD3 R5, R100, 0x1, RZ ;  /* 0x0000000164050810 */ /* 0x010fe20007ffe0ff */
[----:B------:R-:W-:Y:S01]  /*4760*/  FMUL.FTZ R13, R13, UR10 ;  /* 0x0000000a0d0d7c20 */ /* 0x000fe20008410000 */
[----:B------:R-:W-:Y:S01]  /*4770*/  FMUL.FTZ R12, R12, UR10 ;  /* 0x0000000a0c0c7c20 */ /* 0x000fe20008410000 */
[----:B------:R-:W-:Y:S01]  /*4780*/  FMUL.FTZ R17, R17, UR10 ;  /* 0x0000000a11117c20 */ /* 0x000fe20008410000 */
[----:B------:R-:W-:Y:S03]  /*4790*/  @P3 ISETP.GE.AND P3, PT, R5, UR8, PT ;  /* 0x0000000805003c0c */ /* 0x000fe6000bf66270 */
[----:B------:R4:W3:Y:S01]  /*47a0*/  MUFU.TANH R244, R7 ;  /* 0x0000000700f47308 */ /* 0x0008e20000002400 */
[----:B------:R-:W-:Y:S01]  /*47b0*/  IABS R5, R4 ;  /* 0x0000000400057213 */ /* 0x000fe20000000000 */
[----:B------:R-:W-:Y:S01]  /*47c0*/  FMUL.FTZ R16, R16, UR10 ;  /* 0x0000000a10107c20 */ /* 0x000fe20008410000 */
[----:B------:R-:W-:Y:S01]  /*47d0*/  FMUL.FTZ R18, R18, UR10 ;  /* 0x0000000a12127c20 */ /* 0x000fe20008410000 */
[----:B------:R-:W-:Y:S01]  /*47e0*/  FMUL.FTZ R19, R19, UR10 ;  /* 0x0000000a13137c20 */ /* 0x000fe20008410000 */
[C---:B------:R-:W-:Y:S05]  /*47f0*/  @!P1 IADD3 R8, -R4.reuse, -0x8, RZ ;  /* 0xfffffff804089810 */ /* 0x040fea0007ffe1ff */
[----:B------:R1:W-:Y:S01]  /*4800*/  MUFU.TANH R95, R14 ;  /* 0x0000000e005f7308 */ /* 0x0003e20000002400 */
[----:B------:R-:W-:Y:S09]  /*4810*/  PLOP3.LUT P1, PT, PT, PT, UP1, 0x80, 0x0 ;  /* 0x000000000000781c */ /* 0x000ff20003f2f018 */
[----:B------:R1:W-:Y:S01]  /*4820*/  MUFU.TANH R97, R11 ;  /* 0x0000000b00617308 */ /* 0x0003e20000002400 */
[----:B----4-:R-:W-:Y:S09]  /*4830*/  IADD3 R7, R4, -0x1, RZ ;  /* 0xffffffff04077810 */ /* 0x010ff20007ffe0ff */
[----:B------:R4:W-:Y:S01]  /*4840*/  MUFU.TANH R94, R15 ;  /* 0x0000000f005e7308 */ /* 0x0009e20000002400 */
[----:B-1----:R-:W-:Y:S09]  /*4850*/  I2FP.F32.S32 R14, R5 ;  /* 0x00000005000e7245 */ /* 0x002ff20000201400 */
[----:B------:R-:W-:Y:S01]  /*4860*/  MUFU.TANH R86, R13 ;  /* 0x0000000d00567308 */ /* 0x000fe20000002400 */
[----:B------:R-:W-:Y:S01]  /*4870*/  I2FP.F32.S32 R11, R8 ;  /* 0x00000008000b7245 */ /* 0x000fe20000201400 */
[----:B------:R-:W-:Y:S04]  /*4880*/  FFMA.FTZ R8, R14, -UR5, R91 ;  /* 0x800000050e087c23 */ /* 0x000fe8000801005b */
[----:B------:R-:W-:Y:S01]  /*4890*/  FFMA.FTZ R11, R11, -UR5, R246 ;  /* 0x800000050b0b7c23 */ /* 0x000fe200080100f6 */
[----:B------:R-:W-:Y:S03]  /*48a0*/  @P4 FSEL R8, R8, -INF , !P2 ;  /* 0xff80000008084808 */ /* 0x000fe60005000000 */
[----:B------:R1:W-:Y:S01]  /*48b0*/  MUFU.TANH R88, R12 ;  /* 0x0000000c00587308 */ /* 0x0003e20000002400 */
[----:B----4-:R-:W-:Y:S02]  /*48c0*/  @P5 IADD3 R15, R100, 0x8, RZ ;  /* 0x00000008640f5810 */ /* 0x010fe40007ffe0ff */
[----:B------:R-:W-:Y:S02]  /*48d0*/  PLOP3.LUT P5, PT, PT, PT, UP1, 0x80, 0x0 ;  /* 0x000000000000781c */ /* 0x000fe40003faf018 */
[----:B------:R-:W-:Y:S05]  /*48e0*/  PLOP3.LUT P4, PT, PT, PT, UP1, 0x80, 0x0 ;  /* 0x000000000000781c */ /* 0x000fea0003f8f018 */
[----:B------:R4:W3:Y:S10]  /*48f0*/  MUFU.TANH R98, R10 ;  /* 0x0000000a00627308 */ /* 0x0008f40000002400 */
[----:B------:R4:W-:Y:S01]  /*4900*/  MUFU.TANH R84, R17 ;  /* 0x0000001100547308 */ /* 0x0009e20000002400 */
[C---:B-1----:R-:W-:Y:S02]  /*4910*/  IADD3 R12, R4.reuse, -0x8, RZ ;  /* 0xfffffff8040c7810 */ /* 0x042fe40007ffe0ff */
[----:B------:R-:W-:Y:S07]  /*4920*/  @P4 ISETP.GE.AND P4, PT, R15, UR8, PT ;  /* 0x000000080f004c0c */ /* 0x000fee000bf86270 */
[----:B------:R1:W3:Y:S01]  /*4930*/  MUFU.TANH R85, R16 ;  /* 0x0000001000557308 */ /* 0x0002e20000002400 */
[----:B----4-:R-:W-:Y:S09]  /*4940*/  IADD3 R10, R4, -0x9, RZ ;  /* 0xfffffff7040a7810 */ /* 0x010ff20007ffe0ff */
[----:B------:R-:W4:Y:S01]  /*4950*/  MUFU.TANH R93, R18 ;  /* 0x00000012005d7308 */ /* 0x000f220000002400 */
[----:B------:R-:W-:Y:S02]  /*4960*/  @P5 IADD3 R17, R100, 0x10, RZ ;  /* 0x0000001064115810 */ /* 0x000fe40007ffe0ff */
[----:B------:R-:W-:Y:S07]  /*4970*/  ISETP.GE.AND P5, PT, R12, RZ, PT ;  /* 0x000000ff0c00720c */ /* 0x000fee0003fa6270 */
[----:B------:R-:W4:Y:S01]  /*4980*/  MUFU.TANH R92, R19 ;  /* 0x00000013005c7308 */ /* 0x000f220000002400 */
[----:B-1----:R-:W-:Y:S02]  /*4990*/  @P1 IADD3 R16, R100, 0x9, RZ ;  /* 0x0000000964101810 */ /* 0x002fe40007ffe0ff */
[----:B------:R-:W-:Y:S03]  /*49a0*/  PLOP3.LUT P1, PT, PT, PT, UP1, 0x80, 0x0 ;  /* 0x000000000000781c */ /* 0x000fe60003f2f018 */
[----:B------:R-:W-:Y:S02]  /*49b0*/  @!P5 IADD3 R12, -R4, 0x8, RZ ;  /* 0x00000008040cd810 */ /* 0x000fe40007ffe1ff */
[----:B------:R-:W-:Y:S08]  /*49c0*/  PLOP3.LUT P5, PT, PT, PT, UP1, 0x80, 0x0 ;  /* 0x000000000000781c */ /* 0x000ff00003faf018 */
[----:B------:R-:W-:Y:S05]  /*49d0*/  @P1 ISETP.GE.AND P1, PT, R17, UR8, PT ;  /* 0x0000000811001c0c */ /* 0x000fea000bf26270 */
[----:B------:R-:W-:Y:S02]  /*49e0*/  @P5 IADD3 R17, R100, 0x11, RZ ;  /* 0x0000001164115810 */ /* 0x000fe40007ffe0ff */
[----:B------:R-:W-:Y:S11]  /*49f0*/  PLOP3.LUT P5, PT, PT, PT, UP1, 0x80, 0x0 ;  /* 0x000000000000781c */ /* 0x000ff60003faf018 */
[----:B------:R-:W-:Y:S02]  /*4a00*/  @!UPT UIADD3 URZ, URZ, URZ, URZ ;  /* 0x0000003f3f3ff290 */ /* 0x000fe4000fffe03f */
[----:B------:R-:W-:Y:S01]  /*4a10*/  @P5 ISETP.GE.AND P5, PT, R17, UR8, PT ;  /* 0x0000000811005c0c */ /* 0x000fe2000bfa6270 */
[C---:B---3--:R-:W-:Y:S01]  /*4a20*/  FMUL.FTZ R6, R73.reuse, 1.4426950216293334961 ;  /* 0x3fb8aa3b49067820 */ /* 0x048fe20000410000 */
[----:B------:R-:W-:Y:S01]  /*4a30*/  FSETP.NEU.FTZ.AND P0, PT, R73, -INF , PT ;  /* 0xff8000004900780b */ /* 0x000fe20003f1d000 */
[C---:B------:R-:W-:Y:S01]  /*4a40*/  FMUL.FTZ R9, R72.reuse, 1.4426950216293334961 ;  /* 0x3fb8aa3b48097820 */ /* 0x040fe20000410000 */
[----:B------:R-:W-:Y:S02]  /*4a50*/  FSETP.NEU.FTZ.AND P6, PT, R72, -INF , PT ;  /* 0xff8000004800780b */ /* 0x000fe40003fdd000 */
[----:B------:R-:W-:Y:S02]  /*4a60*/  FSEL R6, R6, RZ, P0 ;  /* 0x000000ff06067208 */ /* 0x000fe40000000000 */
[----:B------:R-:W-:Y:S02]  /*4a70*/  FSEL R5, R9, RZ, P6 ;  /* 0x000000ff09057208 */ /* 0x000fe40003000000 */
[----:B------:R-:W-:Y:S01]  /*4a80*/  ISETP.GE.AND P6, PT, R7, RZ, PT ;  /* 0x000000ff0700720c */ /* 0x000fe20003fc6270 */
[----:B------:R-:W-:Y:S01]  /*4a90*/  FFMA.FTZ R8, R8, UR15, -R6 ;  /* 0x0000000f08087c23 */ /* 0x000fe20008010806 */
[----:B------:R-:W-:Y:S02]  /*4aa0*/  PLOP3.LUT P0, PT, PT, PT, UP1, 0x80, 0x0 ;  /* 0x000000000000781c */ /* 0x000fe40003f0f018 */
[C---:B------:R-:W-:Y:S01]  /*4ab0*/  IADD3 R9, R4.reuse, 0x7, RZ ;  /* 0x0000000704097810 */ /* 0x040fe20007ffe0ff */
[----:B------:R1:W-:Y:S08]  /*4ac0*/  MUFU.EX2 R251, R8 ;  /* 0x0000000800fb7308 */ /* 0x0003f00000000800 */
[C---:B------:R-:W-:Y:S02]  /*4ad0*/  @!P6 IADD3 R7, -R4.reuse, 0x1, RZ ;  /* 0x000000010407e810 */ /* 0x040fe40007ffe1ff */
[----:B------:R-:W-:Y:S02]  /*4ae0*/  @P0 FSEL R11, R11, -INF , !P2 ;  /* 0xff8000000b0b0808 */ /* 0x000fe40005000000 */
[----:B------:R-:W-:Y:S02]  /*4af0*/  ISETP.GE.AND P0, PT, R9, RZ, PT ;  /* 0x000000ff0900720c */ /* 0x000fe40003f06270 */
[----:B------:R-:W-:Y:S01]  /*4b00*/  PLOP3.LUT P2, PT, PT, PT, UP1, 0x80, 0x0 ;  /* 0x000000000000781c */ /* 0x000fe20003f4f018 */
[----:B------:R-:W-:Y:S01]  /*4b10*/  FFMA.FTZ R11, R11, UR15, -R5 ;  /* 0x0000000f0b0b7c23 */ /* 0x000fe20008010805 */
[----:B------:R-:W-:Y:S02]  /*4b20*/  I2FP.F32.S32 R13, R7 ;  /* 0x00000007000d7245 */ /* 0x000fe40000201400 */
[----:B------:R-:W-:Y:S01]  /*4b30*/  PLOP3.LUT P6, PT, PT, PT, UP1, 0x80, 0x0 ;  /* 0x000000000000781c */ /* 0x000fe20003fcf018 */
[----:B------:R-:W-:Y:S02]  /*4b40*/  MUFU.EX2 R111, R11 ;  /* 0x0000000b006f7308 */ /* 0x000fe40000000800 */
[----:B------:R-:W-:Y:S04]  /*4b50*/  FFMA.FTZ R7, R13, -UR5, R90 ;  /* 0x800000050d077c23 */ /* 0x000fe8000801005a */
[----:B------:R-:W-:Y:S02]  /*4b60*/  @!P0 IADD3 R9, -R4, -0x7, RZ ;  /* 0xfffffff904098810 */ /* 0x000fe40007ffe1ff */
[----:B------:R-:W-:Y:S02]  /*4b70*/  @P2 FSEL R7, R7, -INF , !P3 ;  /* 0xff80000007072808 */ /* 0x000fe40005800000 */
[----:B------:R-:W-:Y:S02]  /*4b80*/  PLOP3.LUT P2, PT, PT, PT, UP1, 0x80, 0x0 ;  /* 0x000000000000781c */ /* 0x000fe40003f4f018 */
[----:B------:R-:W-:Y:S01]  /*4b90*/  I2FP.F32.S32 R9, R9 ;  /* 0x0000000900097245 */ /* 0x000fe20000201400 */
[----:B-1----:R-:W-:Y:S01]  /*4ba0*/  FFMA.FTZ R8, R7, UR15, -R6 ;  /* 0x0000000f07087c23 */ /* 0x002fe20008010806 */
[----:B------:R-:W-:Y:S02]  /*4bb0*/  ISETP.GE.AND P0, PT, R10, RZ, PT ;  /* 0x000000ff0a00720c */ /* 0x000fe40003f06270 */
[----:B------:R-:W-:Y:S01]  /*4bc0*/  @P6 ISETP.GE.AND P6, PT, R16, UR8, PT ;  /* 0x0000000810006c0c */ /* 0x000fe2000bfc6270 */
[----:B------:R-:W-:Y:S01]  /*4bd0*/  FFMA.FTZ R7, R9, -UR5, R244 ;  /* 0x8000000509077c23 */ /* 0x000fe200080100f4 */
[----:B------:R-:W-:Y:S01]  /*4be0*/  I2FP.F32.S32 R16, R12 ;  /* 0x0000000c00107245 */ /* 0x000fe20000201400 */
[----:B------:R1:W-:Y:S01]  /*4bf0*/  MUFU.EX2 R250, R8 ;  /* 0x0000000800fa7308 */ /* 0x0003e20000000800 */
[----:B------:R-:W-:Y:S03]  /*4c00*/  IADD3 R12, R4, -0x11, RZ ;  /* 0xffffffef040c7810 */ /* 0x000fe60007ffe0ff */
[----:B------:R-:W-:Y:S01]  /*4c10*/  @P2 FSEL R7, R7, -INF , !P3 ;  /* 0xff80000007072808 */ /* 0x000fe20005800000 */
[----:B------:R-:W-:Y:S01]  /*4c20*/  FFMA.FTZ R9, R16, -UR5, R89 ;  /* 0x8000000510097c23 */ /* 0x000fe20008010059 */
[----:B------:R-:W-:Y:S02]  /*4c30*/  PLOP3.LUT P2, PT, PT, PT, UP1, 0x80, 0x0 ;  /* 0x000000000000781c */ /* 0x000fe40003f4f018 */
[C---:B------:R-:W-:Y:S01]  /*4c40*/  @!P0 IADD3 R10, -R4.reuse, 0x9, RZ ;  /* 0x00000009040a8810 */ /* 0x040fe20007ffe1ff */
[----:B------:R-:W-:Y:S01]  /*4c50*/  FFMA.FTZ R7, R7, UR15, -R5 ;  /* 0x0000000f07077c23 */ /* 0x000fe20008010805 */
[----:B------:R-:W-:Y:S02]  /*4c60*/  PLOP3.LUT P0, PT, PT, PT, UP1, 0x80, 0x0 ;  /* 0x000000000000781c */ /* 0x000fe40003f0f018 */
[----:B------:R-:W-:Y:S01]  /*4c70*/  PLOP3.LUT P3, PT, PT, PT, UP1, 0x80, 0x0 ;  /* 0x000000000000781c */ /* 0x000fe20003f6f018 */
[----:B------:R3:W-:Y:S01]  /*4c80*/  MUFU.EX2 R110, R7 ;  /* 0x00000007006e7308 */ /* 0x0007e20000000800 */
[----:B------:R-:W-:Y:S02]  /*4c90*/  I2FP.F32.S32 R15, R10 ;  /* 0x0000000a000f7245 */ /* 0x000fe40000201400 */
[----:B------:R-:W-:Y:S01]  /*4ca0*/  IADD3 R10, R4, -0x10, RZ ;  /* 0xfffffff0040a7810 */ /* 0x000fe20007ffe0ff */
[----:B-1----:R-:W-:Y:S02]  /*4cb0*/  FFMA.FTZ R8, R14, -UR5, R98 ;  /* 0x800000050e087c23 */ /* 0x002fe40008010062 */
[----:B------:R-:W-:Y:S01]  /*4cc0*/  FFMA.FTZ R11, R15, -UR5, R87 ;  /* 0x800000050f0b7c23 */ /* 0x000fe20008010057 */
[----:B------:R-:W2:Y:S03]  /*4cd0*/  LDL R14, [R1+0x78] ;  /* 0x00007800010e7983 */ /* 0x000ea60000100800 */
[----:B------:R-:W-:Y:S02]  /*4ce0*/  @P0 FSEL R9, R9, -INF , !P4 ;  /* 0xff80000009090808 */ /* 0x000fe40006000000 */
[----:B------:R-:W-:Y:S02]  /*4cf0*/  PLOP3.LUT P0, PT, PT, PT, UP1, 0x80, 0x0 ;  /* 0x000000000000781c */ /* 0x000fe40003f0f018 */
[----:B------:R-:W-:Y:S01]  /*4d00*/  @P2 FSEL R11, R11, -INF , !P6 ;  /* 0xff8000000b0b2808 */ /* 0x000fe20007000000 */
[--C-:B------:R-:W-:Y:S01]  /*4d10*/  FFMA.FTZ R9, R9, UR15, -R6.reuse ;  /* 0x0000000f09097c23 */ /* 0x100fe20008010806 */
[----:B------:R-:W-:Y:S01]  /*4d20*/  @P3 FSEL R8, R8, -INF , !P4 ;  /* 0xff80000008083808 */ /* 0x000fe20006000000 */
[----:B---3--:R-:W-:Y:S01]  /*4d30*/  FFMA.FTZ R7, R13, -UR5, R97 ;  /* 0x800000050d077c23 */ /* 0x008fe20008010061 */
[----:B------:R-:W-:Y:S01]  /*4d40*/  ISETP.GE.AND P2, PT, R10, RZ, PT ;  /* 0x000000ff0a00720c */ /* 0x000fe20003f46270 */
[----:B------:R-:W-:Y:S01]  /*4d50*/  FFMA.FTZ R11, R11, UR15, -R6 ;  /* 0x0000000f0b0b7c23 */ /* 0x000fe20008010806 */
[----:B------:R-:W-:Y:S01]  /*4d60*/  ISETP.GE.AND P4, PT, R12, RZ, PT ;  /* 0x000000ff0c00720c */ /* 0x000fe20003f86270 */
[--C-:B------:R-:W-:Y:S01]  /*4d70*/  FFMA.FTZ R8, R8, UR15, -R5.reuse ;  /* 0x0000000f08087c23 */ /* 0x100fe20008010805 */
[----:B------:R-:W-:Y:S01]  /*4d80*/  PLOP3.LUT P3, PT, PT, PT, UP1, 0x80, 0x0 ;  /* 0x000000000000781c */ /* 0x000fe20003f6f018 */
[----:B------:R1:W-:Y:S02]  /*4d90*/  MUFU.EX2 R247, R11 ;  /* 0x0000000b00f77308 */ /* 0x0003e40000000800 */
[----:B------:R-:W-:Y:S02]  /*4da0*/  @P0 FSEL R7, R7, -INF , !P6 ;  /* 0xff80000007070808 */ /* 0x000fe40007000000 */
[----:B------:R-:W-:Y:S02]  /*4db0*/  PLOP3.LUT P6, PT, PT, PT, UP1, 0x80, 0x0 ;  /* 0x000000000000781c */ /* 0x000fe40003fcf018 */
[----:B------:R-:W-:Y:S01]  /*4dc0*/  PLOP3.LUT P0, PT, PT, PT, UP1, 0x80, 0x0 ;  /* 0x000000000000781c */ /* 0x000fe20003f0f018 */
[----:B------:R-:W-:Y:S01]  /*4dd0*/  FFMA.FTZ R7, R7, UR15, -R5 ;  /* 0x0000000f07077c23 */ /* 0x000fe20008010805 */
[C---:B------:R-:W-:Y:S02]  /*4de0*/  @!P2 IADD3 R10, -R4.reuse, 0x10, RZ ;  /* 0x00000010040aa810 */ /* 0x040fe40007ffe1ff */
[----:B------:R3:W-:Y:S01]  /*4df0*/  MUFU.EX2 R109, R8 ;  /* 0x00000008006d7308 */ /* 0x0007e20000000800 */
[----:B------:R-:W-:Y:S02]  /*4e00*/  @!P4 IADD3 R12, -R4, 0x11, RZ ;  /* 0x00000011040cc810 */ /* 0x000fe40007ffe1ff */
[----:B------:R-:W-:Y:S02]  /*4e10*/  PLOP3.LUT P2, PT, PT, PT, UP1, 0x80, 0x0 ;  /* 0x000000000000781c */ /* 0x000fe40003f4f018 */
[----:B------:R-:W-:Y:S02]  /*4e20*/  I2FP.F32.S32 R12, R12 ;  /* 0x0000000c000c7245 */ /* 0x000fe40000201400 */
[----:B------:R-:W-:Y:S03]  /*4e30*/  @P3 IADD3 R13, R100, 0x18, RZ ;  /* 0x00000018640d3810 */ /* 0x000fe60007ffe0ff */
[----:B------:R4:W-:Y:S01]  /*4e40*/  MUFU.EX2 R108, R7 ;  /* 0x00000007006c7308 */ /* 0x0009e20000000800 */
[----:B-1----:R-:W-:Y:S02]  /*4e50*/  IADD3 R11, R4, -0x18, RZ ;  /* 0xffffffe8040b7810 */ /* 0x002fe40007ffe0ff */
[----:B------:R-:W-:Y:S02]  /*4e60*/  @P6 ISETP.GE.AND P6, PT, R13, UR8, PT ;  /* 0x000000080d006c0c */ /* 0x000fe4000bfc6270 */
[----:B------:R-:W-:Y:S01]  /*4e70*/  ISETP.GE.AND P4, PT, R11, RZ, PT ;  /* 0x000000ff0b00720c */ /* 0x000fe20003f86270 */
[----:B------:R-:W2:Y:S01]  /*4e80*/  LDL R13, [R1+0x74] ;  /* 0x00007400010d7983 */ /* 0x000ea20000100800 */
[----:B------:R-:W-:Y:S03]  /*4e90*/  I2FP.F32.S32 R10, R10 ;  /* 0x0000000a000a7245 */ /* 0x000fe60000201400 */
[----:B------:R1:W1:Y:S02]  /*4ea0*/  MUFU.EX2 R249, R9 ;  /* 0x0000000900f97308 */ /* 0x0002640000000800 */
[----:B---3--:R-:W-:Y:S01]  /*4eb0*/  FFMA.FTZ R8, R10, -UR5, R88 ;  /* 0x800000050a087c23 */ /* 0x008fe20008010058 */
[----:B----4-:R-:W-:Y:S05]  /*4ec0*/  FFMA.FTZ R7, R12, -UR5, R86 ;  /* 0x800000050c077c23 */ /* 0x010fea0008010056 */
[----:B------:R-:W-:Y:S02]  /*4ed0*/  @!P4 IADD3 R11, -R4, 0x18, RZ ;  /* 0x00000018040bc810 */ /* 0x000fe40007ffe1ff */
[----:B------:R-:W-:Y:S02]  /*4ee0*/  PLOP3.LUT P4, PT, PT, PT, UP1, 0x80, 0x0 ;  /* 0x000000000000781c */ /* 0x000fe40003f8f018 */
[----:B------:R-:W-:Y:S02]  /*4ef0*/  @P2 FSEL R7, R7, -INF , !P5 ;  /* 0xff80000007072808 */ /* 0x000fe40006800000 */
[----:B------:R-:W-:Y:S02]  /*4f00*/  @P0 FSEL R8, R8, -INF , !P1 ;  /* 0xff80000008080808 */ /* 0x000fe40004800000 */
[----:B------:R-:W-:Y:S01]  /*4f10*/  PLOP3.LUT P0, PT, PT, PT, UP1, 0x80, 0x0 ;  /* 0x000000000000781c */ /* 0x000fe20003f0f018 */
[--C-:B------:R-:W-:Y:S01]  /*4f20*/  FFMA.FTZ R7, R7, UR15, -R6.reuse ;  /* 0x0000000f07077c23 */ /* 0x100fe20008010806 */
[----:B-1----:R-:W-:Y:S01]  /*4f30*/  IADD3 R9, R4, -0x19, RZ ;  /* 0xffffffe704097810 */ /* 0x002fe20007ffe0ff */
[----:B------:R-:W-:Y:S01]  /*4f40*/  FFMA.FTZ R8, R8, UR15, -R6 ;  /* 0x0000000f08087c23 */ /* 0x000fe20008010806 */
[----:B------:R-:W-:Y:S01]  /*4f50*/  PLOP3.LUT P2, PT, PT, PT, UP1, 0x80, 0x0 ;  /* 0x000000000000781c */ /* 0x000fe20003f4f018 */
[----:B------:R1:W-:Y:S01]  /*4f60*/  MUFU.EX2 R245, R7 ;  /* 0x0000000700f57308 */ /* 0x0003e20000000800 */
[----:B------:R-:W-:Y:S09]  /*4f70*/  ISETP.GE.AND P3, PT, R9, RZ, PT ;  /* 0x000000ff0900720c */ /* 0x000ff20003f66270 */
[----:B------:R3:W4:Y:S04]  /*4f80*/  MUFU.EX2 R248, R8 ;  /* 0x0000000800f87308 */ /* 0x0007280000000800 */
[----:B------:R-:W-:Y:S01]  /*4f90*/  @!P3 IADD3 R9, -R4, 0x19, RZ ;  /* 0x000000190409b810 */ /* 0x000fe20007ffe1ff */
[----:B------:R-:W-:Y:S01]  /*4fa0*/  FFMA.FTZ R4, R15, -UR5, R94 ;  /* 0x800000050f047c23 */ /* 0x000fe2000801005e */
[----:B------:R-:W-:Y:S02]  /*4fb0*/  PLOP3.LUT P3, PT, PT, PT, UP1, 0x80, 0x0 ;  /* 0x000000000000781c */ /* 0x000fe40003f6f018 */
[----:B-1----:R-:W-:Y:S02]  /*4fc0*/  I2FP.F32.S32 R7, R11 ;  /* 0x0000000b00077245 */ /* 0x002fe40000201400 */
[----:B------:R-:W-:Y:S02]  /*4fd0*/  @P4 IADD3 R11, R100, 0x19, RZ ;  /* 0x00000019640b4810 */ /* 0x000fe40007ffe0ff */
[----:B------:R-:W2:Y:S01]  /*4fe0*/  LDL R100, [R1+0x5c] ;  /* 0x00005c0001647983 */ /* 0x000ea20000100800 */
[----:B------:R-:W-:Y:S01]  /*4ff0*/  @P2 FSEL R4, R4, -INF , !P5 ;  /* 0xff80000004042808 */ /* 0x000fe20006800000 */
[----:B------:R-:W-:Y:S01]  /*5000*/  FFMA.FTZ R7, R7, -UR5, R85 ;  /* 0x8000000507077c23 */ /* 0x000fe20008010055 */
[----:B---3--:R-:W-:Y:S01]  /*5010*/  FFMA.FTZ R8, R16, -UR5, R95 ;  /* 0x8000000510087c23 */ /* 0x008fe2000801005f */
[----:B------:R-:W-:Y:S02]  /*5020*/  I2FP.F32.S32 R9, R9 ;  /* 0x0000000900097245 */ /* 0x000fe40000201400 */
[----:B------:R-:W-:Y:S02]  /*5030*/  PLOP3.LUT P2, PT, PT, PT, UP1, 0x80, 0x0 ;  /* 0x000000000000781c */ /* 0x000fe40003f4f018 */
[----:B------:R-:W-:Y:S02]  /*5040*/  @P0 FSEL R8, R8, -INF , !P1 ;  /* 0xff80000008080808 */ /* 0x000fe40004800000 */
[----:B------:R-:W-:Y:S02]  /*5050*/  PLOP3.LUT P1, PT, PT, PT, UP1, 0x80, 0x0 ;  /* 0x000000000000781c */ /* 0x000fe40003f2f018 */
[----:B------:R-:W-:Y:S01]  /*5060*/  PLOP3.LUT P0, PT, PT, PT, UP1, 0x80, 0x0 ;  /* 0x000000000000781c */ /* 0x000fe20003f0f018 */
[--C-:B------:R-:W-:Y:S01]  /*5070*/  FFMA.FTZ R8, R8, UR15, -R5.reuse ;  /* 0x0000000f08087c23 */ /* 0x100fe20008010805 */
[----:B------:R-:W-:Y:S03]  /*5080*/  @P3 ISETP.GE.AND P3, PT, R11, UR8, PT ;  /* 0x000000080b003c0c */ /* 0x000fe6000bf66270 */
[----:B------:R1:W-:Y:S06]  /*5090*/  MUFU.EX2 R107, R8 ;  /* 0x00000008006b7308 */ /* 0x0003ec0000000800 */
[----:B------:R-:W-:Y:S02]  /*50a0*/  @P1 FSEL R7, R7, -INF , !P6 ;  /* 0xff80000007071808 */ /* 0x000fe40007000000 */
[----:B------:R-:W-:Y:S01]  /*50b0*/  PLOP3.LUT P1, PT, PT, PT, UP1, 0x80, 0x0 ;  /* 0x000000000000781c */ /* 0x000fe20003f2f018 */
[----:B-1----:R-:W-:Y:S01]  /*50c0*/  FFMA.FTZ R8, R4, UR15, -R5 ;  /* 0x0000000f04087c23 */ /* 0x002fe20008010805 */
[----:B------:R-:W-:Y:S03]  /*50d0*/  FFMA.FTZ R4, R9, -UR5, R84 ;  /* 0x8000000509047c23 */ /* 0x000fe60008010054 */
[----:B------:R1:W3:Y:S02]  /*50e0*/  MUFU.EX2 R106, R8 ;  /* 0x00000008006a7308 */ /* 0x0002e40000000800 */
[----:B------:R-:W-:Y:S01]  /*50f0*/  @P0 FSEL R4, R4, -INF , !P3 ;  /* 0xff80000004040808 */ /* 0x000fe20005800000 */
[--C-:B-1----:R-:W-:Y:S01]  /*5100*/  FFMA.FTZ R8, R7, UR15, -R6.reuse ;  /* 0x0000000f07087c23 */ /* 0x102fe20008010806 */
[----:B------:R-:W-:Y:S03]  /*5110*/  FFMA.FTZ R7, R10, -UR5, R93 ;  /* 0x800000050a077c23 */ /* 0x000fe6000801005d */
[----:B------:R-:W-:Y:S01]  /*5120*/  FFMA.FTZ R6, R4, UR15, -R6 ;  /* 0x0000000f04067c23 */ /* 0x000fe20008010806 */
[----:B------:R-:W-:Y:S02]  /*5130*/  FFMA.FTZ R4, R12, -UR5, R92 ;  /* 0x800000050c047c23 */ /* 0x000fe4000801005c */
[----:B------:R1:W-:Y:S01]  /*5140*/  MUFU.EX2 R99, R8 ;  /* 0x0000000800637308 */ /* 0x0003e20000000800 */
[----:B------:R-:W-:Y:S02]  /*5150*/  @P2 FSEL R7, R7, -INF , !P6 ;  /* 0xff80000007072808 */ /* 0x000fe40007000000 */
[----:B------:R-:W-:Y:S03]  /*5160*/  @P1 FSEL R4, R4, -INF , !P3 ;  /* 0xff80000004041808 */ /* 0x000fe60005800000 */
[--C-:B------:R-:W-:Y:S04]  /*5170*/  FFMA.FTZ R7, R7, UR15, -R5.reuse ;  /* 0x0000000f07077c23 */ /* 0x100fe80008010805 */
[----:B------:R4:W3:Y:S01]  /*5180*/  MUFU.EX2 R96, R6 ;  /* 0x0000000600607308 */ /* 0x0008e20000000800 */
[----:B------:R-:W-:Y:S01]  /*5190*/  FFMA.FTZ R5, R4, UR15, -R5 ;  /* 0x0000000f04057c23 */ /* 0x000fe20008010805 */
[----:B------:R-:W-:Y:S08]  /*51a0*/  F2FP.BF16.F32.PACK_AB R4, R247, R249 ;  /* 0x000000f9f704723e */ /* 0x000ff000000010ff */
[----:B------:R3:W-:Y:S01]  /*51b0*/  MUFU.EX2 R104, R5 ;  /* 0x0000000500687308 */ /* 0x0007e20000000800 */
[----:B-1----:R-:W-:Y:S09]  /*51c0*/  F2FP.BF16.F32.PACK_AB R8, R108, R109 ;  /* 0x0000006d6c08723e */ /* 0x002ff200000010ff */
[----:B------:R1:W2:Y:S01]  /*51d0*/  MUFU.EX2 R105, R7 ;  /* 0x0000000700697308 */ /* 0x0002a20000000800 */
[----:B----4-:R-:W-:Y:S05]  /*51e0*/  F2FP.BF16.F32.PACK_AB R6, R250, R251 ;  /* 0x000000fbfa06723e */ /* 0x010fea00000010ff */
[----:B------:R4:W-:Y:S01]  /*51f0*/  STS [R103+0x14000], R6 ;  /* 0x0140000667007388 */ /* 0x0009e20000000800 */
[----:B---3--:R-:W-:Y:S05]  /*5200*/  F2FP.BF16.F32.PACK_AB R5, R110, R111 ;  /* 0x0000006f6e05723e */ /* 0x008fea00000010ff */
[----:B------:R3:W-:Y:S01]  /*5210*/  STS [R103+0x14400], R5 ;  /* 0x0144000567007388 */ /* 0x0007e20000000800 */
[----:B-1----:R-:W-:Y:S04]  /*5220*/  F2FP.BF16.F32.PACK_AB R7, R245, R248 ;  /* 0x000000f8f507723e */ /* 0x002fe800000010ff */
[----:B------:R1:W-:Y:S05]  /*5230*/  STS [R102+0x14000], R4 ;  /* 0x0140000466007388 */ /* 0x0003ea0000000800 */
[----:B------:R-:W-:Y:S05]  /*5240*/  STS [R102+0x14400], R8 ;  /* 0x0144000866007388 */ /* 0x000fea0000000800 */
[----:B--2---:R-:W-:Y:S01]  /*5250*/  STS [R101+0x14000], R7 ;  /* 0x0140000765007388 */ /* 0x004fe20000000800 */
[----:B----4-:R-:W-:Y:S05]  /*5260*/  F2FP.BF16.F32.PACK_AB R6, R106, R107 ;  /* 0x0000006b6a06723e */ /* 0x010fea00000010ff */
[----:B------:R-:W-:Y:S01]  /*5270*/  STS [R101+0x14400], R6 ;  /* 0x0144000665007388 */ /* 0x000fe20000000800 */
[----:B---3--:R-:W-:Y:S02]  /*5280*/  F2FP.BF16.F32.PACK_AB R5, R96, R99 ;  /* 0x000000636005723e */ /* 0x008fe400000010ff */
[----:B-1----:R-:W-:Y:S02]  /*5290*/  F2FP.BF16.F32.PACK_AB R4, R104, R105 ;  /* 0x000000696804723e */ /* 0x002fe400000010ff */
[----:B------:R-:W-:Y:S04]  /*52a0*/  IADD3 R82, P0, R14, UR14, RZ ;  /* 0x0000000e0e527c10 */ /* 0x000fe8000ff1e0ff */
[----:B------:R-:W-:Y:S02]  /*52b0*/  IADD3.X R83, R13, UR13, RZ, P0, !PT ;  /* 0x0000000d0d537c10 */ /* 0x000fe400087fe4ff */
[----:B------:R-:W-:Y:S03]  /*52c0*/  PLOP3.LUT P0, PT, PT, PT, UP0, 0x80, 0x0 ;  /* 0x000000000000781c */ /* 0x000fe60003f0f008 */
[----:B------:R-:W2:Y:S05]  /*52d0*/  LDG.E R81, desc[UR6][R82.64] ;  /* 0x0000000652517981 */ /* 0x000eaa000c1e1900 */
[----:B------:R-:W3:Y:S05]  /*52e0*/  LDG.E R80, desc[UR6][R82.64+0x20] ;  /* 0x0000200652507981 */ /* 0x000eea000c1e1900 */
[----:B------:R-:W-:Y:S05]  /*52f0*/  STS [R100+0x14000], R5 ;  /* 0x0140000564007388 */ /* 0x000fea0000000800 */
[----:B------:R-:W-:Y:S05]  /*5300*/  STS [R100+0x14400], R4 ;  /* 0x0144000464007388 */ /* 0x000fea0000000800 */
[----:B------:R-:W1:Y:S05]  /*5310*/  LDSM.16.M88.4 R16, [R115+0x6000] ;  /* 0x006000007310783b */ /* 0x000e6a0000000200 */
[----:B------:R-:W4:Y:S05]  /*5320*/  LDSM.16.M88.4 R68, [R114+0x6000] ;  /* 0x006000007244783b */ /* 0x000f2a0000000200 */
[----:B------:R-:W4:Y:S05]  /*5330*/  LDSM.16.M88.4 R72, [R113+0x6000] ;  /* 0x006000007148783b */ /* 0x000f2a0000000200 */
[----:B------:R-:W4:Y:S01]  /*5340*/  LDSM.16.M88.4 R76, [R112+0x6000] ;  /* 0x00600000704c783b */ /* 0x000f220000000200 */
[C---:B-1----:R-:W-:Y:S06]  /*5350*/  HMMA.16816.F32.BF16 R4, R16.reuse, R148, RZ ;  /* 0x000000941004723c */ /* 0x042fec00000418ff */
[C---:B------:R-:W-:Y:S06]  /*5360*/  HMMA.16816.F32.BF16 R8, R16.reuse, R150, RZ ;  /* 0x000000961008723c */ /* 0x040fec00000418ff */
[C---:B------:R-:W-:Y:S06]  /*5370*/  HMMA.16816.F32.BF16 R12, R16.reuse, R152, RZ ;  /* 0x00000098100c723c */ /* 0x040fec00000418ff */
[----:B------:R-:W-:Y:S06]  /*5380*/  HMMA.16816.F32.BF16 R16, R16, R154, RZ ;  /* 0x0000009a1010723c */ /* 0x000fec00000418ff */
[C---:B----4-:R-:W-:Y:S06]  /*5390*/  HMMA.16816.F32.BF16 R4, R68.reuse, R156, R4 ;  /* 0x0000009c4404723c */ /* 0x050fec0000041804 */
        /* <DEDUP_REMOVED lines=8> */
[----:B------:R-:W4:Y:S05]  /*5420*/  LDSM.16.M88.4 R72, [R114+0x8000] ;  /* 0x008000007248783b */ /* 0x000f2a0000000200 */
        /* <DEDUP_REMOVED lines=10> */
[C---:B----4-:R-:W-:Y:S06]  /*54d0*/  HMMA.16816.F32.BF16 R4, R72.reuse, R188, R4 ;  /* 0x000000bc4804723c */ /* 0x050fec0000041804 */
[C---:B------:R-:W-:Y:S06]  /*54e0*/  HMMA.16816.F32.BF16 R8, R72.reuse, R190, R8 ;  /* 0x000000be4808723c */ /* 0x040fec0000041808 */
[C---:B------:R-:W-:Y:S06]  /*54f0*/  HMMA.16816.F32.BF16 R12, R72.reuse, R192, R12 ;  /* 0x000000c0480c723c */ /* 0x040fec000004180c */
[----:B------:R-:W-:Y:S01]  /*5500*/  HMMA.16816.F32.BF16 R16, R72, R194, R16 ;  /* 0x000000c24810723c */ /* 0x000fe20000041810 */
[----:B------:R4:W4:Y:S05]  /*5510*/  LDSM.16.M88.4 R72, [R115+0xa000] ;  /* 0x00a000007348783b */ /* 0x00092a0000000200 */
[C---:B------:R-:W-:Y:S06]  /*5520*/  HMMA.16816.F32.BF16 R4, R76.reuse, R196, R4 ;  /* 0x000000c44c04723c */ /* 0x040fec0000041804 */
[C---:B------:R-:W-:Y:S06]  /*5530*/  HMMA.16816.F32.BF16 R8, R76.reuse, R198, R8 ;  /* 0x000000c64c08723c */ /* 0x040fec0000041808 */
[C---:B------:R-:W-:Y:S06]  /*5540*/  HMMA.16816.F32.BF16 R12, R76.reuse, R200, R12 ;  /* 0x000000c84c0c723c */ /* 0x040fec000004180c */
[----:B------:R-:W-:Y:S01]  /*5550*/  HMMA.16816.F32.BF16 R16, R76, R202, R16 ;  /* 0x000000ca4c10723c */ /* 0x000fe20000041810 */
[----:B------:R2:W3:Y:S05]  /*5560*/  LDSM.16.M88.4 R76, [R114+0xa000] ;  /* 0x00a00000724c783b */ /* 0x0004ea0000000200 */
[C---:B-1----:R-:W-:Y:S01]  /*5570*/  HMMA.16816.F32.BF16 R4, R68.reuse, R204, R4 ;  /* 0x000000cc4404723c */ /* 0x042fe20000041804 */
[----:B----45:R1:W5:Y:S05]  /*5580*/  LDL.LU R115, [R1+0xc4] ;  /* 0x0000c40001737983 */ /* 0x03036a0000300800 */
[C---:B------:R-:W-:Y:S06]  /*5590*/  HMMA.16816.F32.BF16 R8, R68.reuse, R206, R8 ;  /* 0x000000ce4408723c */ /* 0x040fec0000041808 */
[C---:B------:R-:W-:Y:S06]  /*55a0*/  HMMA.16816.F32.BF16 R12, R68.reuse, R208, R12 ;  /* 0x000000d0440c723c */ /* 0x040fec000004180c */
[----:B------:R-:W-:Y:S01]  /*55b0*/  HMMA.16816.F32.BF16 R16, R68, R210, R16 ;  /* 0x000000d24410723c */ /* 0x000fe20000041810 */
[----:B------:R4:W1:Y:S05]  /*55c0*/  LDSM.16.M88.4 R68, [R113+0xa000] ;  /* 0x00a000007144783b */ /* 0x00086a0000000200 */
[C---:B------:R-:W-:Y:S01]  /*55d0*/  HMMA.16816.F32.BF16 R4, R72.reuse, R212, R4 ;  /* 0x000000d44804723c */ /* 0x040fe20000041804 */
[----:B--2---:R2:W5:Y:S05]  /*55e0*/  LDL.LU R114, [R1+0xc0] ;  /* 0x0000c00001727983 */ /* 0x00456a0000300800 */
[C---:B------:R-:W-:Y:S06]  /*55f0*/  HMMA.16816.F32.BF16 R8, R72.reuse, R214, R8 ;  /* 0x000000d64808723c */ /* 0x040fec0000041808 */
[C---:B------:R-:W-:Y:S06]  /*5600*/  HMMA.16816.F32.BF16 R12, R72.reuse, R216, R12 ;  /* 0x000000d8480c723c */ /* 0x040fec000004180c */
[----:B------:R-:W-:Y:S01]  /*5610*/  HMMA.16816.F32.BF16 R16, R72, R218, R16 ;  /* 0x000000da4810723c */ /* 0x000fe20000041810 */
[----:B------:R2:W1:Y:S05]  /*5620*/  LDSM.16.M88.4 R72, [R112+0xa000] ;  /* 0x00a000007048783b */ /* 0x00046a0000000200 */
[C---:B---3--:R-:W-:Y:S01]  /*5630*/  HMMA.16816.F32.BF16 R4, R76.reuse, R220, R4 ;  /* 0x000000dc4c04723c */ /* 0x048fe20000041804 */
[----:B----4-:R3:W5:Y:S05]  /*5640*/  LDL.LU R113, [R1+0xbc] ;  /* 0x0000bc0001717983 */ /* 0x01076a0000300800 */
[C---:B------:R-:W-:Y:S06]  /*5650*/  HMMA.16816.F32.BF16 R8, R76.reuse, R222, R8 ;  /* 0x000000de4c08723c */ /* 0x040fec0000041808 */
[C---:B------:R-:W-:Y:S06]  /*5660*/  HMMA.16816.F32.BF16 R12, R76.reuse, R224, R12 ;  /* 0x000000e04c0c723c */ /* 0x040fec000004180c */
[----:B------:R-:W-:Y:S01]  /*5670*/  HMMA.16816.F32.BF16 R16, R76, R226, R16 ;  /* 0x000000e24c10723c */ /* 0x000fe20000041810 */
[----:B--2---:R3:W5:Y:S05]  /*5680*/  LDL.LU R112, [R1+0xb8] ;  /* 0x0000b80001707983 */ /* 0x00476a0000300800 */
[C---:B-1----:R-:W-:Y:S06]  /*5690*/  HMMA.16816.F32.BF16 R4, R68.reuse, R228, R4 ;  /* 0x000000e44404723c */ /* 0x042fec0000041804 */
[C---:B------:R-:W-:Y:S06]  /*56a0*/  HMMA.16816.F32.BF16 R8, R68.reuse, R230, R8 ;  /* 0x000000e64408723c */ /* 0x040fec0000041808 */
[C---:B------:R-:W-:Y:S06]  /*56b0*/  HMMA.16816.F32.BF16 R12, R68.reuse, R232, R12 ;  /* 0x000000e8440c723c */ /* 0x040fec000004180c */
[----:B------:R-:W-:Y:S06]  /*56c0*/  HMMA.16816.F32.BF16 R16, R68, R234, R16 ;  /* 0x000000ea4410723c */ /* 0x000fec0000041810 */
[C---:B------:R-:W-:Y:S06]  /*56d0*/  HMMA.16816.F32.BF16 R4, R72.reuse, R236, R4 ;  /* 0x000000ec4804723c */ /* 0x040fec0000041804 */
        /* <DEDUP_REMOVED lines=52> */
[----:B-1----:R-:W-:Y:S01]  /*5a20*/  FADD.FTZ R4, -R80, R7 ;  /* 0x0000000750047221 */ /* 0x002fe20000010100 */
        /* <DEDUP_REMOVED lines=26> */
[----:B------:R-:W-:Y:S02]  /*5bd0*/  FMUL.FTZ R10, R10, UR10 ;  /* 0x0000000a0a0a7c20 */ /* 0x000fe40008410000 */
        /* <DEDUP_REMOVED lines=14> */
[----:B------:R-:W-:Y:S03]  /*5cc0*/  FMUL.FTZ R12, R12, R15 ;  /* 0x0000000f0c0c7220 */ /* 0x000fe60000410000 */
[----:B------:R-:W-:Y:S05]  /*5cd0*/  STS [R101+0x12400], R5 ;  /* 0x0124000565007388 */ /* 0x000fea0000000800 */
[----:B------:R-:W-:Y:S01]  /*5ce0*/  STS [R100+0x12000], R7 ;  /* 0x0120000764007388 */ /* 0x000fe20000000800 */
[----:B-1----:R-:W-:Y:S04]  /*5cf0*/  F2FP.BF16.F32.PACK_AB R4, R12, R13 ;  /* 0x0000000d0c04723e */ /* 0x002fe800000010ff */
[----:B------:R3:W5:Y:S05]  /*5d00*/  LDL.LU R111, [R1+0xb4] ;  /* 0x0000b400016f7983 */ /* 0x00076a0000300800 */
[----:B------:R-:W-:Y:S01]  /*5d10*/  STS [R100+0x12400], R4 ;  /* 0x0124000464007388 */ /* 0x000fe20000000800 */
[----:B------:R-:W-:Y:S06]  /*5d20*/  BAR.SYNC.DEFER_BLOCKING 0x0 ;  /* 0x0000000000007b1d */ /* 0x000fec0000010000 */
[----:B------:R-:W-:Y:S05]  /*5d30*/  LDSM.16.MT88.4 R4, [R3+0x14000] ;  /* 0x014000000304783b */ /* 0x000fea0000004200 */
[----:B------:R-:W1:Y:S05]  /*5d40*/  LDSM.16.MT88.4 R8, [R0+0x6000] ;  /* 0x006000000008783b */ /* 0x000e6a0000004200 */
[----:B------:R3:W5:Y:S05]  /*5d50*/  LDL.LU R110, [R1+0xb0] ;  /* 0x0000b000016e7983 */ /* 0x00076a0000300800 */
[----:B------:R3:W5:Y:S05]  /*5d60*/  LDL.LU R109, [R1+0xac] ;  /* 0x0000ac00016d7983 */ /* 0x00076a0000300800 */
[----:B------:R-:W2:Y:S05]  /*5d70*/  LDSM.16.MT88.4 R12, [R2+0x14000] ;  /* 0x01400000020c783b */ /* 0x000eaa0000004200 */
[----:B------:R3:W5:Y:S05]  /*5d80*/  LDL.LU R108, [R1+0xa8] ;  /* 0x0000a800016c7983 */ /* 0x00076a0000300800 */
[----:B------:R3:W5:Y:S05]  /*5d90*/  LDL.LU R107, [R1+0xa4] ;  /* 0x0000a400016b7983 */ /* 0x00076a0000300800 */
[----:B------:R3:W5:Y:S05]  /*5da0*/  LDL.LU R106, [R1+0xa0] ;  /* 0x0000a000016a7983 */ /* 0x00076a0000300800 */
[----:B------:R3:W5:Y:S05]  /*5db0*/  LDL.LU R105, [R1+0x9c] ;  /* 0x00009c0001697983 */ /* 0x00076a0000300800 */
[----:B------:R-:W4:Y:S05]  /*5dc0*/  LDSM.16.MT88.4 R16, [R0+0x8000] ;  /* 0x008000000010783b */ /* 0x000f2a0000004200 */
[----:B------:R3:W5:Y:S01]  /*5dd0*/  LDL.LU R104, [R1+0x98] ;  /* 0x0000980001687983 */ /* 0x0007620000300800 */
[-C--:B-1----:R-:W-:Y:S04]  /*5de0*/  HMMA.16816.F32.BF16 R20, R4, R8.reuse, R20 ;  /* 0x000000080414723c */ /* 0x082fe80000041814 */
[----:B------:R3:W5:Y:S05]  /*5df0*/  LDL.LU R103, [R1+0x94] ;  /* 0x0000940001677983 */ /* 0x00076a0000300800 */
[----:B------:R3:W5:Y:S05]  /*5e00*/  LDL.LU R102, [R1+0x90] ;  /* 0x0000900001667983 */ /* 0x00076a0000300800 */
[----:B------:R3:W5:Y:S01]  /*5e10*/  LDL.LU R101, [R1+0x8c] ;  /* 0x00008c0001657983 */ /* 0x0007620000300800 */
[C---:B--2---:R-:W-:Y:S04]  /*5e20*/  HMMA.16816.F32.BF16 R24, R12.reuse, R8, R24 ;  /* 0x000000080c18723c */ /* 0x044fe80000041818 */
[----:B------:R3:W5:Y:S02]  /*5e30*/  LDL.LU R100, [R1+0x88] ;  /* 0x0000880001647983 */ /* 0x0007640000300800 */
[-C--:B------:R-:W-:Y:S03]  /*5e40*/  HMMA.16816.F32.BF16 R28, R12, R10.reuse, R28 ;  /* 0x0000000a0c1c723c */ /* 0x080fe6000004181c */
[----:B------:R3:W5:Y:S05]  /*5e50*/  LDL R96, [R1+0x6c] ;  /* 0x00006c0001607983 */ /* 0x00076a0000100800 */
[----:B------:R-:W1:Y:S01]  /*5e60*/  LDSM.16.MT88.4 R68, [R0+0xa000] ;  /* 0x00a000000044783b */ /* 0x000e620000004200 */
[C---:B------:R-:W-:Y:S04]  /*5e70*/  HMMA.16816.F32.BF16 R32, R4.reuse, R10, R32 ;  /* 0x0000000a0420723c */ /* 0x040fe80000041820 */
[----:B------:R-:W-:Y:S02]  /*5e80*/  LDSM.16.MT88.4 R72, [R3+0x14800] ;  /* 0x014800000348783b */ /* 0x000fe40000004200 */
[-C--:B----4-:R-:W-:Y:S03]  /*5e90*/  HMMA.16816.F32.BF16 R36, R4, R16.reuse, R36 ;  /* 0x000000100424723c */ /* 0x090fe60000041824 */
[----:B------:R-:W2:Y:S03]  /*5ea0*/  LDSM.16.MT88.4 R76, [R0+0x6800] ;  /* 0x00680000004c783b */ /* 0x000ea60000004200 */
[C---:B------:R-:W-:Y:S02]  /*5eb0*/  HMMA.16816.F32.BF16 R40, R12.reuse, R16, R40 ;  /* 0x000000100c28723c */ /* 0x040fe40000041828 */
[----:B------:R-:W4:Y:S04]  /*5ec0*/  LDSM.16.MT88.4 R80, [R2+0x14800] ;  /* 0x014800000250783b */ /* 0x000f280000004200 */
[-C--:B------:R-:W-:Y:S01]  /*5ed0*/  HMMA.16816.F32.BF16 R44, R12, R18.reuse, R44 ;  /* 0x000000120c2c723c */ /* 0x080fe2000004182c */
[----:B------:R-:W3:Y:S05]  /*5ee0*/  LDSM.16.MT88.4 R84, [R0+0x8800] ;  /* 0x008800000054783b */ /* 0x000eea0000004200 */
[C---:B------:R-:W-:Y:S01]  /*5ef0*/  HMMA.16816.F32.BF16 R48, R4.reuse, R18, R48 ;  /* 0x000000120430723c */ /* 0x040fe20000041830 */
[----:B------:R-:W3:Y:S05]  /*5f00*/  LDSM.16.MT88.4 R8, [R0+0xa800] ;  /* 0x00a800000008783b */ /* 0x000eea0000004200 */
[----:B------:R-:W-:Y:S05]  /*5f10*/  LDSM.16.MT88.4 R16, [R2+0x15000] ;  /* 0x015000000210783b */ /* 0x000fea0000004200 */
[----:B------:R-:W-:Y:S01]  /*5f20*/  LDSM.16.MT88.4 R88, [R0+0x7800] ;  /* 0x007800000058783b */ /* 0x000fe20000004200 */
[-C--:B-1----:R-:W-:Y:S04]  /*5f30*/  HMMA.16816.F32.BF16 R52, R4, R68.reuse, R52 ;  /* 0x000000440434723c */ /* 0x082fe80000041834 */
[----:B------:R-:W-:Y:S02]  /*5f40*/  LDSM.16.MT88.4 R92, [R2+0x15800] ;  /* 0x01580000025c783b */ /* 0x000fe40000004200 */
[C---:B------:R-:W-:Y:S06]  /*5f50*/  HMMA.16816.F32.BF16 R56, R12.reuse, R68, R56 ;  /* 0x000000440c38723c */ /* 0x040fec0000041838 */
[-C--:B------:R-:W-:Y:S01]  /*5f60*/  HMMA.16816.F32.BF16 R60, R12, R70.reuse, R60 ;  /* 0x000000460c3c723c */ /* 0x080fe2000004183c */
[----:B------:R-:W-:Y:S05]  /*5f70*/  LDSM.16.MT88.4 R12, [R0+0x7000] ;  /* 0x00700000000c783b */ /* 0x000fea0000004200 */
[----:B------:R-:W-:Y:S01]  /*5f80*/  HMMA.16816.F32.BF16 R64, R4, R70, R64 ;  /* 0x000000460440723c */ /* 0x000fe20000041840 */
[----:B------:R-:W1:Y:S05]  /*5f90*/  LDSM.16.MT88.4 R4, [R3+0x15000] ;  /* 0x015000000304783b */ /* 0x000e6a0000004200 */
[-C--:B--2---:R-:W-:Y:S01]  /*5fa0*/  HMMA.16816.F32.BF16 R20, R72, R76.reuse, R20 ;  /* 0x0000004c4814723c */ /* 0x084fe20000041814 */
[----:B------:R-:W2:Y:S05]  /*5fb0*/  LDSM.16.MT88.4 R68, [R0+0x9000] ;  /* 0x009000000044783b */ /* 0x000eaa0000004200 */
[C---:B----4-:R-:W-:Y:S06]  /*5fc0*/  HMMA.16816.F32.BF16 R24, R80.reuse, R76, R24 ;  /* 0x0000004c5018723c */ /* 0x050fec0000041818 */
[-C--:B------:R-:W-:Y:S06]  /*5fd0*/  HMMA.16816.F32.BF16 R28, R80, R78.reuse, R28 ;  /* 0x0000004e501c723c */ /* 0x080fec000004181c */
[C---:B------:R-:W-:Y:S01]  /*5fe0*/  HMMA.16816.F32.BF16 R32, R72.reuse, R78, R32 ;  /* 0x0000004e4820723c */ /* 0x040fe20000041820 */
[----:B------:R-:W4:Y:S05]  /*5ff0*/  LDSM.16.MT88.4 R76, [R0+0xb000] ;  /* 0x00b00000004c783b */ /* 0x000f2a0000004200 */
[-C--:B---3--:R-:W-:Y:S06]  /*6000*/  HMMA.16816.F32.BF16 R36, R72, R84.reuse, R36 ;  /* 0x000000544824723c */ /* 0x088fec0000041824 */
[C---:B------:R-:W-:Y:S06]  /*6010*/  HMMA.16816.F32.BF16 R40, R80.reuse, R84, R40 ;  /* 0x000000545028723c */ /* 0x040fec0000041828 */
[-C--:B------:R-:W-:Y:S06]  /*6020*/  HMMA.16816.F32.BF16 R44, R80, R86.reuse, R44 ;  /* 0x00000056502c723c */ /* 0x080fec000004182c */
[C---:B------:R-:W-:Y:S01]  /*6030*/  HMMA.16816.F32.BF16 R48, R72.reuse, R86, R48 ;  /* 0x000000564830723c */ /* 0x040fe20000041830 */
[----:B------:R-:W3:Y:S05]  /*6040*/  LDSM.16.MT88.4 R84, [R3+0x15800] ;  /* 0x015800000354783b */ /* 0x000eea0000004200 */
[-C--:B------:R-:W-:Y:S06]  /*6050*/  HMMA.16816.F32.BF16 R52, R72, R8.reuse, R52 ;  /* 0x000000084834723c */ /* 0x080fec0000041834 */
[C---:B------:R-:W-:Y:S06]  /*6060*/  HMMA.16816.F32.BF16 R56, R80.reuse, R8, R56 ;  /* 0x000000085038723c */ /* 0x040fec0000041838 */
[-C--:B------:R-:W-:Y:S01]  /*6070*/  HMMA.16816.F32.BF16 R60, R80, R10.reuse, R60 ;  /* 0x0000000a503c723c */ /* 0x080fe2000004183c */
[----:B------:R-:W3:Y:S05]  /*6080*/  LDSM.16.MT88.4 R80, [R0+0x9800] ;  /* 0x009800000050783b */ /* 0x000eea0000004200 */
[----:B------:R-:W-:Y:S01]  /*6090*/  HMMA.16816.F32.BF16 R64, R72, R10, R64 ;  /* 0x0000000a4840723c */ /* 0x000fe20000041840 */
[----:B------:R-:W3:Y:S05]  /*60a0*/  LDSM.16.MT88.4 R8, [R0+0xb800] ;  /* 0x00b800000008783b */ /* 0x000eea0000004200 */
[-C--:B-1----:R-:W-:Y:S01]  /*60b0*/  HMMA.16816.F32.BF16 R20, R4, R12.reuse, R20 ;  /* 0x0000000c0414723c */ /* 0x082fe20000041814 */
[----:B------:R-:W-:Y:S05]  /*60c0*/  BAR.SYNC.DEFER_BLOCKING 0x0 ;  /* 0x0000000000007b1d */ /* 0x000fea0000010000 */
[C---:B------:R-:W-:Y:S06]  /*60d0*/  HMMA.16816.F32.BF16 R24, R16.reuse, R12, R24 ;  /* 0x0000000c1018723c */ /* 0x040fec0000041818 */
[-C--:B------:R-:W-:Y:S06]  /*60e0*/  HMMA.16816.F32.BF16 R28, R16, R14.reuse, R28 ;  /* 0x0000000e101c723c */ /* 0x080fec000004181c */
[C---:B------:R-:W-:Y:S06]  /*60f0*/  HMMA.16816.F32.BF16 R32, R4.reuse, R14, R32 ;  /* 0x0000000e0420723c */ /* 0x040fec0000041820 */
[-C--:B--2---:R-:W-:Y:S06]  /*6100*/  HMMA.16816.F32.BF16 R36, R4, R68.reuse, R36 ;  /* 0x000000440424723c */ /* 0x084fec0000041824 */
[C---:B------:R-:W-:Y:S06]  /*6110*/  HMMA.16816.F32.BF16 R40, R16.reuse, R68, R40 ;  /* 0x000000441028723c */ /* 0x040fec0000041828 */
[-C--:B------:R-:W-:Y:S06]  /*6120*/  HMMA.16816.F32.BF16 R44, R16, R70.reuse, R44 ;  /* 0x00000046102c723c */ /* 0x080fec000004182c */
[C---:B------:R-:W-:Y:S06]  /*6130*/  HMMA.16816.F32.BF16 R48, R4.reuse, R70, R48 ;  /* 0x000000460430723c */ /* 0x040fec0000041830 */
[-C--:B----4-:R-:W-:Y:S06]  /*6140*/  HMMA.16816.F32.BF16 R52, R4, R76.reuse, R52 ;  /* 0x0000004c0434723c */ /* 0x090fec0000041834 */
[C---:B------:R-:W-:Y:S06]  /*6150*/  HMMA.16816.F32.BF16 R56, R16.reuse, R76, R56 ;  /* 0x0000004c1038723c */ /* 0x040fec0000041838 */
[-C--:B------:R-:W-:Y:S06]  /*6160*/  HMMA.16816.F32.BF16 R60, R16, R78.reuse, R60 ;  /* 0x0000004e103c723c */ /* 0x080fec000004183c */
[----:B------:R-:W-:Y:S06]  /*6170*/  HMMA.16816.F32.BF16 R64, R4, R78, R64 ;  /* 0x0000004e0440723c */ /* 0x000fec0000041840 */
[-C--:B---3--:R-:W-:Y:S06]  /*6180*/  HMMA.16816.F32.BF16 R20, R84, R88.reuse, R20 ;  /* 0x000000585414723c */ /* 0x088fec0000041814 */
        /* <DEDUP_REMOVED lines=67> */
.L_x_831:
        /* <DEDUP_REMOVED lines=430> */
.L_x_832:
        /* <DEDUP_REMOVED lines=175> */
.L_x_834:
        /* <DEDUP_REMOVED lines=19> */
.L_x_835:
        /* <DEDUP_REMOVED lines=53> */
.L_x_837:
[----:B------:R-:W-:Y:S05]  /*9010*/  BSYNC B0 ;  /* 0x0000000000007941 */ /* 0x000fea0003800000 */
.L_x_836:
        /* <DEDUP_REMOVED lines=20> */
.L_x_839:
[----:B------:R-:W-:Y:S05]  /*9160*/  BSYNC B0 ;  /* 0x0000000000007941 */ /* 0x000fea0003800000 */
.L_x_838:
        /* <DEDUP_REMOVED lines=35> */
.L_x_841:
[----:B------:R-:W-:Y:S05]  /*93a0*/  BSYNC B0 ;  /* 0x0000000000007941 */ /* 0x000fea0003800000 */
.L_x_840:
        /* <DEDUP_REMOVED lines=21> */
.L_x_814:
        /* <DEDUP_REMOVED lines=24> */
.L_x_843:
        /* <DEDUP_REMOVED lines=22> */
.L_x_844:
        /* <DEDUP_REMOVED lines=42> */
.L_x_846:
[----:B------:R-:W-:Y:S05]  /*9a80*/  BSYNC B0 ;  /* 0x0000000000007941 */ /* 0x000fea0003800000 */
.L_x_845:
        /* <DEDUP_REMOVED lines=19> */
.L_x_848:
[----:B------:R-:W-:Y:S05]  /*9bc0*/  BSYNC B0 ;  /* 0x0000000000007941 */ /* 0x000fea0003800000 */
.L_x_847:
        /* <DEDUP_REMOVED lines=32> */
.L_x_850:
[----:B------:R-:W-:Y:S05]  /*9dd0*/  BSYNC B0 ;  /* 0x0000000000007941 */ /* 0x000fea0003800000 */
.L_x_849:
        /* <DEDUP_REMOVED lines=19> */
.L_x_842:
[----:B------:R-:W-:Y:S05]  /*9f10*/  BSYNC B1 ;  /* 0x0000000000017941 */ /* 0x000fea0003800000 */
.L_x_809:
[----:B------:R-:W-:Y:S02]  /*9f20*/  ULDC UR5, c[0x0][0xc] ;  /* 0x0000030000057ab9 */ /* 0x000fe40000000800 */
[----:B------:R-:W-:-:S04]  /*9f30*/  UIADD3 UR40, UR5, UR40, URZ ;  /* 0x0000002805287290 */ /* 0x000fc8000fffe03f */
[----:B------:R-:W-:-:S06]  /*9f40*/  UISETP.GE.AND UP0, UPT, UR40, UR60, UPT ;  /* 0x0000003c2800728c */ /* 0x000fcc000bf06270 */
[----:B------:R-:W-:-:S13]  /*9f50*/  PLOP3.LUT P0, PT, PT, PT, UP0, 0x80, 0x0 ;  /* 0x000000000000781c */ /* 0x000fda0003f0f008 */
[----:B------:R-:W-:Y:S05]  /*9f60*/  @P0 BRA `(.L_x_851) ;  /* 0x0000000000040947 */ /* 0x000fea0003800000 */
[----:B------:R-:W-:Y:S05]  /*9f70*/  BRA `(.L_x_852) ;  /* 0xffffff6800ec7947 */ /* 0x000fea000383ffff */
.L_x_851:
[----:B------:R-:W-:Y:S05]  /*9f80*/  EXIT ;  /* 0x000000000000794d */ /* 0x000fea0003800000 */
.L_x_853:
        /* <DEDUP_REMOVED lines=15> */
.L_x_1602:


//--------------------- .text._ZN5flash44flash_bwd_dq_dk_dv_loop_seqk_parallel_kernelI23Flash_bwd_kernel_traitsILi192ELi64ELi64ELi8ELi4ELi2ELi2ELb1ELb1EN7cutlass10bfloat16_tE19Flash_kernel_traitsILi192ELi64ELi64ELi8ES3_EELb1ELb0ELb1ELb0ELb0ELb1ELb0EEEvNS_16Flash_bwd_paramsE --------------------------
	.section	.text._ZN5flash44flash_bwd_dq_dk_dv_loop_seqk_parallel_kernelI23Flash_bwd_kernel_traitsILi192ELi64ELi64ELi8ELi4ELi2ELi2ELb1ELb1EN7cutlass10bfloat16_tE19Flash_kernel_traitsILi192ELi64ELi64ELi8ES3_EELb1ELb0ELb1ELb0ELb0ELb1ELb0EEEvNS_16Flash_bwd_paramsE,"ax",@progbits
	.align	128
        .global         _ZN5flash44flash_bwd_dq_dk_dv_loop_seqk_parallel_kernelI23Flash_bwd_kernel_traitsILi192ELi64ELi64ELi8ELi4ELi2ELi2ELb1ELb1EN7cutlass10bfloat16_tE19Flash_kernel_traitsILi192ELi64ELi64ELi8ES3_EELb1ELb0ELb1ELb0ELb0ELb1ELb0EEEvNS_16Flash_bwd_paramsE
        .type           _ZN5flash44flash_bwd_dq_dk_dv_loop_seqk_parallel_kernelI23Flash_bwd_kernel_traitsILi192ELi64ELi64ELi8ELi4ELi2ELi2ELb1ELb1EN7cutlass10bfloat16_tE19Flash_kernel_traitsILi192ELi64ELi64ELi8ES3_EELb1ELb0ELb1ELb0ELb0ELb1ELb0EEEvNS_16Flash_bwd_paramsE,@function
        .size           _ZN5flash44flash_bwd_dq_dk_dv_loop_seqk_parallel_kernelI23Flash_bwd_kernel_traitsILi192ELi64ELi64ELi8ELi4ELi2ELi2ELb1ELb1EN7cutlass10bfloat16_tE19Flash_kernel_traitsILi192ELi64ELi64ELi8ES3_EELb1ELb0ELb1ELb0ELb0ELb1ELb0EEEvNS_16Flash_bwd_paramsE,(.L_x_1603 - _ZN5flash44flash_bwd_dq_dk_dv_loop_seqk_parallel_kernelI23Flash_bwd_kernel_traitsILi192ELi64ELi64ELi8ELi4ELi2ELi2ELb1ELb1EN7cutlass10bfloat16_tE19Flash_kernel_traitsILi192ELi64ELi64ELi8ES3_EELb1ELb0ELb1ELb0ELb0ELb1ELb0EEEvNS_16Flash_bwd_paramsE)
        .other          _ZN5flash44flash_bwd_dq_dk_dv_loop_seqk_parallel_kernelI23Flash_bwd_kernel_traitsILi192ELi64ELi64ELi8ELi4ELi2ELi2ELb1ELb1EN7cutlass10bfloat16_tE19Flash_kernel_traitsILi192ELi64ELi64ELi8ES3_EELb1ELb0ELb1ELb0ELb0ELb1ELb0EEEvNS_16Flash_bwd_paramsE,@"STO_CUDA_ENTRY STV_DEFAULT"
_ZN5flash44flash_bwd_dq_dk_dv_loop_seqk_parallel_kernelI23Flash_bwd_kernel_traitsILi192ELi64ELi64ELi8ELi4ELi2ELi2ELb1ELb1EN7cutlass10bfloat16_tE19Flash_kernel_traitsILi192ELi64ELi64ELi8ES3_EELb1ELb0ELb1ELb0ELb0ELb1ELb0EEEvNS_16Flash_bwd_paramsE:
.text._ZN5flash44flash_bwd_dq_dk_dv_loop_seqk_parallel_kernelI23Flash_bwd_kernel_traitsILi192ELi64ELi64ELi8ELi4ELi2ELi2ELb1ELb1EN7cutlass10bfloat16_tE19Flash_kernel_traitsILi192ELi64ELi64ELi8ES3_EELb1ELb0ELb1ELb0ELb0ELb1ELb0EEEvNS_16Flash_bwd_paramsE:
        /* <DEDUP_REMOVED lines=22> */
[CC--:B------:R-:W-:Y:S02]  /*0160*/  LEA.HI R12, R2.reuse, R8.reuse, RZ, 0x3 ;  /* 0x00000008020c7211 */ /* 0x0c0fe400078f18ff */
[CC--:B-1----:R-:W-:Y:S02]  /*0170*/  LEA.HI R0, R2.reuse, R8.reuse, RZ, 0x5 ;  /* 0x0000000802007211 */ /* 0x0c2fe400078f28ff */
        /* <DEDUP_REMOVED lines=8> */
[----:B------:R-:W-:Y:S01]  /*0200*/  IMAD.IADD R10, R8, 0x1, -R4 ;  /* 0x00000001080a7824 */ /* 0x000fe200078e0a04 */
[----:B------:R-:W-:Y:S01]  /*0210*/  LOP3.LUT R5, R12, 0xfffffff8, RZ, 0xc0, !PT ;  /* 0xfffffff80c057812 */ /* 0x000fe200078ec0ff */
[C---:B------:R-:W-:Y:S01]  /*0220*/  IMAD.IADD R11, R8.reuse, 0x1, -R6 ;  /* 0x00000001080b7824 */ /* 0x040fe200078e0a06 */
[--C-:B------:R-:W-:Y:S01]  /*0230*/  SHF.R.S32.HI R4, RZ, 0x5, R0.reuse ;  /* 0x00000005ff047819 */ /* 0x100fe20000011400 */
[C---:B------:R-:W-:Y:S01]  /*0240*/  IMAD.IADD R18, R8.reuse, 0x1, -R7 ;  /* 0x0000000108127824 */ /* 0x040fe200078e0a07 */
[----:B------:R-:W-:Y:S01]  /*0250*/  SHF.R.S32.HI R7, RZ, 0x1f, R0 ;  /* 0x0000001fff077819 */ /* 0x000fe20000011400 */
[----:B------:R-:W-:Y:S01]  /*0260*/  IMAD.IADD R5, R8, 0x1, -R5 ;  /* 0x0000000108057824 */ /* 0x000fe200078e0a05 */
[----:B------:R-:W-:-:S02]  /*0270*/  SHF.R.S32.HI R6, RZ, 0x4, R3 ;  /* 0x00000004ff067819 */ /* 0x000fc40000011403 */
[--C-:B------:R-:W-:Y:S02]  /*0280*/  SHF.R.S32.HI R8, RZ, 0x2, R2.reuse ;  /* 0x00000002ff087819 */ /* 0x100fe40000011402 */
[----:B------:R-:W-:Y:S02]  /*0290*/  SHF.R.S32.HI R9, RZ, 0x1f, R2 ;  /* 0x0000001fff097819 */ /* 0x000fe40000011402 */
[----:B------:R-:W-:Y:S02]  /*02a0*/  LEA.HI R2, R7, R4, RZ, 0x2 ;  /* 0x0000000407027211 */ /* 0x000fe400078f10ff */
[----:B------:R-:W-:Y:S02]  /*02b0*/  LEA.HI R3, R3, R6, RZ, 0x1 ;  /* 0x0000000603037211 */ /* 0x000fe400078f08ff */
[----:B------:R-:W-:Y:S02]  /*02c0*/  SHF.R.S32.HI R13, RZ, 0x3, R12 ;  /* 0x00000003ff0d7819 */ /* 0x000fe4000001140c */
[----:B------:R-:W-:-:S02]  /*02d0*/  LEA.HI R0, R0, R4, RZ, 0x1 ;  /* 0x0000000400007211 */ /* 0x000fc400078f08ff */
[----:B------:R-:W-:Y:S01]  /*02e0*/  LOP3.LUT R7, R2, 0xfffffffc, RZ, 0xc0, !PT ;  /* 0xfffffffc02077812 */ /* 0x000fe200078ec0ff */
[----:B------:R-:W-:Y:S01]  /*02f0*/  IMAD.SHL.U32 R13, R13, 0x40, RZ ;  /* 0x000000400d0d7824 */ /* 0x000fe200078e00ff */
[----:B------:R-:W-:Y:S02]  /*0300*/  LOP3.LUT R3, R3, 0xfffffffe, RZ, 0xc0, !PT ;  /* 0xfffffffe03037812 */ /* 0x000fe400078ec0ff */
[----:B------:R-:W-:Y:S01]  /*0310*/  LOP3.LUT R0, R0, 0xfffffffe, RZ, 0xc0, !PT ;  /* 0xfffffffe00007812 */ /* 0x000fe200078ec0ff */
[----:B------:R-:W-:Y:S01]  /*0320*/  IMAD.IADD R20, R4, 0x1, -R7 ;  /* 0x0000000104147824 */ /* 0x000fe200078e0a07 */
[----:B------:R-:W-:Y:S01]  /*0330*/  LEA.HI R2, R9, R8, RZ, 0x3 ;  /* 0x0000000809027211 */ /* 0x000fe200078f18ff */
[----:B------:R-:W-:Y:S01]  /*0340*/  IMAD.IADD R14, R6, 0x1, -R3 ;  /* 0x00000001060e7824 */ /* 0x000fe200078e0a03 */
[C---:B------:R-:W-:Y:S01]  /*0350*/  LOP3.LUT P4, RZ, R5.reuse, 0x2, RZ, 0xc0, !PT ;  /* 0x0000000205ff7812 */ /* 0x040fe2000788c0ff */
[----:B------:R-:W-:Y:S01]  /*0360*/  IMAD.IADD R15, R4, 0x1, -R0 ;  /* 0x00000001040f7824 */ /* 0x000fe200078e0a00 */
[----:B------:R-:W-:Y:S01]  /*0370*/  LOP3.LUT R2, R2, 0xfffffff8, RZ, 0xc0, !PT ;  /* 0xfffffff802027812 */ /* 0x000fe200078ec0ff */
[----:B------:R-:W-:Y:S01]  /*0380*/  IMAD.SHL.U32 R3, R5, 0x8, RZ ;  /* 0x0000000805037824 */ /* 0x000fe200078e00ff */
[----:B------:R-:W-:Y:S01]  /*0390*/  LOP3.LUT R0, R13, 0x1c0, RZ, 0xc0, !PT ;  /* 0x000001c00d007812 */ /* 0x000fe200078ec0ff */
[----:B------:R-:W-:Y:S01]  /*03a0*/  STL [R1+0x74], R20 ;  /* 0x0000741401007387 */ /* 0x000fe20000100800 */
[----:B------:R-:W-:Y:S01]  /*03b0*/  SHF.R.S32.HI R4, RZ, 0x1f, R10 ;  /* 0x0000001fff047819 */ /* 0x000fe2000001140a */
[----:B------:R-:W-:Y:S01]  /*03c0*/  IMAD.IADD R8, R8, 0x1, -R2 ;  /* 0x0000000108087824 */ /* 0x000fe200078e0a02 */
[----:B------:R-:W-:-:S02]  /*03d0*/  LOP3.LUT R3, R0, 0x38, R3, 0xf8, !PT ;  /* 0x0000003800037812 */ /* 0x000fc400078ef803 */
[----:B------:R-:W-:Y:S01]  /*03e0*/  SHF.R.U32.HI R2, RZ, 0x3, R0 ;  /* 0x00000003ff027819 */ /* 0x000fe20000011600 */
[C---:B------:R-:W-:Y:S01]  /*03f0*/  IMAD.SHL.U32 R0, R5.reuse, 0x40, RZ ;  /* 0x0000004005007824 */ /* 0x040fe200078e00ff */
[----:B------:R-:W-:Y:S02]  /*0400*/  LOP3.LUT P3, RZ, R5, 0x4, RZ, 0xc0, !PT ;  /* 0x0000000405ff7812 */ /* 0x000fe4000786c0ff */
[----:B------:R-:W-:Y:S01]  /*0410*/  LOP3.LUT R9, R3, R2, RZ, 0x3c, !PT ;  /* 0x0000000203097212 */ /* 0x000fe200078e3cff */
[----:B------:R-:W-:Y:S01]  /*0420*/  IMAD.SHL.U32 R2, R15, 0x10, RZ ;  /* 0x000000100f027824 */ /* 0x000fe200078e00ff */
[----:B------:R-:W-:Y:S02]  /*0430*/  LOP3.LUT R0, R0, 0x1c0, RZ, 0xc0, !PT ;  /* 0x000001c000007812 */ /* 0x000fe400078ec0ff */
[----:B------:R-:W-:Y:S02]  /*0440*/  SHF.R.S32.HI R3, RZ, 0x1f, R11 ;  /* 0x0000001fff037819 */ /* 0x000fe4000001140b */
[----:B------:R-:W-:-:S02]  /*0450*/  LOP3.LUT R5, R0, 0x10, R2, 0xf8, !PT ;  /* 0x0000001000057812 */ /* 0x000fc400078ef802 */
[----:B------:R-:W-:Y:S02]  /*0460*/  LEA.HI R19, R4, R10, RZ, 0x2 ;  /* 0x0000000a04137211 */ /* 0x000fe400078f10ff */
[----:B------:R-:W-:Y:S01]  /*0470*/  LEA.HI R13, R3, R11, RZ, 0x3 ;  /* 0x0000000b030d7211 */ /* 0x000fe200078f18ff */
[----:B------:R-:W-:Y:S01]  /*0480*/  IMAD.SHL.U32 R3, R14, 0x200, RZ ;  /* 0x000002000e037824 */ /* 0x000fe200078e00ff */
[----:B------:R-:W-:Y:S02]  /*0490*/  SHF.R.S32.HI R21, RZ, 0x7, R16 ;  /* 0x00000007ff157819 */ /* 0x000fe40000011410 */
[----:B------:R-:W-:Y:S02]  /*04a0*/  LOP3.LUT R4, R0, 0x8, R12, 0xf8, !PT ;  /* 0x0000000800047812 */ /* 0x000fe400078ef80c */
[----:B------:R-:W-:Y:S01]  /*04b0*/  SHF.R.U32.HI R2, RZ, 0x3, R0 ;  /* 0x00000003ff027819 */ /* 0x000fe20000011600 */
[----:B------:R-:W-:Y:S01]  /*04c0*/  IMAD.SHL.U32 R10, R21, 0x20, RZ ;  /* 0x00000020150a7824 */ /* 0x000fe200078e00ff */
[----:B------:R-:W-:-:S02]  /*04d0*/  LOP3.LUT R5, R5, 0x8, R12, 0xf8, !PT ;  /* 0x0000000805057812 */ /* 0x000fc400078ef80c */
[----:B------:R-:W-:Y:S01]  /*04e0*/  LOP3.LUT R0, R4, R2, RZ, 0x3c, !PT ;  /* 0x0000000204007212 */ /* 0x000fe200078e3cff */
[----:B------:R-:W-:Y:S01]  /*04f0*/  IMAD R4, R21, 0x800, R3 ;  /* 0x0000080015047824 */ /* 0x000fe200078e0203 */
[----:B------:R-:W-:Y:S01]  /*0500*/  LOP3.LUT R2, R3, R5, R2, 0xf6, !PT ;  /* 0x0000000503027212 */ /* 0x000fe200078ef602 */
[----:B------:R-:W-:Y:S01]  /*0510*/  IMAD.SHL.U32 R5, R8, 0x40, RZ ;  /* 0x0000004008057824 */ /* 0x000fe200078e00ff */
[----:B------:R-:W-:Y:S01]  /*0520*/  SHF.R.S32.HI R3, RZ, 0x6, R17 ;  /* 0x00000006ff037819 */ /* 0x000fe20000011411 */
[----:B------:R-:W-:Y:S01]  /*0530*/  IMAD.IADD R0, R4, 0x1, R0 ;  /* 0x0000000104007824 */ /* 0x000fe200078e0200 */
[----:B------:R-:W-:Y:S01]  /*0540*/  LOP3.LUT R6, R8, 0x1, RZ, 0xc0, !PT ;  /* 0x0000000108067812 */ /* 0x000fe200078ec0ff */
[----:B------:R1:W-:Y:S01]  /*0550*/  STL [R1+0x78], R10 ;  /* 0x0000780a01007387 */ /* 0x0003e20000100800 */
[----:B------:R-:W-:Y:S01]  /*0560*/  LOP3.LUT R7, R13, 0xfffffff8, RZ, 0xc0, !PT ;  /* 0xfffffff80d077812 */ /* 0x000fe200078ec0ff */
[C---:B------:R-:W-:Y:S01]  /*0570*/  IMAD R17, R3.reuse, 0x200, R9 ;  /* 0x0000020003117824 */ /* 0x040fe200078e0209 */
[----:B------:R-:W-:Y:S01]  /*0580*/  ISETP.NE.U32.AND P0, PT, R6, 0x1, PT ;  /* 0x000000010600780c */ /* 0x000fe20003f05070 */
[----:B------:R-:W-:Y:S01]  /*0590*/  IMAD.SHL.U32 R4, R3, 0x8, RZ ;  /* 0x0000000803047824 */ /* 0x000fe200078e00ff */
[----:B------:R-:W-:Y:S01]  /*05a0*/  LOP3.LUT R3, R5, 0x1c0, RZ, 0xc0, !PT ;  /* 0x000001c005037812 */ /* 0x000fe200078ec0ff */
[----:B------:R-:W-:Y:S01]  /*05b0*/  IMAD.IADD R7, R11, 0x1, -R7 ;  /* 0x000000010b077824 */ /* 0x000fe200078e0a07 */
[----:B------:R-:W-:Y:S01]  /*05c0*/  R2P PR, R8, 0x6 ;  /* 0x0000000608007804 */ /* 0x000fe20000000000 */
[----:B------:R-:W-:Y:S01]  /*05d0*/  IMAD.SHL.U32 R8, R18, 0x2, RZ ;  /* 0x0000000212087824 */ /* 0x000fe200078e00ff */
[----:B------:R-:W-:Y:S01]  /*05e0*/  LOP3.LUT R6, R3, 0x20, R10, 0xf8, !PT ;  /* 0x0000002003067812 */ /* 0x000fe200078ef80a */
[----:B------:R-:W-:Y:S01]  /*05f0*/  IMAD.SHL.U32 R9, R14, 0x20, RZ ;  /* 0x000000200e097824 */ /* 0x000fe200078e00ff */
[----:B------:R-:W-:Y:S01]  /*0600*/  SHF.R.U32.HI R5, RZ, 0x3, R3 ;  /* 0x00000003ff057819 */ /* 0x000fe20000011603 */
[----:B------:R-:W-:Y:S01]  /*0610*/  IMAD R11, R20, 0x400, R8 ;  /* 0x00000400140b7824 */ /* 0x000fe200078e0208 */
[----:B------:R-:W-:-:S02]  /*0620*/  LOP3.LUT P6, RZ, R7, 0x2, RZ, 0xc0, !PT ;  /* 0x0000000207ff7812 */ /* 0x000fc400078cc0ff */
[C---:B------:R-:W-:Y:S01]  /*0630*/  LOP3.LUT P5, RZ, R7.reuse, 0x4, RZ, 0xc0, !PT ;  /* 0x0000000407ff7812 */ /* 0x040fe200078ac0ff */
[----:B------:R-:W-:Y:S01]  /*0640*/  IMAD.SHL.U32 R7, R7, 0x40, RZ ;  /* 0x0000004007077824 */ /* 0x000fe200078e00ff */
[----:B------:R-:W-:Y:S02]  /*0650*/  LOP3.LUT R6, R6, R5, RZ, 0x3c, !PT ;  /* 0x0000000506067212 */ /* 0x000fe400078e3cff */
[----:B------:R-:W-:Y:S02]  /*0660*/  LOP3.LUT R4, R4, 0x18, RZ, 0xc0, !PT ;  /* 0x0000001804047812 */ /* 0x000fe400078ec0ff */
[----:B------:R-:W-:Y:S01]  /*0670*/  LEA R2, R2, UR4, 0x1 ;  /* 0x0000000402027c11 */ /* 0x000fe2000f8e08ff */
[----:B------:R-:W-:Y:S01]  /*0680*/  IMAD.IADD R16, R11, 0x1, R6 ;  /* 0x000000010b107824 */ /* 0x000fe200078e0206 */
[----:B------:R-:W-:Y:S01]  /*0690*/  LOP3.LUT R12, R4, 0x20, R9, 0xf8, !PT ;  /* 0x00000020040c7812 */ /* 0x000fe200078ef809 */
[----:B------:R-:W-:Y:S01]  /*06a0*/  IMAD.SHL.U32 R6, R14, 0x8, RZ ;  /* 0x000000080e067824 */ /* 0x000fe200078e00ff */
[----:B-1----:R-:W-:Y:S01]  /*06b0*/  LOP3.LUT R10, R5, R3, R4, 0x1e, !PT ;  /* 0x00000003050a7212 */ /* 0x002fe200078e1e04 */
[----:B------:R-:W-:Y:S01]  /*06c0*/  IMAD.SHL.U32 R9, R13, 0x40, RZ ;  /* 0x000000400d097824 */ /* 0x000fe200078e00ff */
[----:B------:R-:W-:Y:S01]  /*06d0*/  LOP3.LUT R3, R7, 0x1c0, RZ, 0xc0, !PT ;  /* 0x000001c007037812 */ /* 0x000fe200078ec0ff */
[----:B------:R-:W-:-:S03]  /*06e0*/  IMAD R5, R15, 0x400, R8 ;  /* 0x000004000f057824 */ /* 0x000fc600078e0208 */
[--C-:B------:R-:W-:Y:S01]  /*06f0*/  SHF.R.U32.HI R4, RZ, 0x3, R3.reuse ;  /* 0x00000003ff047819 */ /* 0x100fe20000011603 */
[----:B------:R-:W-:Y:S01]  /*0700*/  IMAD.IADD R11, R5, 0x1, R10 ;  /* 0x00000001050b7824 */ /* 0x000fe200078e020a */
[----:B------:R-:W-:Y:S01]  /*0710*/  LOP3.LUT R6, R3, 0x8, R6, 0xf8, !PT ;  /* 0x0000000803067812 */ /* 0x000fe200078ef806 */
[----:B------:R-:W-:Y:S01]  /*0720*/  IMAD.MOV.U32 R10, RZ, RZ, -0x10 ;  /* 0xfffffff0ff0a7424 */ /* 0x000fe200078e00ff */
[----:B------:R-:W-:Y:S02]  /*0730*/  LOP3.LUT R9, R9, 0xfffffe00, RZ, 0xc0, !PT ;  /* 0xfffffe0009097812 */ /* 0x000fe400078ec0ff */
[----:B------:R-:W-:Y:S01]  /*0740*/  LOP3.LUT R3, R4, R12, R3, 0x1e, !PT ;  /* 0x0000000c04037212 */ /* 0x000fe200078e1e03 */
[----:B------:R-:W-:Y:S01]  /*0750*/  IMAD.MOV.U32 R12, RZ, RZ, 0x40 ;  /* 0x00000040ff0c7424 */ /* 0x000fe200078e00ff */
[----:B------:R-:W-:Y:S01]  /*0760*/  LOP3.LUT R4, R6, R4, RZ, 0x3c, !PT ;  /* 0x0000000406047212 */ /* 0x000fe200078e3cff */
[----:B------:R-:W-:Y:S01]  /*0770*/  IMAD R7, R20, 0x400, R9 ;  /* 0x0000040014077824 */ /* 0x000fe200078e0209 */
[----:B------:R-:W-:Y:S01]  /*0780*/  SHF.R.S32.HI R5, RZ, 0x2, R19 ;  /* 0x00000002ff057819 */ /* 0x000fe20000011413 */
[----:B------:R-:W-:Y:S01]  /*0790*/  IMAD R8, R15, 0x400, R9 ;  /* 0x000004000f087824 */ /* 0x000fe200078e0209 */
[----:B------:R-:W-:Y:S01]  /*07a0*/  LOP3.LUT R9, R3, R9, RZ, 0xfc, !PT ;  /* 0x0000000903097212 */ /* 0x000fe200078efcff */
[----:B------:R-:W-:Y:S01]  /*07b0*/  IMAD.IADD R7, R7, 0x1, R4 ;  /* 0x0000000107077824 */ /* 0x000fe200078e0204 */
[----:B------:R-:W-:Y:S01]  /*07c0*/  SEL R10, R10, 0x10, !P0 ;  /* 0x000000100a0a7807 */ /* 0x000fe20004000000 */
[----:B------:R-:W-:-:S02]  /*07d0*/  IMAD.IADD R8, R4, 0x1, R8 ;  /* 0x0000000104087824 */ /* 0x000fc400078e0208 */
[----:B------:R-:W-:Y:S01]  /*07e0*/  IMAD.U32 R4, RZ, RZ, UR5 ;  /* 0x00000005ff047e24 */ /* 0x000fe2000f8e00ff */
[----:B------:R-:W-:Y:S01]  /*07f0*/  USHF.R.S32.HI UR5, URZ, 0x1f, UR46 ;  /* 0x0000001f3f057899 */ /* 0x000fe2000801142e */
[----:B------:R-:W-:Y:S01]  /*0800*/  IMAD.U32 R3, RZ, RZ, UR6 ;  /* 0x00000006ff037e24 */ /* 0x000fe2000f8e00ff */
[----:B------:R-:W-:Y:S01]  /*0810*/  USHF.R.S32.HI UR6, URZ, 0x1f, UR57 ;  /* 0x0000001f3f067899 */ /* 0x000fe20008011439 */
[----:B------:R-:W-:Y:S01]  /*0820*/  IMAD R13, R20, 0x10, R5 ;  /* 0x00000010140d7824 */ /* 0x000fe200078e0205 */
[----:B------:R-:W-:Y:S01]  /*0830*/  LEA R5, R17, UR4, 0x1 ;  /* 0x0000000411057c11 */ /* 0x000fe2000f8e08ff */
[----:B------:R-:W-:Y:S02]  /*0840*/  IMAD.MOV.U32 R6, RZ, RZ, 0x20 ;  /* 0x00000020ff067424 */ /* 0x000fe400078e00ff */
[----:B------:R-:W-:Y:S01]  /*0850*/  IMAD.U32 R3, RZ, RZ, UR5 ;  /* 0x00000005ff037e24 */ /* 0x000fe2000f8e00ff */
[----:B------:R1:W-:Y:S01]  /*0860*/  STL [R1+0x48], R13 ;  /* 0x0000480d01007387 */ /* 0x0003e20000100800 */
[----:B------:R-:W-:Y:S01]  /*0870*/  IMAD.U32 R3, RZ, RZ, UR6 ;  /* 0x00000006ff037e24 */ /* 0x000fe2000f8e00ff */
[----:B------:R-:W-:Y:S01]  /*0880*/  SEL R4, R6, 0xffffffe0, !P4 ;  /* 0xffffffe006047807 */ /* 0x000fe20006000000 */
[----:B------:R-:W-:Y:S01]  /*0890*/  UIADD3 UR6, UR4, 0xc000, URZ ;  /* 0x0000c00004067890 */ /* 0x000fe2000fffe03f */
[----:B------:R-:W-:Y:S01]  /*08a0*/  SEL R3, R12, 0xffffffc0, !P3 ;  /* 0xffffffc00c037807 */ /* 0x000fe20005800000 */
[----:B------:R2:W-:Y:S01]  /*08b0*/  STL [R1+0x2c], R5 ;  /* 0x00002c0501007387 */ /* 0x0005e20000100800 */
        /* <DEDUP_REMOVED lines=22> */
[----:B----4-:R-:W-:Y:S02]  /*0a20*/  LEA R0, R9, UR4, 0x1 ;  /* 0x0000000409007c11 */ /* 0x010fe4000f8e08ff */
        /* <DEDUP_REMOVED lines=20> */
.L_x_884:
        /* <DEDUP_REMOVED lines=67> */
.L_x_854:
        /* <DEDUP_REMOVED lines=34> */
[----:B------:R-:W-:Y:S02]  /*11c0*/  UIADD3 UR13, UR12, 0x3f, URZ ;  /* 0x0000003f0c0d7890 */ /* 0x000fe4000fffe03f */
[----:B------:R-:W-:Y:S02]  /*11d0*/  UIMAD.WIDE.U32 UR14, UR9, UR34, URZ ;  /* 0x00000022090e72a5 */ /* 0x000fe4000f8e003f */
[----:B------:R-:W-:Y:S01]  /*11e0*/  USHF.R.S32.HI UR20, URZ, 0x1f, UR13 ;  /* 0x0000001f3f147899 */ /* 0x000fe2000801140d */
[----:B-1----:R-:W1:Y:S01]  /*11f0*/  MUFU.RCP R4, R4 ;  /* 0x0000000400047308 */ /* 0x002e620000001000 */
[----:B------:R-:W-:-:S02]  /*1200*/  USEL UR56, UR16, UR14, !UP2 ;  /* 0x0000000e10387287 */ /* 0x000fc4000d000000 */
[----:B------:R-:W-:Y:S02]  /*1210*/  ULEA.HI UR29, UR20, UR13, URZ, 0x6 ;  /* 0x0000000d141d7291 */ /* 0x000fe4000f8f303f */
[----:B------:R-:W-:Y:S01]  /*1220*/  UIADD3 UR13, UR18, 0x3f, URZ ;  /* 0x0000003f120d7890 */ /* 0x000fe2000fffe03f */
[----:B------:R-:W-:Y:S01]  /*1230*/  ULDC UR61, c[0x0][0x270] ;  /* 0x00009c00003d7ab9 */ /* 0x000fe20000000800 */
[----:B------:R-:W-:Y:S02]  /*1240*/  @UP2 UIMAD UR50, UR9, UR11, UR45 ;  /* 0x0000000b093222a4 */ /* 0x000fe4000f8e022d */
[----:B------:R-:W-:Y:S02]  /*1250*/  USHF.R.S32.HI UR14, URZ, 0x1f, UR13 ;  /* 0x0000001f3f0e7899 */ /* 0x000fe4000801140d */
[----:B------:R-:W-:Y:S02]  /*1260*/  @!UP2 UIMAD UR38, UR46, UR7, UR10 ;  /* 0x000000072e26a2a4 */ /* 0x000fe4000f8e020a */
[----:B------:R-:W-:-:S02]  /*1270*/  UIMAD UR23, UR9, UR35, URZ ;  /* 0x00000023091772a4 */ /* 0x000fc4000f8e023f */
[----:B------:R-:W-:Y:S01]  /*1280*/  UIMAD.WIDE UR6, UR27, UR61, URZ ;  /* 0x0000003d1b0672a5 */ /* 0x000fe2000f8e023f */
[----:B-1----:R-:W-:Y:S01]  /*1290*/  VIADD R4, R4, 0xffffffe ;  /* 0x0ffffffe04047836 */ /* 0x002fe20000000000 */
[----:B------:R-:W-:Y:S02]  /*12a0*/  UIMAD.WIDE.U32 UR10, UR46, UR59, URZ ;  /* 0x0000003b2e0a72a5 */ /* 0x000fe4000f8e003f */
[----:B------:R-:W-:Y:S01]  /*12b0*/  ULEA.HI UR20, UR14, UR13, URZ, 0x6 ;  /* 0x0000000d0e147291 */ /* 0x000fe2000f8f303f */
[----:B------:R-:W1:Y:S01]  /*12c0*/  F2I.FTZ.U32.TRUNC.NTZ R5, R4 ;  /* 0x0000000400057305 */ /* 0x000e62000021f000 */
[----:B------:R-:W-:Y:S02]  /*12d0*/  UIMAD UR13, UR32, UR46, URZ ;  /* 0x0000002e200d72a4 */ /* 0x000fe4000f8e023f */
[----:B------:R-:W-:Y:S02]  /*12e0*/  UIADD3 UR47, UR17, UR24, URZ ;  /* 0x00000018112f7290 */ /* 0x000fe4000fffe03f */
[----:B------:R-:W-:-:S02]  /*12f0*/  @UP2 UIADD3 UR47, UR15, UR23, URZ ;  /* 0x000000170f2f2290 */ /* 0x000fc4000fffe03f */
[----:B------:R-:W-:Y:S02]  /*1300*/  UIMAD.WIDE.U32 UR14, UR6, UR10, URZ ;  /* 0x0000000a060e72a5 */ /* 0x000fe4000f8e003f */
[----:B------:R-:W-:Y:S02]  /*1310*/  UIMAD UR17, UR7, UR10, URZ ;  /* 0x0000000a071172a4 */ /* 0x000fe4000f8e023f */
[----:B------:R-:W-:Y:S02]  /*1320*/  UIMAD UR10, UR58, UR59, UR13 ;  /* 0x0000003b3a0a72a4 */ /* 0x000fe4000f8e020d */
[----:B------:R-:W-:Y:S01]  /*1330*/  USHF.L.U64.HI UR19, UR46, 0x7, UR58 ;  /* 0x000000072e137899 */ /* 0x000fe2000801023a */
[----:B-1----:R-:W-:Y:S01]  /*1340*/  IMAD.MOV R4, RZ, RZ, -R5 ;  /* 0x000000ffff047224 */ /* 0x002fe200078e0a05 */
[----:B------:R-:W-:Y:S02]  /*1350*/  USHF.R.S32.HI UR16, URZ, 0x6, UR29 ;  /* 0x000000063f107899 */ /* 0x000fe4000801141d */
[----:B------:R-:W-:Y:S01]  /*1360*/  USHF.R.S32.HI UR13, URZ, 0x6, UR20 ;  /* 0x000000063f0d7899 */ /* 0x000fe20008011414 */
[----:B------:R-:W-:Y:S01]  /*1370*/  IMAD R6, R4, R8, RZ ;  /* 0x0000000804067224 */ /* 0x000fe200078e02ff */
[----:B------:R-:W-:Y:S01]  /*1380*/  UIADD3 UR10, UR11, UR10, URZ ;  /* 0x0000000a0b0a7290 */ /* 0x000fe2000fffe03f */
[----:B------:R-:W-:Y:S01]  /*1390*/  IMAD.MOV.U32 R4, RZ, RZ, RZ ;  /* 0x000000ffff047224 */ /* 0x000fe200078e00ff */
[----:B------:R-:W-:-:S02]  /*13a0*/  USEL UR33, UR19, URZ, UP0 ;  /* 0x0000003f13217287 */ /* 0x000fc40008000000 */
[----:B------:R-:W-:Y:S01]  /*13b0*/  UISETP.LT.AND UP0, UPT, UR16, UR13, UPT ;  /* 0x0000000d1000728c */ /* 0x000fe2000bf01270 */
[----:B------:R-:W-:Y:S01]  /*13c0*/  IMAD.HI.U32 R4, R5, R6, R4 ;  /* 0x0000000605047227 */ /* 0x000fe200078e0004 */
[----:B------:R-:W-:Y:S01]  /*13d0*/  MOV R5, R7 ;  /* 0x0000000700057202 */ /* 0x000fe20000000f00 */
[----:B------:R-:W-:Y:S02]  /*13e0*/  UIMAD UR17, UR6, UR10, UR17 ;  /* 0x0000000a061172a4 */ /* 0x000fe4000f8e0211 */
[----:B------:R-:W-:Y:S02]  /*13f0*/  UIMAD.WIDE.U32 UR10, UR6, UR9, URZ ;  /* 0x00000009060a72a5 */ /* 0x000fe4000f8e003f */
[----:B------:R-:W-:Y:S01]  /*1400*/  IMAD.HI.U32 R4, R4, R5, RZ ;  /* 0x0000000504047227 */ /* 0x000fe200078e00ff */
[----:B------:R-:W-:Y:S02]  /*1410*/  USEL UR32, UR16, UR13, UP0 ;  /* 0x0000000d10207287 */ /* 0x000fe40008000000 */
[----:B------:R-:W-:Y:S01]  /*1420*/  UIMAD UR13, UR7, UR9, URZ ;  /* 0x00000009070d72a4 */ /* 0x000fe2000f8e023f */
[----:B------:R-:W-:Y:S01]  /*1430*/  IMAD.MOV R6, RZ, RZ, -R4 ;  /* 0x000000ffff067224 */ /* 0x000fe200078e0a04 */
[----:B------:R-:W-:-:S02]  /*1440*/  USEL UR55, UR14, UR10, !UP2 ;  /* 0x0000000a0e377287 */ /* 0x000fc4000d000000 */
[----:B------:R-:W-:Y:S01]  /*1450*/  UISETP.NE.AND UP1, UPT, UR43, -0x1, UPT ;  /* 0xffffffff2b00788c */ /* 0x000fe2000bf25270 */
[C---:B------:R-:W-:Y:S01]  /*1460*/  IMAD R5, R8.reuse, R6, R5 ;  /* 0x0000000608057224 */ /* 0x040fe200078e0205 */
[----:B------:R-:W-:Y:S01]  /*1470*/  ULDC.U8 UR25, c[0x0][0x3d8] ;  /* 0x0000f60000197ab9 */ /* 0x000fe20000000000 */
[----:B------:R-:W-:Y:S02]  /*1480*/  ULEA UR14, UR32, 0xffffffc0, 0x6 ;  /* 0xffffffc0200e7891 */ /* 0x000fe4000f8e303f */
[----:B------:R-:W-:Y:S01]  /*1490*/  UISETP.NE.AND UP3, UPT, UR25, URZ, UPT ;  /* 0x0000003f1900728c */ /* 0x000fe2000bf65270 */
[----:B------:R-:W-:Y:S01]  /*14a0*/  ISETP.GT.U32.AND P1, PT, R8, R5, PT ;  /* 0x000000050800720c */ /* 0x000fe20003f24070 */
[----:B------:R-:W-:Y:S02]  /*14b0*/  UIADD3 UR48, UR15, UR17, URZ ;  /* 0x000000110f307290 */ /* 0x000fe4000fffe03f */
[----:B------:R-:W-:Y:S02]  /*14c0*/  @UP2 UIADD3 UR48, UR11, UR13, URZ ;  /* 0x0000000d0b302290 */ /* 0x000fe4000fffe03f */
[----:B------:R-:W-:-:S02]  /*14d0*/  USHF.R.S32.HI UR20, URZ, 0x1f, UR14 ;  /* 0x0000001f3f147899 */ /* 0x000fc4000801140e */
[----:B------:R-:W-:Y:S01]  /*14e0*/  UIADD3 UR13, UP0, UR14, UR36, URZ ;  /* 0x000000240e0d7290 */ /* 0x000fe2000ff1e03f */
[----:B------:R-:W-:Y:S01]  /*14f0*/  ULDC.U8 UR26, c[0x0][0x480] ;  /* 0x00012000001a7ab9 */ /* 0x000fe20000000000 */
[----:B------:R-:W-:Y:S02]  /*1500*/  @UP1 UIADD3 UR22, UR40, UR43, URZ ;  /* 0x0000002b28161290 */ /* 0x000fe4000fffe03f */
[----:B------:R-:W-:Y:S02]  /*1510*/  UIADD3.X UR15, UR20, UR33, URZ, UP0, !UPT ;  /* 0x00000021140f7290 */ /* 0x000fe400087fe43f */
[----:B------:R-:W-:Y:S01]  /*1520*/  @!P1 IMAD.IADD R5, R5, 0x1, -R8 ;  /* 0x0000000105059824 */ /* 0x000fe200078e0a08 */
[----:B------:R-:W-:Y:S01]  /*1530*/  UIMAD UR7, UR7, UR13, URZ ;  /* 0x0000000d070772a4 */ /* 0x000fe2000f8e023f */
[----:B------:R-:W-:Y:S01]  /*1540*/  @!P1 IADD3 R4, R4, 0x1, RZ ;  /* 0x0000000104049810 */ /* 0x000fe20007ffe0ff */
[----:B------:R-:W-:Y:S01]  /*1550*/  ULDC UR36, c[0x0][0x2c4] ;  /* 0x0000b10000247ab9 */ /* 0x000fe20000000800 */
[----:B------:R-:W-:Y:S01]  /*1560*/  PLOP3.LUT P1, PT, PT, PT, UP1, 0x80, 0x0 ;  /* 0x000000000000781c */ /* 0x000fe20003f2f018 */
[----:B------:R-:W-:Y:S01]  /*1570*/  @UP1 UIADD3 UR21, UR40, UR43, URZ ;  /* 0x0000002b28151290 */ /* 0x000fe2000fffe03f */
[----:B------:R-:W-:Y:S01]  /*1580*/  ISETP.GE.U32.AND P0, PT, R5, R8, PT ;  /* 0x000000080500720c */ /* 0x000fe20003f06070 */
[----:B------:R-:W-:Y:S01]  /*1590*/  UIMAD UR16, UR6, UR15, UR7 ;  /* 0x0000000f061072a4 */ /* 0x000fe2000f8e0207 */
[----:B------:R-:W-:Y:S01]  /*15a0*/  LOP3.LUT R5, R9, UR57, RZ, 0x3c, !PT ;  /* 0x0000003909057c12 */ /* 0x000fe2000f8e3cff */
[----:B------:R-:W-:-:S02]  /*15b0*/  UIMAD UR49, UR57, UR27, URZ ;  /* 0x0000001b393172a4 */ /* 0x000fc4000f8e023f */
[----:B------:R-:W-:Y:S01]  /*15c0*/  UISETP.NE.AND UP4, UPT, UR26, URZ, UPT ;  /* 0x0000003f1a00728c */ /* 0x000fe2000bf85270 */
[----:B------:R-:W-:Y:S01]  /*15d0*/  ISETP.GE.AND P2, PT, R5, RZ, PT ;  /* 0x000000ff0500720c */ /* 0x000fe20003f46270 */
[----:B------:R-:W-:Y:S01]  /*15e0*/  @UP1 ULDC.64 UR24, c[0x0][0x250] ;  /* 0x0000940000181ab9 */ /* 0x000fe20000000a00 */
[----:B------:R-:W-:Y:S01]  /*15f0*/  @UP3 UIMAD UR15, UR46, UR36, URZ ;  /* 0x000000242e0f32a4 */ /* 0x000fe2000f8e023f */
[----:B------:R-:W-:Y:S01]  /*1600*/  @UP1 ULDC.64 UR26, c[0x0][0x248] ;  /* 0x00009200001a1ab9 */ /* 0x000fe20000000a00 */
[----:B------:R-:W-:Y:S02]  /*1610*/  @UP1 UIMAD.WIDE.U32 UR10, UR22, UR24, URZ ;  /* 0x00000018160a12a5 */ /* 0x000fe4000f8e003f */
[----:B------:R-:W-:Y:S01]  /*1620*/  @UP1 UIMAD UR17, UR22, UR25, URZ ;  /* 0x00000019161112a4 */ /* 0x000fe2000f8e023f */
[----:B------:R-:W-:Y:S01]  /*1630*/  @P0 VIADD R4, R4, 0x1 ;  /* 0x0000000104040836 */ /* 0x000fe20000000000 */
[----:B------:R-:W-:Y:S01]  /*1640*/  @UP1 UIMAD.WIDE.U32 UR18, UR21, UR26, URZ ;  /* 0x0000001a151212a5 */ /* 0x000fe2000f8e003f */
[----:B------:R-:W-:Y:S01]  /*1650*/  PLOP3.LUT P0, PT, PT, PT, UP3, 0x80, 0x0 ;  /* 0x000000000000781c */ /* 0x000fe20003f0f038 */
[----:B------:R-:W-:Y:S01]  /*1660*/  UIMAD.WIDE.U32 UR22, UR6, UR13, URZ ;  /* 0x0000000d061672a5 */ /* 0x000fe2000f8e003f */
[----:B------:R-:W-:Y:S01]  /*1670*/  IMAD.MOV.U32 R5, RZ, RZ, R4 ;  /* 0x000000ffff057224 */ /* 0x000fe200078e0004 */
[----:B------:R-:W-:-:S02]  /*1680*/  @UP3 USEL UR13, UR15, UR9, !UP2 ;  /* 0x000000090f0d3287 */ /* 0x000fc4000d000000 */
[----:B------:R-:W-:Y:S02]  /*1690*/  @!UP3 UIMAD UR7, UR46, UR61, UR57 ;  /* 0x0000003d2e07b2a4 */ /* 0x000fe4000f8e0239 */
[----:B------:R-:W-:Y:S01]  /*16a0*/  @UP1 UIMAD UR21, UR21, UR27, URZ ;  /* 0x0000001b151512a4 */ /* 0x000fe2000f8e023f */
[----:B------:R-:W-:Y:S01]  /*16b0*/  @!P2 IADD3 R5, -R5, RZ, RZ ;  /* 0x000000ff0505a210 */ /* 0x000fe20007ffe1ff */
[----:B------:R-:W-:Y:S01]  /*16c0*/  @UP3 ULDC UR6, c[0x0][0x2e4] ;  /* 0x0000b90000063ab9 */ /* 0x000fe20000000800 */
[----:B------:R-:W-:Y:S01]  /*16d0*/  @!UP2 UIADD3 UR50, UR31, UR38, URZ ;  /* 0x000000261f32a290 */ /* 0x000fe2000fffe03f */
[----:B------:R-:W-:Y:S01]  /*16e0*/  @!P3 LOP3.LUT R5, RZ, R9, RZ, 0x33, !PT ;  /* 0x00000009ff05b212 */ /* 0x000fe200078e33ff */
[----:B------:R-:W-:Y:S02]  /*16f0*/  @UP3 UIMAD UR15, UR57, UR6, UR13 ;  /* 0x00000006390f32a4 */ /* 0x000fe4000f8e020d */
[----:B------:R-:W-:Y:S02]  /*1700*/  USEL UR52, UR51, URZ, UP4 ;  /* 0x0000003f33347287 */ /* 0x000fe4000a000000 */
[----:B------:R-:W-:-:S02]  /*1710*/  @!UP3 UIMAD UR15, UR7, UR36, URZ ;  /* 0x00000024070fb2a4 */ /* 0x000fc4000f8e023f */
[----:B------:R-:W-:Y:S02]  /*1720*/  USHF.R.S32.HI UR37, URZ, 0x1f, UR41 ;  /* 0x0000001f3f257899 */ /* 0x000fe40008011429 */
[----:B------:R-:W-:Y:S02]  /*1730*/  USEL UR54, UR28, URZ, UP4 ;  /* 0x0000003f1c367287 */ /* 0x000fe4000a000000 */
        /* <DEDUP_REMOVED lines=19> */
.L_x_856:
        /* <DEDUP_REMOVED lines=13> */
.L_x_857:
        /* <DEDUP_REMOVED lines=11> */
.L_x_858:
[----:B------:R-:W-:-:S04]  /*19f0*/  UIMAD UR6, UR46, UR61, UR57 ;  /* 0x0000003d2e0672a4 */ /* 0x000fc8000f8e0239 */
[----:B------:R-:W-:-:S12]  /*1a00*/  UIMAD UR6, UR6, UR59, URZ ;  /* 0x0000003b060672a4 */ /* 0x000fd8000f8e023f */
.L_x_859:
[----:B------:R-:W1:Y:S01]  /*1a10*/  S2R R18, SR_TID.X ;  /* 0x0000000000127919 */ /* 0x000e620000002100 */
[----:B------:R-:W2:Y:S01]  /*1a20*/  LDC.64 R14, c[0x0][0x420] ;  /* 0x00010800ff0e7b82 */ /* 0x000ea20000000a00 */
[----:B------:R-:W-:Y:S01]  /*1a30*/  ULDC UR9, c[0x0][0x2dc] ;  /* 0x0000b70000097ab9 */ /* 0x000fe20000000800 */
[----:B------:R-:W-:Y:S01]  /*1a40*/  UIADD3 UR19, UR14, UR6, URZ ;  /* 0x000000060e137290 */ /* 0x000fe2000fffe03f */
[----:B------:R-:W-:Y:S01]  /*1a50*/  BSSY B1, `(.L_x_855) ;  /* 0x0000726000017945 */ /* 0x000fe20003800000 */
[----:B------:R-:W-:Y:S02]  /*1a60*/  UIADD3 UR21, UR14, UR15, URZ ;  /* 0x0000000f0e157290 */ /* 0x000fe4000fffe03f */
[----:B------:R-:W-:Y:S02]  /*1a70*/  UIMAD UR15, UR9, UR61, URZ ;  /* 0x0000003d090f72a4 */ /* 0x000fe4000f8e023f */
[----:B------:R-:W-:Y:S01]  /*1a80*/  UIADD3 UR6, -UR8, UR12, UR41 ;  /* 0x0000000c08067290 */ /* 0x000fe2000fffe129 */
[----:B------:R-:W-:Y:S01]  /*1a90*/  ULDC UR30, c[0x0][0x398] ;  /* 0x0000e600001e7ab9 */ /* 0x000fe20000000800 */
[----:B------:R-:W-:-:S02]  /*1aa0*/  USHF.R.S32.HI UR31, URZ, 0x1f, UR57 ;  /* 0x0000001f3f1f7899 */ /* 0x000fc40008011439 */
[----:B------:R-:W-:Y:S01]  /*1ab0*/  UIADD3 UR6, UR6, -UR30, URZ ;  /* 0x8000001e06067290 */ /* 0x000fe2000fffe03f */
[----:B------:R-:W-:Y:S01]  /*1ac0*/  ULDC.64 UR10, c[0x0][0x428] ;  /* 0x00010a00000a7ab9 */ /* 0x000fe20000000a00 */
[----:B------:R-:W-:Y:S01]  /*1ad0*/  ULDC.64 UR16, c[0x0][0x258] ;  /* 0x0000960000107ab9 */ /* 0x000fe20000000a00 */
[----:B------:R-:W-:Y:S01]  /*1ae0*/  UIMAD UR13, UR31, UR10, URZ ;  /* 0x0000000a1f0d72a4 */ /* 0x000fe2000f8e023f */
[----:B------:R-:W-:Y:S01]  /*1af0*/  IMAD.U32 R16, RZ, RZ, UR10 ;  /* 0x0000000aff107e24 */ /* 0x000fe2000f8e00ff */
[----:B------:R-:W-:Y:S02]  /*1b00*/  UIMAD UR10, UR31, UR16, URZ ;  /* 0x000000101f0a72a4 */ /* 0x000fe4000f8e023f */
[----:B------:R-:W-:Y:S02]  /*1b10*/  UIMAD UR11, UR57, UR11, UR13 ;  /* 0x0000000b390b72a4 */ /* 0x000fe4000f8e020d */
[----:B------:R-:W-:Y:S01]  /*1b20*/  UIMAD UR17, UR57, UR17, UR10 ;  /* 0x00000011391172a4 */ /* 0x000fe2000f8e020a */
[----:B--2---:R-:W-:Y:S01]  /*1b30*/  IMAD R12, R14, UR20, RZ ;  /* 0x000000140e0c7c24 */ /* 0x004fe2000f8e02ff */
[----:B------:R-:W-:Y:S01]  /*1b40*/  ULDC.64 UR28, c[0x0][0x210] ;  /* 0x00008400001c7ab9 */ /* 0x000fe20000000a00 */
[----:B------:R-:W-:Y:S01]  /*1b50*/  ULDC.64 UR44, c[0x0][0x478] ;  /* 0x00011e00002c7ab9 */ /* 0x000fe20000000a00 */
[----:B------:R-:W-:Y:S01]  /*1b60*/  UIADD3 UR9, UR32, -0x1, URZ ;  /* 0xffffffff20097890 */ /* 0x000fe2000fffe03f */
[----:B------:R-:W-:Y:S01]  /*1b70*/  IMAD R12, R15, UR14, R12 ;  /* 0x0000000e0f0c7c24 */ /* 0x000fe2000f8e020c */
[----:B-1----:R-:W-:-:S04]  /*1b80*/  SHF.R.S32.HI R13, RZ, 0x1f, R18 ;  /* 0x0000001fff0d7819 */ /* 0x002fc80000011412 */
[CC--:B------:R-:W-:Y:S02]  /*1b90*/  LEA.HI R4, R13.reuse, R18.reuse, RZ, 0x3 ;  /* 0x000000120d047211 */ /* 0x0c0fe400078f18ff */
[----:B------:R-:W-:Y:S02]  /*1ba0*/  LEA.HI R13, R13, R18, RZ, 0x5 ;  /* 0x000000120d0d7211 */ /* 0x000fe400078f28ff */
[----:B------:R-:W-:Y:S02]  /*1bb0*/  LOP3.LUT R6, R4, 0xfffffff8, RZ, 0xc0, !PT ;  /* 0xfffffff804067812 */ /* 0x000fe400078ec0ff */
[----:B------:R-:W-:Y:S02]  /*1bc0*/  SHF.R.S32.HI R4, RZ, 0x3, R4 ;  /* 0x00000003ff047819 */ /* 0x000fe40000011404 */
[----:B------:R-:W-:Y:S01]  /*1bd0*/  LOP3.LUT R30, R13, 0xffffffe0, RZ, 0xc0, !PT ;  /* 0xffffffe00d1e7812 */ /* 0x000fe200078ec0ff */
[----:B------:R-:W-:Y:S01]  /*1be0*/  IMAD.IADD R31, R18, 0x1, -R6 ;  /* 0x00000001121f7824 */ /* 0x000fe200078e0a06 */
[----:B------:R-:W-:-:S02]  /*1bf0*/  SHF.R.S32.HI R24, RZ, 0x1f, R4 ;  /* 0x0000001fff187819 */ /* 0x000fc40000011404 */
[----:B------:R-:W-:Y:S01]  /*1c00*/  IADD3 R10, P0, R4, UR14, RZ ;  /* 0x0000000e040a7c10 */ /* 0x000fe2000ff1e0ff */
[----:B------:R-:W-:Y:S01]  /*1c10*/  IMAD.SHL.U32 R6, R31, 0x8, RZ ;  /* 0x000000081f067824 */ /* 0x000fe200078e00ff */
[----:B------:R-:W-:Y:S01]  /*1c20*/  SHF.R.S32.HI R13, RZ, 0x5, R13 ;  /* 0x00000005ff0d7819 */ /* 0x000fe2000001140d */
[----:B------:R-:W-:Y:S01]  /*1c30*/  IMAD.IADD R30, R18, 0x1, -R30 ;  /* 0x00000001121e7824 */ /* 0x000fe200078e0a1e */
[----:B------:R-:W-:Y:S01]  /*1c40*/  IADD3.X R8, R24, UR20, RZ, P0, !PT ;  /* 0x0000001418087c10 */ /* 0x000fe200087fe4ff */
[----:B------:R-:W-:Y:S01]  /*1c50*/  USHF.R.S32.HI UR20, URZ, 0x1f, UR6 ;  /* 0x0000001f3f147899 */ /* 0x000fe20008011406 */
[----:B------:R-:W-:Y:S01]  /*1c60*/  SHF.R.S32.HI R7, RZ, 0x1f, R6 ;  /* 0x0000001fff077819 */ /* 0x000fe20000011406 */
[----:B------:R-:W-:Y:S02]  /*1c70*/  IMAD R13, R13, UR15, R30 ;  /* 0x0000000f0d0d7c24 */ /* 0x000fe4000f8e021e */
[----:B------:R-:W-:Y:S01]  /*1c80*/  IMAD R11, R8, UR34, RZ ;  /* 0x00000022080b7c24 */ /* 0x000fe2000f8e02ff */
[----:B------:R-:W-:Y:S01]  /*1c90*/  ULEA.HI UR20, UR20, UR6, URZ, 0x6 ;  /* 0x0000000614147291 */ /* 0x000fe2000f8f303f */
[----:B------:R-:W-:-:S03]  /*1ca0*/  IMAD.WIDE.U32 R8, R10, UR34, R6 ;  /* 0x000000220a087c25 */ /* 0x000fc6000f8e0006 */
[----:B------:R-:W-:Y:S01]  /*1cb0*/  USHF.R.S32.HI UR20, URZ, 0x6, UR20 ;  /* 0x000000063f147899 */ /* 0x000fe20008011414 */
[----:B------:R-:W-:Y:S01]  /*1cc0*/  IMAD R11, R10, UR35, R11 ;  /* 0x000000230a0b7c24 */ /* 0x000fe2000f8e020b */
[----:B------:R-:W-:-:S04]  /*1cd0*/  IADD3 R10, P0, R8, UR56, RZ ;  /* 0x00000038080a7c10 */ /* 0x000fc8000ff1e0ff */
[----:B------:R-:W-:Y:S02]  /*1ce0*/  IADD3.X R11, R9, UR47, R11, P0, !PT ;  /* 0x0000002f090b7c10 */ /* 0x000fe400087fe40b */
[----:B------:R-:W-:Y:S01]  /*1cf0*/  IADD3 R8, P0, R6, UR7, RZ ;  /* 0x0000000706087c10 */ /* 0x000fe2000ff1e0ff */
[----:B------:R-:W-:-:S03]  /*1d00*/  USHF.L.U32 UR7, UR15, 0x6, URZ ;  /* 0x000000060f077899 */ /* 0x000fc6000800063f */
[----:B------:R-:W-:Y:S01]  /*1d10*/  IADD3.X R9, R7, UR50, RZ, P0, !PT ;  /* 0x0000003207097c10 */ /* 0x000fe200087fe4ff */
[----:B------:R-:W-:Y:S02]  /*1d20*/  UIADD3 UR18, UP2, UP0, UR22, UR7, UR49 ;  /* 0x0000000716127290 */ /* 0x000fe4000f85e031 */
[----:B------:R-:W-:Y:S01]  /*1d30*/  USHF.R.S32.HI UR7, URZ, 0x1f, UR7 ;  /* 0x0000001f3f077899 */ /* 0x000fe20008011407 */
[----:B------:R-:W-:Y:S01]  /*1d40*/  IMAD.WIDE.U32 R8, R14, UR14, R8 ;  /* 0x0000000e0e087c25 */ /* 0x000fe2000f8e0008 */
[----:B------:R-:W-:Y:S02]  /*1d50*/  ULDC.64 UR22, c[0x0][0x3e0] ;  /* 0x0000f80000167ab9 */ /* 0x000fe40000000a00 */
[----:B------:R-:W-:Y:S01]  /*1d60*/  UIADD3.X UR6, UR51, UR7, UR53, UP2, UP0 ;  /* 0x0000000733067290 */ /* 0x000fe200097e0435 */
[----:B------:R-:W-:Y:S01]  /*1d70*/  IMAD.IADD R9, R9, 0x1, R12 ;  /* 0x0000000109097824 */ /* 0x000fe200078e020c */
[----:B------:R-:W-:Y:S01]  /*1d80*/  UIADD3 UR7, UP2, UP0, UR54, UR18, UR55 ;  /* 0x0000001236077290 */ /* 0x000fe2000f85e037 */
[----:B------:R-:W-:Y:S01]  /*1d90*/  IMAD.U32 R12, RZ, RZ, UR16 ;  /* 0x00000010ff0c7e24 */ /* 0x000fe2000f8e00ff */
[----:B------:R-:W-:Y:S01]  /*1da0*/  ULDC.64 UR50, c[0x0][0x2b0] ;  /* 0x0000ac0000327ab9 */ /* 0x000fe20000000a00 */
[----:B------:R-:W-:Y:S01]  /*1db0*/  IMAD.WIDE.U32 R8, R16, UR57, R8 ;  /* 0x0000003910087c25 */ /* 0x000fe2000f8e0008 */
[----:B------:R-:W-:-:S02]  /*1dc0*/  UIADD3.X UR10, UR52, UR6, UR48, UP2, UP0 ;  /* 0x00000006340a7290 */ /* 0x000fc400097e0430 */
[----:B------:R-:W-:Y:S01]  /*1dd0*/  UISETP.LT.AND UP0, UPT, URZ, UR20, UPT ;  /* 0x000000143f00728c */ /* 0x000fe2000bf01270 */
[----:B------:R-:W-:Y:S02]  /*1de0*/  VIADD R9, R9, UR11 ;  /* 0x0000000b09097c36 */ /* 0x000fe40008000000 */
[-C--:B------:R-:W-:Y:S01]  /*1df0*/  IMAD R16, R24, R14.reuse, RZ ;  /* 0x0000000e18107224 */ /* 0x080fe200078e02ff */
[----:B------:R-:W-:Y:S01]  /*1e00*/  USEL UR20, URZ, UR20, !UP0 ;  /* 0x000000143f147287 */ /* 0x000fe2000c000000 */
[----:B------:R-:W-:Y:S01]  /*1e10*/  IMAD.WIDE.U32 R10, R12, UR57, R10 ;  /* 0x000000390c0a7c25 */ /* 0x000fe2000f8e000a */
[C---:B------:R-:W-:Y:S01]  /*1e20*/  IADD3 R12, P0, R13.reuse, UR7, RZ ;  /* 0x000000070d0c7c10 */ /* 0x040fe2000ff1e0ff */
[----:B------:R-:W-:Y:S01]  /*1e30*/  ULDC.64 UR6, c[0x0][0x400] ;  /* 0x0001000000067ab9 */ /* 0x000fe20000000a00 */
[----:B------:R-:W-:Y:S01]  /*1e40*/  UISETP.GT.AND UP0, UPT, UR32, UR20, UPT ;  /* 0x000000142000728c */ /* 0x000fe2000bf04270 */
[C---:B------:R-:W-:Y:S01]  /*1e50*/  IMAD R16, R4.reuse, R15, R16 ;  /* 0x0000000f04107224 */ /* 0x040fe200078e0210 */
[----:B------:R-:W-:Y:S01]  /*1e60*/  LEA.HI.X.SX32 R13, R13, UR10, 0x1, P0 ;  /* 0x0000000a0d0d7c11 */ /* 0x000fe200080f0eff */
[----:B------:R-:W-:Y:S01]  /*1e70*/  IMAD.WIDE.U32 R8, R4, R14, R8 ;  /* 0x0000000e04087225 */ /* 0x000fe200078e0008 */
[----:B------:R-:W-:Y:S01]  /*1e80*/  LEA R20, P0, R12, UR6, 0x2 ;  /* 0x000000060c147c11 */ /* 0x000fe2000f8010ff */
[----:B------:R-:W-:Y:S01]  /*1e90*/  UIMAD.WIDE UR10, UR19, 0x4, UR44 ;  /* 0x00000004130a78a5 */ /* 0x000fe2000f8e022c */
[----:B------:R-:W-:Y:S01]  /*1ea0*/  LEA R36, P3, R10, UR28, 0x1 ;  /* 0x0000001c0a247c11 */ /* 0x000fe2000f8608ff */
[----:B------:R-:W-:Y:S01]  /*1eb0*/  VIADD R11, R11, UR17 ;  /* 0x000000110b0b7c36 */ /* 0x000fe20008000000 */
[----:B------:R-:W-:Y:S01]  /*1ec0*/  LEA R38, P2, R8, UR22, 0x1 ;  /* 0x0000001608267c11 */ /* 0x000fe2000f8408ff */
[----:B------:R-:W-:Y:S01]  /*1ed0*/  IMAD.IADD R9, R9, 0x1, R16 ;  /* 0x0000000109097824 */ /* 0x000fe200078e0210 */
[----:B------:R-:W-:Y:S01]  /*1ee0*/  LEA.HI.X R21, R12, UR7, R13, 0x2, P0 ;  /* 0x000000070c157c11 */ /* 0x000fe200080f140d */
[----:B------:R-:W-:Y:S01]  /*1ef0*/  UIMAD.WIDE UR6, UR21, 0x4, UR50 ;  /* 0x00000004150678a5 */ /* 0x000fe2000f8e0232 */
[----:B------:R-:W-:Y:S01]  /*1f00*/  LEA.HI.X R37, R10, UR29, R11, 0x1, P3 ;  /* 0x0000001d0a257c11 */ /* 0x000fe200098f0c0b */
[----:B------:R-:W-:Y:S01]  /*1f10*/  UMOV UR16, UR10 ;  /* 0x0000000a00107c82 */ /* 0x000fe20008000000 */
[----:B------:R-:W-:Y:S01]  /*1f20*/  LEA.HI.X R39, R8, UR23, R9, 0x1, P2 ;  /* 0x0000001708277c11 */ /* 0x000fe200090f0c09 */
[----:B------:R1:W-:Y:S01]  /*1f30*/  STL.64 [R1+0x30], R20 ;  /* 0x0000301401007387 */ /* 0x0003e20000100a00 */
[----:B------:R-:W-:Y:S01]  /*1f40*/  PLOP3.LUT P0, PT, PT, PT, UP0, 0x80, 0x0 ;  /* 0x000000000000781c */ /* 0x000fe20003f0f008 */
[----:B------:R-:W-:-:S02]  /*1f50*/  UMOV UR15, UR11 ;  /* 0x0000000b000f7c82 */ /* 0x000fc40008000000 */
[----:B------:R1:W-:Y:S04]  /*1f60*/  STL.64 [R1+0x40], R36 ;  /* 0x0000402401007387 */ /* 0x0003e80000100a00 */
[----:B------:R1:W-:Y:S06]  /*1f70*/  STL.64 [R1+0x38], R38 ;  /* 0x0000382601007387 */ /* 0x0003ec0000100a00 */
        /* <DEDUP_REMOVED lines=20> */
.L_x_861:
        /* <DEDUP_REMOVED lines=19> */
.L_x_862:
        /* <DEDUP_REMOVED lines=8> */
[----:B------:R-:W-:Y:S02]  /*2270*/  ISETP.GE.AND P1, PT, R4, UR8, PT ;  /* 0x0000000804007c0c */ /* 0x000fe4000bf26270 */
[----:B------:R-:W-:Y:S01]  /*2280*/  MOV R5, UR9 ;  /* 0x0000000900057c02 */ /* 0x000fe20008000f00 */
[----:B------:R-:W-:Y:S01]  /*2290*/  UIMAD UR9, UR18, UR10, URZ ;  /* 0x0000000a120972a4 */ /* 0x000fe2000f8e023f */
[----:B------:R-:W-:Y:S01]  /*22a0*/  IADD3 R10, P0, R8, UR16, RZ ;  /* 0x00000010080a7c10 */ /* 0x000fe2000ff1e0ff */
[----:B------:R-:W-:-:S02]  /*22b0*/  VIADD R8, R4, 0x20 ;  /* 0x0000002004087836 */ /* 0x000fc40000000000 */
[----:B------:R-:W-:Y:S01]  /*22c0*/  UIMAD UR11, UR57, UR11, UR9 ;  /* 0x0000000b390b72a4 */ /* 0x000fe2000f8e0209 */
[----:B------:R-:W-:Y:S02]  /*22d0*/  IADD3.X R11, R9, UR17, R5, P0, !PT ;  /* 0x00000011090b7c10 */ /* 0x000fe400087fe405 */
        /* <DEDUP_REMOVED lines=17> */
.L_x_864:
[----:B------:R-:W-:Y:S05]  /*23f0*/  BSYNC B0 ;  /* 0x0000000000007941 */ /* 0x000fea0003800000 */
.L_x_863:
        /* <DEDUP_REMOVED lines=15> */
.L_x_866:
[----:B------:R-:W-:Y:S05]  /*24f0*/  BSYNC B0 ;  /* 0x0000000000007941 */ /* 0x000fea0003800000 */
.L_x_865:
[----:B------:R-:W-:Y:S01]  /*2500*/  UIMAD UR8, UR37, UR6, URZ ;  /* 0x00000006250872a4 */ /* 0x000fe2000f8e023f */
[----:B------:R-:W-:Y:S01]  /*2510*/  IMAD.U32 R5, RZ, RZ, UR6 ;  /* 0x00000006ff057e24 */ /* 0x000fe2000f8e00ff */
[----:B------:R-:W-:Y:S01]  /*2520*/  USHF.R.S32.HI UR10, URZ, 0x1f, UR57 ;  /* 0x0000001f3f0a7899 */ /* 0x000fe20008011439 */
[----:B------:R-:W-:Y:S01]  /*2530*/  BSSY B0, `(.L_x_867) ;  /* 0x0000019000007945 */ /* 0x000fe20003800000 */
[----:B------:R-:W-:Y:S01]  /*2540*/  UIMAD UR8, UR41, UR7, UR8 ;  /* 0x00000007290872a4 */ /* 0x000fe2000f8e0208 */
[----:B------:R-:W-:-:S05]  /*2550*/  IMAD.WIDE.U32 R6, R5, UR41, R6 ;  /* 0x0000002905067c25 */ /* 0x000fca000f8e0006 */
[----:B------:R-:W-:Y:S01]  /*2560*/  IMAD.U32 R5, RZ, RZ, UR8 ;  /* 0x00000008ff057e24 */ /* 0x000fe2000f8e00ff */
[----:B--23--:R-:W-:Y:S01]  /*2570*/  IADD3 R8, P2, R6, UR14, RZ ;  /* 0x0000000e06087c10 */ /* 0x00cfe2000ff5e0ff */
        /* <DEDUP_REMOVED lines=20> */
.L_x_868:
[----:B------:R-:W-:Y:S05]  /*26c0*/  BSYNC B0 ;  /* 0x0000000000007941 */ /* 0x000fea0003800000 */
.L_x_867:
        /* <DEDUP_REMOVED lines=16> */
.L_x_860:
[----:B------:R-:W2:Y:S01]  /*27d0*/  LDL R34, [R1+0x2c] ;  /* 0x00002c0001227983 */ /* 0x000ea20000100800 */
[----:B------:R-:W-:Y:S01]  /*27e0*/  UIMAD UR13, UR37, UR24, URZ ;  /* 0x00000018250d72a4 */ /* 0x000fe2000f8e023f */
[----:B------:R-:W-:Y:S01]  /*27f0*/  VIADD R12, R4, 0x20 ;  /* 0x00000020040c7836 */ /* 0x000fe20000000000 */
[----:B------:R-:W-:Y:S01]  /*2800*/  UIMAD UR10, UR37, UR26, URZ ;  /* 0x0000001a250a72a4 */ /* 0x000fe2000f8e023f */
[----:B------:R-:W-:Y:S01]  /*2810*/  IMAD.U32 R8, RZ, RZ, UR24 ;  /* 0x00000018ff087e24 */ /* 0x000fe2000f8e00ff */
[----:B------:R-:W-:Y:S01]  /*2820*/  UIMAD UR14, UR41, UR25, UR13 ;  /* 0x00000019290e72a4 */ /* 0x000fe2000f8e020d */
[----:B------:R-:W-:Y:S01]  /*2830*/  IMAD.SHL.U32 R15, R15, 0x40, RZ ;  /* 0x000000400f0f7824 */ /* 0x000fe200078e00ff */
[----:B------:R-:W-:Y:S01]  /*2840*/  UIMAD UR13, UR41, UR27, UR10 ;  /* 0x0000001b290d72a4 */ /* 0x000fe2000f8e020a */
[----:B------:R-:W-:Y:S01]  /*2850*/  IMAD.WIDE.U32 R8, R8, UR41, R6 ;  /* 0x0000002908087c25 */ /* 0x000fe2000f8e0006 */
[----:B------:R-:W-:Y:S02]  /*2860*/  UIMAD UR10, UR9, -0x40, UR12 ;  /* 0xffffffc0090a78a4 */ /* 0x000fe4000f8e020c */
[----:B------:R-:W-:Y:S01]  /*2870*/  UIMAD UR11, UR39, -0x40, UR8 ;  /* 0xffffffc0270b78a4 */ /* 0x000fe2000f8e0208 */
[----:B------:R-:W-:Y:S01]  /*2880*/  IMAD.U32 R11, RZ, RZ, UR14 ;  /* 0x0000000eff0b7e24 */ /* 0x000fe2000f8e00ff */
[----:B------:R-:W-:Y:S01]  /*2890*/  IADD3 R8, P3, R8, UR33, RZ ;  /* 0x0000002108087c10 */ /* 0x000fe2000ff7e0ff */
[----:B------:R-:W-:Y:S01]  /*28a0*/  IMAD.U32 R10, RZ, RZ, UR26 ;  /* 0x0000001aff0a7e24 */ /* 0x000fe2000f8e00ff */
[C---:B------:R-:W-:Y:S01]  /*28b0*/  ISETP.GE.AND P0, PT, R12.reuse, UR10, PT ;  /* 0x0000000a0c007c0c */ /* 0x040fe2000bf06270 */
[----:B------:R-:W-:Y:S01]  /*28c0*/  ULDC.64 UR22, c[0x0][0x268] ;  /* 0x00009a0000167ab9 */ /* 0x000fe20000000a00 */
[----:B------:R-:W-:Y:S01]  /*28d0*/  ISETP.GE.AND P2, PT, R12, UR11, PT ;  /* 0x0000000b0c007c0c */ /* 0x000fe2000bf46270 */
[----:B------:R-:W-:Y:S01]  /*28e0*/  IMAD.WIDE.U32 R12, R14, 0x40, RZ ;  /* 0x000000400e0c7825 */ /* 0x000fe200078e00ff */
[----:B------:R-:W-:Y:S01]  /*28f0*/  IADD3.X R9, R9, UR42, R11, P3, !PT ;  /* 0x0000002a09097c10 */ /* 0x000fe20009ffe40b */
[----:B------:R-:W-:Y:S01]  /*2900*/  ULDC.64 UR18, c[0x0][0x260] ;  /* 0x0000980000127ab9 */ /* 0x000fe20000000a00 */
[----:B------:R-:W-:Y:S01]  /*2910*/  ISETP.GE.AND P3, PT, R4, UR11, PT ;  /* 0x0000000b04007c0c */ /* 0x000fe2000bf66270 */
[----:B------:R-:W-:Y:S01]  /*2920*/  IMAD.WIDE.U32 R6, R10, UR41, R6 ;  /* 0x000000290a067c25 */ /* 0x000fe2000f8e0006 */
[----:B------:R-:W-:-:S03]  /*2930*/  USHF.L.U32 UR11, UR35, 0x6, URZ ;  /* 0x00000006230b7899 */ /* 0x000fc6000800063f */
[----:B------:R-:W-:Y:S01]  /*2940*/  IMAD.MOV.U32 R240, RZ, RZ, 0x20 ;  /* 0x00000020fff07424 */ /* 0x000fe200078e00ff */
[----:B------:R-:W-:Y:S01]  /*2950*/  IADD3 R6, P1, R6, UR36, RZ ;  /* 0x0000002406067c10 */ /* 0x000fe2000ff3e0ff */
[----:B------:R-:W-:Y:S01]  /*2960*/  IMAD.U32 R10, RZ, RZ, UR13 ;  /* 0x0000000dff0a7e24 */ /* 0x000fe2000f8e00ff */
[----:B------:R-:W-:Y:S01]  /*2970*/  @!P0 IADD3 R12, P4, R38, R12, RZ ;  /* 0x0000000c260c8210 */ /* 0x000fe20007f9e0ff */
[----:B------:R-:W-:Y:S01]  /*2980*/  IMAD R11, R17, UR18, RZ ;  /* 0x00000012110b7c24 */ /* 0x000fe2000f8e02ff */
[----:B------:R-:W3:Y:S01]  /*2990*/  @!P2 LDC.64 R22, c[0x0][0x220] ;  /* 0x00008800ff16ab82 */ /* 0x000ee20000000a00 */
[----:B------:R-:W-:Y:S01]  /*29a0*/  IMAD.WIDE.U32 R8, R5, UR22, R8 ;  /* 0x0000001605087c25 */ /* 0x000fe2000f8e0008 */
[----:B------:R-:W-:Y:S01]  /*29b0*/  @!P0 IADD3.X R13, R39, R13, R15, P4, !PT ;  /* 0x0000000d270d8210 */ /* 0x000fe200027fe40f */
[----:B------:R-:W-:Y:S01]  /*29c0*/  UIADD3 UR21, UR41, UR12, URZ ;  /* 0x0000000c29157290 */ /* 0x000fe2000fffe03f */
[----:B------:R-:W-:Y:S01]  /*29d0*/  PLOP3.LUT P4, PT, PT, PT, UP4, 0x80, 0x0 ;  /* 0x000000000000781c */ /* 0x000fe20003f8f048 */
[----:B------:R-:W-:Y:S01]  /*29e0*/  IMAD R11, R5, UR19, R11 ;  /* 0x00000013050b7c24 */ /* 0x000fe2000f8e020b */
[----:B------:R-:W-:Y:S01]  /*29f0*/  IADD3.X R7, R7, UR38, R10, P1, !PT ;  /* 0x0000002607077c10 */ /* 0x000fe20008ffe40a */
[----:B------:R-:W-:Y:S01]  /*2a00*/  IMAD R10, R17, UR22, RZ ;  /* 0x00000016110a7c24 */ /* 0x000fe2000f8e02ff */
[----:B------:R-:W4:Y:S01]  /*2a10*/  @!P3 LDC.64 R32, c[0x0][0x220] ;  /* 0x00008800ff20bb82 */ /* 0x000f220000000a00 */
[----:B------:R-:W-:Y:S01]  /*2a20*/  @!P2 IADD3 R18, P1, R4, 0x20, RZ ;  /* 0x000000200412a810 */ /* 0x000fe20007f3e0ff */
[----:B------:R-:W-:Y:S01]  /*2a30*/  @!P3 IMAD R15, R24, UR24, RZ ;  /* 0x00000018180fbc24 */ /* 0x000fe2000f8e02ff */
[----:B------:R-:W-:Y:S01]  /*2a40*/  CS2R R142, SRZ ;  /* 0x00000000008e7805 */ /* 0x000fe2000001ff00 */
[C---:B------:R-:W-:Y:S01]  /*2a50*/  IMAD R10, R5.reuse, UR23, R10 ;  /* 0x00000017050a7c24 */ /* 0x040fe2000f8e020a */
[----:B------:R-:W-:Y:S01]  /*2a60*/  CS2R R140, SRZ ;  /* 0x00000000008c7805 */ /* 0x000fe2000001ff00 */
[----:B------:R-:W-:Y:S01]  /*2a70*/  IMAD.WIDE.U32 R6, R5, UR18, R6 ;  /* 0x0000001205067c25 */ /* 0x000fe2000f8e0006 */
[----:B------:R-:W-:Y:S01]  /*2a80*/  UIMAD.WIDE.U32 UR18, UR34, 0x40, URZ ;  /* 0x00000040221278a5 */ /* 0x000fe2000f8e003f */
[----:B------:R-:W5:Y:S08]  /*2a90*/  @!P3 LDC.64 R28, c[0x0][0x218] ;  /* 0x00008600ff1cbb82 */ /* 0x000f700000000a00 */
[----:B------:R-:W-:Y:S01]  /*2aa0*/  @P4 BAR.SYNC.DEFER_BLOCKING 0x0 ;  /* 0x0000000000004b1d */ /* 0x000fe20000010000 */
[----:B------:R-:W-:Y:S01]  /*2ab0*/  @!P2 IMAD.X R5, RZ, RZ, R24, P1 ;  /* 0x000000ffff05a224 */ /* 0x000fe200008e0618 */
[----:B------:R-:W-:Y:S01]  /*2ac0*/  @!P2 IADD3 R14, P1, R4, 0x20, RZ ;  /* 0x00000020040ea810 */ /* 0x000fe20007f3e0ff */
[----:B------:R-:W-:-:S02]  /*2ad0*/  IMAD.IADD R9, R9, 0x1, R10 ;  /* 0x0000000109097824 */ /* 0x000fc400078e020a */
[----:B------:R-:W-:-:S03]  /*2ae0*/  IMAD.IADD R7, R7, 0x1, R11 ;  /* 0x0000000107077824 */ /* 0x000fc600078e020b */
[----:B------:R-:W2:Y:S01]  /*2af0*/  @!P2 LDC.64 R26, c[0x0][0x218] ;  /* 0x00008600ff1aab82 */ /* 0x000ea20000000a00 */
[----:B------:R-:W-:Y:S01]  /*2b00*/  @!P2 IMAD R5, R5, UR24, RZ ;  /* 0x000000180505ac24 */ /* 0x000fe2000f8e02ff */
[----:B------:R-:W-:Y:S01]  /*2b10*/  CS2R R146, SRZ ;  /* 0x0000000000927805 */ /* 0x000fe2000001ff00 */
[----:B------:R-:W-:Y:S01]  /*2b20*/  @!P2 IMAD.MOV.U32 R10, RZ, RZ, R8 ;  /* 0x000000ffff0aa224 */ /* 0x000fe200078e0008 */
[----:B------:R-:W-:Y:S01]  /*2b30*/  CS2R R144, SRZ ;  /* 0x0000000000907805 */ /* 0x000fe2000001ff00 */
[----:B------:R-:W-:Y:S01]  /*2b40*/  @!P2 IMAD.MOV.U32 R11, RZ, RZ, R9 ;  /* 0x000000ffff0ba224 */ /* 0x000fe200078e0009 */
[----:B------:R-:W-:Y:S01]  /*2b50*/  CS2R R138, SRZ ;  /* 0x00000000008a7805 */ /* 0x000fe2000001ff00 */
[C---:B------:R-:W-:Y:S01]  /*2b60*/  @!P2 IMAD R25, R18.reuse, UR25, R5 ;  /* 0x000000191219ac24 */ /* 0x040fe2000f8e0205 */
[----:B------:R-:W-:Y:S01]  /*2b70*/  CS2R R136, SRZ ;  /* 0x0000000000887805 */ /* 0x000fe2000001ff00 */
[----:B------:R-:W-:Y:S01]  /*2b80*/  @!P2 IMAD.WIDE.U32 R18, R18, UR24, R10 ;  /* 0x000000181212ac25 */ /* 0x000fe2000f8e000a */
[----:B------:R-:W-:-:S02]  /*2b90*/  CS2R R134, SRZ ;  /* 0x0000000000867805 */ /* 0x000fc4000001ff00 */
[----:B------:R-:W-:Y:S02]  /*2ba0*/  CS2R R132, SRZ ;  /* 0x0000000000847805 */ /* 0x000fe4000001ff00 */
[----:B------:R-:W-:Y:S01]  /*2bb0*/  CS2R R126, SRZ ;  /* 0x00000000007e7805 */ /* 0x000fe2000001ff00 */
[----:B------:R-:W-:Y:S01]  /*2bc0*/  @!P3 IMAD R5, R24, UR26, RZ ;  /* 0x0000001a1805bc24 */ /* 0x000fe2000f8e02ff */
[----:B------:R-:W-:Y:S01]  /*2bd0*/  CS2R R124, SRZ ;  /* 0x00000000007c7805 */ /* 0x000fe2000001ff00 */
[C---:B------:R-:W-:Y:S01]  /*2be0*/  @!P3 IMAD R15, R4.reuse, UR25, R15 ;  /* 0x00000019040fbc24 */ /* 0x040fe2000f8e020f */
[----:B------:R-:W-:Y:S01]  /*2bf0*/  CS2R R130, SRZ ;  /* 0x0000000000827805 */ /* 0x000fe2000001ff00 */
[----:B------:R-:W-:Y:S01]  /*2c00*/  @!P3 IMAD.WIDE.U32 R8, R4, UR24, R8 ;  /* 0x000000180408bc25 */ /* 0x000fe2000f8e0008 */
[----:B------:R-:W-:Y:S02]  /*2c10*/  CS2R R128, SRZ ;  /* 0x0000000000807805 */ /* 0x000fe4000001ff00 */
[----:B------:R-:W-:-:S02]  /*2c20*/  CS2R R122, SRZ ;  /* 0x00000000007a7805 */ /* 0x000fc4000001ff00 */
[----:B------:R-:W-:Y:S01]  /*2c30*/  CS2R R120, SRZ ;  /* 0x0000000000787805 */ /* 0x000fe2000001ff00 */
[----:B------:R-:W-:Y:S01]  /*2c40*/  @!P2 IMAD.X R10, RZ, RZ, R24, P1 ;  /* 0x000000ffff0aa224 */ /* 0x000fe200008e0618 */
[C---:B------:R-:W-:Y:S01]  /*2c50*/  ISETP.GE.AND P1, PT, R4.reuse, UR10, PT ;  /* 0x0000000a04007c0c */ /* 0x040fe2000bf26270 */
[--C-:B-1----:R-:W-:Y:S01]  /*2c60*/  @!P2 IMAD.MOV.U32 R20, RZ, RZ, R6.reuse ;  /* 0x000000ffff14a224 */ /* 0x102fe200078e0006 */
[----:B------:R-:W-:Y:S01]  /*2c70*/  CS2R R118, SRZ ;  /* 0x0000000000767805 */ /* 0x000fe2000001ff00 */
[C---:B------:R-:W-:Y:S01]  /*2c80*/  @!P3 IMAD R24, R4.reuse, UR27, R5 ;  /* 0x0000001b0418bc24 */ /* 0x040fe2000f8e0205 */
[----:B------:R-:W-:Y:S01]  /*2c90*/  CS2R R116, SRZ ;  /* 0x0000000000747805 */ /* 0x000fe2000001ff00 */
[----:B------:R-:W-:Y:S01]  /*2ca0*/  @!P3 IMAD.WIDE.U32 R16, R4, UR26, R6 ;  /* 0x0000001a0410bc25 */ /* 0x000fe2000f8e0006 */
[----:B----4-:R-:W-:Y:S02]  /*2cb0*/  @!P3 LEA R4, P5, R8, R32, 0x1 ;  /* 0x000000200804b211 */ /* 0x010fe400078a08ff */
[----:B------:R-:W-:-:S02]  /*2cc0*/  CS2R R110, SRZ ;  /* 0x00000000006e7805 */ /* 0x000fc4000001ff00 */
[----:B------:R-:W-:Y:S01]  /*2cd0*/  CS2R R108, SRZ ;  /* 0x00000000006c7805 */ /* 0x000fe2000001ff00 */
[----:B------:R-:W-:Y:S01]  /*2ce0*/  @!P2 IMAD R5, R10, UR26, RZ ;  /* 0x0000001a0a05ac24 */ /* 0x000fe2000f8e02ff */
[----:B---3--:R-:W-:Y:S01]  /*2cf0*/  @!P2 LEA R10, P4, R18, R22, 0x1 ;  /* 0x00000016120aa211 */ /* 0x008fe200078808ff */
[----:B------:R-:W-:Y:S01]  /*2d00*/  @!P3 IMAD.IADD R6, R9, 0x1, R15 ;  /* 0x000000010906b824 */ /* 0x000fe200078e020f */
[----:B------:R-:W-:Y:S01]  /*2d10*/  CS2R R114, SRZ ;  /* 0x0000000000727805 */ /* 0x000fe2000001ff00 */
[----:B------:R-:W-:Y:S01]  /*2d20*/  @!P2 IMAD.MOV.U32 R21, RZ, RZ, R7 ;  /* 0x000000ffff15a224 */ /* 0x000fe200078e0007 */
[----:B------:R-:W-:Y:S01]  /*2d30*/  CS2R R112, SRZ ;  /* 0x0000000000707805 */ /* 0x000fe2000001ff00 */
[----:B------:R-:W-:Y:S01]  /*2d40*/  @!P2 IMAD R7, R14, UR27, R5 ;  /* 0x0000001b0e07ac24 */ /* 0x000fe2000f8e0205 */
[----:B------:R-:W-:Y:S01]  /*2d50*/  @!P3 LEA.HI.X R5, R8, R33, R6, 0x1, P5 ;  /* 0x000000210805b211 */ /* 0x000fe200028f0c06 */
[----:B------:R-:W-:Y:S01]  /*2d60*/  @!P2 IMAD.IADD R6, R19, 0x1, R25 ;  /* 0x000000011306a824 */ /* 0x000fe200078e0219 */
[----:B------:R-:W-:Y:S01]  /*2d70*/  @!P0 IADD3 R8, P6, R36, UR18, RZ ;  /* 0x0000001224088c10 */ /* 0x000fe2000ffde0ff */
[----:B------:R-:W-:Y:S01]  /*2d80*/  IMAD.U32 R9, RZ, RZ, UR11 ;  /* 0x0000000bff097e24 */ /* 0x000fe2000f8e00ff */
[----:B------:R-:W-:Y:S01]  /*2d90*/  CS2R R106, SRZ ;  /* 0x00000000006a7805 */ /* 0x000fe2000001ff00 */
[----:B------:R-:W-:Y:S01]  /*2da0*/  @!P2 IMAD.WIDE.U32 R14, R14, UR26, R20 ;  /* 0x0000001a0e0eac25 */ /* 0x000fe2000f8e0014 */
[----:B------:R-:W-:-:S02]  /*2db0*/  @!P2 LEA.HI.X R11, R18, R23, R6, 0x1, P4 ;  /* 0x00000017120ba211 */ /* 0x000fc400020f0c06 */
[----:B------:R-:W-:Y:S02]  /*2dc0*/  CS2R R104, SRZ ;  /* 0x0000000000687805 */ /* 0x000fe4000001ff00 */
[----:B------:R-:W-:Y:S01]  /*2dd0*/  @!P0 IADD3.X R9, R37, UR19, R9, P6, !PT ;  /* 0x0000001325098c10 */ /* 0x000fe2000b7fe409 */
[----:B------:R-:W-:Y:S01]  /*2de0*/  @!P2 IMAD.IADD R15, R15, 0x1, R7 ;  /* 0x000000010f0fa824 */ /* 0x000fe200078e0207 */
[----:B-----5:R-:W-:Y:S02]  /*2df0*/  @!P3 LEA R6, P5, R16, R28, 0x1 ;  /* 0x0000001c1006b211 */ /* 0x020fe400078a08ff */
        /* <DEDUP_REMOVED lines=16> */
[----:B------:R-:W-:Y:S01]  /*2f00*/  UMOV UR13, UR60 ;  /* 0x0000003c000d7c82 */ /* 0x000fe20008000000 */
[----:B------:R-:W-:Y:S01]  /*2f10*/  ULDC UR38, c[0x0][0x398] ;  /* 0x0000e60000267ab9 */ /* 0x000fe20000000800 */
[----:B------:R-:W-:Y:S01]  /*2f20*/  ULDC UR42, c[0x0][0x2dc] ;  /* 0x0000b700002a7ab9 */ /* 0x000fe20000000800 */
[----:B--2---:R-:W-:Y:S01]  /*2f30*/  @P3 STS.128 [R34+0x12000], RZ ;  /* 0x012000ff22003388 */ /* 0x004fe20000000c00 */
[----:B------:R-:W-:Y:S01]  /*2f40*/  UIADD3 UR24, -UR8, 0x40, UR21 ;  /* 0x0000004008187890 */ /* 0x000fe2000fffe115 */
[----:B------:R-:W-:Y:S02]  /*2f50*/  CS2R R32, SRZ ;  /* 0x0000000000207805 */ /* 0x000fe4000001ff00 */
[----:B------:R-:W-:Y:S01]  /*2f60*/  CS2R R22, SRZ ;  /* 0x0000000000167805 */ /* 0x000fe2000001ff00 */
[----:B------:R-:W-:Y:S01]  /*2f70*/  @P3 STS.128 [R34+0x14000], RZ ;  /* 0x014000ff22003388 */ /* 0x000fe20000000c00 */
[----:B------:R-:W-:Y:S01]  /*2f80*/  CS2R R20, SRZ ;  /* 0x0000000000147805 */ /* 0x000fe2000001ff00 */
[----:B------:R-:W-:-:S02]  /*2f90*/  UIADD3 UR37, UR41, 0x40, URZ ;  /* 0x0000004029257890 */ /* 0x000fc4000fffe03f */
[----:B------:R-:W-:Y:S01]  /*2fa0*/  @P3 STS.128 [R34+0x16000], RZ ;  /* 0x016000ff22003388 */ /* 0x000fe20000000c00 */
[----:B------:R-:W-:Y:S01]  /*2fb0*/  ULDC.U8 UR19, c[0x0][0x388] ;  /* 0x0000e20000137ab9 */ /* 0x000fe20000000000 */
[----:B------:R-:W-:Y:S02]  /*2fc0*/  ULDC UR18, c[0x0][0x2ec] ;  /* 0x0000bb0000127ab9 */ /* 0x000fe40000000800 */
        /* <DEDUP_REMOVED lines=14> */
[----:B------:R-:W-:Y:S01]  /*30b0*/  @!P2 LDGSTS.E.BYPASS.LTC128B.128 [R34+0x17000], desc[UR4][R10.64+0x100] ;  /* 0x170001000a22afae */ /* 0x000fe2000b901d44 */
[----:B-1----:R-:W-:-:S03]  /*30c0*/  @!P3 IMAD.IADD R5, R17, 0x1, R24 ;  /* 0x000000011105b824 */ /* 0x002fc600078e0218 */
[----:B------:R-:W0:Y:S01]  /*30d0*/  LDGDEPBAR ;  /* 0x00000000000079af */ /* 0x000e220000000000 */
[----:B------:R-:W-:-:S03]  /*30e0*/  @!P2 LEA R4, P4, R14, R26, 0x1 ;  /* 0x0000001a0e04a211 */ /* 0x000fc600078808ff */
[----:B------:R-:W-:Y:S01]  /*30f0*/  @P1 STS.128 [R34+0x6000], RZ ;  /* 0x006000ff22001388 */ /* 0x000fe20000000c00 */
[----:B------:R-:W-:Y:S02]  /*3100*/  @!P3 LEA.HI.X R7, R16, R29, R5, 0x1, P5 ;  /* 0x0000001d1007b211 */ /* 0x000fe400028f0c05 */
[----:B------:R-:W-:Y:S01]  /*3110*/  @!P2 LEA.HI.X R5, R14, R27, R15, 0x1, P4 ;  /* 0x0000001b0e05a211 */ /* 0x000fe200020f0c0f */
        /* <DEDUP_REMOVED lines=55> */
[----:B-1----:R-:W-:-:S02]  /*3490*/  IMAD.MOV.U32 R9, RZ, RZ, 0x7f800000 ;  /* 0x7f800000ff097424 */ /* 0x002fc400078e00ff */
[----:B------:R-:W-:Y:S01]  /*34a0*/  IMAD.MOV.U32 R8, RZ, RZ, 0x7f800000 ;  /* 0x7f800000ff087424 */ /* 0x000fe200078e00ff */
[----:B---3--:R-:W1:Y:S01]  /*34b0*/  LDC.64 R6, c[0x0][0x3b8] ;  /* 0x0000ee00ff067b82 */ /* 0x008e620000000a00 */
[----:B------:R-:W-:-:S04]  /*34c0*/  DEPBAR.LE SB0, 0x1 ;  /* 0x000080400000791a */ /* 0x000fc80000000000 */
[C---:B--2---:R-:W-:Y:S01]  /*34d0*/  VIADD R4, R10.reuse, 0x8 ;  /* 0x000000080a047836 */ /* 0x044fe20000000000 */
[----:B------:R-:W-:-:S04]  /*34e0*/  ISETP.GE.AND P1, PT, R10, UR10, PT ;  /* 0x0000000a0a007c0c */ /* 0x000fc8000bf26270 */
[----:B------:R-:W-:Y:S01]  /*34f0*/  ISETP.GE.AND P0, PT, R4, UR10, PT ;  /* 0x0000000a04007c0c */ /* 0x000fe2000bf06270 */
[----:B------:R-:W-:-:S04]  /*3500*/  IMAD.MOV.U32 R4, RZ, RZ, 0x4 ;  /* 0x00000004ff047424 */ /* 0x000fc800078e00ff */
[----:B------:R-:W-:-:S05]  /*3510*/  IMAD.WIDE R4, R10, R4, UR6 ;  /* 0x000000060a047e25 */ /* 0x000fca000f8e0204 */
[----:B------:R-:W2:Y:S04]  /*3520*/  @!P1 LDG.E R9, desc[UR4][R4.64] ;  /* 0x0000000404099981 */ /* 0x000ea8000c1e1900 */
[----:B------:R-:W3:Y:S01]  /*3530*/  @!P0 LDG.E R8, desc[UR4][R4.64+0x20] ;  /* 0x0000200404088981 */ /* 0x000ee2000c1e1900 */
[----:B------:R-:W-:Y:S06]  /*3540*/  BAR.SYNC.DEFER_BLOCKING 0x0 ;  /* 0x0000000000007b1d */ /* 0x000fec0000010000 */
[----:B-1----:R-:W4:Y:S01]  /*3550*/  LDG.E.64 R4, desc[UR4][R6.64+0x8] ;  /* 0x0000080406047981 */ /* 0x002f22000c1e1b00 */
[----:B------:R-:W-:Y:S01]  /*3560*/  UIMAD UR10, UR46, UR61, UR57 ;  /* 0x0000003d2e0a72a4 */ /* 0x000fe2000f8e0239 */
[----:B------:R-:W-:-:S02]  /*3570*/  LOP3.LUT P0, RZ, R31, 0x2, RZ, 0xc0, !PT ;  /* 0x000000021fff7812 */ /* 0x000fc4000780c0ff */
[----:B------:R-:W1:Y:S01]  /*3580*/  LDSM.16.M88.4 R164, [R252+0x12000] ;  /* 0x01200000fca4783b */ /* 0x000e620000000200 */
[----:B------:R-:W-:-:S03]  /*3590*/  USHF.L.U32 UR10, UR10, 0x5, URZ ;  /* 0x000000050a0a7899 */ /* 0x000fc6000800063f */
[----:B------:R-:W1:Y:S04]  /*35a0*/  LDSM.16.M88.4 R168, [R252+0x12800] ;  /* 0x01280000fca8783b */ /* 0x000e680000000200 */
[----:B------:R-:W1:Y:S04]  /*35b0*/  LDSM.16.M88.4 R196, [R252+0x14000] ;  /* 0x01400000fcc4783b */ /* 0x000e680000000200 */
[----:B------:R-:W1:Y:S04]  /*35c0*/  LDSM.16.M88.4 R200, [R252+0x14800] ;  /* 0x01480000fcc8783b */ /* 0x000e680000000200 */
[----:B------:R-:W1:Y:S04]  /*35d0*/  LDSM.16.M88.4 R228, [R252+0x16000] ;  /* 0x01600000fce4783b */ /* 0x000e680000000200 */
[----:B------:R-:W1:Y:S04]  /*35e0*/  LDSM.16.M88.4 R232, [R252+0x16800] ;  /* 0x01680000fce8783b */ /* 0x000e680000000200 */
[----:B------:R-:W5:Y:S04]  /*35f0*/  LDG.E.64 R6, desc[UR4][R6.64] ;  /* 0x0000000406067981 */ /* 0x000f68000c1e1b00 */
[----:B---3--:R-:W-:Y:S04]  /*3600*/  STL [R1+0x60], R8 ;  /* 0x0000600801007387 */ /* 0x008fe80000100800 */
[----:B--2---:R4:W-:Y:S02]  /*3610*/  STL [R1+0x5c], R9 ;  /* 0x00005c0901007387 */ /* 0x0049e40000100800 */
[----:B----4-:R-:W-:-:S05]  /*3620*/  IADD3 R9, P2, P1, R4, UR10, R30 ;  /* 0x0000000a04097c10 */ /* 0x010fca000f95e01e */
[----:B------:R2:W-:Y:S04]  /*3630*/  STL [R1+0x6c], R9 ;  /* 0x00006c0901007387 */ /* 0x0005e80000100800 */
[----:B------:R-:W3:Y:S04]  /*3640*/  LDL R10, [R1] ;  /* 0x00000000010a7983 */ /* 0x000ee80000100800 */
[----:B--2---:R-:W2:Y:S01]  /*3650*/  LDL R9, [R1+0x4] ;  /* 0x0000040001097983 */ /* 0x004ea20000100800 */
[----:B------:R-:W-:-:S05]  /*3660*/  SEL R240, R240, 0xffffffe0, !P0 ;  /* 0xffffffe0f0f07807 */ /* 0x000fca0004000000 */
[----:B------:R-:W-:-:S05]  /*3670*/  IMAD.IADD R240, R240, 0x1, R252 ;  /* 0x00000001f0f07824 */ /* 0x000fca00078e02fc */
[----:B------:R4:W1:Y:S04]  /*3680*/  LDSM.16.M88.4 R172, [R240+0x12000] ;  /* 0x01200000f0ac783b */ /* 0x0008680000000200 */
[----:B------:R4:W1:Y:S04]  /*3690*/  LDSM.16.M88.4 R176, [R240+0x12800] ;  /* 0x01280000f0b0783b */ /* 0x0008680000000200 */
[----:B------:R4:W1:Y:S04]  /*36a0*/  LDSM.16.M88.4 R204, [R240+0x14000] ;  /* 0x01400000f0cc783b */ /* 0x0008680000000200 */
[----:B------:R4:W1:Y:S04]  /*36b0*/  LDSM.16.M88.4 R208, [R240+0x14800] ;  /* 0x01480000f0d0783b */ /* 0x0008680000000200 */
[----:B------:R4:W1:Y:S04]  /*36c0*/  LDSM.16.M88.4 R236, [R240+0x16000] ;  /* 0x01600000f0ec783b */ /* 0x0008680000000200 */
[----:B------:R-:W1:Y:S01]  /*36d0*/  LDSM.16.M88.4 R240, [R240+0x16800] ;  /* 0x01680000f0f0783b */ /* 0x000e620000000200 */
[----:B------:R-:W-:Y:S01]  /*36e0*/  USHF.R.S32.HI UR11, URZ, 0x1f, UR10 ;  /* 0x0000001f3f0b7899 */ /* 0x000fe2000801140a */
[----:B------:R-:W-:-:S05]  /*36f0*/  SHF.R.S32.HI R8, RZ, 0x1f, R30 ;  /* 0x0000001fff087819 */ /* 0x000fca000001141e */
[----:B------:R-:W-:-:S05]  /*3700*/  IADD3.X R4, R5, UR11, R8, P2, P1 ;  /* 0x0000000b05047c10 */ /* 0x000fca00097e2408 */
[----:B------:R4:W-:Y:S01]  /*3710*/  STL [R1+0x70], R4 ;  /* 0x0000700401007387 */ /* 0x0009e20000100800 */
[----:B-----5:R-:W-:Y:S02]  /*3720*/  R2UR UR22, R7 ;  /* 0x00000000071672ca */ /* 0x020fe400000e0000 */
[----:B------:R-:W-:Y:S02]  /*3730*/  R2UR UR23, R6 ;  /* 0x00000000061772ca */ /* 0x000fe400000e0000 */
[----:B------:R-:W-:Y:S02]  /*3740*/  CS2R R38, SRZ ;  /* 0x0000000000267805 */ /* 0x000fe4000001ff00 */
[----:B------:R-:W-:Y:S02]  /*3750*/  CS2R R36, SRZ ;  /* 0x0000000000247805 */ /* 0x000fe4000001ff00 */
[----:B------:R-:W-:Y:S02]  /*3760*/  CS2R R30, SRZ ;  /* 0x00000000001e7805 */ /* 0x000fe4000001ff00 */
[----:B------:R-:W-:-:S02]  /*3770*/  CS2R R28, SRZ ;  /* 0x00000000001c7805 */ /* 0x000fc4000001ff00 */
[----:B------:R-:W-:Y:S02]  /*3780*/  CS2R R34, SRZ ;  /* 0x0000000000227805 */ /* 0x000fe4000001ff00 */
[----:B------:R-:W-:Y:S02]  /*3790*/  CS2R R26, SRZ ;  /* 0x00000000001a7805 */ /* 0x000fe4000001ff00 */
[----:B------:R-:W-:Y:S01]  /*37a0*/  CS2R R24, SRZ ;  /* 0x0000000000187805 */ /* 0x000fe2000001ff00 */
[----:B------:R-:W-:Y:S02]  /*37b0*/  UIADD3 UR24, UR24, -UR30, URZ ;  /* 0x8000001e18187290 */ /* 0x000fe4000fffe03f */
[----:B------:R-:W-:Y:S02]  /*37c0*/  UIADD3 UR35, UR22, -0x4498517b, URZ ;  /* 0xbb67ae8516237890 */ /* 0x000fe4000fffe03f */
[----:B------:R-:W-:Y:S02]  /*37d0*/  UIADD3 UR36, UR23, -0x61c88647, URZ ;  /* 0x9e3779b917247890 */ /* 0x000fe4000fffe03f */
[----:B------:R-:W-:-:S02]  /*37e0*/  UIADD3 UR34, UR23, 0x3c6ef372, URZ ;  /* 0x3c6ef37217227890 */ /* 0x000fc4000fffe03f */
[----:B------:R-:W-:Y:S02]  /*37f0*/  UIADD3 UR33, UR22, 0x76cf5d0a, URZ ;  /* 0x76cf5d0a16217890 */ /* 0x000fe4000fffe03f */
[----:B------:R-:W-:Y:S02]  /*3800*/  UIADD3 UR32, UR23, -0x255992d5, URZ ;  /* 0xdaa66d2b17207890 */ /* 0x000fe4000fffe03f */
[----:B------:R-:W-:Y:S02]  /*3810*/  UIADD3 UR31, UR22, 0x32370b8f, URZ ;  /* 0x32370b8f161f7890 */ /* 0x000fe4000fffe03f */
[----:B------:R-:W-:Y:S02]  /*3820*/  UIADD3 UR30, UR23, 0x78dde6e4, URZ ;  /* 0x78dde6e4171e7890 */ /* 0x000fe4000fffe03f */
[----:B------:R-:W-:Y:S02]  /*3830*/  UIADD3 UR29, UR22, -0x126145ec, URZ ;  /* 0xed9eba14161d7890 */ /* 0x000fe4000fffe03f */
[----:B------:R-:W-:-:S02]  /*3840*/  UIADD3 UR28, UR23, 0x1715609d, URZ ;  /* 0x1715609d171c7890 */ /* 0x000fc4000fffe03f */
[----:B------:R-:W-:Y:S02]  /*3850*/  UIADD3 UR27, UR22, -0x56f99767, URZ ;  /* 0xa9066899161b7890 */ /* 0x000fe4000fffe03f */
[----:B------:R-:W-:Y:S02]  /*3860*/  UIADD3 UR26, UR23, -0x4ab325aa, URZ ;  /* 0xb54cda56171a7890 */ /* 0x000fe4000fffe03f */
[----:B------:R-:W-:Y:S01]  /*3870*/  UIADD3 UR25, UR22, 0x646e171e, URZ ;  /* 0x646e171e16197890 */ /* 0x000fe2000fffe03f */
[----:B---3--:R4:W3:Y:S04]  /*3880*/  LDSM.16.M88.4 R148, [R10+0x12000] ;  /* 0x012000000a94783b */ /* 0x0088e80000000200 */
[----:B------:R4:W1:Y:S04]  /*3890*/  LDSM.16.M88.4 R152, [R10+0x12800] ;  /* 0x012800000a98783b */ /* 0x0008680000000200 */
[----:B------:R4:W1:Y:S04]  /*38a0*/  LDSM.16.M88.4 R180, [R10+0x14000] ;  /* 0x014000000ab4783b */ /* 0x0008680000000200 */
[----:B------:R4:W1:Y:S04]  /*38b0*/  LDSM.16.M88.4 R184, [R10+0x14800] ;  /* 0x014800000ab8783b */ /* 0x0008680000000200 */
[----:B------:R4:W1:Y:S04]  /*38c0*/  LDSM.16.M88.4 R212, [R10+0x16000] ;  /* 0x016000000ad4783b */ /* 0x0008680000000200 */
[----:B------:R4:W1:Y:S04]  /*38d0*/  LDSM.16.M88.4 R216, [R10+0x16800] ;  /* 0x016800000ad8783b */ /* 0x0008680000000200 */
[----:B--2---:R4:W2:Y:S04]  /*38e0*/  LDSM.16.M88.4 R156, [R9+0x12000] ;  /* 0x01200000099c783b */ /* 0x0048a80000000200 */
[----:B------:R4:W1:Y:S04]  /*38f0*/  LDSM.16.M88.4 R160, [R9+0x12800] ;  /* 0x0128000009a0783b */ /* 0x0008680000000200 */
[----:B------:R4:W1:Y:S04]  /*3900*/  LDSM.16.M88.4 R188, [R9+0x14000] ;  /* 0x0140000009bc783b */ /* 0x0008680000000200 */
[----:B------:R4:W1:Y:S04]  /*3910*/  LDSM.16.M88.4 R192, [R9+0x14800] ;  /* 0x0148000009c0783b */ /* 0x0008680000000200 */
[----:B------:R4:W1:Y:S04]  /*3920*/  LDSM.16.M88.4 R220, [R9+0x16000] ;  /* 0x0160000009dc783b */ /* 0x0008680000000200 */
[----:B---3--:R4:W1:Y:S02]  /*3930*/  LDSM.16.M88.4 R224, [R9+0x16800] ;  /* 0x0168000009e0783b */ /* 0x0088640000000200 */
.L_x_874:
[----:B------:R-:W4:Y:S01]  /*3940*/  LDL R79, [R1] ;  /* 0x00000000014f7983 */ /* 0x000f220000100800 */
[----:B------:R-:W-:Y:S01]  /*3950*/  USHF.L.U32 UR11, UR9, 0x6, URZ ;  /* 0x00000006090b7899 */ /* 0x000fe2000800063f */
[----:B------:R-:W-:Y:S02]  /*3960*/  UMOV UR10, UR60 ;  /* 0x0000003c000a7c82 */ /* 0x000fe40008000000 */
[----:B------:R-:W3:Y:S01]  /*3970*/  LDL R249, [R1+0x8] ;  /* 0x0000080001f97983 */ /* 0x000ee20000100800 */
[----:B------:R-:W-:Y:S03]  /*3980*/  UISETP.GE.AND UP0, UPT, UR11, UR24, UPT ;  /* 0x000000180b00728c */ /* 0x000fe6000bf06270 */
[----:B------:R-:W2:Y:S04]  /*3990*/  LDL R78, [R1+0x4] ;  /* 0x00000400014e7983 */ /* 0x000ea80000100800 */
[----:B------:R-:W2:Y:S04]  /*39a0*/  LDL R248, [R1+0xc] ;  /* 0x00000c0001f87983 */ /* 0x000ea80000100800 */
[----:B-1----:R-:W2:Y:S04]  /*39b0*/  LDL R247, [R1+0x18] ;  /* 0x0000180001f77983 */ /* 0x002ea80000100800 */
[----:B------:R-:W2:Y:S04]  /*39c0*/  LDL R77, [R1+0x10] ;  /* 0x00001000014d7983 */ /* 0x000ea80000100800 */
[----:B------:R-:W2:Y:S04]  /*39d0*/  LDL R246, [R1+0x14] ;  /* 0x0000140001f67983 */ /* 0x000ea80000100800 */
[----:B------:R-:W0:Y:S04]  /*39e0*/  LDGDEPBAR ;  /* 0x00000000000079af */ /* 0x000e280000000000 */
[----:B------:R-:W2:Y:S01]  /*39f0*/  LDL R76, [R1+0x48] ;  /* 0x00004800014c7983 */ /* 0x000ea20000100800 */
[----:B------:R-:W-:Y:S04]  /*3a00*/  DEPBAR.LE SB0, 0x0 ;  /* 0x000080000000791a */ /* 0x000fe80000000000 */
[----:B------:R-:W-:Y:S06]  /*3a10*/  BAR.SYNC.DEFER_BLOCKING 0x0 ;  /* 0x0000000000007b1d */ /* 0x000fec0000010000 */
[----:B----4-:R-:W-:Y:S04]  /*3a20*/  LDSM.16.M88.4 R8, [R79+0xc000] ;  /* 0x00c000004f08783b */ /* 0x010fe80000000200 */
[----:B---3--:R-:W3:Y:S04]  /*3a30*/  LDSM.16.M88.4 R16, [R249] ;  /* 0x00000000f910783b */ /* 0x008ee80000000200 */
[----:B------:R-:W4:Y:S04]  /*3a40*/  LDSM.16.M88.4 R68, [R79+0xc800] ;  /* 0x00c800004f44783b */ /* 0x000f280000000200 */
[----:B--2---:R-:W-:Y:S01]  /*3a50*/  LDSM.16.M88.4 R72, [R248] ;  /* 0x00000000f848783b */ /* 0x004fe20000000200 */
[C---:B---3--:R-:W-:Y:S06]  /*3a60*/  HMMA.16816.F32.BF16 R4, R16.reuse, R8, RZ ;  /* 0x000000081004723c */ /* 0x048fec00000418ff */
[C---:B------:R-:W-:Y:S06]  /*3a70*/  HMMA.16816.F32.BF16 R8, R16.reuse, R10, RZ ;  /* 0x0000000a1008723c */ /* 0x040fec00000418ff */
[C---:B----4-:R-:W-:Y:S06]  /*3a80*/  HMMA.16816.F32.BF16 R12, R16.reuse, R68, RZ ;  /* 0x00000044100c723c */ /* 0x050fec00000418ff */
        /* <DEDUP_REMOVED lines=94> */
.L_x_870:
        /* <DEDUP_REMOVED lines=76> */
.L_x_871:
        /* <DEDUP_REMOVED lines=395> */
.L_x_872:
        /* <DEDUP_REMOVED lines=21> */
[----:B------:R-:W-:Y:S04]  /*5f30*/  STL.64 [R1+0x98], R22 ;  /* 0x0000981601007387 */ /* 0x000fe80000100a00 */
[----:B------:R-:W-:Y:S04]  /*5f40*/  STL.64 [R1+0x90], R26 ;  /* 0x0000901a01007387 */ /* 0x000fe80000100a00 */
[----:B------:R4:W-:Y:S04]  /*5f50*/  STL.64 [R1+0x88], R24 ;  /* 0x0000881801007387 */ /* 0x0009e80000100a00 */
[----:B------:R-:W-:Y:S04]  /*5f60*/  STL.64 [R1+0x80], R20 ;  /* 0x0000801401007387 */ /* 0x000fe80000100a00 */
        /* <DEDUP_REMOVED lines=51> */
[-C--:B------:R-:W-:Y:S06]  /*62a0*/  HMMA.16816.F32.BF16 R76, R36, R246.reuse, R76 ;  /* 0x000000f6244c723c */ /* 0x080fec000004184c */
[C---:B------:R-:W-:Y:S01]  /*62b0*/  HMMA.16816.F32.BF16 R80, R20.reuse, R246, R80 ;  /* 0x000000f61450723c */ /* 0x040fe20000041850 */
[----:B------:R-:W1:Y:S05]  /*62c0*/  LDSM.16.M88.4 R244, [R24] ;  /* 0x0000000018f4783b */ /* 0x000e6a0000000200 */
[-C--:B---3--:R-:W-:Y:S06]  /*62d0*/  HMMA.16816.F32.BF16 R84, R20, R248.reuse, R84 ;  /* 0x000000f81454723c */ /* 0x088fec0000041854 */
[C---:B------:R-:W-:Y:S06]  /*62e0*/  HMMA.16816.F32.BF16 R88, R36.reuse, R248, R88 ;  /* 0x000000f82458723c */ /* 0x040fec0000041858 */
[-C--:B------:R-:W-:Y:S01]  /*62f0*/  HMMA.16816.F32.BF16 R92, R36, R250.reuse, R92 ;  /* 0x000000fa245c723c */ /* 0x080fe2000004185c */
[----:B------:R-:W3:Y:S04]  /*6300*/  LDSM.16.M88.4 R36, [R24+0x1000] ;  /* 0x001000001824783b */ /* 0x000ee80000000200 */
[----:B------:R-:W-:Y:S01]  /*6310*/  LDSM.16.MT88.4 R24, [R0+0x11800] ;  /* 0x011800000018783b */ /* 0x000fe20000004200 */
[----:B------:R-:W-:Y:S01]  /*6320*/  HMMA.16816.F32.BF16 R96, R20, R250, R96 ;  /* 0x000000fa1460723c */ /* 0x000fe20000041860 */
[----:B------:R-:W3:Y:S02]  /*6330*/  LDC R22, c[0x0][0x270] ;  /* 0x00009c00ff167b82 */ /* 0x000ee40000000800 */
[----:B------:R-:W3:Y:S04]  /*6340*/  LDSM.16.MT88.4 R248, [R0+0xf800] ;  /* 0x00f8000000f8783b */ /* 0x000ee80000004200 */
[----:B------:R-:W4:Y:S01]  /*6350*/  LDL.LU.64 R20, [R1+0x30] ;  /* 0x0000300001147983 */ /* 0x000f220000300a00 */
[-C--:B-1----:R-:W-:Y:S05]  /*6360*/  HMMA.16816.F32.BF16 R4, R244, R40.reuse, R4 ;  /* 0x00000028f404723c */ /* 0x082fea0000041804 */
[----:B---3--:R-:W-:Y:S06]  /*6370*/  IMAD R23, R22, UR42, RZ ;  /* 0x0000002a16177c24 */ /* 0x008fec000f8e02ff */
[C---:B------:R-:W-:Y:S01]  /*6380*/  IMAD R22, R23.reuse, 0x28, RZ ;  /* 0x0000002817167824 */ /* 0x040fe200078e02ff */
[C---:B------:R-:W-:Y:S06]  /*6390*/  HMMA.16816.F32.BF16 R8, R36.reuse, R40, R8 ;  /* 0x000000282408723c */ /* 0x040fec0000041808 */
        /* <DEDUP_REMOVED lines=8> */
[C---:B------:R-:W-:Y:S01]  /*6420*/  IMAD.U32 R248, R23.reuse, -0x40, RZ ;  /* 0xffffffc017f87824 */ /* 0x040fe200078e00ff */
[C---:B------:R-:W-:Y:S06]  /*6430*/  HMMA.16816.F32.BF16 R80, R244.reuse, R250, R80 ;  /* 0x000000faf450723c */ /* 0x040fec0000041850 */
[-C--:B------:R-:W-:Y:S06]  /*6440*/  HMMA.16816.F32.BF16 R84, R244, R24.reuse, R84 ;  /* 0x00000018f454723c */ /* 0x080fec0000041854 */
[C---:B------:R-:W-:Y:S01]  /*6450*/  HMMA.16816.F32.BF16 R88, R36.reuse, R24, R88 ;  /* 0x000000182458723c */ /* 0x040fe20000041858 */
[----:B------:R-:W1:Y:S05]  /*6460*/  LDC R24, c[0x0][0x270] ;  /* 0x00009c00ff187b82 */ /* 0x000e6a0000000800 */
[-C--:B------:R-:W-:Y:S05]  /*6470*/  HMMA.16816.F32.BF16 R92, R36, R26.reuse, R92 ;  /* 0x0000001a245c723c */ /* 0x080fea000004185c */
[----:B------:R-:W-:Y:S01]  /*6480*/  IMAD.MOV.U32 R25, RZ, RZ, R30 ;  /* 0x000000ffff197224 */ /* 0x000fe200078e001e */
[----:B------:R-:W-:Y:S05]  /*6490*/  HMMA.16816.F32.BF16 R96, R244, R26, R96 ;  /* 0x0000001af460723c */ /* 0x000fea0000041860 */
[----:B------:R-:W-:Y:S06]  /*64a0*/  IMAD R30, R23, 0x18, RZ ;  /* 0x00000018171e7824 */ /* 0x000fec00078e02ff */
[----:B--2---:R-:W-:Y:S04]  /*64b0*/  @P3 IMAD.WIDE R28, R29, R249, UR6 ;  /* 0x000000061d1c3e25 */ /* 0x004fe8000f8e02f9 */
[C---:B------:R-:W-:Y:S01]  /*64c0*/  IMAD.SHL.U32 R249, R23.reuse, 0x10, RZ ;  /* 0x0000001017f97824 */ /* 0x040fe200078e00ff */
[----:B----4-:R-:W2:Y:S04]  /*64d0*/  @P3 LDG.E R33, desc[UR4][R28.64+0x20] ;  /* 0x000020041c213981 */ /* 0x010ea8000c1e1900 */
[----:B------:R3:W4:Y:S02]  /*64e0*/  @P3 LDG.E R32, desc[UR4][R28.64] ;  /* 0x000000041c203981 */ /* 0x000724000c1e1900 */
[C---:B---3--:R-:W-:Y:S02]  /*64f0*/  IMAD.SHL.U32 R28, R23.reuse, 0x20, RZ ;  /* 0x00000020171c7824 */ /* 0x048fe400078e00ff */
[----:B-1----:R-:W-:Y:S02]  /*6500*/  IMAD R29, R24, UR42, RZ ;  /* 0x0000002a181d7c24 */ /* 0x002fe4000f8e02ff */
[----:B------:R-:W-:Y:S02]  /*6510*/  IMAD R24, R23, 0x38, RZ ;  /* 0x0000003817187824 */ /* 0x000fe400078e02ff */
[----:B------:R-:W-:Y:S01]  /*6520*/  IMAD.SHL.U32 R29, R29, 0x20, RZ ;  /* 0x000000201d1d7824 */ /* 0x000fe200078e00ff */
[C---:B------:R-:W-:Y:S04]  /*6530*/  LEA R251, P0, R248.reuse, R20, 0x2 ;  /* 0x00000014f8fb7211 */ /* 0x040fe800078010ff */
        /* <DEDUP_REMOVED lines=11> */
[-C--:B---3--:R-:W-:Y:S01]  /*65f0*/  LEA.HI.X.SX32 R5, R30, R21.reuse, 0x2, P1 ;  /* 0x000000151e057211 */ /* 0x088fe200008f16ff */
        /* <DEDUP_REMOVED lines=258> */
.L_x_873:
        /* <DEDUP_REMOVED lines=226> */
.L_x_875:
[----:B------:R-:W-:Y:S01]  /*8440*/  @UP0 UIADD3 UR9, UR40, UR43, URZ ;  /* 0x0000002b28090290 */ /* 0x000fe2000fffe03f */
[----:B------:R-:W-:Y:S01]  /*8450*/  LEA.HI R5, R5, R19, RZ, 0x3 ;  /* 0x0000001305057211 */ /* 0x000fe200078f18ff */
[----:B------:R-:W-:Y:S02]  /*8460*/  @UP0 ULDC.64 UR6, c[0x0][0x458] ;  /* 0x0001160000060ab9 */ /* 0x000fe40000000a00 */
[----:B------:R-:W-:Y:S01]  /*8470*/  @UP0 UIMAD.WIDE.U32 UR10, UR9, UR6, URZ ;  /* 0x00000006090a02a5 */ /* 0x000fe2000f8e003f */
[----:B--2---:R-:W-:Y:S01]  /*8480*/  LOP3.LUT R4, R5, 0xfffffff8, RZ, 0xc0, !PT ;  /* 0xfffffff805047812 */ /* 0x004fe200078ec0ff */
        /* <DEDUP_REMOVED lines=18> */
.L_x_876:
        /* <DEDUP_REMOVED lines=13> */
[----:B------:R-:W-:Y:S01]  /*8680*/  ISETP.GE.AND P1, PT, R10, UR8, PT ;  /* 0x000000080a007c0c */ /* 0x000fe2000bf26270 */
[----:B------:R-:W-:Y:S01]  /*8690*/  BSSY B0, `(.L_x_877) ;  /* 0x0000021000007945 */ /* 0x000fe20003800000 */
[----:B------:R-:W-:Y:S01]  /*86a0*/  SHF.R.S32.HI R52, RZ, 0x1f, R4 ;  /* 0x0000001fff347819 */ /* 0x000fe20000011404 */
[----:B------:R-:W-:Y:S01]  /*86b0*/  IMAD.U32 R5, RZ, RZ, UR10 ;  /* 0x0000000aff057e24 */ /* 0x000fe2000f8e00ff */
[----:B------:R-:W-:Y:S01]  /*86c0*/  IADD3 R6, P0, R6, UR17, RZ ;  /* 0x0000001106067c10 */ /* 0x000fe2000ff1e0ff */
[----:B------:R-:W-:-:S02]  /*86d0*/  ULDC.64 UR10, c[0x0][0x468] ;  /* 0x00011a00000a7ab9 */ /* 0x000fc40000000a00 */
[----:B------:R-:W-:Y:S01]  /*86e0*/  UIMAD UR15, UR15, UR10, URZ ;  /* 0x0000000a0f0f72a4 */ /* 0x000fe2000f8e023f */
[----:B------:R-:W-:Y:S01]  /*86f0*/  IADD3.X R7, R7, UR18, R5, P0, !PT ;  /* 0x0000001207077c10 */ /* 0x000fe200087fe405 */
[----:B------:R-:W-:Y:S01]  /*8700*/  IMAD.U32 R5, RZ, RZ, UR10 ;  /* 0x0000000aff057e24 */ /* 0x000fe2000f8e00ff */
[----:B------:R1:W2:Y:S01]  /*8710*/  LDS.128 R36, [R247+0xd000] ;  /* 0x00d00000f7247984 */ /* 0x0002a20000000c00 */
[----:B------:R-:W-:Y:S02]  /*8720*/  UIMAD UR11, UR57, UR11, UR15 ;  /* 0x0000000b390b72a4 */ /* 0x000fe4000f8e020f */
[----:B------:R-:W-:Y:S01]  /*8730*/  IMAD.WIDE.U32 R10, R5, UR57, R6 ;  /* 0x00000039050a7c25 */ /* 0x000fe2000f8e0006 */
[----:B------:R1:W3:Y:S04]  /*8740*/  LDS.128 R32, [R247+0xf000] ;  /* 0x00f00000f7207984 */ /* 0x0002e80000000c00 */
        /* <DEDUP_REMOVED lines=21> */
.L_x_878:
[----:B------:R-:W-:Y:S05]  /*88a0*/  BSYNC B0 ;  /* 0x0000000000007941 */ /* 0x000fea0003800000 */
.L_x_877:
        /* <DEDUP_REMOVED lines=16> */
.L_x_880:
[----:B------:R-:W-:Y:S05]  /*89b0*/  BSYNC B0 ;  /* 0x0000000000007941 */ /* 0x000fea0003800000 */
.L_x_879:
[----:B-1----:R1:W1:Y:S01]  /*89c0*/  LDS.128 R20, [R247+0x12000] ;  /* 0x01200000f7147984 */ /* 0x0022620000000c00 */
[----:B------:R-:W-:Y:S01]  /*89d0*/  UIMAD UR8, UR9, UR6, URZ ;  /* 0x00000006090872a4 */ /* 0x000fe2000f8e023f */
[----:B--2---:R-:W-:Y:S01]  /*89e0*/  IMAD.U32 R6, RZ, RZ, UR6 ;  /* 0x00000006ff067e24 */ /* 0x004fe2000f8e00ff */
        /* <DEDUP_REMOVED lines=28> */
.L_x_882:
[----:B------:R-:W-:Y:S05]  /*8bb0*/  BSYNC B0 ;  /* 0x0000000000007941 */ /* 0x000fea0003800000 */
.L_x_881:
        /* <DEDUP_REMOVED lines=15> */
.L_x_869:
[----:B------:R-:W-:Y:S05]  /*8cb0*/  BSYNC B1 ;  /* 0x0000000000017941 */ /* 0x000fea0003800000 */
.L_x_855:
        /* <DEDUP_REMOVED lines=8> */
.L_x_883:
[----:B------:R-:W-:Y:S05]  /*8d40*/  EXIT ;  /* 0x000000000000794d */ /* 0x000fea0003800000 */
.L_x_885:
        /* <DEDUP_REMOVED lines=11> */
.L_x_1603:


//--------------------- .text._ZN5flash44flash_bwd_dq_dk_dv_loop_seqk_parallel_kernelI23Flash_bwd_kernel_traitsILi192ELi64ELi64ELi8ELi4ELi2ELi2ELb1ELb1EN7cutlass10bfloat16_tE19Flash_kernel_traitsILi192ELi64ELi64ELi8ES3_EELb0ELb0ELb1ELb0ELb0ELb1ELb1EEEvNS_16Flash_bwd_paramsE --------------------------
	.section	.text._ZN5flash44flash_bwd_dq_dk_dv_loop_seqk_parallel_kernelI23Flash_bwd_kernel_traitsILi192ELi64ELi64ELi8ELi4ELi2ELi2ELb1ELb1EN7cutlass10bfloat16_tE19Flash_kernel_traitsILi192ELi64ELi64ELi8ES3_EELb0ELb0ELb1ELb0ELb0ELb1ELb1EEEvNS_16Flash_bwd_paramsE,"ax",@progbits
	.align	128
        .global         _ZN5flash44flash_bwd_dq_dk_dv_loop_seqk_parallel_kernelI23Flash_bwd_kernel_traitsILi192ELi64ELi64ELi8ELi4ELi2ELi2ELb1ELb1EN7cutlass10bfloat16_tE19Flash_kernel_traitsILi192ELi64ELi64ELi8ES3_EELb0ELb0ELb1ELb0ELb0ELb1ELb1EEEvNS_16Flash_bwd_paramsE
        .type           _ZN5flash44flash_bwd_dq_dk_dv_loop_seqk_parallel_kernelI23Flash_bwd_kernel_traitsILi192ELi64ELi64ELi8ELi4ELi2ELi2ELb1ELb1EN7cutlass10bfloat16_tE19Flash_kernel_traitsILi192ELi64ELi64ELi8ES3_EELb0ELb0ELb1ELb0ELb0ELb1ELb1EEEvNS_16Flash_bwd_paramsE,@function
        .size           _ZN5flash44flash_bwd_dq_dk_dv_loop_seqk_parallel_kernelI23Flash_bwd_kernel_traitsILi192ELi64ELi64ELi8ELi4ELi2ELi2ELb1ELb1EN7cutlass10bfloat16_tE19Flash_kernel_traitsILi192ELi64ELi64ELi8ES3_EELb0ELb0ELb1ELb0ELb0ELb1ELb1EEEvNS_16Flash_bwd_paramsE,(.L_x_1604 - _ZN5flash44flash_bwd_dq_dk_dv_loop_seqk_parallel_kernelI23Flash_bwd_kernel_traitsILi192ELi64ELi64ELi8ELi4ELi2ELi2ELb1ELb1EN7cutlass10bfloat16_tE19Flash_kernel_traitsILi192ELi64ELi64ELi8ES3_EELb0ELb0ELb1ELb0ELb0ELb1ELb1EEEvNS_16Flash_bwd_paramsE)
        .other          _ZN5flash44flash_bwd_dq_dk_dv_loop_seqk_parallel_kernelI23Flash_bwd_kernel_traitsILi192ELi64ELi64ELi8ELi4ELi2ELi2ELb1ELb1EN7cutlass10bfloat16_tE19Flash_kernel_traitsILi192ELi64ELi64ELi8ES3_EELb0ELb0ELb1ELb0ELb0ELb1ELb1EEEvNS_16Flash_bwd_paramsE,@"STO_CUDA_ENTRY STV_DEFAULT"
_ZN5flash44flash_bwd_dq_dk_dv_loop_seqk_parallel_kernelI23Flash_bwd_kernel_traitsILi192ELi64ELi64ELi8ELi4ELi2ELi2ELb1ELb1EN7cutlass10bfloat16_tE19Flash_kernel_traitsILi192ELi64ELi64ELi8ES3_EELb0ELb0ELb1ELb0ELb0ELb1ELb1EEEvNS_16Flash_bwd_paramsE:
.text._ZN5flash44flash_bwd_dq_dk_dv_loop_seqk_parallel_kernelI23Flash_bwd_kernel_traitsILi192ELi64ELi64ELi8ELi4ELi2ELi2ELb1ELb1EN7cutlass10bfloat16_tE19Flash_kernel_traitsILi192ELi64ELi64ELi8ES3_EELb0ELb0ELb1ELb0ELb0ELb1ELb1EEEvNS_16Flash_bwd_paramsE:
        /* <DEDUP_REMOVED lines=44> */
[----:B------:R-:W-:Y:S02]  /*02c0*/  LOP3.LUT R5, R6, 0xfffffff0, RZ, 0xc0, !PT ;  /* 0xfffffff006057812 */ /* 0x000fe400078ec0ff */
[----:B------:R-:W-:Y:S02]  /*02d0*/  SHF.R.S32.HI R3, RZ, 0x3, R20 ;  /* 0x00000003ff037819 */ /* 0x000fe40000011414 */
[----:B------:R-:W-:Y:S02]  /*02e0*/  LOP3.LUT R6, R20, 0xfffffff8, RZ, 0xc0, !PT ;  /* 0xfffffff814067812 */ /* 0x000fe400078ec0ff */
[----:B------:R-:W-:Y:S01]  /*02f0*/  LEA.HI R4, R2, R10, RZ, 0x3 ;  /* 0x0000000a02047211 */ /* 0x000fe200078f18ff */
[----:B------:R-:W-:-:S02]  /*0300*/  IMAD.IADD R2, R17, 0x1, -R0 ;  /* 0x0000000111027824 */ /* 0x000fc400078e0a00 */
[----:B------:R-:W-:Y:S01]  /*0310*/  IMAD.SHL.U32 R3, R3, 0x40, RZ ;  /* 0x0000004003037824 */ /* 0x000fe200078e00ff */
[----:B------:R-:W-:Y:S01]  /*0320*/  LOP3.LUT R4, R4, 0xfffffff8, RZ, 0xc0, !PT ;  /* 0xfffffff804047812 */ /* 0x000fe200078ec0ff */
[----:B------:R-:W-:Y:S01]  /*0330*/  IMAD.IADD R0, R17, 0x1, -R6 ;  /* 0x0000000111007824 */ /* 0x000fe200078e0a06 */
[----:B------:R-:W-:Y:S02]  /*0340*/  SHF.R.S32.HI R6, RZ, 0x1f, R2 ;  /* 0x0000001fff067819 */ /* 0x000fe40000011402 */
[----:B------:R-:W-:Y:S01]  /*0350*/  LOP3.LUT R3, R3, 0x1c0, RZ, 0xc0, !PT ;  /* 0x000001c003037812 */ /* 0x000fe200078ec0ff */
[----:B------:R-:W-:Y:S01]  /*0360*/  IMAD.SHL.U32 R7, R0, 0x8, RZ ;  /* 0x0000000800077824 */ /* 0x000fe200078e00ff */
[----:B------:R-:W-:Y:S01]  /*0370*/  LEA.HI R21, R6, R2, RZ, 0x2 ;  /* 0x0000000206157211 */ /* 0x000fe200078f10ff */
[----:B------:R-:W-:Y:S01]  /*0380*/  IMAD.IADD R10, R10, 0x1, -R4 ;  /* 0x000000010a0a7824 */ /* 0x000fe200078e0a04 */
[----:B------:R-:W-:Y:S01]  /*0390*/  LOP3.LUT P4, RZ, R0, 0x2, RZ, 0xc0, !PT ;  /* 0x0000000200ff7812 */ /* 0x000fe2000788c0ff */
[----:B------:R-:W-:Y:S01]  /*03a0*/  IMAD.IADD R4, R17, 0x1, -R5 ;  /* 0x0000000111047824 */ /* 0x000fe200078e0a05 */
[----:B------:R-:W-:-:S02]  /*03b0*/  LOP3.LUT R2, R3, 0x38, R7, 0xf8, !PT ;  /* 0x0000003803027812 */ /* 0x000fc400078ef807 */
[----:B------:R-:W-:Y:S02]  /*03c0*/  SHF.R.U32.HI R3, RZ, 0x3, R3 ;  /* 0x00000003ff037819 */ /* 0x000fe40000011603 */
[C---:B------:R-:W-:Y:S01]  /*03d0*/  LOP3.LUT P3, RZ, R0.reuse, 0x4, RZ, 0xc0, !PT ;  /* 0x0000000400ff7812 */ /* 0x040fe2000786c0ff */
[----:B------:R-:W-:Y:S01]  /*03e0*/  IMAD.SHL.U32 R0, R0, 0x40, RZ ;  /* 0x0000004000007824 */ /* 0x000fe200078e00ff */
[----:B------:R-:W-:Y:S01]  /*03f0*/  LOP3.LUT R12, R2, R3, RZ, 0x3c, !PT ;  /* 0x00000003020c7212 */ /* 0x000fe200078e3cff */
[----:B------:R-:W-:Y:S01]  /*0400*/  IMAD.SHL.U32 R2, R15, 0x10, RZ ;  /* 0x000000100f027824 */ /* 0x000fe200078e00ff */
[----:B------:R-:W-:Y:S02]  /*0410*/  SHF.R.S32.HI R5, RZ, 0x1f, R4 ;  /* 0x0000001fff057819 */ /* 0x000fe40000011404 */
[----:B------:R-:W-:Y:S02]  /*0420*/  LOP3.LUT R0, R0, 0x1c0, RZ, 0xc0, !PT ;  /* 0x000001c000007812 */ /* 0x000fe400078ec0ff */
[----:B------:R-:W-:-:S02]  /*0430*/  LEA.HI R3, R18, R17, RZ, 0x7 ;  /* 0x0000001112037211 */ /* 0x000fc400078f38ff */
[----:B------:R-:W-:Y:S02]  /*0440*/  LEA.HI R13, R5, R4, RZ, 0x3 ;  /* 0x00000004050d7211 */ /* 0x000fe400078f18ff */
[C---:B------:R-:W-:Y:S02]  /*0450*/  LOP3.LUT R5, R0.reuse, 0x8, R20, 0xf8, !PT ;  /* 0x0000000800057812 */ /* 0x040fe400078ef814 */
[----:B------:R-:W-:Y:S02]  /*0460*/  LOP3.LUT R8, R0, 0x10, R2, 0xf8, !PT ;  /* 0x0000001000087812 */ /* 0x000fe400078ef802 */
[----:B------:R-:W-:Y:S01]  /*0470*/  SHF.R.S32.HI R9, RZ, 0x7, R3 ;  /* 0x00000007ff097819 */ /* 0x000fe20000011403 */
[----:B------:R-:W-:Y:S01]  /*0480*/  IMAD.SHL.U32 R3, R14, 0x200, RZ ;  /* 0x000002000e037824 */ /* 0x000fe200078e00ff */
[----:B------:R-:W-:Y:S02]  /*0490*/  SHF.R.U32.HI R0, RZ, 0x3, R0 ;  /* 0x00000003ff007819 */ /* 0x000fe40000011600 */
[----:B------:R-:W-:Y:S01]  /*04a0*/  LOP3.LUT R7, R13, 0xfffffff8, RZ, 0xc0, !PT ;  /* 0xfffffff80d077812 */ /* 0x000fe200078ec0ff */
[----:B------:R-:W-:Y:S01]  /*04b0*/  IMAD R6, R9, 0x800, R3 ;  /* 0x0000080009067824 */ /* 0x000fe200078e0203 */
[----:B------:R-:W-:-:S02]  /*04c0*/  LOP3.LUT R2, R10, 0x1, RZ, 0xc0, !PT ;  /* 0x000000010a027812 */ /* 0x000fc400078ec0ff */
[----:B------:R-:W-:Y:S01]  /*04d0*/  LOP3.LUT R5, R5, R0, RZ, 0x3c, !PT ;  /* 0x0000000005057212 */ /* 0x000fe200078e3cff */
[----:B------:R-:W-:Y:S01]  /*04e0*/  IMAD.IADD R11, R4, 0x1, -R7 ;  /* 0x00000001040b7824 */ /* 0x000fe200078e0a07 */
[----:B------:R-:W-:Y:S02]  /*04f0*/  ISETP.NE.U32.AND P0, PT, R2, 0x1, PT ;  /* 0x000000010200780c */ /* 0x000fe40003f05070 */
[----:B------:R-:W-:Y:S01]  /*0500*/  LOP3.LUT R2, R8, 0x8, R20, 0xf8, !PT ;  /* 0x0000000808027812 */ /* 0x000fe200078ef814 */
[----:B------:R-:W-:Y:S01]  /*0510*/  IMAD.IADD R20, R6, 0x1, R5 ;  /* 0x0000000106147824 */ /* 0x000fe200078e0205 */
[----:B------:R-:W-:Y:S02]  /*0520*/  LOP3.LUT R4, R19, 0x7ffffffc, RZ, 0xc0, !PT ;  /* 0x7ffffffc13047812 */ /* 0x000fe400078ec0ff */
[----:B------:R-:W-:Y:S02]  /*0530*/  LEA.HI R5, R18, R17, RZ, 0x6 ;  /* 0x0000001112057211 */ /* 0x000fe400078f30ff */
[----:B------:R-:W-:Y:S01]  /*0540*/  LOP3.LUT R3, R3, R2, R0, 0xf6, !PT ;  /* 0x0000000203037212 */ /* 0x000fe200078ef600 */
[C---:B------:R-:W-:Y:S01]  /*0550*/  IMAD.IADD R6, R17.reuse, 0x1, -R4 ;  /* 0x0000000111067824 */ /* 0x040fe200078e0a04 */
[----:B------:R-:W-:Y:S01]  /*0560*/  SHF.R.S32.HI R2, RZ, 0x6, R5 ;  /* 0x00000006ff027819 */ /* 0x000fe20000011405 */
[C---:B------:R-:W-:Y:S01]  /*0570*/  IMAD.SHL.U32 R4, R10.reuse, 0x40, RZ ;  /* 0x000000400a047824 */ /* 0x040fe200078e00ff */
[----:B------:R-:W-:Y:S01]  /*0580*/  R2P PR, R10, 0x6 ;  /* 0x000000060a007804 */ /* 0x000fe20000000000 */
[----:B------:R-:W-:Y:S01]  /*0590*/  IMAD.SHL.U32 R17, R17, 0x2, RZ ;  /* 0x0000000211117824 */ /* 0x000fe200078e00ff */
[----:B------:R-:W-:Y:S01]  /*05a0*/  LOP3.LUT P6, RZ, R11, 0x2, RZ, 0xc0, !PT ;  /* 0x000000020bff7812 */ /* 0x000fe200078cc0ff */
[----:B------:R-:W-:Y:S01]  /*05b0*/  IMAD.SHL.U32 R0, R9, 0x20, RZ ;  /* 0x0000002009007824 */ /* 0x000fe200078e00ff */
[----:B------:R-:W-:Y:S01]  /*05c0*/  LOP3.LUT R4, R4, 0x1c0, RZ, 0xc0, !PT ;  /* 0x000001c004047812 */ /* 0x000fe200078ec0ff */
[C---:B------:R-:W-:Y:S01]  /*05d0*/  IMAD.SHL.U32 R5, R2.reuse, 0x8, RZ ;  /* 0x0000000802057824 */ /* 0x040fe200078e00ff */
[----:B------:R-:W-:Y:S01]  /*05e0*/  LOP3.LUT P5, RZ, R11, 0x4, RZ, 0xc0, !PT ;  /* 0x000000040bff7812 */ /* 0x000fe200078ac0ff */
[----:B------:R-:W-:Y:S01]  /*05f0*/  IMAD R10, R2, 0x200, R12 ;  /* 0x00000200020a7824 */ /* 0x000fe200078e020c */
[----:B------:R-:W-:Y:S01]  /*0600*/  LOP3.LUT R8, R0, 0x6, R17, 0xf8, !PT ;  /* 0x0000000600087812 */ /* 0x000fe200078ef811 */
[----:B------:R-:W-:Y:S01]  /*0610*/  IMAD.SHL.U32 R6, R6, 0x2, RZ ;  /* 0x0000000206067824 */ /* 0x000fe200078e00ff */
[----:B------:R-:W-:Y:S01]  /*0620*/  LOP3.LUT R7, R4, 0x20, R0, 0xf8, !PT ;  /* 0x0000002004077812 */ /* 0x000fe200078ef800 */
[----:B------:R-:W-:Y:S01]  /*0630*/  IMAD.SHL.U32 R9, R13, 0x40, RZ ;  /* 0x000000400d097824 */ /* 0x000fe200078e00ff */
[----:B------:R-:W-:Y:S01]  /*0640*/  LOP3.LUT R0, R5, 0x18, RZ, 0xc0, !PT ;  /* 0x0000001805007812 */ /* 0x000fe200078ec0ff */
[----:B------:R-:W-:Y:S01]  /*0650*/  IMAD.SHL.U32 R5, R14, 0x20, RZ ;  /* 0x000000200e057824 */ /* 0x000fe200078e00ff */
[----:B------:R-:W-:Y:S01]  /*0660*/  SHF.R.U32.HI R2, RZ, 0x3, R4 ;  /* 0x00000003ff027819 */ /* 0x000fe20000011604 */
[----:B------:R1:W-:Y:S01]  /*0670*/  STL [R1+0x74], R8 ;  /* 0x0000740801007387 */ /* 0x0003e20000100800 */
[----:B------:R-:W-:-:S02]  /*0680*/  LOP3.LUT R9, R9, 0xfffffe00, RZ, 0xc0, !PT ;  /* 0xfffffe0009097812 */ /* 0x000fc400078ec0ff */
[----:B------:R-:W-:Y:S02]  /*0690*/  LOP3.LUT R5, R0, 0x20, R5, 0xf8, !PT ;  /* 0x0000002000057812 */ /* 0x000fe400078ef805 */
[----:B------:R-:W-:Y:S02]  /*06a0*/  LOP3.LUT R7, R7, R2, RZ, 0x3c, !PT ;  /* 0x0000000207077212 */ /* 0x000fe400078e3cff */
[----:B------:R-:W-:Y:S01]  /*06b0*/  LOP3.LUT R0, R2, R4, R0, 0x1e, !PT ;  /* 0x0000000402007212 */ /* 0x000fe200078e1e00 */
[----:B------:R-:W-:Y:S01]  /*06c0*/  IMAD R2, R15, 0x400, R6 ;  /* 0x000004000f027824 */ /* 0x000fe200078e0206 */
[----:B------:R-:W-:Y:S01]  /*06d0*/  LEA R13, R10, UR5, 0x1 ;  /* 0x000000050a0d7c11 */ /* 0x000fe2000f8e08ff */
[----:B------:R-:W-:Y:S01]  /*06e0*/  IMAD.SHL.U32 R4, R11, 0x40, RZ ;  /* 0x000000400b047824 */ /* 0x000fe200078e00ff */
[----:B------:R-:W-:Y:S01]  /*06f0*/  LEA R3, R3, UR5, 0x1 ;  /* 0x0000000503037c11 */ /* 0x000fe2000f8e08ff */
[----:B------:R-:W-:-:S03]  /*0700*/  IMAD.IADD R11, R2, 0x1, R0 ;  /* 0x00000001020b7824 */ /* 0x000fc600078e0200 */
[----:B------:R-:W-:Y:S01]  /*0710*/  LOP3.LUT R0, R4, 0x1c0, RZ, 0xc0, !PT ;  /* 0x000001c004007812 */ /* 0x000fe200078ec0ff */
[----:B------:R-:W-:-:S03]  /*0720*/  IMAD.SHL.U32 R4, R14, 0x8, RZ ;  /* 0x000000080e047824 */ /* 0x000fc600078e00ff */
[----:B------:R-:W-:Y:S02]  /*0730*/  SHF.R.U32.HI R2, RZ, 0x3, R0 ;  /* 0x00000003ff027819 */ /* 0x000fe40000011600 */
[----:B------:R-:W-:Y:S02]  /*0740*/  LOP3.LUT R4, R0, 0x8, R4, 0xf8, !PT ;  /* 0x0000000800047812 */ /* 0x000fe400078ef804 */
[----:B------:R-:W-:Y:S02]  /*0750*/  LOP3.LUT R5, R2, R5, R0, 0x1e, !PT ;  /* 0x0000000502057212 */ /* 0x000fe400078e1e00 */
[----:B------:R-:W-:Y:S01]  /*0760*/  SHF.R.S32.HI R0, RZ, 0x2, R21 ;  /* 0x00000002ff007819 */ /* 0x000fe20000011415 */
[----:B-1----:R-:W-:Y:S01]  /*0770*/  IMAD R8, R16, 0x400, R6 ;  /* 0x0000040010087824 */ /* 0x002fe200078e0206 */
[----:B------:R-:W-:Y:S01]  /*0780*/  LOP3.LUT R2, R4, R2, RZ, 0x3c, !PT ;  /* 0x0000000204027212 */ /* 0x000fe200078e3cff */
[----:B------:R-:W-:Y:S02]  /*0790*/  IMAD.MOV.U32 R6, RZ, RZ, 0x20 ;  /* 0x00000020ff067424 */ /* 0x000fe400078e00ff */
[----:B------:R-:W-:-:S02]  /*07a0*/  IMAD R4, R16, 0x10, R0 ;  /* 0x0000001010047824 */ /* 0x000fc400078e0200 */
[----:B------:R-:W-:Y:S01]  /*07b0*/  IMAD.U32 R0, RZ, RZ, UR4 ;  /* 0x00000004ff007e24 */ /* 0x000fe2000f8e00ff */
[----:B-----5:R-:W-:Y:S01]  /*07c0*/  USHF.L.U32 UR4, UR47, 0x7, URZ ;  /* 0x000000072f047899 */ /* 0x020fe2000800063f */
[----:B------:R-:W-:Y:S01]  /*07d0*/  IMAD.IADD R12, R8, 0x1, R7 ;  /* 0x00000001080c7824 */ /* 0x000fe200078e0207 */
[----:B------:R1:W-:Y:S01]  /*07e0*/  STL [R1+0x70], R4 ;  /* 0x0000700401007387 */ /* 0x0003e20000100800 */
[--C-:B------:R-:W-:Y:S02]  /*07f0*/  IMAD R7, R16, 0x400, R9.reuse ;  /* 0x0000040010077824 */ /* 0x100fe400078e0209 */
[----:B------:R-:W-:Y:S01]  /*0800*/  IMAD R8, R15, 0x400, R9 ;  /* 0x000004000f087824 */ /* 0x000fe200078e0209 */
[----:B------:R-:W-:Y:S01]  /*0810*/  LOP3.LUT R9, R5, R9, RZ, 0xfc, !PT ;  /* 0x0000000905097212 */ /* 0x000fe200078efcff */
[----:B------:R-:W-:Y:S01]  /*0820*/  IMAD.U32 R0, RZ, RZ, UR4 ;  /* 0x00000004ff007e24 */ /* 0x000fe2000f8e00ff */
[----:B------:R-:W-:Y:S01]  /*0830*/  ULEA UR4, UR7, UR6, 0x18 ;  /* 0x0000000607047291 */ /* 0x000fe2000f8ec03f */
[----:B------:R-:W-:Y:S01]  /*0840*/  IMAD.IADD R7, R7, 0x1, R2 ;  /* 0x0000000107077824 */ /* 0x000fe200078e0202 */
[----:B------:R-:W-:Y:S01]  /*0850*/  USHF.R.S32.HI UR6, URZ, 0x1f, UR47 ;  /* 0x0000001f3f067899 */ /* 0x000fe2000801142f */
[----:B------:R-:W-:Y:S01]  /*0860*/  IMAD.IADD R8, R2, 0x1, R8 ;  /* 0x0000000102087824 */ /* 0x000fe200078e0208 */
[----:B------:R-:W-:Y:S01]  /*0870*/  USHF.R.S32.HI UR7, URZ, 0x1f, UR57 ;  /* 0x0000001f3f077899 */ /* 0x000fe20008011439 */
[----:B------:R-:W-:Y:S01]  /*0880*/  IMAD.MOV.U32 R5, RZ, RZ, 0x40 ;  /* 0x00000040ff057424 */ /* 0x000fe200078e00ff */
[----:B------:R2:W-:Y:S01]  /*0890*/  STL [R1+0x2c], R13 ;  /* 0x00002c0d01007387 */ /* 0x0005e20000100800 */
[----:B------:R-:W-:Y:S01]  /*08a0*/  LEA R14, R12, UR5, 0x1 ;  /* 0x000000050c0e7c11 */ /* 0x000fe2000f8e08ff */
[----:B------:R-:W-:Y:S01]  /*08b0*/  IMAD.U32 R0, RZ, RZ, UR6 ;  /* 0x00000006ff007e24 */ /* 0x000fe2000f8e00ff */
[----:B------:R-:W-:Y:S01]  /*08c0*/  UIADD3 UR6, UR5, 0x12000, URZ ;  /* 0x0001200005067890 */ /* 0x000fe2000fffe03f */
[----:B------:R-:W-:-:S02]  /*08d0*/  IMAD.MOV.U32 R0, RZ, RZ, -0x10 ;  /* 0xfffffff0ff007424 */ /* 0x000fc400078e00ff */
[----:B------:R-:W-:Y:S01]  /*08e0*/  IMAD.U32 R2, RZ, RZ, UR7 ;  /* 0x00000007ff027e24 */ /* 0x000fe2000f8e00ff */
[----:B------:R-:W-:Y:S01]  /*08f0*/  SEL R2, R6, 0xffffffe0, !P4 ;  /* 0xffffffe006027807 */ /* 0x000fe20006000000 */
[----:B------:R-:W-:Y:S01]  /*0900*/  UIADD3 UR7, UR5, 0xc000, URZ ;  /* 0x0000c00005077890 */ /* 0x000fe2000fffe03f */
[----:B------:R-:W-:Y:S01]  /*0910*/  SEL R10, R0, 0x10, !P0 ;  /* 0x00000010000a7807 */ /* 0x000fe20004000000 */
[----:B------:R-:W-:Y:S01]  /*0920*/  VIADD R12, R14, 0x20 ;  /* 0x000000200e0c7836 */ /* 0x000fe20000000000 */
[----:B------:R-:W-:Y:S01]  /*0930*/  LEA R0, R20, UR6, 0x1 ;  /* 0x0000000614007c11 */ /* 0x000fe2000f8e08ff */
[----:B------:R-:W-:Y:S01]  /*0940*/  @P1 VIADD R12, R14, 0xffffffe0 ;  /* 0xffffffe00e0c1836 */ /* 0x000fe20000000000 */
[C---:B-1----:R-:W-:Y:S02]  /*0950*/  SEL R4, R5.reuse, 0xffffffc0, !P3 ;  /* 0xffffffc005047807 */ /* 0x042fe40005800000 */
[----:B------:R-:W-:Y:S02]  /*0960*/  LEA R8, R8, UR6, 0x1 ;  /* 0x0000000608087c11 */ /* 0x000fe4000f8e08ff */
[----:B------:R-:W-:Y:S01]  /*0970*/  SEL R6, R6, 0xffffffe0, !P6 ;  /* 0xffffffe006067807 */ /* 0x000fe20007000000 */
[C---:B------:R-:W-:Y:S01]  /*0980*/  IMAD.IADD R252, R0.reuse, 0x1, R4 ;  /* 0x0000000100fc7824 */ /* 0x040fe200078e0204 */
[----:B------:R-:W-:Y:S01]  /*0990*/  SEL R5, R5, 0xffffffc0, !P5 ;  /* 0xffffffc005057807 */ /* 0x000fe20006800000 */
[----:B--2---:R-:W-:Y:S01]  /*09a0*/  IMAD.IADD R13, R0, 0x1, R2 ;  /* 0x00000001000d7824 */ /* 0x004fe200078e0202 */
[----:B------:R-:W-:-:S04]  /*09b0*/  IADD3 R2, R2, -0x6000, R0 ;  /* 0xffffa00002027810 */ /* 0x000fc80007ffe000 */
[----:B------:R1:W-:Y:S01]  /*09c0*/  STL [R1+0x4], R13 ;  /* 0x0000040d01007387 */ /* 0x0003e20000100800 */
[C---:B------:R-:W-:Y:S02]  /*09d0*/  IMAD.IADD R0, R4.reuse, 0x1, R2 ;  /* 0x0000000104007824 */ /* 0x040fe400078e0202 */
[----:B------:R-:W-:Y:S01]  /*09e0*/  IMAD.IADD R2, R4, 0x1, R3 ;  /* 0x0000000104027824 */ /* 0x000fe200078e0203 */
[----:B------:R-:W-:Y:S04]  /*09f0*/  STL [R1+0x48], R14 ;  /* 0x0000480e01007387 */ /* 0x000fe80000100800 */
[----:B------:R2:W-:Y:S01]  /*0a00*/  STL [R1+0x10], R0 ;  /* 0x0000100001007387 */ /* 0x0005e20000100800 */
[----:B-1----:R-:W-:Y:S02]  /*0a10*/  LEA R13, R11, UR7, 0x1 ;  /* 0x000000070b0d7c11 */ /* 0x002fe4000f8e08ff */
        /* <DEDUP_REMOVED lines=25> */
.L_x_916:
        /* <DEDUP_REMOVED lines=67> */
.L_x_886:
        /* <DEDUP_REMOVED lines=20> */
[----:B------:R-:W-:Y:S01]  /*1120*/  USHF.L.U32 UR16, UR47, 0x7, URZ ;  /* 0x000000072f107899 */ /* 0x000fe2000800063f */
[----:B------:R-:W-:Y:S01]  /*1130*/  ULDC UR10, c[0x0][0x394] ;  /* 0x0000e500000a7ab9 */ /* 0x000fe20000000800 */
[----:B------:R-:W-:Y:S01]  /*1140*/  ULDC.64 UR42, c[0x0][0x240] ;  /* 0x00009000002a7ab9 */ /* 0x000fe20000000a00 */
[----:B------:R-:W-:Y:S01]  /*1150*/  ULDC UR31, c[0x0][0x2dc] ;  /* 0x0000b700001f7ab9 */ /* 0x000fe20000000800 */
[----:B-1----:R-:W-:Y:S01]  /*1160*/  IABS R8, R9 ;  /* 0x0000000900087213 */ /* 0x002fe20000000000 */
[----:B------:R-:W-:Y:S01]  /*1170*/  ULDC UR53, c[0x0][0x270] ;  /* 0x00009c0000357ab9 */ /* 0x000fe20000000800 */
[----:B------:R-:W-:Y:S01]  /*1180*/  USEL UR45, UR16, URZ, UP0 ;  /* 0x0000003f102d7287 */ /* 0x000fe20008000000 */
[----:B------:R-:W-:Y:S01]  /*1190*/  ISETP.NE.AND P3, PT, R9, RZ, PT ;  /* 0x000000ff0900720c */ /* 0x000fe20003f65270 */
[----:B------:R-:W1:Y:S01]  /*11a0*/  I2F.RP R4, R8 ;  /* 0x0000000800047306 */ /* 0x000e620000209400 */
[----:B------:R-:W-:-:S02]  /*11b0*/  UIMAD.WIDE.U32 UR16, UR6, UR42, URZ ;  /* 0x0000002a061072a5 */ /* 0x000fc4000f8e003f */
[----:B------:R-:W-:Y:S02]  /*11c0*/  UIMAD UR22, UR6, UR43, URZ ;  /* 0x0000002b061672a4 */ /* 0x000fe4000f8e023f */
[----:B--2---:R-:W-:Y:S02]  /*11d0*/  UIMAD.WIDE.U32 UR34, UR13, UR14, URZ ;  /* 0x0000000e0d2272a5 */ /* 0x004fe4000f8e003f */
[----:B------:R-:W-:Y:S02]  /*11e0*/  UIADD3 UR49, UR19, UR23, URZ ;  /* 0x0000001713317290 */ /* 0x000fe4000fffe03f */
[----:B------:R-:W-:Y:S02]  /*11f0*/  UIMAD UR46, UR13, UR15, UR35 ;  /* 0x0000000f0d2e72a4 */ /* 0x000fe4000f8e0223 */
[----:B------:R-:W-:Y:S02]  /*1200*/  @!UP2 UIMAD UR35, UR47, UR11, UR7 ;  /* 0x0000000b2f23a2a4 */ /* 0x000fe4000f8e0207 */
[----:B------:R-:W-:Y:S01]  /*1210*/  UIADD3 UR13, UR12, 0x3f, URZ ;  /* 0x0000003f0c0d7890 */ /* 0x000fe2000fffe03f */
[----:B-1----:R-:W1:Y:S01]  /*1220*/  MUFU.RCP R4, R4 ;  /* 0x0000000400047308 */ /* 0x002e620000001000 */
[----:B------:R-:W-:-:S02]  /*1230*/  UIADD3 UR7, UR12, 0x40, UR27 ;  /* 0x000000400c077890 */ /* 0x000fc4000fffe01b */
[----:B------:R-:W-:Y:S02]  /*1240*/  USHF.R.S32.HI UR21, URZ, 0x1f, UR13 ;  /* 0x0000001f3f157899 */ /* 0x000fe4000801140d */
[----:B------:R-:W-:Y:S01]  /*1250*/  UIADD3 UR7, UR7, UR10, -UR5 ;  /* 0x0000000a07077290 */ /* 0x000fe2000fffe805 */
[----:B------:R-:W-:Y:S01]  /*1260*/  @UP2 ULDC.64 UR14, c[0x0][0x420] ;  /* 0x00010800000e2ab9 */ /* 0x000fe20000000a00 */
[----:B------:R-:W-:Y:S02]  /*1270*/  ULEA.HI UR21, UR21, UR13, URZ, 0x6 ;  /* 0x0000000d15157291 */ /* 0x000fe4000f8f303f */
[----:B------:R-:W-:Y:S02]  /*1280*/  @UP2 UIMAD.WIDE.U32 UR40, UR6, UR14, URZ ;  /* 0x0000000e062822a5 */ /* 0x000fe4000f8e003f */
[----:B------:R-:W-:Y:S02]  /*1290*/  UIADD3 UR13, UR7, 0x3f, URZ ;  /* 0x0000003f070d7890 */ /* 0x000fe4000fffe03f */
[----:B------:R-:W-:-:S02]  /*12a0*/  UIMAD UR7, UR28, UR47, URZ ;  /* 0x0000002f1c0772a4 */ /* 0x000fc4000f8e023f */
[----:B------:R-:W-:Y:S01]  /*12b0*/  @UP2 UIMAD UR51, UR6, UR15, UR41 ;  /* 0x0000000f063322a4 */ /* 0x000fe2000f8e0229 */
[----:B-1----:R-:W-:Y:S01]  /*12c0*/  VIADD R4, R4, 0xffffffe ;  /* 0x0ffffffe04047836 */ /* 0x002fe20000000000 */
[----:B------:R-:W-:Y:S02]  /*12d0*/  UIMAD.WIDE UR10, UR31, UR53, URZ ;  /* 0x000000351f0a72a5 */ /* 0x000fe4000f8e023f */
[----:B------:R-:W-:Y:S01]  /*12e0*/  UIMAD.WIDE.U32 UR14, UR47, UR60, URZ ;  /* 0x0000003c2f0e72a5 */ /* 0x000fe2000f8e003f */
[----:B------:R-:W1:Y:S01]  /*12f0*/  F2I.FTZ.U32.TRUNC.NTZ R5, R4 ;  /* 0x0000000400057305 */ /* 0x000e62000021f000 */
[----:B------:R-:W-:Y:S02]  /*1300*/  UIMAD UR7, UR59, UR60, UR7 ;  /* 0x0000003c3b0772a4 */ /* 0x000fe4000f8e0207 */
[----:B------:R-:W-:Y:S02]  /*1310*/  @UP2 UIADD3 UR49, UR17, UR22, URZ ;  /* 0x0000001611312290 */ /* 0x000fe4000fffe03f */
[----:B------:R-:W-:-:S02]  /*1320*/  USEL UR56, UR18, UR16, !UP2 ;  /* 0x0000001012387287 */ /* 0x000fc4000d000000 */
[----:B------:R-:W-:Y:S02]  /*1330*/  UIMAD UR17, UR11, UR14, URZ ;  /* 0x0000000e0b1172a4 */ /* 0x000fe4000f8e023f */
[----:B------:R-:W-:Y:S02]  /*1340*/  UIADD3 UR7, UR15, UR7, URZ ;  /* 0x000000070f077290 */ /* 0x000fe4000fffe03f */
[----:B------:R-:W-:Y:S01]  /*1350*/  USHF.R.S32.HI UR16, URZ, 0x1f, UR13 ;  /* 0x0000001f3f107899 */ /* 0x000fe2000801140d */
[----:B------:R-:W-:Y:S01]  /*1360*/  ULDC.U8 UR29, c[0x0][0x3d8] ;  /* 0x0000f600001d7ab9 */ /* 0x000fe20000000000 */
[----:B------:R-:W-:Y:S01]  /*1370*/  UIMAD.WIDE.U32 UR18, UR10, UR14, URZ ;  /* 0x0000000e0a1272a5 */ /* 0x000fe2000f8e003f */
[----:B-1----:R-:W-:Y:S01]  /*1380*/  IMAD.MOV R4, RZ, RZ, -R5 ;  /* 0x000000ffff047224 */ /* 0x002fe200078e0a05 */
[----:B------:R-:W-:Y:S02]  /*1390*/  UIMAD UR7, UR10, UR7, UR17 ;  /* 0x000000070a0772a4 */ /* 0x000fe4000f8e0211 */
[----:B------:R-:W-:Y:S01]  /*13a0*/  UISETP.NE.AND UP3, UPT, UR29, URZ, UPT ;  /* 0x0000003f1d00728c */ /* 0x000fe2000bf65270 */
[----:B------:R-:W-:Y:S01]  /*13b0*/  IMAD R6, R4, R8, RZ ;  /* 0x0000000804067224 */ /* 0x000fe200078e02ff */
[----:B------:R-:W-:Y:S01]  /*13c0*/  ULEA.HI UR16, UR16, UR13, URZ, 0x6 ;  /* 0x0000000d10107291 */ /* 0x000fe2000f8f303f */
[----:B------:R-:W-:Y:S01]  /*13d0*/  IMAD.MOV.U32 R4, RZ, RZ, RZ ;  /* 0x000000ffff047224 */ /* 0x000fe200078e00ff */
[----:B------:R-:W-:-:S02]  /*13e0*/  USHF.L.U64.HI UR20, UR47, 0x7, UR59 ;  /* 0x000000072f147899 */ /* 0x000fc4000801023b */
[----:B------:R-:W-:Y:S01]  /*13f0*/  UIADD3 UR48, UR19, UR7, URZ ;  /* 0x0000000713307290 */ /* 0x000fe2000fffe03f */
[----:B------:R-:W-:Y:S01]  /*1400*/  IMAD.HI.U32 R4, R5, R6, R4 ;  /* 0x0000000605047227 */ /* 0x000fe200078e0004 */
[----:B------:R-:W-:Y:S01]  /*1410*/  MOV R5, R7 ;  /* 0x0000000700057202 */ /* 0x000fe20000000f00 */
[----:B------:R-:W-:Y:S02]  /*1420*/  USHF.R.S32.HI UR13, URZ, 0x6, UR21 ;  /* 0x000000063f0d7899 */ /* 0x000fe40008011415 */
[----:B------:R-:W-:Y:S02]  /*1430*/  USHF.R.S32.HI UR7, URZ, 0x6, UR16 ;  /* 0x000000063f077899 */ /* 0x000fe40008011410 */
[----:B------:R-:W-:Y:S01]  /*1440*/  IMAD.HI.U32 R4, R4, R5, RZ ;  /* 0x0000000504047227 */ /* 0x000fe200078e00ff */
[----:B------:R-:W-:Y:S02]  /*1450*/  USEL UR44, UR20, URZ, UP0 ;  /* 0x0000003f142c7287 */ /* 0x000fe40008000000 */
[----:B------:R-:W-:Y:S01]  /*1460*/  UISETP.LT.AND UP0, UPT, UR13, UR7, UPT ;  /* 0x000000070d00728c */ /* 0x000fe2000bf01270 */
[----:B------:R-:W-:Y:S01]  /*1470*/  IMAD.MOV R6, RZ, RZ, -R4 ;  /* 0x000000ffff067224 */ /* 0x000fe200078e0a04 */
[----:B------:R-:W-:Y:S01]  /*1480*/  ULDC UR52, c[0x0][0x2c4] ;  /* 0x0000b10000347ab9 */ /* 0x000fe20000000800 */
[----:B------:R-:W-:-:S02]  /*1490*/  UISETP.NE.AND UP1, UPT, UR32, -0x1, UPT ;  /* 0xffffffff2000788c */ /* 0x000fc4000bf25270 */
[C---:B------:R-:W-:Y:S01]  /*14a0*/  IMAD R5, R8.reuse, R6, R5 ;  /* 0x0000000608057224 */ /* 0x040fe200078e0205 */
[----:B------:R-:W-:Y:S02]  /*14b0*/  @UP3 UIMAD UR16, UR47, UR52, URZ ;  /* 0x000000342f1032a4 */ /* 0x000fe4000f8e023f */
[----:B------:R-:W-:Y:S02]  /*14c0*/  USEL UR36, UR13, UR7, UP0 ;  /* 0x000000070d247287 */ /* 0x000fe40008000000 */
[----:B------:R-:W-:Y:S01]  /*14d0*/  ISETP.GT.U32.AND P1, PT, R8, R5, PT ;  /* 0x000000050800720c */ /* 0x000fe20003f24070 */
[----:B------:R-:W-:Y:S02]  /*14e0*/  @UP3 USEL UR13, UR16, UR6, !UP2 ;  /* 0x00000006100d3287 */ /* 0x000fe4000d000000 */
[----:B------:R-:W-:Y:S01]  /*14f0*/  ULEA UR16, UR36, 0xffffffc0, 0x6 ;  /* 0xffffffc024107891 */ /* 0x000fe2000f8e303f */
[----:B------:R-:W-:Y:S01]  /*1500*/  @UP3 ULDC UR7, c[0x0][0x2e4] ;  /* 0x0000b90000073ab9 */ /* 0x000fe20000000800 */
[----:B------:R-:W-:-:S02]  /*1510*/  UIMAD.WIDE.U32 UR14, UR10, UR6, URZ ;  /* 0x000000060a0e72a5 */ /* 0x000fc4000f8e003f */
[----:B------:R-:W-:Y:S02]  /*1520*/  @UP3 UIMAD UR21, UR57, UR7, UR13 ;  /* 0x00000007391532a4 */ /* 0x000fe4000f8e020d */
[----:B------:R-:W-:Y:S02]  /*1530*/  USHF.R.S32.HI UR20, URZ, 0x1f, UR16 ;  /* 0x0000001f3f147899 */ /* 0x000fe40008011410 */
[----:B------:R-:W-:Y:S02]  /*1540*/  UIADD3 UR7, UP0, UR16, UR45, URZ ;  /* 0x0000002d10077290 */ /* 0x000fe4000ff1e03f */
[----:B------:R-:W-:Y:S01]  /*1550*/  @!P1 IMAD.IADD R5, R5, 0x1, -R8 ;  /* 0x0000000105059824 */ /* 0x000fe200078e0a08 */
[----:B------:R-:W-:Y:S01]  /*1560*/  @!P1 IADD3 R4, R4, 0x1, RZ ;  /* 0x0000000104049810 */ /* 0x000fe20007ffe0ff */
[----:B------:R-:W-:Y:S01]  /*1570*/  USEL UR58, UR18, UR14, !UP2 ;  /* 0x0000000e123a7287 */ /* 0x000fe2000d000000 */
[----:B------:R-:W-:Y:S01]  /*1580*/  PLOP3.LUT P1, PT, PT, PT, UP3, 0x80, 0x0 ;  /* 0x000000000000781c */ /* 0x000fe20003f2f038 */
[----:B------:R-:W-:Y:S01]  /*1590*/  UIMAD UR14, UR11, UR6, URZ ;  /* 0x000000060b0e72a4 */ /* 0x000fe2000f8e023f */
[----:B------:R-:W-:Y:S01]  /*15a0*/  ISETP.GE.U32.AND P0, PT, R5, R8, PT ;  /* 0x000000080500720c */ /* 0x000fe20003f06070 */
[----:B------:R-:W-:Y:S01]  /*15b0*/  ULDC.U8 UR30, c[0x0][0x480] ;  /* 0x00012000001e7ab9 */ /* 0x000fe20000000000 */
[----:B------:R-:W-:Y:S01]  /*15c0*/  LOP3.LUT R5, R9, UR57, RZ, 0x3c, !PT ;  /* 0x0000003909057c12 */ /* 0x000fe2000f8e3cff */
[----:B------:R-:W-:-:S02]  /*15d0*/  UIADD3.X UR13, UR20, UR44, URZ, UP0, !UPT ;  /* 0x0000002c140d7290 */ /* 0x000fc400087fe43f */
[----:B------:R-:W-:Y:S01]  /*15e0*/  UIMAD UR11, UR11, UR7, URZ ;  /* 0x000000070b0b72a4 */ /* 0x000fe2000f8e023f */
[----:B------:R-:W-:Y:S01]  /*15f0*/  ISETP.GE.AND P2, PT, R5, RZ, PT ;  /* 0x000000ff0500720c */ /* 0x000fe20003f46270 */
[----:B------:R-:W-:Y:S02]  /*1600*/  @UP1 UIADD3 UR24, UR25, UR32, URZ ;  /* 0x0000002019181290 */ /* 0x000fe4000fffe03f */
[----:B------:R-:W-:Y:S02]  /*1610*/  @UP1 UIADD3 UR33, UR25, UR32, URZ ;  /* 0x0000002019211290 */ /* 0x000fe4000fffe03f */
[----:B------:R-:W-:Y:S02]  /*1620*/  UIMAD UR50, UR57, UR31, URZ ;  /* 0x0000001f393272a4 */ /* 0x000fe4000f8e023f */
[----:B------:R-:W-:Y:S01]  /*1630*/  @P0 VIADD R4, R4, 0x1 ;  /* 0x0000000104040836 */ /* 0x000fe20000000000 */
[----:B------:R-:W-:Y:S01]  /*1640*/  PLOP3.LUT P0, PT, PT, PT, UP1, 0x80, 0x0 ;  /* 0x000000000000781c */ /* 0x000fe20003f0f018 */
[----:B------:R-:W-:Y:S01]  /*1650*/  UISETP.NE.AND UP4, UPT, UR30, URZ, UPT ;  /* 0x0000003f1e00728c */ /* 0x000fe2000bf85270 */
[----:B------:R-:W-:-:S02]  /*1660*/  @UP1 ULDC.64 UR28, c[0x0][0x250] ;  /* 0x00009400001c1ab9 */ /* 0x000fc40000000a00 */
[----:B------:R-:W-:Y:S01]  /*1670*/  @UP1 ULDC.64 UR30, c[0x0][0x248] ;  /* 0x00009200001e1ab9 */ /* 0x000fe20000000a00 */
[----:B------:R-:W-:Y:S01]  /*1680*/  UIMAD.WIDE.U32 UR22, UR10, UR7, URZ ;  /* 0x000000070a1672a5 */ /* 0x000fe2000f8e003f */
[----:B------:R-:W-:Y:S01]  /*1690*/  IMAD.MOV.U32 R5, RZ, RZ, R4 ;  /* 0x000000ffff057224 */ /* 0x000fe200078e0004 */
[----:B------:R-:W-:Y:S02]  /*16a0*/  @UP2 UIADD3 UR48, UR15, UR14, URZ ;  /* 0x0000000e0f302290 */ /* 0x000fe4000fffe03f */
[----:B------:R-:W-:Y:S02]  /*16b0*/  UIMAD UR7, UR10, UR13, UR11 ;  /* 0x0000000d0a0772a4 */ /* 0x000fe4000f8e020b */
[----:B------:R-:W-:Y:S01]  /*16c0*/  @UP1 UIMAD.WIDE.U32 UR14, UR24, UR30, URZ ;  /* 0x0000001e180e12a5 */ /* 0x000fe2000f8e003f */
[----:B------:R-:W-:Y:S01]  /*16d0*/  @!P2 IADD3 R5, -R5, RZ, RZ ;  /* 0x000000ff0505a210 */ /* 0x000fe20007ffe1ff */
[----:B------:R-:W-:Y:S01]  /*16e0*/  @UP1 UIMAD.WIDE.U32 UR10, UR33, UR28, URZ ;  /* 0x0000001c210a12a5 */ /* 0x000fe2000f8e003f */
[----:B------:R-:W-:Y:S01]  /*16f0*/  @!P3 LOP3.LUT R5, RZ, R9, RZ, 0x33, !PT ;  /* 0x00000009ff05b212 */ /* 0x000fe200078e33ff */
[----:B------:R-:W-:-:S02]  /*1700*/  @!UP3 UIMAD UR17, UR47, UR53, UR57 ;  /* 0x000000352f11b2a4 */ /* 0x000fc4000f8e0239 */
[----:B------:R-:W-:Y:S02]  /*1710*/  @UP1 UIMAD UR18, UR24, UR31, URZ ;  /* 0x0000001f181212a4 */ /* 0x000fe4000f8e023f */
[----:B------:R-:W-:Y:S02]  /*1720*/  @UP1 UIMAD UR13, UR33, UR29, URZ ;  /* 0x0000001d210d12a4 */ /* 0x000fe4000f8e023f */
[----:B------:R-:W-:Y:S02]  /*1730*/  @!UP3 UIMAD UR21, UR17, UR52, URZ ;  /* 0x000000341115b2a4 */ /* 0x000fe4000f8e023f */
[----:B------:R-:W-:Y:S02]  /*1740*/  USEL UR53, UR46, URZ, UP4 ;  /* 0x0000003f2e357287 */ /* 0x000fe4000a000000 */
[----:B------:R-:W-:Y:S02]  /*1750*/  USHF.R.S32.HI UR37, URZ, 0x1f, UR27 ;  /* 0x0000001f3f257899 */ /* 0x000fe4000801141b */
[----:B------:R-:W-:-:S02]  /*1760*/  @!UP2 UIADD3 UR51, UR39, UR35, URZ ;  /* 0x000000232733a290 */ /* 0x000fc4000fffe03f */
[----:B------:R-:W-:Y:S02]  /*1770*/  USHF.R.S32.HI UR55, URZ, 0x1f, UR50 ;  /* 0x0000001f3f377899 */ /* 0x000fe40008011432 */
[----:B------:R-:W-:Y:S02]  /*1780*/  USEL UR54, UR34, URZ, UP4 ;  /* 0x0000003f22367287 */ /* 0x000fe4000a000000 */
        /* <DEDUP_REMOVED lines=18> */
.L_x_888:
        /* <DEDUP_REMOVED lines=13> */
.L_x_889:
        /* <DEDUP_REMOVED lines=11> */
.L_x_890:
[----:B------:R-:W-:Y:S02]  /*1a30*/  ULDC UR6, c[0x0][0x270] ;  /* 0x00009c0000067ab9 */ /* 0x000fe40000000800 */
[----:B------:R-:W-:-:S04]  /*1a40*/  UIMAD UR6, UR47, UR6, UR57 ;  /* 0x000000062f0672a4 */ /* 0x000fc8000f8e0239 */
[----:B------:R-:W-:-:S12]  /*1a50*/  UIMAD UR6, UR6, UR60, URZ ;  /* 0x0000003c060672a4 */ /* 0x000fd8000f8e023f */
.L_x_891:
[----:B------:R-:W1:Y:S01]  /*1a60*/  S2R R26, SR_TID.X ;  /* 0x00000000001a7919 */ /* 0x000e620000002100 */
[----:B------:R-:W2:Y:S01]  /*1a70*/  LDC.64 R12, c[0x0][0x420] ;  /* 0x00010800ff0c7b82 */ /* 0x000ea20000000a00 */
[----:B------:R-:W-:Y:S01]  /*1a80*/  ULDC UR10, c[0x0][0x2dc] ;  /* 0x0000b700000a7ab9 */ /* 0x000fe20000000800 */
[----:B------:R-:W-:Y:S01]  /*1a90*/  ULDC UR11, c[0x0][0x270] ;  /* 0x00009c00000b7ab9 */ /* 0x000fe20000000800 */
[----:B------:R-:W-:Y:S01]  /*1aa0*/  UIADD3 UR24, UR16, UR6, URZ ;  /* 0x0000000610187290 */ /* 0x000fe2000fffe03f */
[----:B------:R-:W-:Y:S01]  /*1ab0*/  BSSY B1, `(.L_x_887) ;  /* 0x00006ec000017945 */ /* 0x000fe20003800000 */
        /* <DEDUP_REMOVED lines=9> */
[----:B------:R-:W-:Y:S02]  /*1b50*/  UIADD3 UR21, UR16, UR21, URZ ;  /* 0x0000001510157290 */ /* 0x000fe4000fffe03f */
[----:B------:R-:W-:Y:S01]  /*1b60*/  UIMAD UR11, UR57, UR11, UR13 ;  /* 0x0000000b390b72a4 */ /* 0x000fe2000f8e020d */
[----:B------:R-:W-:Y:S01]  /*1b70*/  ULDC.64 UR34, c[0x0][0x210] ;  /* 0x0000840000227ab9 */ /* 0x000fe20000000a00 */
[----:B------:R-:W-:Y:S01]  /*1b80*/  ULDC.64 UR40, c[0x0][0x2b0] ;  /* 0x0000ac0000287ab9 */ /* 0x000fe20000000a00 */
[----:B--2---:R-:W-:-:S04]  /*1b90*/  IMAD R14, R12, UR20, RZ ;  /* 0x000000140c0e7c24 */ /* 0x004fc8000f8e02ff */
[----:B------:R-:W-:Y:S01]  /*1ba0*/  IMAD R14, R13, UR16, R14 ;  /* 0x000000100d0e7c24 */ /* 0x000fe2000f8e020e */
[----:B-1----:R-:W-:-:S04]  /*1bb0*/  SHF.R.S32.HI R27, RZ, 0x1f, R26 ;  /* 0x0000001fff1b7819 */ /* 0x002fc8000001141a */
[CC--:B------:R-:W-:Y:S02]  /*1bc0*/  LEA.HI R25, R27.reuse, R26.reuse, RZ, 0x3 ;  /* 0x0000001a1b197211 */ /* 0x0c0fe400078f18ff */
[----:B------:R-:W-:Y:S02]  /*1bd0*/  LEA.HI R17, R27, R26, RZ, 0x5 ;  /* 0x0000001a1b117211 */ /* 0x000fe400078f28ff */
[----:B------:R-:W-:Y:S02]  /*1be0*/  SHF.R.S32.HI R4, RZ, 0x3, R25 ;  /* 0x00000003ff047819 */ /* 0x000fe40000011419 */
[----:B------:R-:W-:Y:S02]  /*1bf0*/  LOP3.LUT R6, R25, 0xfffffff8, RZ, 0xc0, !PT ;  /* 0xfffffff819067812 */ /* 0x000fe400078ec0ff */
[----:B------:R-:W-:Y:S02]  /*1c00*/  SHF.R.S32.HI R19, RZ, 0x1f, R4 ;  /* 0x0000001fff137819 */ /* 0x000fe40000011404 */
[----:B------:R-:W-:Y:S01]  /*1c10*/  IADD3 R10, P1, R4, UR16, RZ ;  /* 0x00000010040a7c10 */ /* 0x000fe2000ff3e0ff */
[----:B------:R-:W-:-:S03]  /*1c20*/  IMAD.IADD R24, R26, 0x1, -R6 ;  /* 0x000000011a187824 */ /* 0x000fc600078e0a06 */
[----:B------:R-:W-:Y:S01]  /*1c30*/  IADD3.X R7, R19, UR20, RZ, P1, !PT ;  /* 0x0000001413077c10 */ /* 0x000fe20008ffe4ff */
[----:B------:R-:W-:Y:S01]  /*1c40*/  IMAD.SHL.U32 R6, R24, 0x8, RZ ;  /* 0x0000000818067824 */ /* 0x000fe200078e00ff */
[----:B------:R-:W-:-:S03]  /*1c50*/  USHF.R.S32.HI UR20, URZ, 0x1f, UR6 ;  /* 0x0000001f3f147899 */ /* 0x000fc60008011406 */
[----:B------:R-:W-:Y:S01]  /*1c60*/  IMAD R8, R7, UR42, RZ ;  /* 0x0000002a07087c24 */ /* 0x000fe2000f8e02ff */
[----:B------:R-:W-:Y:S01]  /*1c70*/  SHF.R.S32.HI R7, RZ, 0x1f, R6 ;  /* 0x0000001fff077819 */ /* 0x000fe20000011406 */
[----:B------:R-:W-:Y:S02]  /*1c80*/  ULEA.HI UR20, UR20, UR6, URZ, 0x6 ;  /* 0x0000000614147291 */ /* 0x000fe4000f8f303f */
[----:B------:R-:W-:Y:S01]  /*1c90*/  IMAD R15, R10, UR43, R8 ;  /* 0x0000002b0a0f7c24 */ /* 0x000fe2000f8e0208 */
[----:B------:R-:W-:Y:S01]  /*1ca0*/  IADD3 R8, P1, R6, UR7, RZ ;  /* 0x0000000706087c10 */ /* 0x000fe2000ff3e0ff */
[----:B------:R-:W-:Y:S01]  /*1cb0*/  IMAD.WIDE.U32 R10, R10, UR42, R6 ;  /* 0x0000002a0a0a7c25 */ /* 0x000fe2000f8e0006 */
[----:B------:R-:W-:Y:S02]  /*1cc0*/  USHF.L.U32 UR7, UR14, 0x6, URZ ;  /* 0x000000060e077899 */ /* 0x000fe4000800063f */
[----:B------:R-:W-:Y:S01]  /*1cd0*/  IADD3.X R9, R7, UR51, RZ, P1, !PT ;  /* 0x0000003307097c10 */ /* 0x000fe20008ffe4ff */
[----:B------:R-:W-:Y:S01]  /*1ce0*/  USHF.R.S32.HI UR20, URZ, 0x6, UR20 ;  /* 0x000000063f147899 */ /* 0x000fe20008011414 */
[----:B------:R-:W-:Y:S01]  /*1cf0*/  IADD3 R10, P2, R10, UR56, RZ ;  /* 0x000000380a0a7c10 */ /* 0x000fe2000ff5e0ff */
[----:B------:R-:W-:Y:S01]  /*1d00*/  UIADD3 UR15, UP2, UP0, UR22, UR7, UR50 ;  /* 0x00000007160f7290 */ /* 0x000fe2000f85e032 */
[----:B------:R-:W-:-:S02]  /*1d10*/  IMAD.WIDE.U32 R8, R12, UR16, R8 ;  /* 0x000000100c087c25 */ /* 0x000fc4000f8e0008 */
[----:B------:R-:W-:Y:S01]  /*1d20*/  IADD3.X R11, R11, UR49, R15, P2, !PT ;  /* 0x000000310b0b7c10 */ /* 0x000fe200097fe40f */
[----:B------:R-:W-:Y:S01]  /*1d30*/  USHF.R.S32.HI UR7, URZ, 0x1f, UR7 ;  /* 0x0000001f3f077899 */ /* 0x000fe20008011407 */
[----:B------:R-:W-:Y:S01]  /*1d40*/  IMAD.IADD R9, R9, 0x1, R14 ;  /* 0x0000000109097824 */ /* 0x000fe200078e020e */
[----:B------:R-:W-:Y:S01]  /*1d50*/  LOP3.LUT R14, R17, 0xffffffe0, RZ, 0xc0, !PT ;  /* 0xffffffe0110e7812 */ /* 0x000fe200078ec0ff */
[----:B------:R-:W-:Y:S01]  /*1d60*/  IMAD.U32 R15, RZ, RZ, UR10 ;  /* 0x0000000aff0f7e24 */ /* 0x000fe2000f8e00ff */
[----:B------:R-:W-:Y:S01]  /*1d70*/  SHF.R.S32.HI R17, RZ, 0x5, R17 ;  /* 0x00000005ff117819 */ /* 0x000fe20000011411 */
[----:B------:R-:W-:Y:S01]  /*1d80*/  UIADD3.X UR6, UR52, UR7, UR55, UP2, UP0 ;  /* 0x0000000734067290 */ /* 0x000fe200097e0437 */
[----:B------:R-:W-:Y:S01]  /*1d90*/  IMAD.WIDE.U32 R10, R16, UR57, R10 ;  /* 0x00000039100a7c25 */ /* 0x000fe2000f8e000a */
[----:B------:R-:W-:Y:S02]  /*1da0*/  UIADD3 UR7, UP3, UP2, UR54, UR15, UR58 ;  /* 0x0000000f36077290 */ /* 0x000fe4000fa7e03a */
[----:B------:R-:W-:Y:S01]  /*1db0*/  UIMAD UR10, UR17, UR18, URZ ;  /* 0x00000012110a72a4 */ /* 0x000fe2000f8e023f */
[----:B------:R-:W-:Y:S01]  /*1dc0*/  IMAD.IADD R14, R26, 0x1, -R14 ;  /* 0x000000011a0e7824 */ /* 0x000fe200078e0a0e */
[----:B------:R-:W-:Y:S01]  /*1dd0*/  UIADD3.X UR6, UR53, UR6, UR48, UP3, UP2 ;  /* 0x0000000635067290 */ /* 0x000fe20009fe4430 */
[----:B------:R-:W-:Y:S01]  /*1de0*/  IMAD.WIDE.U32 R8, R15, UR57, R8 ;  /* 0x000000390f087c25 */ /* 0x000fe2000f8e0008 */
[----:B------:R-:W-:Y:S01]  /*1df0*/  UIMAD UR19, UR57, UR19, UR10 ;  /* 0x00000013391372a4 */ /* 0x000fe2000f8e020a */
[----:B------:R-:W-:Y:S01]  /*1e00*/  LEA R30, P3, R10, UR34, 0x1 ;  /* 0x000000220a1e7c11 */ /* 0x000fe2000f8608ff */
[----:B------:R-:W-:Y:S01]  /*1e10*/  ULDC.64 UR16, c[0x0][0x400] ;  /* 0x0001000000107ab9 */ /* 0x000fe20000000a00 */
[----:B------:R-:W-:Y:S01]  /*1e20*/  IMAD R15, R17, UR14, R14 ;  /* 0x0000000e110f7c24 */ /* 0x000fe2000f8e020e */
[----:B------:R-:W-:Y:S01]  /*1e30*/  ULDC.64 UR22, c[0x0][0x3e0] ;  /* 0x0000f80000167ab9 */ /* 0x000fe20000000a00 */
[----:B------:R-:W-:Y:S01]  /*1e40*/  VIADD R9, R9, UR11 ;  /* 0x0000000b09097c36 */ /* 0x000fe20008000000 */
[----:B------:R-:W-:Y:S01]  /*1e50*/  UISETP.LT.AND UP0, UPT, URZ, UR20, UPT ;  /* 0x000000143f00728c */ /* 0x000fe2000bf01270 */
[-C--:B------:R-:W-:Y:S01]  /*1e60*/  IMAD R16, R19, R12.reuse, RZ ;  /* 0x0000000c13107224 */ /* 0x080fe200078e02ff */
[----:B------:R-:W-:Y:S01]  /*1e70*/  IADD3 R14, P1, R15, UR7, RZ ;  /* 0x000000070f0e7c10 */ /* 0x000fe2000ff3e0ff */
[----:B------:R-:W-:Y:S01]  /*1e80*/  IMAD.WIDE.U32 R8, R4, R12, R8 ;  /* 0x0000000c04087225 */ /* 0x000fe200078e0008 */
[----:B------:R-:W-:-:S02]  /*1e90*/  USEL UR20, URZ, UR20, !UP0 ;  /* 0x000000143f147287 */ /* 0x000fc4000c000000 */
[----:B------:R-:W-:Y:S01]  /*1ea0*/  LEA.HI.X.SX32 R15, R15, UR6, 0x1, P1 ;  /* 0x000000060f0f7c11 */ /* 0x000fe200088f0eff */
[----:B------:R-:W-:Y:S01]  /*1eb0*/  IMAD R16, R4, R13, R16 ;  /* 0x0000000d04107224 */ /* 0x000fe200078e0210 */
[----:B------:R-:W-:Y:S01]  /*1ec0*/  LEA R20, P1, R14, UR16, 0x2 ;  /* 0x000000100e147c11 */ /* 0x000fe2000f8210ff */
[----:B------:R-:W-:Y:S01]  /*1ed0*/  VIADD R11, R11, UR19 ;  /* 0x000000130b0b7c36 */ /* 0x000fe20008000000 */
[----:B------:R-:W-:Y:S01]  /*1ee0*/  LEA R32, P2, R8, UR22, 0x1 ;  /* 0x0000001608207c11 */ /* 0x000fe2000f8408ff */
[----:B------:R-:W-:Y:S01]  /*1ef0*/  IMAD.IADD R9, R9, 0x1, R16 ;  /* 0x0000000109097824 */ /* 0x000fe200078e0210 */
[----:B------:R-:W-:Y:S01]  /*1f00*/  LEA.HI.X R21, R14, UR17, R15, 0x2, P1 ;  /* 0x000000110e157c11 */ /* 0x000fe200088f140f */
[----:B------:R-:W-:Y:S01]  /*1f10*/  UISETP.GT.AND UP0, UPT, UR36, UR20, UPT ;  /* 0x000000142400728c */ /* 0x000fe2000bf04270 */
[----:B------:R-:W-:Y:S01]  /*1f20*/  LEA.HI.X R31, R10, UR35, R11, 0x1, P3 ;  /* 0x000000230a1f7c11 */ /* 0x000fe200098f0c0b */
[----:B------:R-:W-:Y:S01]  /*1f30*/  ULDC.64 UR50, c[0x0][0x478] ;  /* 0x00011e0000327ab9 */ /* 0x000fe20000000a00 */
[----:B------:R-:W-:Y:S01]  /*1f40*/  LEA.HI.X R33, R8, UR23, R9, 0x1, P2 ;  /* 0x0000001708217c11 */ /* 0x000fe200090f0c09 */
[----:B------:R1:W-:Y:S01]  /*1f50*/  STL.64 [R1+0x30], R20 ;  /* 0x0000301401007387 */ /* 0x0003e20000100a00 */
[----:B------:R-:W-:Y:S01]  /*1f60*/  UIMAD.WIDE UR10, UR21, 0x4, UR40 ;  /* 0x00000004150a78a5 */ /* 0x000fe2000f8e0228 */
[----:B------:R-:W-:Y:S01]  /*1f70*/  PLOP3.LUT P1, PT, PT, PT, UP0, 0x80, 0x0 ;  /* 0x000000000000781c */ /* 0x000fe20003f2f008 */
[----:B------:R-:W-:Y:S01]  /*1f80*/  UIMAD.WIDE UR18, UR24, 0x4, UR50 ;  /* 0x00000004181278a5 */ /* 0x000fe2000f8e0232 */
[----:B------:R1:W-:Y:S01]  /*1f90*/  STL.64 [R1+0x40], R30 ;  /* 0x0000401e01007387 */ /* 0x0003e20000100a00 */
[----:B------:R-:W-:-:S03]  /*1fa0*/  UIADD3 UR6, UR36, -0x1, URZ ;  /* 0xffffffff24067890 */ /* 0x000fc6000fffe03f */
[----:B------:R1:W-:Y:S01]  /*1fb0*/  STL.64 [R1+0x38], R32 ;  /* 0x0000382001007387 */ /* 0x0003e20000100a00 */
[----:B------:R-:W-:Y:S01]  /*1fc0*/  UMOV UR16, UR10 ;  /* 0x0000000a00107c82 */ /* 0x000fe20008000000 */
[----:B------:R-:W-:Y:S01]  /*1fd0*/  UMOV UR15, UR11 ;  /* 0x0000000b000f7c82 */ /* 0x000fe20008000000 */
[----:B------:R-:W-:-:S04]  /*1fe0*/  UMOV UR17, UR19 ;  /* 0x0000001300117c82 */ /* 0x000fc80008000000 */
        /* <DEDUP_REMOVED lines=20> */
.L_x_893:
        /* <DEDUP_REMOVED lines=19> */
.L_x_894:
        /* <DEDUP_REMOVED lines=32> */
.L_x_896:
[----:B------:R-:W-:Y:S05]  /*2460*/  BSYNC B0 ;  /* 0x0000000000007941 */ /* 0x000fea0003800000 */
.L_x_895:
        /* <DEDUP_REMOVED lines=15> */
.L_x_898:
[----:B------:R-:W-:Y:S05]  /*2560*/  BSYNC B0 ;  /* 0x0000000000007941 */ /* 0x000fea0003800000 */
.L_x_897:
        /* <DEDUP_REMOVED lines=28> */
.L_x_900:
[----:B------:R-:W-:Y:S05]  /*2730*/  BSYNC B0 ;  /* 0x0000000000007941 */ /* 0x000fea0003800000 */
.L_x_899:
        /* <DEDUP_REMOVED lines=16> */
.L_x_892:
        /* <DEDUP_REMOVED lines=23> */
[----:B------:R-:W-:Y:S01]  /*29b0*/  UIADD3 UR21, UR27, UR12, URZ ;  /* 0x0000000c1b157290 */ /* 0x000fe2000fffe03f */
        /* <DEDUP_REMOVED lines=43> */
[----:B------:R-:W-:Y:S01]  /*2c70*/  ULDC UR24, c[0x0][0x398] ;  /* 0x0000e60000187ab9 */ /* 0x000fe20000000800 */
        /* <DEDUP_REMOVED lines=14> */
[----:B------:R-:W-:Y:S01]  /*2d60*/  IADD3.X R17, R11, UR46, R10, P1, !PT ;  /* 0x0000002e0b117c10 */ /* 0x000fe20008ffe40a */
[----:B------:R-:W-:-:S02]  /*2d70*/  UIMAD.WIDE.U32 UR10, UR42, 0x40, URZ ;  /* 0x000000402a0a78a5 */ /* 0x000fc4000f8e003f */
[----:B------:R-:W-:Y:S02]  /*2d80*/  IMAD R8, R18, UR22, RZ ;  /* 0x0000001612087c24 */ /* 0x000fe4000f8e02ff */
        /* <DEDUP_REMOVED lines=14> */
[----:B------:R-:W-:Y:S01]  /*2e70*/  UIADD3 UR22, -UR5, 0x40, UR21 ;  /* 0x0000004005167890 */ /* 0x000fe2000fffe115 */
        /* <DEDUP_REMOVED lines=50> */
[----:B------:R3:W-:Y:S01]  /*31a0*/  @!P1 LDGSTS.E.BYPASS.LTC128B.128 [R28+0xa000], desc[UR8][R32.64+0x100] ;  /* 0x0a000100201c9fae */ /* 0x0007e2000b901d48 */
        /* <DEDUP_REMOVED lines=22> */
[----:B------:R-:W-:-:S02]  /*3310*/  ISETP.GE.AND P1, PT, R29, UR7, PT ;  /* 0x000000071d007c0c */ /* 0x000fc4000bf26270 */
[----:B---3--:R-:W-:Y:S01]  /*3320*/  CS2R R32, SRZ ;  /* 0x0000000000207805 */ /* 0x008fe2000001ff00 */
[C---:B-1----:R-:W-:Y:S01]  /*3330*/  IMAD.SHL.U32 R13, R29.reuse, 0x4, RZ ;  /* 0x000000041d0d7824 */ /* 0x042fe200078e00ff */
[----:B------:R-:W-:Y:S01]  /*3340*/  @P2 STS.128 [R28+0x1000], RZ ;  /* 0x001000ff1c002388 */ /* 0x000fe20000000c00 */
[----:B------:R-:W-:Y:S01]  /*3350*/  SHF.L.U64.HI R12, R29, 0x2, R8 ;  /* 0x000000021d0c7819 */ /* 0x000fe20000010208 */
[----:B------:R-:W-:Y:S01]  /*3360*/  IMAD.MOV.U32 R8, RZ, RZ, 0x7f800000 ;  /* 0x7f800000ff087424 */ /* 0x000fe200078e00ff */
[----:B------:R-:W-:Y:S01]  /*3370*/  CS2R R22, SRZ ;  /* 0x0000000000167805 */ /* 0x000fe2000001ff00 */
[----:B------:R-:W-:Y:S01]  /*3380*/  @P2 STS.128 [R28+0x3000], RZ ;  /* 0x003000ff1c002388 */ /* 0x000fe20000000c00 */
[----:B------:R-:W-:Y:S01]  /*3390*/  CS2R R20, SRZ ;  /* 0x0000000000147805 */ /* 0x000fe2000001ff00 */
[----:B------:R-:W-:Y:S01]  /*33a0*/  UMOV UR13, UR14 ;  /* 0x0000000e000d7c82 */ /* 0x000fe20008000000 */
[----:B------:R-:W-:Y:S01]  /*33b0*/  UIADD3 UR23, UR27, 0x40, URZ ;  /* 0x000000401b177890 */ /* 0x000fe2000fffe03f */
[----:B------:R-:W-:Y:S01]  /*33c0*/  @P2 STS.128 [R28+0x5000], RZ ;  /* 0x005000ff1c002388 */ /* 0x000fe20000000c00 */
[----:B------:R-:W-:Y:S01]  /*33d0*/  UIADD3 UR22, UR22, -UR38, URZ ;  /* 0x8000002616167290 */ /* 0x000fe2000fffe03f */
[----:B------:R-:W-:-:S02]  /*33e0*/  ULDC UR7, c[0x0][0x39c] ;  /* 0x0000e70000077ab9 */ /* 0x000fc40000000800 */
        /* <DEDUP_REMOVED lines=49> */
[----:B------:R-:W-:-:S02]  /*3700*/  LOP3.LUT R6, R4, 0xfffffffe, RZ, 0xc0, !PT ;  /* 0xfffffffe04067812 */ /* 0x000fc400078ec0ff */
[----:B------:R-:W-:Y:S02]  /*3710*/  LOP3.LUT R4, R7, 0x1c0, RZ, 0xc0, !PT ;  /* 0x000001c007047812 */ /* 0x000fe400078ec0ff */
[----:B------:R-:W-:Y:S01]  /*3720*/  LEA.HI R7, R27, R26, RZ, 0x7 ;  /* 0x0000001a1b077211 */ /* 0x000fe200078f38ff */
[----:B------:R-:W-:Y:S01]  /*3730*/  IMAD.IADD R5, R5, 0x1, -R6 ;  /* 0x0000000105057824 */ /* 0x000fe200078e0a06 */
[----:B------:R-:W-:Y:S02]  /*3740*/  LOP3.LUT R6, R4, 0x8, R25, 0xf8, !PT ;  /* 0x0000000804067812 */ /* 0x000fe400078ef819 */
[----:B------:R-:W-:Y:S01]  /*3750*/  SHF.R.U32.HI R4, RZ, 0x3, R4 ;  /* 0x00000003ff047819 */ /* 0x000fe20000011604 */
[----:B------:R-:W-:Y:S01]  /*3760*/  IMAD.SHL.U32 R5, R5, 0x200, RZ ;  /* 0x0000020005057824 */ /* 0x000fe200078e00ff */
[----:B------:R-:W-:Y:S02]  /*3770*/  SHF.R.S32.HI R7, RZ, 0x7, R7 ;  /* 0x00000007ff077819 */ /* 0x000fe40000011407 */
[----:B------:R-:W-:-:S03]  /*3780*/  LOP3.LUT R4, R6, R4, RZ, 0x3c, !PT ;  /* 0x0000000406047212 */ /* 0x000fc600078e3cff */
[----:B------:R-:W-:Y:S01]  /*3790*/  IMAD R5, R7, 0x800, R5 ;  /* 0x0000080007057824 */ /* 0x000fe200078e0205 */
[----:B------:R-:W-:-:S03]  /*37a0*/  SEL R240, R240, 0xffffffe0, !P0 ;  /* 0xffffffe0f0f07807 */ /* 0x000fc60004000000 */
[----:B------:R-:W-:Y:S01]  /*37b0*/  IMAD.IADD R4, R5, 0x1, R4 ;  /* 0x0000000105047824 */ /* 0x000fe200078e0204 */
[----:B----4-:R1:W-:Y:S01]  /*37c0*/  STL [R1+0x58], R9 ;  /* 0x0000580901007387 */ /* 0x0103e20000100800 */
[----:B------:R-:W-:-:S05]  /*37d0*/  IMAD.IADD R240, R240, 0x1, R252 ;  /* 0x00000001f0f07824 */ /* 0x000fca00078e02fc */
[----:B------:R4:W2:Y:S04]  /*37e0*/  LDSM.16.M88.4 R172, [R240] ;  /* 0x00000000f0ac783b */ /* 0x0008a80000000200 */
[----:B------:R4:W2:Y:S04]  /*37f0*/  LDSM.16.M88.4 R176, [R240+0x800] ;  /* 0x00080000f0b0783b */ /* 0x0008a80000000200 */
[----:B------:R4:W2:Y:S04]  /*3800*/  LDSM.16.M88.4 R204, [R240+0x2000] ;  /* 0x00200000f0cc783b */ /* 0x0008a80000000200 */
[----:B------:R4:W2:Y:S04]  /*3810*/  LDSM.16.M88.4 R208, [R240+0x2800] ;  /* 0x00280000f0d0783b */ /* 0x0008a80000000200 */
[----:B------:R4:W2:Y:S01]  /*3820*/  LDSM.16.M88.4 R236, [R240+0x4000] ;  /* 0x00400000f0ec783b */ /* 0x0008a20000000200 */
[----:B-1----:R-:W-:-:S03]  /*3830*/  LEA R9, R4, UR4, 0x1 ;  /* 0x0000000404097c11 */ /* 0x002fc6000f8e08ff */
        /* <DEDUP_REMOVED lines=10> */
[----:B------:R-:W-:Y:S02]  /*38e0*/  CS2R R26, SRZ ;  /* 0x00000000001a7805 */ /* 0x000fe4000001ff00 */
[----:B------:R-:W-:Y:S01]  /*38f0*/  CS2R R24, SRZ ;  /* 0x0000000000187805 */ /* 0x000fe2000001ff00 */
[----:B-----5:R4:W1:Y:S04]  /*3900*/  LDSM.16.M88.4 R156, [R8] ;  /* 0x00000000089c783b */ /* 0x0208680000000200 */
[----:B------:R4:W1:Y:S04]  /*3910*/  LDSM.16.M88.4 R160, [R8+0x800] ;  /* 0x0008000008a0783b */ /* 0x0008680000000200 */
[----:B------:R4:W1:Y:S04]  /*3920*/  LDSM.16.M88.4 R188, [R8+0x2000] ;  /* 0x0020000008bc783b */ /* 0x0008680000000200 */
[----:B------:R4:W1:Y:S04]  /*3930*/  LDSM.16.M88.4 R192, [R8+0x2800] ;  /* 0x0028000008c0783b */ /* 0x0008680000000200 */
[----:B------:R4:W1:Y:S04]  /*3940*/  LDSM.16.M88.4 R220, [R8+0x4000] ;  /* 0x0040000008dc783b */ /* 0x0008680000000200 */
[----:B--23--:R4:W1:Y:S02]  /*3950*/  LDSM.16.M88.4 R224, [R8+0x4800] ;  /* 0x0048000008e0783b */ /* 0x00c8640000000200 */
.L_x_906:
[----:B------:R-:W2:Y:S01]  /*3960*/  LDL R84, [R1+0x8] ;  /* 0x0000080001547983 */ /* 0x000ea20000100800 */
[----:B------:R-:W-:Y:S01]  /*3970*/  USHF.L.U32 UR11, UR6, 0x6, URZ ;  /* 0x00000006060b7899 */ /* 0x000fe2000800063f */
[----:B------:R-:W-:Y:S02]  /*3980*/  UMOV UR10, UR61 ;  /* 0x0000003d000a7c82 */ /* 0x000fe40008000000 */
[----:B------:R-:W4:Y:S01]  /*3990*/  LDL R83, [R1] ;  /* 0x0000000001537983 */ /* 0x000f220000100800 */
[----:B------:R-:W-:Y:S03]  /*39a0*/  UISETP.GE.AND UP0, UPT, UR11, UR22, UPT ;  /* 0x000000160b00728c */ /* 0x000fe6000bf06270 */
[----:B------:R-:W3:Y:S04]  /*39b0*/  LDL R81, [R1+0x4] ;  /* 0x0000040001517983 */ /* 0x000ee80000100800 */
[----:B------:R-:W3:Y:S04]  /*39c0*/  LDL R82, [R1+0xc] ;  /* 0x00000c0001527983 */ /* 0x000ee80000100800 */
[----:B------:R-:W3:Y:S04]  /*39d0*/  LDL R80, [R1+0x18] ;  /* 0x0000180001507983 */ /* 0x000ee80000100800 */
[----:B------:R-:W3:Y:S04]  /*39e0*/  LDL R79, [R1+0x14] ;  /* 0x00001400014f7983 */ /* 0x000ee80000100800 */
[----:B------:R-:W3:Y:S04]  /*39f0*/  LDL R78, [R1+0x10] ;  /* 0x00001000014e7983 */ /* 0x000ee80000100800 */
[----:B------:R-:W0:Y:S04]  /*3a00*/  LDGDEPBAR ;  /* 0x00000000000079af */ /* 0x000e280000000000 */
[----:B------:R-:W3:Y:S04]  /*3a10*/  LDL R77, [R1+0x64] ;  /* 0x00006400014d7983 */ /* 0x000ee80000100800 */
[----:B------:R-:W3:Y:S01]  /*3a20*/  LDL R76, [R1+0x60] ;  /* 0x00006000014c7983 */ /* 0x000ee20000100800 */
[----:B------:R-:W-:Y:S04]  /*3a30*/  DEPBAR.LE SB0, 0x0 ;  /* 0x000080000000791a */ /* 0x000fe80000000000 */
[----:B------:R-:W-:Y:S06]  /*3a40*/  BAR.SYNC.DEFER_BLOCKING 0x0 ;  /* 0x0000000000007b1d */ /* 0x000fec0000010000 */
[----:B--2---:R-:W-:Y:S04]  /*3a50*/  LDSM.16.M88.4 R16, [R84] ;  /* 0x000000005410783b */ /* 0x004fe80000000200 */
[----:B-1--4-:R-:W2:Y:S04]  /*3a60*/  LDSM.16.M88.4 R8, [R83+0xc000] ;  /* 0x00c000005308783b */ /* 0x012ea80000000200 */
        /* <DEDUP_REMOVED lines=79> */
[----:B------:R-:W2:Y:S11]  /*3f60*/  LDSM.16.M88.4 R72, [R78+0x4800] ;  /* 0x004800004e48783b */ /* 0x000eb60000000200 */
[----:B------:R-:W-:Y:S06]  /*3f70*/  @!UPT UIADD3 URZ, URZ, URZ, URZ ;  /* 0x0000003f3f3ff290 */ /* 0x000fec000fffe03f */
        /* <DEDUP_REMOVED lines=8> */
[----:B------:R-:W-:Y:S05]  /*4000*/  FMUL.FTZ R11, R11, UR7 ;  /* 0x000000070b0b7c20 */ /* 0x000fea0008410000 */
[----:B------:R3:W1:Y:S10]  /*4010*/  MUFU.TANH R84, R5 ;  /* 0x0000000500547308 */ /* 0x0006740000002400 */
[----:B------:R3:W1:Y:S01]  /*4020*/  MUFU.TANH R83, R6 ;  /* 0x0000000600537308 */ /* 0x0006620000002400 */
[C---:B--2---:R-:W-:Y:S09]  /*4030*/  HMMA.16816.F32.BF16 R12, R68.reuse, R72, R12 ;  /* 0x00000048440c723c */ /* 0x044ff2000004180c */
[----:B------:R3:W2:Y:S01]  /*4040*/  MUFU.TANH R82, R7 ;  /* 0x0000000700527308 */ /* 0x0006a20000002400 */
        /* <DEDUP_REMOVED lines=26> */
[----:B--2-4-:R-:W-:Y:S05]  /*41f0*/  @!P0 BRA `(.L_x_902) ;  /* 0x0000000000648947 */ /* 0x014fea0003800000 */
[----:B-1-3--:R-:W-:Y:S01]  /*4200*/  MOV R12, R94 ;  /* 0x0000005e000c7202 */ /* 0x00afe20000000f00 */
        /* <DEDUP_REMOVED lines=24> */
.L_x_902:
[----:B------:R-:W2:Y:S01]  /*4390*/  LDL R70, [R1+0x70] ;  /* 0x0000700001467983 */ /* 0x000ea20000100800 */
[----:B------:R-:W-:Y:S01]  /*43a0*/  UIADD3 UR14, UR5, 0x1, -UR12 ;  /* 0x00000001050e7890 */ /* 0x000fe2000fffe80c */
[----:B---3--:R-:W-:Y:S01]  /*43b0*/  IMAD.U32 R4, RZ, RZ, UR26 ;  /* 0x0000001aff047e24 */ /* 0x008fe2000f8e00ff */
[----:B------:R-:W-:Y:S01]  /*43c0*/  UIADD3 UR13, -UR10, UR5, -UR12 ;  /* 0x000000050a0d7290 */ /* 0x000fe2000fffe90c */
[----:B------:R-:W3:Y:S01]  /*43d0*/  LDL R5, [R1+0x74] ;  /* 0x0000740001057983 */ /* 0x000ee20000100800 */
[----:B------:R-:W-:Y:S02]  /*43e0*/  IMAD.U32 R15, RZ, RZ, UR24 ;  /* 0x00000018ff0f7e24 */ /* 0x000fe4000f8e00ff */
        /* <DEDUP_REMOVED lines=30> */
[----:B-1----:R-:W-:Y:S02]  /*45d0*/  FSEL R18, R84, -INF , !P0 ;  /* 0xff80000054127808 */ /* 0x002fe40004000000 */
        /* <DEDUP_REMOVED lines=35> */
.L_x_903:
[----:B------:R-:W2:Y:S01]  /*4810*/  LDL R4, [R1+0x58] ;  /* 0x0000580001047983 */ /* 0x000ea20000100800 */
[----:B------:R-:W-:Y:S03]  /*4820*/  UISETP.GT.AND UP0, UPT, UR6, UR20, UPT ;  /* 0x000000140600728c */ /* 0x000fe6000bf04270 */
[----:B------:R-:W3:Y:S03]  /*4830*/  LDL R71, [R1+0x5c] ;  /* 0x00005c0001477983 */ /* 0x000ee60000100800 */
[----:B------:R-:W-:Y:S01]  /*4840*/  PLOP3.LUT P3, PT, PT, PT, UP0, 0x80, 0x0 ;  /* 0x000000000000781c */ /* 0x000fe20003f6f008 */
        /* <DEDUP_REMOVED lines=31> */
[----:B-1----:R-:W-:Y:S05]  /*4a40*/  FSEL R4, R70, RZ, P0 ;  /* 0x000000ff46047208 */ /* 0x002fea0000000000 */
        /* <DEDUP_REMOVED lines=309> */
.L_x_904:
        /* <DEDUP_REMOVED lines=389> */
.L_x_905:
        /* <DEDUP_REMOVED lines=177> */
.L_x_907:
        /* <DEDUP_REMOVED lines=23> */
.L_x_908:
        /* <DEDUP_REMOVED lines=47> */
.L_x_910:
[----:B------:R-:W-:Y:S05]  /*8560*/  BSYNC B0 ;  /* 0x0000000000007941 */ /* 0x000fea0003800000 */
.L_x_909:
        /* <DEDUP_REMOVED lines=16> */
.L_x_912:
[----:B------:R-:W-:Y:S05]  /*8670*/  BSYNC B0 ;  /* 0x0000000000007941 */ /* 0x000fea0003800000 */
.L_x_911:
        /* <DEDUP_REMOVED lines=31> */
.L_x_914:
[----:B------:R-:W-:Y:S05]  /*8870*/  BSYNC B0 ;  /* 0x0000000000007941 */ /* 0x000fea0003800000 */
.L_x_913:
        /* <DEDUP_REMOVED lines=15> */
.L_x_901:
[----:B------:R-:W-:Y:S05]  /*8970*/  BSYNC B1 ;  /* 0x0000000000017941 */ /* 0x000fea0003800000 */
.L_x_887:
        /* <DEDUP_REMOVED lines=8> */
.L_x_915:
[----:B------:R-:W-:Y:S05]  /*8a00*/  EXIT ;  /* 0x000000000000794d */ /* 0x000fea0003800000 */
.L_x_917:
        /* <DEDUP_REMOVED lines=15> */
.L_x_1604:


//--------------------- .text._ZN5flash44flash_bwd_dq_dk_dv_loop_seqk_parallel_kernelI23Flash_bwd_kernel_traitsILi192ELi64ELi64ELi8ELi4ELi2ELi2ELb1ELb1EN7cutlass10bfloat16_tE19Flash_kernel_traitsILi192ELi64ELi64ELi8ES3_EELb1ELb0ELb1ELb1ELb0ELb0ELb0EEEvNS_16Flash_bwd_paramsE --------------------------
	.section	.text._ZN5flash44flash_bwd_dq_dk_dv_loop_seqk_parallel_kernelI23Flash_bwd_kernel_traitsILi192ELi64ELi64ELi8ELi4ELi2ELi2ELb1ELb1EN7cutlass10bfloat16_tE19Flash_kernel_traitsILi192ELi64ELi64ELi8ES3_EELb1ELb0ELb1ELb1ELb0ELb0ELb0EEEvNS_16Flash_bwd_paramsE,"ax",@progbits
	.align	128
        .global         _ZN5flash44flash_bwd_dq_dk_dv_loop_seqk_parallel_kernelI23Flash_bwd_kernel_traitsILi192ELi64ELi64ELi8ELi4ELi2ELi2ELb1ELb1EN7cutlass10bfloat16_tE19Flash_kernel_traitsILi192ELi64ELi64ELi8ES3_EELb1ELb0ELb1ELb1ELb0ELb0ELb0EEEvNS_16Flash_bwd_paramsE
        .type           _ZN5flash44flash_bwd_dq_dk_dv_loop_seqk_parallel_kernelI23Flash_bwd_kernel_traitsILi192ELi64ELi64ELi8ELi4ELi2ELi2ELb1ELb1EN7cutlass10bfloat16_tE19Flash_kernel_traitsILi192ELi64ELi64ELi8ES3_EELb1ELb0ELb1ELb1ELb0ELb0ELb0EEEvNS_16Flash_bwd_paramsE,@function
        .size           _ZN5flash44flash_bwd_dq_dk_dv_loop_seqk_parallel_kernelI23Flash_bwd_kernel_traitsILi192ELi64ELi64ELi8ELi4ELi2ELi2ELb1ELb1EN7cutlass10bfloat16_tE19Flash_kernel_traitsILi192ELi64ELi64ELi8ES3_EELb1ELb0ELb1ELb1ELb0ELb0ELb0EEEvNS_16Flash_bwd_paramsE,(.L_x_1605 - _ZN5flash44flash_bwd_dq_dk_dv_loop_seqk_parallel_kernelI23Flash_bwd_kernel_traitsILi192ELi64ELi64ELi8ELi4ELi2ELi2ELb1ELb1EN7cutlass10bfloat16_tE19Flash_kernel_traitsILi192ELi64ELi64ELi8ES3_EELb1ELb0ELb1ELb1ELb0ELb0ELb0EEEvNS_16Flash_bwd_paramsE)
        .other          _ZN5flash44flash_bwd_dq_dk_dv_loop_seqk_parallel_kernelI23Flash_bwd_kernel_traitsILi192ELi64ELi64ELi8ELi4ELi2ELi2ELb1ELb1EN7cutlass10bfloat16_tE19Flash_kernel_traitsILi192ELi64ELi64ELi8ES3_EELb1ELb0ELb1ELb1ELb0ELb0ELb0EEEvNS_16Flash_bwd_paramsE,@"STO_CUDA_ENTRY STV_DEFAULT"
_ZN5flash44flash_bwd_dq_dk_dv_loop_seqk_parallel_kernelI23Flash_bwd_kernel_traitsILi192ELi64ELi64ELi8ELi4ELi2ELi2ELb1ELb1EN7cutlass10bfloat16_tE19Flash_kernel_traitsILi192ELi64ELi64ELi8ES3_EELb1ELb0ELb1ELb1ELb0ELb0ELb0EEEvNS_16Flash_bwd_paramsE:
.text._ZN5flash44flash_bwd_dq_dk_dv_loop_seqk_parallel_kernelI23Flash_bwd_kernel_traitsILi192ELi64ELi64ELi8ELi4ELi2ELi2ELb1ELb1EN7cutlass10bfloat16_tE19Flash_kernel_traitsILi192ELi64ELi64ELi8ES3_EELb1ELb0ELb1ELb1ELb0ELb0ELb0EEEvNS_16Flash_bwd_paramsE:
        /* <DEDUP_REMOVED lines=70> */
[----:B------:R-:W-:Y:S02]  /*0460*/  SHF.R.S32.HI R9, RZ, 0x7, R15 ;  /* 0x00000007ff097819 */ /* 0x000fe4000001140f */
[----:B------:R-:W-:-:S02]  /*0470*/  LOP3.LUT P4, RZ, R5, 0x4, RZ, 0xc0, !PT ;  /* 0x0000000405ff7812 */ /* 0x000fc4000788c0ff */
[----:B------:R-:W-:Y:S02]  /*0480*/  LOP3.LUT P3, RZ, R5, 0x2, RZ, 0xc0, !PT ;  /* 0x0000000205ff7812 */ /* 0x000fe4000786c0ff */
[----:B------:R-:W-:Y:S01]  /*0490*/  LEA.HI R15, R3, R12, RZ, 0x3 ;  /* 0x0000000c030f7211 */ /* 0x000fe200078f18ff */
[----:B------:R-:W-:Y:S01]  /*04a0*/  IMAD.SHL.U32 R3, R14, 0x200, RZ ;  /* 0x000002000e037824 */ /* 0x000fe200078e00ff */
[--C-:B------:R-:W-:Y:S02]  /*04b0*/  LOP3.LUT R5, R0, 0x8, R13.reuse, 0xf8, !PT ;  /* 0x0000000800057812 */ /* 0x100fe400078ef80d */
[----:B------:R-:W-:Y:S02]  /*04c0*/  SHF.R.U32.HI R2, RZ, 0x3, R0 ;  /* 0x00000003ff027819 */ /* 0x000fe40000011600 */
[----:B------:R-:W-:Y:S02]  /*04d0*/  LOP3.LUT R4, R4, 0x8, R13, 0xf8, !PT ;  /* 0x0000000804047812 */ /* 0x000fe400078ef80d */
[----:B------:R-:W-:Y:S01]  /*04e0*/  LOP3.LUT R0, R5, R2, RZ, 0x3c, !PT ;  /* 0x0000000205007212 */ /* 0x000fe200078e3cff */
[----:B------:R-:W-:Y:S01]  /*04f0*/  IMAD R5, R9, 0x800, R3 ;  /* 0x0000080009057824 */ /* 0x000fe200078e0203 */
[----:B------:R-:W-:Y:S01]  /*0500*/  LOP3.LUT R2, R3, R4, R2, 0xf6, !PT ;  /* 0x0000000403027212 */ /* 0x000fe200078ef602 */
[----:B------:R-:W-:Y:S01]  /*0510*/  IMAD.SHL.U32 R9, R9, 0x20, RZ ;  /* 0x0000002009097824 */ /* 0x000fe200078e00ff */
        /* <DEDUP_REMOVED lines=15> */
[----:B------:R-:W-:Y:S01]  /*0610*/  IMAD.SHL.U32 R10, R6, 0x40, RZ ;  /* 0x00000040060a7824 */ /* 0x000fe200078e00ff */
[----:B------:R-:W-:Y:S01]  /*0620*/  LOP3.LUT R9, R3, 0x20, R9, 0xf8, !PT ;  /* 0x0000002003097812 */ /* 0x000fe200078ef809 */
[----:B------:R-:W-:Y:S01]  /*0630*/  IMAD R11, R20, 0x400, R7 ;  /* 0x00000400140b7824 */ /* 0x000fe200078e0207 */
[----:B------:R-:W-:-:S02]  /*0640*/  SHF.R.U32.HI R5, RZ, 0x3, R3 ;  /* 0x00000003ff057819 */ /* 0x000fc40000011603 */
[C---:B------:R-:W-:Y:S02]  /*0650*/  LOP3.LUT P6, RZ, R6.reuse, 0x4, RZ, 0xc0, !PT ;  /* 0x0000000406ff7812 */ /* 0x040fe400078cc0ff */
        /* <DEDUP_REMOVED lines=48> */
[----:B------:R-:W-:Y:S01]  /*0960*/  IMAD.IADD R12, R4, 0x1, R14 ;  /* 0x00000001040c7824 */ /* 0x000fe200078e020e */
[----:B------:R-:W-:Y:S01]  /*0970*/  IADD3 R4, R3, R14, R4 ;  /* 0x0000000e03047210 */ /* 0x000fe20007ffe004 */
[----:B------:R-:W-:Y:S01]  /*0980*/  STL [R1], R14 ;  /* 0x0000000e01007387 */ /* 0x000fe20000100800 */
[----:B------:R-:W-:Y:S01]  /*0990*/  LEA R13, R11, UR6, 0x1 ;  /* 0x000000060b0d7c11 */ /* 0x000fe2000f8e08ff */
[----:B------:R-:W-:-:S02]  /*09a0*/  IMAD.IADD R11, R0, 0x1, R10 ;  /* 0x00000001000b7824 */ /* 0x000fc400078e020a */
[----:B------:R1:W-:Y:S01]  /*09b0*/  STL [R1+0x4], R12 ;  /* 0x0000040c01007387 */ /* 0x0003e20000100800 */
[C---:B------:R-:W-:Y:S02]  /*09c0*/  IMAD.IADD R252, R3.reuse, 0x1, R14 ;  /* 0x0000000103fc7824 */ /* 0x040fe400078e020e */
[----:B------:R-:W-:Y:S01]  /*09d0*/  IMAD.IADD R3, R3, 0x1, R2 ;  /* 0x0000000103037824 */ /* 0x000fe200078e0202 */
[----:B------:R2:W-:Y:S04]  /*09e0*/  STL [R1+0x10], R4 ;  /* 0x0000100401007387 */ /* 0x0005e80000100800 */
[----:B------:R3:W-:Y:S04]  /*09f0*/  STL [R1+0x58], R0 ;  /* 0x0000580001007387 */ /* 0x0007e80000100800 */
[----:B------:R-:W-:Y:S04]  /*0a00*/  STL [R1+0x78], R13 ;  /* 0x0000780d01007387 */ /* 0x000fe80000100800 */
[----:B------:R4:W-:Y:S01]  /*0a10*/  STL [R1+0x64], R11 ;  /* 0x0000640b01007387 */ /* 0x0009e20000100800 */
[----:B-1----:R-:W-:-:S02]  /*0a20*/  VIADD R12, R13, 0x40 ;  /* 0x000000400d0c7836 */ /* 0x002fc40000000000 */
[----:B------:R-:W-:Y:S02]  /*0a30*/  @P2 VIADD R12, R13, 0xffffffc0 ;  /* 0xffffffc00d0c2836 */ /* 0x000fe40000000000 */
[C---:B--2---:R-:W-:Y:S02]  /*0a40*/  VIADD R4, R0.reuse, 0x20 ;  /* 0x0000002000047836 */ /* 0x044fe40000000000 */
[----:B------:R-:W-:Y:S01]  /*0a50*/  @P1 VIADD R4, R0, 0xffffffe0 ;  /* 0xffffffe000041836 */ /* 0x000fe20000000000 */
[----:B---3--:R-:W-:Y:S01]  /*0a60*/  LEA R0, R8, UR4, 0x1 ;  /* 0x0000000408007c11 */ /* 0x008fe2000f8e08ff */
[----:B------:R-:W-:Y:S01]  /*0a70*/  IMAD.IADD R8, R6, 0x1, R9 ;  /* 0x0000000106087824 */ /* 0x000fe200078e0209 */
[----:B----4-:R-:W-:Y:S01]  /*0a80*/  LEA R11, R7, UR4, 0x1 ;  /* 0x00000004070b7c11 */ /* 0x010fe2000f8e08ff */
        /* <DEDUP_REMOVED lines=18> */
.L_x_964:
        /* <DEDUP_REMOVED lines=67> */
.L_x_918:
        /* <DEDUP_REMOVED lines=14> */
[----:B------:R-:W-:Y:S01]  /*10c0*/  ULDC.64 UR30, c[0x0][0x240] ;  /* 0x00009000001e7ab9 */ /* 0x000fe20000000a00 */
[----:B------:R-:W-:-:S02]  /*10d0*/  USHF.L.U32 UR20, UR44, 0x7, URZ ;  /* 0x000000072c147899 */ /* 0x000fc4000800063f */
[----:B------:R-:W-:Y:S02]  /*10e0*/  UIMAD UR24, UR44, UR9, UR8 ;  /* 0x000000092c1872a4 */ /* 0x000fe4000f8e0208 */
[----:B------:R-:W-:Y:S01]  /*10f0*/  UIADD3 UR16, UR15, 0x3f, URZ ;  /* 0x0000003f0f107890 */ /* 0x000fe2000fffe03f */
[----:B------:R-:W-:Y:S01]  /*1100*/  @!UP2 ULDC.64 UR8, c[0x0][0x418] ;  /* 0x000106000008aab9 */ /* 0x000fe20000000a00 */
[----:B------:R-:W-:Y:S01]  /*1110*/  @UP2 ULDC.64 UR10, c[0x0][0x420] ;  /* 0x00010800000a2ab9 */ /* 0x000fe20000000a00 */
[----:B------:R-:W-:Y:S02]  /*1120*/  @!UP2 UIMAD.WIDE.U32 UR40, UR44, UR8, URZ ;  /* 0x000000082c28a2a5 */ /* 0x000fe4000f8e003f */
[----:B------:R-:W-:Y:S02]  /*1130*/  USEL UR37, UR20, URZ, UP0 ;  /* 0x0000003f14257287 */ /* 0x000fe40008000000 */
[----:B------:R-:W-:Y:S01]  /*1140*/  @UP2 UIMAD.WIDE.U32 UR42, UR14, UR10, URZ ;  /* 0x0000000a0e2a22a5 */ /* 0x000fe2000f8e003f */
[----:B-1----:R-:W-:Y:S01]  /*1150*/  IABS R8, R9 ;  /* 0x0000000900087213 */ /* 0x002fe20000000000 */
[----:B------:R-:W-:Y:S01]  /*1160*/  ULDC UR58, c[0x0][0x2d4] ;  /* 0x0000b500003a7ab9 */ /* 0x000fe20000000800 */
[----:B------:R-:W-:Y:S01]  /*1170*/  USHF.R.S32.HI UR20, URZ, 0x1f, UR16 ;  /* 0x0000001f3f147899 */ /* 0x000fe20008011410 */
[----:B------:R-:W-:Y:S01]  /*1180*/  ISETP.NE.AND P3, PT, R9, RZ, PT ;  /* 0x000000ff0900720c */ /* 0x000fe20003f65270 */
[----:B------:R-:W1:Y:S01]  /*1190*/  I2F.RP R4, R8 ;  /* 0x0000000800047306 */ /* 0x000e620000209400 */
[----:B------:R-:W-:Y:S01]  /*11a0*/  USHF.R.S32.HI UR38, URZ, 0x1f, UR58 ;  /* 0x0000001f3f267899 */ /* 0x000fe2000801143a */
[----:B------:R-:W-:Y:S01]  /*11b0*/  ULDC UR61, c[0x0][0x2dc] ;  /* 0x0000b700003d7ab9 */ /* 0x000fe20000000800 */
[----:B--2---:R-:W-:Y:S01]  /*11c0*/  UIMAD.WIDE.U32 UR32, UR6, UR12, URZ ;  /* 0x0000000c062072a5 */ /* 0x004fe2000f8e003f */
[----:B------:R-:W-:Y:S01]  /*11d0*/  ULDC UR60, c[0x0][0x270] ;  /* 0x00009c00003c7ab9 */ /* 0x000fe20000000800 */
[----:B------:R-:W-:-:S02]  /*11e0*/  @UP2 UIMAD UR48, UR14, UR11, UR43 ;  /* 0x0000000b0e3022a4 */ /* 0x000fc4000f8e022b */
[----:B------:R-:W-:Y:S02]  /*11f0*/  UIMAD UR49, UR6, UR13, UR33 ;  /* 0x0000000d063172a4 */ /* 0x000fe4000f8e0221 */
[----:B------:R-:W-:Y:S02]  /*1200*/  @!UP2 UIMAD UR6, UR57, UR8, URZ ;  /* 0x000000083906a2a4 */ /* 0x000fe4000f8e023f */
[----:B------:R-:W-:Y:S01]  /*1210*/  UIMAD.WIDE.U32 UR12, UR14, UR30, URZ ;  /* 0x0000001e0e0c72a5 */ /* 0x000fe2000f8e003f */
[----:B-1----:R-:W1:Y:S01]  /*1220*/  MUFU.RCP R4, R4 ;  /* 0x0000000400047308 */ /* 0x002e620000001000 */
[----:B------:R-:W-:Y:S02]  /*1230*/  @!UP2 UIMAD UR39, UR44, UR9, UR6 ;  /* 0x000000092c27a2a4 */ /* 0x000fe4000f8e0206 */
[----:B------:R-:W-:Y:S01]  /*1240*/  UIADD3 UR6, UR15, 0x40, UR29 ;  /* 0x000000400f067890 */ /* 0x000fe2000fffe01d */
[----:B------:R-:W-:Y:S01]  /*1250*/  ULDC UR8, c[0x0][0x394] ;  /* 0x0000e50000087ab9 */ /* 0x000fe20000000800 */
[----:B------:R-:W-:-:S02]  /*1260*/  USEL UR56, UR18, UR12, !UP2 ;  /* 0x0000000c12387287 */ /* 0x000fc4000d000000 */
[----:B------:R-:W-:Y:S02]  /*1270*/  UIADD3 UR6, UR6, UR8, -UR7 ;  /* 0x0000000806067290 */ /* 0x000fe4000fffe807 */
[----:B------:R-:W-:Y:S02]  /*1280*/  UIMAD UR23, UR14, UR31, URZ ;  /* 0x0000001f0e1772a4 */ /* 0x000fe4000f8e023f */
[----:B------:R-:W-:Y:S02]  /*1290*/  UIADD3 UR6, UR6, 0x3f, URZ ;  /* 0x0000003f06067890 */ /* 0x000fe4000fffe03f */
[----:B------:R-:W-:Y:S02]  /*12a0*/  ULEA.HI UR33, UR20, UR16, URZ, 0x6 ;  /* 0x0000001014217291 */ /* 0x000fe4000f8f303f */
[----:B------:R-:W-:Y:S01]  /*12b0*/  USHF.R.S32.HI UR12, URZ, 0x1f, UR6 ;  /* 0x0000001f3f0c7899 */ /* 0x000fe20008011406 */
[----:B-1----:R-:W-:Y:S01]  /*12c0*/  VIADD R4, R4, 0xffffffe ;  /* 0x0ffffffe04047836 */ /* 0x002fe20000000000 */
[----:B------:R-:W-:-:S02]  /*12d0*/  UIMAD.WIDE UR8, UR61, UR60, URZ ;  /* 0x0000003c3d0872a5 */ /* 0x000fc4000f8e023f */
[----:B------:R-:W-:Y:S01]  /*12e0*/  UIMAD.WIDE.U32 UR10, UR44, UR58, URZ ;  /* 0x0000003a2c0a72a5 */ /* 0x000fe2000f8e003f */
[----:B------:R-:W1:Y:S01]  /*12f0*/  F2I.FTZ.U32.TRUNC.NTZ R5, R4 ;  /* 0x0000000400057305 */ /* 0x000e62000021f000 */
[----:B------:R-:W-:Y:S02]  /*1300*/  ULEA.HI UR20, UR12, UR6, URZ, 0x6 ;  /* 0x000000060c147291 */ /* 0x000fe4000f8f303f */
[----:B------:R-:W-:Y:S02]  /*1310*/  UIMAD UR6, UR38, UR44, URZ ;  /* 0x0000002c260672a4 */ /* 0x000fe4000f8e023f */
[----:B------:R-:W-:Y:S02]  /*1320*/  UIADD3 UR50, UR19, UR24, URZ ;  /* 0x0000001813327290 */ /* 0x000fe4000fffe03f */
[----:B------:R-:W-:Y:S02]  /*1330*/  @UP2 UIADD3 UR50, UR13, UR23, URZ ;  /* 0x000000170d322290 */ /* 0x000fe4000fffe03f */
[----:B------:R-:W-:-:S02]  /*1340*/  UIMAD.WIDE.U32 UR12, UR8, UR10, URZ ;  /* 0x0000000a080c72a5 */ /* 0x000fc4000f8e003f */
[----:B------:R-:W-:Y:S02]  /*1350*/  UIMAD UR19, UR9, UR10, URZ ;  /* 0x0000000a091372a4 */ /* 0x000fe4000f8e023f */
[----:B------:R-:W-:Y:S01]  /*1360*/  UIMAD UR10, UR57, UR58, UR6 ;  /* 0x0000003a390a72a4 */ /* 0x000fe2000f8e0206 */
[----:B-1----:R-:W-:Y:S01]  /*1370*/  IMAD.MOV R4, RZ, RZ, -R5 ;  /* 0x000000ffff047224 */ /* 0x002fe200078e0a05 */
[----:B------:R-:W-:Y:S02]  /*1380*/  USHF.L.U64.HI UR17, UR44, 0x7, UR57 ;  /* 0x000000072c117899 */ /* 0x000fe40008010239 */
[----:B------:R-:W-:Y:S01]  /*1390*/  USHF.R.S32.HI UR18, URZ, 0x6, UR33 ;  /* 0x000000063f127899 */ /* 0x000fe20008011421 */
[----:B------:R-:W-:Y:S01]  /*13a0*/  IMAD R6, R4, R8, RZ ;  /* 0x0000000804067224 */ /* 0x000fe200078e02ff */
[----:B------:R-:W-:Y:S01]  /*13b0*/  USHF.R.S32.HI UR6, URZ, 0x6, UR20 ;  /* 0x000000063f067899 */ /* 0x000fe20008011414 */
[----:B------:R-:W-:Y:S01]  /*13c0*/  IMAD.MOV.U32 R4, RZ, RZ, RZ ;  /* 0x000000ffff047224 */ /* 0x000fe200078e00ff */
[----:B------:R-:W-:-:S02]  /*13d0*/  UIADD3 UR10, UR11, UR10, URZ ;  /* 0x0000000a0b0a7290 */ /* 0x000fc4000fffe03f */
[----:B------:R-:W-:Y:S01]  /*13e0*/  USEL UR36, UR17, URZ, UP0 ;  /* 0x0000003f11247287 */ /* 0x000fe20008000000 */
[----:B------:R-:W-:Y:S01]  /*13f0*/  IMAD.HI.U32 R4, R5, R6, R4 ;  /* 0x0000000605047227 */ /* 0x000fe200078e0004 */
[----:B------:R-:W-:Y:S01]  /*1400*/  MOV R5, R7 ;  /* 0x0000000700057202 */ /* 0x000fe20000000f00 */
[----:B------:R-:W-:Y:S02]  /*1410*/  UISETP.LT.AND UP0, UPT, UR18, UR6, UPT ;  /* 0x000000061200728c */ /* 0x000fe4000bf01270 */
[----:B------:R-:W-:Y:S02]  /*1420*/  UISETP.NE.AND UP1, UPT, UR34, -0x1, UPT ;  /* 0xffffffff2200788c */ /* 0x000fe4000bf25270 */
[----:B------:R-:W-:Y:S01]  /*1430*/  IMAD.HI.U32 R4, R4, R5, RZ ;  /* 0x0000000504047227 */ /* 0x000fe200078e00ff */
[----:B------:R-:W-:Y:S02]  /*1440*/  UIMAD UR19, UR8, UR10, UR19 ;  /* 0x0000000a081372a4 */ /* 0x000fe4000f8e0213 */
[----:B------:R-:W-:Y:S01]  /*1450*/  UIMAD.WIDE.U32 UR10, UR8, UR14, URZ ;  /* 0x0000000e080a72a5 */ /* 0x000fe2000f8e003f */
[----:B------:R-:W-:Y:S01]  /*1460*/  IMAD.MOV R6, RZ, RZ, -R4 ;  /* 0x000000ffff067224 */ /* 0x000fe200078e0a04 */
[----:B------:R-:W-:-:S02]  /*1470*/  USEL UR38, UR18, UR6, UP0 ;  /* 0x0000000612267287 */ /* 0x000fc40008000000 */
[----:B------:R-:W-:Y:S01]  /*1480*/  UIMAD UR6, UR9, UR14, URZ ;  /* 0x0000000e090672a4 */ /* 0x000fe2000f8e023f */
[C---:B------:R-:W-:Y:S01]  /*1490*/  IMAD R5, R8.reuse, R6, R5 ;  /* 0x0000000608057224 */ /* 0x040fe200078e0205 */
[----:B------:R-:W-:Y:S01]  /*14a0*/  USEL UR54, UR12, UR10, !UP2 ;  /* 0x0000000a0c367287 */ /* 0x000fe2000d000000 */
[----:B------:R-:W-:Y:S01]  /*14b0*/  ULDC.U8 UR25, c[0x0][0x3d8] ;  /* 0x0000f60000197ab9 */ /* 0x000fe20000000000 */
[----:B------:R-:W-:Y:S02]  /*14c0*/  ULEA UR12, UR38, 0xffffffc0, 0x6 ;  /* 0xffffffc0260c7891 */ /* 0x000fe4000f8e303f */
[----:B------:R-:W-:Y:S01]  /*14d0*/  ISETP.GT.U32.AND P1, PT, R8, R5, PT ;  /* 0x000000050800720c */ /* 0x000fe20003f24070 */
[----:B------:R-:W-:Y:S02]  /*14e0*/  UISETP.NE.AND UP3, UPT, UR25, URZ, UPT ;  /* 0x0000003f1900728c */ /* 0x000fe4000bf65270 */
[----:B------:R-:W-:Y:S02]  /*14f0*/  UIADD3 UR46, UR13, UR19, URZ ;  /* 0x000000130d2e7290 */ /* 0x000fe4000fffe03f */
[----:B------:R-:W-:-:S02]  /*1500*/  @UP2 UIADD3 UR46, UR11, UR6, URZ ;  /* 0x000000060b2e2290 */ /* 0x000fc4000fffe03f */
[----:B------:R-:W-:Y:S02]  /*1510*/  @UP1 UIADD3 UR22, UR28, UR34, URZ ;  /* 0x000000221c161290 */ /* 0x000fe4000fffe03f */
[----:B------:R-:W-:Y:S02]  /*1520*/  USHF.R.S32.HI UR19, URZ, 0x1f, UR12 ;  /* 0x0000001f3f137899 */ /* 0x000fe4000801140c */
[----:B------:R-:W-:Y:S02]  /*1530*/  UIADD3 UR6, UP0, UR12, UR37, URZ ;  /* 0x000000250c067290 */ /* 0x000fe4000ff1e03f */
[----:B------:R-:W-:Y:S01]  /*1540*/  @!P1 IMAD.IADD R5, R5, 0x1, -R8 ;  /* 0x0000000105059824 */ /* 0x000fe200078e0a08 */
[----:B------:R-:W-:Y:S01]  /*1550*/  @UP1 ULDC.64 UR24, c[0x0][0x250] ;  /* 0x0000940000181ab9 */ /* 0x000fe20000000a00 */
[----:B------:R-:W-:Y:S01]  /*1560*/  UIADD3.X UR13, UR19, UR36, URZ, UP0, !UPT ;  /* 0x00000024130d7290 */ /* 0x000fe200087fe43f */
[----:B------:R-:W-:Y:S01]  /*1570*/  @!P1 IADD3 R4, R4, 0x1, RZ ;  /* 0x0000000104049810 */ /* 0x000fe20007ffe0ff */
[----:B------:R-:W-:Y:S01]  /*1580*/  UIMAD UR9, UR9, UR6, URZ ;  /* 0x00000006090972a4 */ /* 0x000fe2000f8e023f */
[----:B------:R-:W-:Y:S01]  /*1590*/  ISETP.GE.U32.AND P0, PT, R5, R8, PT ;  /* 0x000000080500720c */ /* 0x000fe20003f06070 */
[----:B------:R-:W-:Y:S01]  /*15a0*/  ULDC.U8 UR26, c[0x0][0x480] ;  /* 0x00012000001a7ab9 */ /* 0x000fe20000000000 */
[----:B------:R-:W-:Y:S01]  /*15b0*/  LOP3.LUT R5, R9, UR55, RZ, 0x3c, !PT ;  /* 0x0000003709057c12 */ /* 0x000fe2000f8e3cff */
[----:B------:R-:W-:Y:S01]  /*15c0*/  @UP1 UIMAD.WIDE.U32 UR10, UR22, UR24, URZ ;  /* 0x00000018160a12a5 */ /* 0x000fe2000f8e003f */
[----:B------:R-:W-:Y:S01]  /*15d0*/  PLOP3.LUT P1, PT, PT, PT, UP1, 0x80, 0x0 ;  /* 0x000000000000781c */ /* 0x000fe20003f2f018 */
[----:B------:R-:W-:Y:S01]  /*15e0*/  @UP1 UIMAD UR18, UR22, UR25, URZ ;  /* 0x00000019161212a4 */ /* 0x000fe2000f8e023f */
[----:B------:R-:W-:Y:S01]  /*15f0*/  ISETP.GE.AND P2, PT, R5, RZ, PT ;  /* 0x000000ff0500720c */ /* 0x000fe20003f46270 */
[----:B------:R-:W-:Y:S01]  /*1600*/  @UP1 UIADD3 UR21, UR28, UR34, URZ ;  /* 0x000000221c151290 */ /* 0x000fe2000fffe03f */
[----:B------:R-:W-:Y:S01]  /*1610*/  ULDC UR22, c[0x0][0x2c4] ;  /* 0x0000b10000167ab9 */ /* 0x000fe20000000800 */
[----:B------:R-:W-:-:S02]  /*1620*/  UISETP.NE.AND UP4, UPT, UR26, URZ, UPT ;  /* 0x0000003f1a00728c */ /* 0x000fc4000bf85270 */
[----:B------:R-:W-:Y:S02]  /*1630*/  UIMAD UR13, UR8, UR13, UR9 ;  /* 0x0000000d080d72a4 */ /* 0x000fe4000f8e0209 */
[----:B------:R-:W-:Y:S01]  /*1640*/  @P0 VIADD R4, R4, 0x1 ;  /* 0x0000000104040836 */ /* 0x000fe20000000000 */
[----:B------:R-:W-:Y:S01]  /*1650*/  @UP1 ULDC.64 UR26, c[0x0][0x248] ;  /* 0x00009200001a1ab9 */ /* 0x000fe20000000a00 */
[----:B------:R-:W-:Y:S01]  /*1660*/  @UP3 UIMAD UR9, UR44, UR22, URZ ;  /* 0x000000162c0932a4 */ /* 0x000fe2000f8e023f */
[----:B------:R-:W-:Y:S01]  /*1670*/  PLOP3.LUT P0, PT, PT, PT, UP3, 0x80, 0x0 ;  /* 0x000000000000781c */ /* 0x000fe20003f0f038 */
[----:B------:R-:W-:Y:S01]  /*1680*/  @UP1 UIMAD.WIDE.U32 UR16, UR21, UR26, URZ ;  /* 0x0000001a151012a5 */ /* 0x000fe2000f8e003f */
[----:B------:R-:W-:Y:S01]  /*1690*/  IMAD.MOV.U32 R18, RZ, RZ, R4 ;  /* 0x000000ffff127224 */ /* 0x000fe200078e0004 */
[----:B------:R-:W-:Y:S02]  /*16a0*/  @UP1 UIMAD UR23, UR21, UR27, URZ ;  /* 0x0000001b151712a4 */ /* 0x000fe4000f8e023f */
[----:B------:R-:W-:-:S02]  /*16b0*/  UIMAD.WIDE.U32 UR20, UR8, UR6, URZ ;  /* 0x00000006081472a5 */ /* 0x000fc4000f8e003f */
[----:B------:R-:W-:Y:S01]  /*16c0*/  @UP3 USEL UR9, UR9, UR14, !UP2 ;  /* 0x0000000e09093287 */ /* 0x000fe2000d000000 */
[----:B------:R-:W-:Y:S01]  /*16d0*/  @!P2 IADD3 R18, -R18, RZ, RZ ;  /* 0x000000ff1212a210 */ /* 0x000fe20007ffe1ff */
[----:B------:R-:W-:Y:S01]  /*16e0*/  UIMAD UR47, UR55, UR61, URZ ;  /* 0x0000003d372f72a4 */ /* 0x000fe2000f8e023f */
[----:B------:R-:W-:Y:S01]  /*16f0*/  @!P3 LOP3.LUT R18, RZ, R9, RZ, 0x33, !PT ;  /* 0x00000009ff12b212 */ /* 0x000fe200078e33ff */
[----:B------:R-:W-:Y:S02]  /*1700*/  @!UP3 UIMAD UR8, UR44, UR60, UR55 ;  /* 0x0000003c2c08b2a4 */ /* 0x000fe4000f8e0237 */
[----:B------:R-:W-:Y:S01]  /*1710*/  @!UP2 UIADD3 UR48, UR41, UR39, URZ ;  /* 0x000000272930a290 */ /* 0x000fe2000fffe03f */
[----:B------:R-:W-:Y:S01]  /*1720*/  @UP3 ULDC UR6, c[0x0][0x2e4] ;  /* 0x0000b90000063ab9 */ /* 0x000fe20000000800 */
[----:B------:R-:W-:Y:S02]  /*1730*/  USEL UR53, UR32, URZ, UP4 ;  /* 0x0000003f20357287 */ /* 0x000fe4000a000000 */
[----:B------:R-:W-:-:S02]  /*1740*/  @UP1 UIADD3 UR39, UR11, UR18, URZ ;  /* 0x000000120b271290 */ /* 0x000fc4000fffe03f */
[----:B------:R-:W-:Y:S02]  /*1750*/  @UP3 UIMAD UR18, UR55, UR6, UR9 ;  /* 0x00000006371232a4 */ /* 0x000fe4000f8e0209 */
[----:B------:R-:W-:Y:S02]  /*1760*/  USEL UR51, UR49, URZ, UP4 ;  /* 0x0000003f31337287 */ /* 0x000fe4000a000000 */
[----:B------:R-:W-:Y:S02]  /*1770*/  @UP1 UIADD3 UR32, UR17, UR23, URZ ;  /* 0x0000001711201290 */ /* 0x000fe4000fffe03f */
[----:B------:R-:W-:Y:S02]  /*1780*/  USHF.R.S32.HI UR35, URZ, 0x1f, UR29 ;  /* 0x0000001f3f237899 */ /* 0x000fe4000801141d */
[----:B------:R-:W-:Y:S02]  /*1790*/  USHF.R.S32.HI UR52, URZ, 0x1f, UR47 ;  /* 0x0000001f3f347899 */ /* 0x000fe4000801142f */
[----:B------:R-:W-:-:S02]  /*17a0*/  @!UP3 UIMAD UR18, UR8, UR22, URZ ;  /* 0x000000160812b2a4 */ /* 0x000fc4000f8e023f */
[----:B------:R-:W-:Y:S01]  /*17b0*/  UIADD3 UR49, UR21, UR13, URZ ;  /* 0x0000000d15317290 */ /* 0x000fe2000fffe03f */
        /* <DEDUP_REMOVED lines=15> */
.L_x_920:
        /* <DEDUP_REMOVED lines=13> */
.L_x_921:
        /* <DEDUP_REMOVED lines=11> */
.L_x_922:
[----:B------:R-:W-:-:S04]  /*1a30*/  UIMAD UR6, UR44, UR60, UR55 ;  /* 0x0000003c2c0672a4 */ /* 0x000fc8000f8e0237 */
[----:B------:R-:W-:-:S12]  /*1a40*/  UIMAD UR6, UR6, UR58, URZ ;  /* 0x0000003a060672a4 */ /* 0x000fd8000f8e023f */
.L_x_923:
[----:B------:R-:W2:Y:S01]  /*1a50*/  LDL.64 R4, [R1+0x50] ;  /* 0x0000500001047983 */ /* 0x000ea20000100a00 */
[----:B------:R-:W2:Y:S03]  /*1a60*/  LDC.64 R20, c[0x0][0x420] ;  /* 0x00010800ff147b82 */ /* 0x000ea60000000a00 */
[----:B------:R1:W3:Y:S01]  /*1a70*/  LDL.64 R32, [R1+0x50] ;  /* 0x0000500001207983 */ /* 0x0002e20000100a00 */
[----:B------:R-:W-:Y:S01]  /*1a80*/  USHF.R.S32.HI UR11, URZ, 0x1f, UR55 ;  /* 0x0000001f3f0b7899 */ /* 0x000fe20008011437 */
[----:B------:R-:W-:Y:S01]  /*1a90*/  BSSY B1, `(.L_x_919) ;  /* 0x00008a8000017945 */ /* 0x000fe20003800000 */
[----:B------:R-:W-:Y:S01]  /*1aa0*/  ULDC.64 UR8, c[0x0][0x428] ;  /* 0x00010a0000087ab9 */ /* 0x000fe20000000a00 */
[----:B------:R-:W4:Y:S01]  /*1ab0*/  S2R R29, SR_TID.X ;  /* 0x00000000001d7919 */ /* 0x000f220000002100 */
[----:B------:R-:W-:Y:S01]  /*1ac0*/  UIADD3 UR36, UR12, UR6, URZ ;  /* 0x000000060c247290 */ /* 0x000fe2000fffe03f */
[----:B------:R-:W-:Y:S01]  /*1ad0*/  IMAD.U32 R8, RZ, RZ, UR8 ;  /* 0x00000008ff087e24 */ /* 0x000fe2000f8e00ff */
[----:B------:R-:W-:-:S02]  /*1ae0*/  UIMAD UR6, UR11, UR8, URZ ;  /* 0x000000080b0672a4 */ /* 0x000fc4000f8e023f */
[----:B------:R-:W-:Y:S02]  /*1af0*/  UIMAD UR14, UR61, UR60, URZ ;  /* 0x0000003c3d0e72a4 */ /* 0x000fe4000f8e023f */
[----:B------:R-:W-:Y:S02]  /*1b00*/  UIMAD UR21, UR55, UR9, UR6 ;  /* 0x00000009371572a4 */ /* 0x000fe4000f8e0206 */
[----:B------:R-:W-:Y:S01]  /*1b10*/  UIADD3 UR6, -UR7, UR15, UR29 ;  /* 0x0000000f07067290 */ /* 0x000fe2000fffe11d */
[----:B------:R-:W-:Y:S01]  /*1b20*/  ULDC UR40, c[0x0][0x398] ;  /* 0x0000e60000287ab9 */ /* 0x000fe20000000800 */
[----:B------:R-:W-:Y:S02]  /*1b30*/  USHF.L.U32 UR8, UR14, 0x6, URZ ;  /* 0x000000060e087899 */ /* 0x000fe4000800063f */
[----:B------:R-:W-:Y:S02]  /*1b40*/  UIADD3 UR6, UR6, -UR40, URZ ;  /* 0x8000002806067290 */ /* 0x000fe4000fffe03f */
[----:B------:R-:W-:-:S02]  /*1b50*/  UIADD3 UR20, UP2, UP0, UR20, UR8, UR47 ;  /* 0x0000000814147290 */ /* 0x000fc4000f85e02f */
[----:B------:R-:W-:Y:S02]  /*1b60*/  USHF.R.S32.HI UR22, URZ, 0x1f, UR6 ;  /* 0x0000001f3f167899 */ /* 0x000fe40008011406 */
[----:B------:R-:W-:Y:S02]  /*1b70*/  USHF.R.S32.HI UR8, URZ, 0x1f, UR8 ;  /* 0x0000001f3f087899 */ /* 0x000fe40008011408 */
[----:B------:R-:W-:Y:S02]  /*1b80*/  ULEA.HI UR22, UR22, UR6, URZ, 0x6 ;  /* 0x0000000616167291 */ /* 0x000fe4000f8f303f */
[----:B------:R-:W-:Y:S01]  /*1b90*/  UIADD3.X UR6, UR49, UR8, UR52, UP2, UP0 ;  /* 0x0000000831067290 */ /* 0x000fe200097e0434 */
[----:B------:R-:W-:Y:S01]  /*1ba0*/  ULDC.64 UR16, c[0x0][0x258] ;  /* 0x0000960000107ab9 */ /* 0x000fe20000000a00 */
[----:B------:R-:W-:Y:S02]  /*1bb0*/  UIADD3 UR8, UP2, UP0, UR53, UR20, UR54 ;  /* 0x0000001435087290 */ /* 0x000fe4000f85e036 */
[----:B------:R-:W-:-:S02]  /*1bc0*/  UIADD3 UR33, UR12, UR18, URZ ;  /* 0x000000120c217290 */ /* 0x000fc4000fffe03f */
[----:B------:R-:W-:Y:S01]  /*1bd0*/  UIADD3.X UR6, UR51, UR6, UR46, UP2, UP0 ;  /* 0x0000000633067290 */ /* 0x000fe200097e042e */
[----:B----4-:R-:W-:Y:S01]  /*1be0*/  SHF.R.S32.HI R30, RZ, 0x1f, R29 ;  /* 0x0000001fff1e7819 */ /* 0x010fe2000001141d */
[----:B------:R-:W-:Y:S01]  /*1bf0*/  USHF.R.S32.HI UR22, URZ, 0x6, UR22 ;  /* 0x000000063f167899 */ /* 0x000fe20008011416 */
[----:B------:R-:W-:Y:S02]  /*1c00*/  ULDC.64 UR42, c[0x0][0x2b0] ;  /* 0x0000ac00002a7ab9 */ /* 0x000fe40000000a00 */
[CC--:B------:R-:W-:Y:S01]  /*1c10*/  LEA.HI R26, R30.reuse, R29.reuse, RZ, 0x3 ;  /* 0x0000001d1e1a7211 */ /* 0x0c0fe200078f18ff */
[----:B------:R-:W-:Y:S01]  /*1c20*/  UISETP.LT.AND UP0, UPT, URZ, UR22, UPT ;  /* 0x000000163f00728c */ /* 0x000fe2000bf01270 */
[----:B------:R-:W-:Y:S01]  /*1c30*/  LEA.HI R9, R30, R29, RZ, 0x5 ;  /* 0x0000001d1e097211 */ /* 0x000fe200078f28ff */
[----:B------:R-:W-:Y:S02]  /*1c40*/  UIADD3 UR9, UR38, -0x1, URZ ;  /* 0xffffffff26097890 */ /* 0x000fe4000fffe03f */
[----:B------:R-:W-:-:S04]  /*1c50*/  USEL UR22, URZ, UR22, !UP0 ;  /* 0x000000163f167287 */ /* 0x000fc8000c000000 */
[----:B------:R-:W-:Y:S01]  /*1c60*/  UISETP.GT.AND UP0, UPT, UR38, UR22, UPT ;  /* 0x000000162600728c */ /* 0x000fe2000bf04270 */
[----:B--2---:R-:W-:Y:S02]  /*1c70*/  IMAD R5, R20, UR19, RZ ;  /* 0x0000001314057c24 */ /* 0x004fe4000f8e02ff */
[----:B---3--:R-:W-:Y:S01]  /*1c80*/  IMAD.MOV.U32 R32, RZ, RZ, R4 ;  /* 0x000000ffff207224 */ /* 0x008fe200078e0004 */
[----:B------:R-:W-:Y:S01]  /*1c90*/  SHF.R.S32.HI R4, RZ, 0x3, R26 ;  /* 0x00000003ff047819 */ /* 0x000fe2000001141a */
[----:B------:R-:W-:-:S03]  /*1ca0*/  IMAD R5, R21, UR12, R5 ;  /* 0x0000000c15057c24 */ /* 0x000fc6000f8e0205 */
[----:B------:R-:W-:Y:S02]  /*1cb0*/  SHF.R.S32.HI R33, RZ, 0x1f, R32 ;  /* 0x0000001fff217819 */ /* 0x000fe40000011420 */
[----:B------:R-:W-:Y:S01]  /*1cc0*/  IADD3 R6, P0, R32, UR10, RZ ;  /* 0x0000000a20067c10 */ /* 0x000fe2000ff1e0ff */
[----:B------:R-:W-:Y:S01]  /*1cd0*/  UIMAD UR10, UR11, UR16, URZ ;  /* 0x000000100b0a72a4 */ /* 0x000fe2000f8e023f */
[----:B------:R-:W-:Y:S01]  /*1ce0*/  SHF.R.S32.HI R28, RZ, 0x1f, R4 ;  /* 0x0000001fff1c7819 */ /* 0x000fe20000011404 */
[----:B------:R1:W-:Y:S01]  /*1cf0*/  STL [R1+0x54], R33 ;  /* 0x0000542101007387 */ /* 0x0003e20000100800 */
[----:B------:R-:W-:Y:S01]  /*1d00*/  IADD3.X R7, R33, UR48, RZ, P0, !PT ;  /* 0x0000003021077c10 */ /* 0x000fe200087fe4ff */
[----:B------:R-:W-:Y:S01]  /*1d10*/  UIMAD UR17, UR55, UR17, UR10 ;  /* 0x00000011371172a4 */ /* 0x000fe2000f8e020a */
[----:B------:R-:W-:Y:S01]  /*1d20*/  IADD3 R10, P0, R4, UR12, RZ ;  /* 0x0000000c040a7c10 */ /* 0x000fe2000ff1e0ff */
[----:B------:R-:W-:Y:S01]  /*1d30*/  ULDC.64 UR48, c[0x0][0x478] ;  /* 0x00011e0000307ab9 */ /* 0x000fe20000000a00 */
[----:B------:R-:W-:Y:S01]  /*1d40*/  ULDC.64 UR10, c[0x0][0x3e0] ;  /* 0x0000f800000a7ab9 */ /* 0x000fe20000000a00 */
[----:B------:R-:W-:Y:S01]  /*1d50*/  IMAD.WIDE.U32 R6, R20, UR12, R6 ;  /* 0x0000000c14067c25 */ /* 0x000fe2000f8e0006 */
[----:B------:R-:W-:-:S03]  /*1d60*/  ULDC.64 UR12, c[0x0][0x210] ;  /* 0x00008400000c7ab9 */ /* 0x000fc60000000a00 */
[----:B------:R-:W-:Y:S01]  /*1d70*/  IMAD.IADD R7, R7, 0x1, R5 ;  /* 0x0000000107077824 */ /* 0x000fe200078e0205 */
[----:B------:R-:W-:Y:S01]  /*1d80*/  IADD3.X R5, R28, UR19, RZ, P0, !PT ;  /* 0x000000131c057c10 */ /* 0x000fe200087fe4ff */
[----:B------:R-:W-:Y:S01]  /*1d90*/  ULDC.64 UR18, c[0x0][0x400] ;  /* 0x0001000000127ab9 */ /* 0x000fe20000000a00 */
[----:B------:R-:W-:Y:S01]  /*1da0*/  IMAD.WIDE.U32 R6, R8, UR55, R6 ;  /* 0x0000003708067c25 */ /* 0x000fe2000f8e0006 */
[----:B------:R-:W-:-:S03]  /*1db0*/  SHF.R.S32.HI R8, RZ, 0x5, R9 ;  /* 0x00000005ff087819 */ /* 0x000fc60000011409 */
[----:B------:R-:W-:-:S04]  /*1dc0*/  IMAD R5, R5, UR30, RZ ;  /* 0x0000001e05057c24 */ /* 0x000fc8000f8e02ff */
[C---:B------:R-:W-:Y:S01]  /*1dd0*/  IMAD R12, R10.reuse, UR31, R5 ;  /* 0x0000001f0a0c7c24 */ /* 0x040fe2000f8e0205 */
[----:B------:R-:W-:Y:S01]  /*1de0*/  LOP3.LUT R5, R9, 0xffffffe0, RZ, 0xc0, !PT ;  /* 0xffffffe009057812 */ /* 0x000fe200078ec0ff */
[----:B------:R-:W-:-:S04]  /*1df0*/  IMAD.WIDE.U32 R10, R10, UR30, R32 ;  /* 0x0000001e0a0a7c25 */ /* 0x000fc8000f8e0020 */
[----:B------:R-:W-:Y:S01]  /*1e00*/  IMAD.IADD R24, R29, 0x1, -R5 ;  /* 0x000000011d187824 */ /* 0x000fe200078e0a05 */
[----:B------:R-:W-:Y:S01]  /*1e10*/  IADD3 R10, P0, R10, UR56, RZ ;  /* 0x000000380a0a7c10 */ /* 0x000fe2000ff1e0ff */
[----:B------:R-:W-:Y:S01]  /*1e20*/  VIADD R9, R7, UR21 ;  /* 0x0000001507097c36 */ /* 0x000fe20008000000 */
[----:B------:R-:W-:Y:S01]  /*1e30*/  UIMAD.WIDE UR20, UR36, 0x4, UR48 ;  /* 0x00000004241478a5 */ /* 0x000fe2000f8e0230 */
[----:B------:R-:W-:Y:S01]  /*1e40*/  IMAD R5, R8, UR14, R24 ;  /* 0x0000000e08057c24 */ /* 0x000fe2000f8e0218 */
[----:B------:R-:W-:Y:S01]  /*1e50*/  IADD3.X R11, R11, UR50, R12, P0, !PT ;  /* 0x000000320b0b7c10 */ /* 0x000fe200087fe40c */
[----:B------:R-:W-:Y:S02]  /*1e60*/  IMAD.MOV.U32 R8, RZ, RZ, R6 ;  /* 0x000000ffff087224 */ /* 0x000fe400078e0006 */
[----:B------:R-:W-:Y:S01]  /*1e70*/  IMAD R7, R28, R20, RZ ;  /* 0x000000141c077224 */ /* 0x000fe200078e02ff */
[----:B------:R-:W-:Y:S01]  /*1e80*/  IADD3 R6, P0, R5, UR8, RZ ;  /* 0x0000000805067c10 */ /* 0x000fe2000ff1e0ff */
[----:B------:R-:W-:-:S02]  /*1e90*/  IMAD.U32 R12, RZ, RZ, UR16 ;  /* 0x00000010ff0c7e24 */ /* 0x000fc4000f8e00ff */
[C---:B------:R-:W-:Y:S01]  /*1ea0*/  IMAD R7, R4.reuse, R21, R7 ;  /* 0x0000001504077224 */ /* 0x040fe200078e0207 */
[----:B------:R-:W-:Y:S01]  /*1eb0*/  LEA.HI.X.SX32 R5, R5, UR6, 0x1, P0 ;  /* 0x0000000605057c11 */ /* 0x000fe200080f0eff */
[----:B------:R-:W-:Y:S01]  /*1ec0*/  IMAD.WIDE.U32 R8, R4, R20, R8 ;  /* 0x0000001404087225 */ /* 0x000fe200078e0008 */
[----:B------:R-:W-:Y:S01]  /*1ed0*/  LEA R14, P0, R6, UR18, 0x2 ;  /* 0x00000012060e7c11 */ /* 0x000fe2000f8010ff */
[----:B------:R-:W-:Y:S02]  /*1ee0*/  UMOV UR18, UR21 ;  /* 0x0000001500127c82 */ /* 0x000fe40008000000 */
[----:B------:R-:W-:Y:S01]  /*1ef0*/  IMAD.WIDE.U32 R10, R12, UR55, R10 ;  /* 0x000000370c0a7c25 */ /* 0x000fe2000f8e000a */
[----:B------:R-:W-:Y:S02]  /*1f00*/  LEA R36, P2, R8, UR10, 0x1 ;  /* 0x0000000a08247c11 */ /* 0x000fe4000f8408ff */
[----:B------:R-:W-:Y:S01]  /*1f10*/  LEA.HI.X R15, R6, UR19, R5, 0x2, P0 ;  /* 0x00000013060f7c11 */ /* 0x000fe200080f1405 */
[----:B------:R-:W-:Y:S01]  /*1f20*/  IMAD.IADD R22, R9, 0x1, R7 ;  /* 0x0000000109167824 */ /* 0x000fe200078e0207 */
[----:B------:R-:W-:Y:S01]  /*1f30*/  LEA R34, P3, R10, UR12, 0x1 ;  /* 0x0000000c0a227c11 */ /* 0x000fe2000f8608ff */
[----:B------:R-:W-:Y:S01]  /*1f40*/  VIADD R23, R11, UR17 ;  /* 0x000000110b177c36 */ /* 0x000fe20008000000 */
[----:B------:R-:W-:Y:S01]  /*1f50*/  PLOP3.LUT P0, PT, PT, PT, UP0, 0x80, 0x0 ;  /* 0x000000000000781c */ /* 0x000fe20003f0f008 */
[----:B------:R1:W-:Y:S01]  /*1f60*/  STL.64 [R1+0x30], R14 ;  /* 0x0000300e01007387 */ /* 0x0003e20000100a00 */
[----:B------:R-:W-:Y:S01]  /*1f70*/  LEA.HI.X R37, R8, UR11, R22, 0x1, P2 ;  /* 0x0000000b08257c11 */ /* 0x000fe200090f0c16 */
[----:B------:R-:W-:Y:S01]  /*1f80*/  UIMAD.WIDE UR16, UR33, 0x4, UR42 ;  /* 0x00000004211078a5 */ /* 0x000fe2000f8e022a */
[----:B------:R-:W-:Y:S01]  /*1f90*/  LEA.HI.X R35, R10, UR13, R23, 0x1, P3 ;  /* 0x0000000d0a237c11 */ /* 0x000fe200098f0c17 */
[----:B------:R-:W-:-:S02]  /*1fa0*/  UMOV UR19, UR20 ;  /* 0x0000001400137c82 */ /* 0x000fc40008000000 */
        /* <DEDUP_REMOVED lines=22> */
.L_x_925:
        /* <DEDUP_REMOVED lines=19> */
.L_x_926:
        /* <DEDUP_REMOVED lines=38> */
.L_x_928:
[----:B------:R-:W-:Y:S05]  /*24a0*/  BSYNC B0 ;  /* 0x0000000000007941 */ /* 0x000fea0003800000 */
.L_x_927:
        /* <DEDUP_REMOVED lines=19> */
.L_x_930:
[----:B------:R-:W-:Y:S05]  /*25e0*/  BSYNC B0 ;  /* 0x0000000000007941 */ /* 0x000fea0003800000 */
.L_x_929:
        /* <DEDUP_REMOVED lines=32> */
.L_x_932:
[----:B------:R-:W-:Y:S05]  /*27f0*/  BSYNC B0 ;  /* 0x0000000000007941 */ /* 0x000fea0003800000 */
.L_x_931:
        /* <DEDUP_REMOVED lines=21> */
.L_x_924:
        /* <DEDUP_REMOVED lines=63> */
.L_x_935:
[----:B------:R-:W-:Y:S05]  /*2d40*/  BSYNC B0 ;  /* 0x0000000000007941 */ /* 0x000fea0003800000 */
.L_x_934:
        /* <DEDUP_REMOVED lines=44> */
.L_x_937:
[----:B------:R-:W-:Y:S05]  /*3010*/  BSYNC B0 ;  /* 0x0000000000007941 */ /* 0x000fea0003800000 */
.L_x_936:
        /* <DEDUP_REMOVED lines=30> */
.L_x_939:
[----:B------:R-:W-:Y:S05]  /*3200*/  BSYNC B0 ;  /* 0x0000000000007941 */ /* 0x000fea0003800000 */
.L_x_938:
        /* <DEDUP_REMOVED lines=37> */
.L_x_941:
[----:B------:R-:W-:Y:S05]  /*3460*/  BSYNC B0 ;  /* 0x0000000000007941 */ /* 0x000fea0003800000 */
.L_x_940:
        /* <DEDUP_REMOVED lines=27> */
.L_x_943:
[----:B------:R-:W-:Y:S05]  /*3620*/  BSYNC B0 ;  /* 0x0000000000007941 */ /* 0x000fea0003800000 */
.L_x_942:
        /* <DEDUP_REMOVED lines=40> */
.L_x_945:
[----:B------:R-:W-:Y:S05]  /*38b0*/  BSYNC B0 ;  /* 0x0000000000007941 */ /* 0x000fea0003800000 */
.L_x_944:
        /* <DEDUP_REMOVED lines=57> */
.L_x_947:
[----:B------:R-:W-:Y:S05]  /*3c50*/  BSYNC B0 ;  /* 0x0000000000007941 */ /* 0x000fea0003800000 */
.L_x_946:
        /* <DEDUP_REMOVED lines=44> */
.L_x_949:
[----:B------:R-:W-:Y:S05]  /*3f20*/  BSYNC B0 ;  /* 0x0000000000007941 */ /* 0x000fea0003800000 */
.L_x_948:
[----:B------:R-:W-:Y:S01]  /*3f30*/  IMAD.MOV.U32 R4, RZ, RZ, 0x4 ;  /* 0x00000004ff047424 */ /* 0x000fe200078e00ff */
[----:B------:R-:W0:Y:S01]  /*3f40*/  LDGDEPBAR ;  /* 0x00000000000079af */ /* 0x000e220000000000 */
[----:B--2---:R-:W-:Y:S01]  /*3f50*/  IMAD.MOV.U32 R8, RZ, RZ, 0x7f800000 ;  /* 0x7f800000ff087424 */ /* 0x004fe200078e00ff */
[----:B------:R-:W-:Y:S01]  /*3f60*/  ULDC.64 UR12, c[0x0][0x3c8] ;  /* 0x0000f200000c7ab9 */ /* 0x000fe20000000a00 */
[----:B------:R-:W-:Y:S01]  /*3f70*/  IMAD.WIDE R4, R15, R4, UR16 ;  /* 0x000000100f047e25 */ /* 0x000fe2000f8e0204 */
[----:B------:R-:W-:Y:S01]  /*3f80*/  UISETP.NE.U32.AND UP1, UPT, UR12, URZ, UPT ;  /* 0x0000003f0c00728c */ /* 0x000fe2000bf25070 */
[----:B-1----:R-:W1:Y:S01]  /*3f90*/  LDC.64 R6, c[0x0][0x3b8] ;  /* 0x0000ee00ff067b82 */ /* 0x002e620000000a00 */
[----:B------:R-:W-:Y:S01]  /*3fa0*/  USHF.R.S32.HI UR8, URZ, 0x1f, UR55 ;  /* 0x0000001f3f087899 */ /* 0x000fe20008011437 */
[----:B------:R-:W-:Y:S01]  /*3fb0*/  IMAD.MOV.U32 R9, RZ, RZ, 0x7f800000 ;  /* 0x7f800000ff097424 */ /* 0x000fe200078e00ff */
[----:B------:R-:W2:Y:S01]  /*3fc0*/  @!P5 LDG.E R8, desc[UR4][R4.64+0x20] ;  /* 0x000020040408d981 */ /* 0x000ea2000c1e1900 */
[----:B------:R-:W-:Y:S01]  /*3fd0*/  UISETP.NE.AND.EX UP1, UPT, UR13, URZ, UPT, UP1 ;  /* 0x0000003f0d00728c */ /* 0x000fe2000bf25310 */
[----:B------:R-:W-:Y:S01]  /*3fe0*/  LOP3.LUT R10, R26, 0xfffffff8, RZ, 0xc0, !PT ;  /* 0xfffffff81a0a7812 */ /* 0x000fe200078ec0ff */
[----:B------:R-:W-:Y:S01]  /*3ff0*/  ULDC UR26, c[0x0][0x2d0] ;  /* 0x0000b400001a7ab9 */ /* 0x000fe20000000800 */
[----:B------:R-:W-:Y:S01]  /*4000*/  ULDC UR27, c[0x0][0x398] ;  /* 0x0000e600001b7ab9 */ /* 0x000fe20000000800 */
[----:B------:R5:W3:Y:S01]  /*4010*/  @!P6 LDG.E R9, desc[UR4][R4.64] ;  /* 0x000000040409e981 */ /* 0x000ae2000c1e1900 */
[----:B------:R-:W-:Y:S01]  /*4020*/  ULDC UR30, c[0x0][0x2dc] ;  /* 0x0000b700001e7ab9 */ /* 0x000fe20000000800 */
[----:B------:R-:W-:-:S05]  /*4030*/  PLOP3.LUT P0, PT, PT, PT, UP1, 0x80, 0x0 ;  /* 0x000000000000781c */ /* 0x000fca0003f0f018 */
[----:B------:R-:W-:Y:S01]  /*4040*/  @UP1 ULDC.64 UR20, c[0x0][0x3d0] ;  /* 0x0000f40000141ab9 */ /* 0x000fe20000000a00 */
[----:B------:R-:W-:Y:S01]  /*4050*/  @UP1 UMOV UR10, UR55 ;  /* 0x00000037000a1c82 */ /* 0x000fe20008000000 */
[----:B------:R-:W-:Y:S01]  /*4060*/  @UP1 UIMAD UR6, UR57, UR20, URZ ;  /* 0x00000014390612a4 */ /* 0x000fe2000f8e023f */
[----:B------:R-:W-:-:S04]  /*4070*/  DEPBAR.LE SB0, 0x1 ;  /* 0x000080400000791a */ /* 0x000fc80000000000 */
[----:B------:R-:W-:Y:S01]  /*4080*/  BAR.SYNC.DEFER_BLOCKING 0x0 ;  /* 0x0000000000007b1d */ /* 0x000fe20000010000 */
[----:B------:R-:W-:-:S05]  /*4090*/  @UP1 UIMAD UR6, UR44, UR21, UR6 ;  /* 0x000000152c0612a4 */ /* 0x000fca000f8e0206 */
[----:B------:R-:W-:Y:S01]  /*40a0*/  @UP1 UMOV UR11, UR8 ;  /* 0x00000008000b1c82 */ /* 0x000fe20008000000 */
[----:B--2---:R2:W-:Y:S01]  /*40b0*/  STL [R1+0x6c], R8 ;  /* 0x00006c0801007387 */ /* 0x0045e20000100800 */
[----:B------:R-:W-:Y:S01]  /*40c0*/  @UP1 UIMAD.WIDE.U32 UR10, UR44, UR20, UR10 ;  /* 0x000000142c0a12a5 */ /* 0x000fe2000f8e000a */
[----:B------:R-:W-:Y:S02]  /*40d0*/  IMAD.IADD R10, R29, 0x1, -R10 ;  /* 0x000000011d0a7824 */ /* 0x000fe400078e0a0a */
[----:B------:R-:W-:Y:S01]  /*40e0*/  IMAD.MOV.U32 R240, RZ, RZ, 0x20 ;  /* 0x00000020fff07424 */ /* 0x000fe200078e00ff */
[----:B------:R-:W-:Y:S01]  /*40f0*/  @UP1 ULEA UR12, UP0, UR10, UR12, 0x2 ;  /* 0x0000000c0a0c1291 */ /* 0x000fe2000f80103f */
[----:B-1----:R-:W4:Y:S01]  /*4100*/  LDG.E.64 R12, desc[UR4][R6.64] ;  /* 0x00000004060c7981 */ /* 0x002f22000c1e1b00 */
[----:B------:R-:W-:Y:S02]  /*4110*/  @UP1 UIADD3 UR6, UR11, UR6, URZ ;  /* 0x000000060b061290 */ /* 0x000fe4000fffe03f */
[----:B------:R-:W-:Y:S01]  /*4120*/  UIADD3 UR23, UR29, UR15, URZ ;  /* 0x0000000f1d177290 */ /* 0x000fe2000fffe03f */
[----:B------:R-:W1:Y:S01]  /*4130*/  LDSM.16.M88.4 R164, [R252+0x12000] ;  /* 0x01200000fca4783b */ /* 0x000e620000000200 */
[----:B------:R-:W-:Y:S01]  /*4140*/  @UP1 ULEA.HI.X UR13, UR10, UR13, UR6, 0x2, UP0 ;  /* 0x0000000d0a0d1291 */ /* 0x000fe200080f1406 */
[----:B-----5:R-:W-:Y:S01]  /*4150*/  IMAD.U32 R4, RZ, RZ, UR12 ;  /* 0x0000000cff047e24 */ /* 0x020fe2000f8e00ff */
[----:B------:R-:W-:Y:S01]  /*4160*/  CS2R R142, SRZ ;  /* 0x00000000008e7805 */ /* 0x000fe2000001ff00 */
[----:B---3--:R3:W-:Y:S01]  /*4170*/  STL [R1+0x68], R9 ;  /* 0x0000680901007387 */ /* 0x0087e20000100800 */
[----:B------:R-:W-:Y:S01]  /*4180*/  @UP1 ULDC UR6, c[0x0][0x2e8] ;  /* 0x0000ba0000061ab9 */ /* 0x000fe20000000800 */
[----:B------:R-:W-:Y:S01]  /*4190*/  CS2R R140, SRZ ;  /* 0x00000000008c7805 */ /* 0x000fe2000001ff00 */
[----:B------:R-:W-:Y:S01]  /*41a0*/  IMAD.U32 R5, RZ, RZ, UR13 ;  /* 0x0000000dff057e24 */ /* 0x000fe2000f8e00ff */
        /* <DEDUP_REMOVED lines=8> */
[----:B--2---:R-:W2:Y:S01]  /*4230*/  @P0 LDG.E R8, desc[UR4][R4.64] ;  /* 0x0000000404080981 */ /* 0x004ea2000c1e1900 */
        /* <DEDUP_REMOVED lines=15> */
[----:B---3--:R-:W3:Y:S01]  /*4330*/  S2R R9, SR_TID.X ;  /* 0x0000000000097919 */ /* 0x008ee20000002100 */
        /* <DEDUP_REMOVED lines=8> */
[----:B------:R5:W4:Y:S01]  /*43c0*/  LDG.E.64 R4, desc[UR4][R6.64+0x8] ;  /* 0x0000080406047981 */ /* 0x000b22000c1e1b00 */
        /* <DEDUP_REMOVED lines=17> */
[----:B------:R-:W-:Y:S01]  /*44e0*/  UIADD3 UR25, UR29, 0x40, URZ ;  /* 0x000000401d197890 */ /* 0x000fe2000fffe03f */
[----:B------:R-:W-:Y:S01]  /*44f0*/  UMOV UR14, UR59 ;  /* 0x0000003b000e7c82 */ /* 0x000fe20008000000 */
[----:B------:R-:W-:Y:S01]  /*4500*/  ULDC.U8 UR21, c[0x0][0x388] ;  /* 0x0000e20000157ab9 */ /* 0x000fe20000000000 */
[----:B------:R-:W-:Y:S01]  /*4510*/  ULDC UR20, c[0x0][0x2ec] ;  /* 0x0000bb0000147ab9 */ /* 0x000fe20000000800 */
[----:B-----5:R-:W2:Y:S01]  /*4520*/  @P0 MUFU.RCP R7, UR6 ;  /* 0x0000000600070d08 */ /* 0x020ea20008001000 */
[----:B------:R-:W-:-:S04]  /*4530*/  LEA.HI R6, R30, R29, RZ, 0x7 ;  /* 0x0000001d1e067211 */ /* 0x000fc800078f38ff */
[----:B------:R-:W-:Y:S01]  /*4540*/  SHF.R.S32.HI R6, RZ, 0x7, R6 ;  /* 0x00000007ff067819 */ /* 0x000fe20000011406 */
[----:B---3--:R-:W-:-:S04]  /*4550*/  IMAD.SHL.U32 R9, R9, 0x2, RZ ;  /* 0x0000000209097824 */ /* 0x008fc800078e00ff */
[----:B------:R-:W-:-:S05]  /*4560*/  IMAD.SHL.U32 R11, R6, 0x20, RZ ;  /* 0x00000020060b7824 */ /* 0x000fca00078e00ff */
[----:B------:R-:W-:Y:S01]  /*4570*/  LOP3.LUT R11, R11, 0x6, R9, 0xf8, !PT ;  /* 0x000000060b0b7812 */ /* 0x000fe200078ef809 */
[----:B--2---:R-:W-:Y:S01]  /*4580*/  @P0 FMUL.FTZ R9, R8, R7 ;  /* 0x0000000708090220 */ /* 0x004fe20000410000 */
[----:B------:R-:W-:-:S04]  /*4590*/  IMAD.U32 R8, RZ, RZ, UR45 ;  /* 0x0000002dff087e24 */ /* 0x000fc8000f8e00ff */
[----:B------:R-:W-:Y:S01]  /*45a0*/  IMAD R14, R8, 0x40, R11 ;  /* 0x00000040080e7824 */ /* 0x000fe200078e020b */
[----:B------:R-:W-:-:S04]  /*45b0*/  @P0 R2UR UR12, R9 ;  /* 0x00000000090c02ca */ /* 0x000fc800000e0000 */
[----:B------:R-:W-:Y:S04]  /*45c0*/  STL [R1+0x38], R14 ;  /* 0x0000380e01007387 */ /* 0x000fe80000100800 */
[----:B------:R-:W2:Y:S04]  /*45d0*/  LDL R9, [R1] ;  /* 0x0000000001097983 */ /* 0x000ea80000100800 */
[----:B------:R-:W3:Y:S01]  /*45e0*/  LDL R8, [R1+0x4] ;  /* 0x0000040001087983 */ /* 0x000ee20000100800 */
[----:B------:R-:W-:Y:S01]  /*45f0*/  UIMAD UR6, UR44, UR60, UR55 ;  /* 0x0000003c2c0672a4 */ /* 0x000fe2000f8e0237 */
[----:B------:R-:W-:Y:S01]  /*4600*/  LOP3.LUT P1, RZ, R10, 0x2, RZ, 0xc0, !PT ;  /* 0x000000020aff7812 */ /* 0x000fe2000782c0ff */
[----:B------:R-:W-:-:S02]  /*4610*/  IMAD.U32 R7, RZ, RZ, UR45 ;  /* 0x0000002dff077e24 */ /* 0x000fc4000f8e00ff */
[----:B------:R-:W-:Y:S01]  /*4620*/  USHF.L.U32 UR6, UR6, 0x5, URZ ;  /* 0x0000000506067899 */ /* 0x000fe2000800063f */
[----:B------:R-:W-:Y:S01]  /*4630*/  SEL R240, R240, 0xffffffe0, !P1 ;  /* 0xffffffe0f0f07807 */ /* 0x000fe20004800000 */
[----:B------:R-:W-:Y:S01]  /*4640*/  IMAD R10, R7, 0x2, R6 ;  /* 0x00000002070a7824 */ /* 0x000fe200078e0206 */
[----:B----4-:R-:W-:Y:S01]  /*4650*/  R2UR UR10, R13 ;  /* 0x000000000d0a72ca */ /* 0x010fe200000e0000 */
[----:B------:R-:W-:Y:S01]  /*4660*/  USHF.R.S32.HI UR11, URZ, 0x1f, UR6 ;  /* 0x0000001f3f0b7899 */ /* 0x000fe20008011406 */
[----:B------:R-:W-:Y:S01]  /*4670*/  SHF.R.S32.HI R6, RZ, 0x1f, R24 ;  /* 0x0000001fff067819 */ /* 0x000fe20000011418 */
[----:B------:R-:W-:Y:S01]  /*4680*/  IMAD.IADD R240, R240, 0x1, R252 ;  /* 0x00000001f0f07824 */ /* 0x000fe200078e02fc */
[----:B------:R-:W-:-:S04]  /*4690*/  IADD3 R7, P2, P0, R4, UR6, R24 ;  /* 0x0000000604077c10 */ /* 0x000fc8000f85e018 */
[----:B------:R-:W-:Y:S01]  /*46a0*/  IADD3.X R4, R5, UR11, R6, P2, P0 ;  /* 0x0000000b05047c10 */ /* 0x000fe200097e0406 */
[----:B------:R-:W4:Y:S04]  /*46b0*/  LDSM.16.M88.4 R172, [R240+0x12000] ;  /* 0x01200000f0ac783b */ /* 0x000f280000000200 */
[----:B------:R-:W1:Y:S04]  /*46c0*/  LDSM.16.M88.4 R176, [R240+0x12800] ;  /* 0x01280000f0b0783b */ /* 0x000e680000000200 */
[----:B------:R-:W1:Y:S04]  /*46d0*/  LDSM.16.M88.4 R204, [R240+0x14000] ;  /* 0x01400000f0cc783b */ /* 0x000e680000000200 */
[----:B------:R-:W1:Y:S04]  /*46e0*/  LDSM.16.M88.4 R208, [R240+0x14800] ;  /* 0x01480000f0d0783b */ /* 0x000e680000000200 */
[----:B------:R-:W1:Y:S04]  /*46f0*/  LDSM.16.M88.4 R236, [R240+0x16000] ;  /* 0x01600000f0ec783b */ /* 0x000e680000000200 */
[----:B------:R-:W1:Y:S01]  /*4700*/  LDSM.16.M88.4 R240, [R240+0x16800] ;  /* 0x01680000f0f0783b */ /* 0x000e620000000200 */
[----:B------:R-:W-:-:S03]  /*4710*/  IMAD.WIDE.U32 R6, R7, -0x2daee0ad, RZ ;  /* 0xd2511f5307067825 */ /* 0x000fc600078e00ff */
[----:B------:R5:W-:Y:S01]  /*4720*/  STL [R1+0x90], R4 ;  /* 0x0000900401007387 */ /* 0x000be20000100800 */
[----:B------:R-:W-:-:S03]  /*4730*/  LOP3.LUT R5, R10, UR10, RZ, 0x3c, !PT ;  /* 0x0000000a0a057c12 */ /* 0x000fc6000f8e3cff */
[----:B------:R-:W-:Y:S01]  /*4740*/  STL.64 [R1+0x80], R6 ;  /* 0x0000800601007387 */ /* 0x000fe20000100a00 */
[----:B-----5:R-:W-:Y:S02]  /*4750*/  IADD3 R4, R15, -UR15, -R14 ;  /* 0x8000000f0f047c10 */ /* 0x020fe4000fffe80e */
[----:B------:R-:W-:Y:S01]  /*4760*/  R2UR UR8, R12 ;  /* 0x000000000c0872ca */ /* 0x000fe200000e0000 */
[----:B------:R-:W-:Y:S01]  /*4770*/  UIADD3 UR24, -UR7, 0x40, UR23 ;  /* 0x0000004007187890 */ /* 0x000fe2000fffe117 */
[----:B------:R-:W-:Y:S02]  /*4780*/  CS2R R30, SRZ ;  /* 0x00000000001e7805 */ /* 0x000fe4000001ff00 */
[----:B------:R-:W-:Y:S02]  /*4790*/  CS2R R28, SRZ ;  /* 0x00000000001c7805 */ /* 0x000fe4000001ff00 */
[----:B------:R-:W-:Y:S01]  /*47a0*/  CS2R R24, SRZ ;  /* 0x0000000000187805 */ /* 0x000fe2000001ff00 */
[----:B------:R-:W-:Y:S01]  /*47b0*/  UMOV UR6, URZ ;  /* 0x0000003f00067c82 */ /* 0x000fe20008000000 */
[----:B------:R-:W-:Y:S01]  /*47c0*/  UIADD3 UR24, UR24, -UR40, URZ ;  /* 0x8000002818187290 */ /* 0x000fe2000fffe03f */
[----:B------:R-:W-:Y:S01]  /*47d0*/  @UP1 UMOV UR6, UR12 ;  /* 0x0000000c00061c82 */ /* 0x000fe20008000000 */
[----:B--2---:R-:W2:Y:S04]  /*47e0*/  LDSM.16.M88.4 R148, [R9+0x12000] ;  /* 0x012000000994783b */ /* 0x004ea80000000200 */
[----:B------:R-:W1:Y:S04]  /*47f0*/  LDSM.16.M88.4 R152, [R9+0x12800] ;  /* 0x012800000998783b */ /* 0x000e680000000200 */
[----:B------:R-:W1:Y:S04]  /*4800*/  LDSM.16.M88.4 R180, [R9+0x14000] ;  /* 0x0140000009b4783b */ /* 0x000e680000000200 */
[----:B------:R-:W1:Y:S04]  /*4810*/  LDSM.16.M88.4 R184, [R9+0x14800] ;  /* 0x0148000009b8783b */ /* 0x000e680000000200 */
[----:B------:R-:W1:Y:S04]  /*4820*/  LDSM.16.M88.4 R212, [R9+0x16000] ;  /* 0x0160000009d4783b */ /* 0x000e680000000200 */
[----:B------:R-:W1:Y:S04]  /*4830*/  LDSM.16.M88.4 R216, [R9+0x16800] ;  /* 0x0168000009d8783b */ /* 0x000e680000000200 */
[----:B---3--:R-:W3:Y:S04]  /*4840*/  LDSM.16.M88.4 R156, [R8+0x12000] ;  /* 0x01200000089c783b */ /* 0x008ee80000000200 */
[----:B------:R-:W1:Y:S04]  /*4850*/  LDSM.16.M88.4 R160, [R8+0x12800] ;  /* 0x0128000008a0783b */ /* 0x000e680000000200 */
[----:B------:R-:W1:Y:S04]  /*4860*/  LDSM.16.M88.4 R188, [R8+0x14000] ;  /* 0x0140000008bc783b */ /* 0x000e680000000200 */
[----:B------:R-:W1:Y:S04]  /*4870*/  LDSM.16.M88.4 R192, [R8+0x14800] ;  /* 0x0148000008c0783b */ /* 0x000e680000000200 */
[----:B------:R-:W1:Y:S04]  /*4880*/  LDSM.16.M88.4 R220, [R8+0x16000] ;  /* 0x0160000008dc783b */ /* 0x000e680000000200 */
[----:B------:R5:W1:Y:S02]  /*4890*/  LDSM.16.M88.4 R224, [R8+0x16800] ;  /* 0x0168000008e0783b */ /* 0x000a640000000200 */
[----:B-----5:R-:W-:Y:S01]  /*48a0*/  VIADD R8, R4, UR7 ;  /* 0x0000000704087c36 */ /* 0x020fe20008000000 */
[----:B------:R-:W-:-:S04]  /*48b0*/  LOP3.LUT R4, R5, R7, RZ, 0x3c, !PT ;  /* 0x0000000705047212 */ /* 0x000fc800078e3cff */
[----:B------:R1:W-:Y:S04]  /*48c0*/  STL [R1+0x88], R8 ;  /* 0x0000880801007387 */ /* 0x0003e80000100800 */
[----:B--234-:R1:W-:Y:S02]  /*48d0*/  STL [R1+0x8c], R4 ;  /* 0x00008c0401007387 */ /* 0x01c3e40000100800 */
.L_x_954:
[----:B------:R-:W1:Y:S01]  /*48e0*/  LDL R79, [R1] ;  /* 0x00000000014f7983 */ /* 0x000e620000100800 */
[----:B------:R-:W-:Y:S01]  /*48f0*/  USHF.L.U32 UR11, UR9, 0x6, URZ ;  /* 0x00000006090b7899 */ /* 0x000fe2000800063f */
[----:B------:R-:W-:Y:S02]  /*4900*/  UMOV UR12, UR59 ;  /* 0x0000003b000c7c82 */ /* 0x000fe40008000000 */
[----:B------:R-:W2:Y:S01]  /*4910*/  LDL R249, [R1+0x8] ;  /* 0x0000080001f97983 */ /* 0x000ea20000100800 */
[----:B------:R-:W-:Y:S03]  /*4920*/  UISETP.GE.AND UP0, UPT, UR11, UR24, UPT ;  /* 0x000000180b00728c */ /* 0x000fe6000bf06270 */
[----:B---3--:R-:W3:Y:S04]  /*4930*/  LDL R78, [R1+0x4] ;  /* 0x00000400014e7983 */ /* 0x008ee80000100800 */
[----:B------:R-:W4:Y:S04]  /*4940*/  LDL R248, [R1+0xc] ;  /* 0x00000c0001f87983 */ /* 0x000f280000100800 */
[----:B------:R-:W3:Y:S04]  /*4950*/  LDL R247, [R1+0x18] ;  /* 0x0000180001f77983 */ /* 0x000ee80000100800 */
[----:B------:R-:W3:Y:S04]  /*4960*/  LDL R77, [R1+0x10] ;  /* 0x00001000014d7983 */ /* 0x000ee80000100800 */
[----:B------:R-:W3:Y:S04]  /*4970*/  LDL R246, [R1+0x14] ;  /* 0x0000140001f67983 */ /* 0x000ee80000100800 */
[----:B------:R-:W0:Y:S04]  /*4980*/  LDGDEPBAR ;  /* 0x00000000000079af */ /* 0x000e280000000000 */
[----:B------:R-:W3:Y:S01]  /*4990*/  LDL R76, [R1+0x88] ;  /* 0x00008800014c7983 */ /* 0x000ee20000100800 */
[----:B------:R-:W-:Y:S04]  /*49a0*/  DEPBAR.LE SB0, 0x0 ;  /* 0x000080000000791a */ /* 0x000fe80000000000 */
[----:B------:R-:W-:Y:S06]  /*49b0*/  BAR.SYNC.DEFER_BLOCKING 0x0 ;  /* 0x0000000000007b1d */ /* 0x000fec0000010000 */
[----:B-1----:R-:W-:Y:S04]  /*49c0*/  LDSM.16.M88.4 R8, [R79+0xc000] ;  /* 0x00c000004f08783b */ /* 0x002fe80000000200 */
[----:B--2---:R-:W1:Y:S04]  /*49d0*/  LDSM.16.M88.4 R16, [R249] ;  /* 0x00000000f910783b */ /* 0x004e680000000200 */
[----:B------:R-:W2:Y:S04]  /*49e0*/  LDSM.16.M88.4 R68, [R79+0xc800] ;  /* 0x00c800004f44783b */ /* 0x000ea80000000200 */
[----:B----4-:R-:W-:Y:S01]  /*49f0*/  LDSM.16.M88.4 R72, [R248] ;  /* 0x00000000f848783b */ /* 0x010fe20000000200 */
[C---:B-1----:R-:W-:Y:S06]  /*4a00*/  HMMA.16816.F32.BF16 R4, R16.reuse, R8, RZ ;  /* 0x000000081004723c */ /* 0x042fec00000418ff */
[C---:B------:R-:W-:Y:S06]  /*4a10*/  HMMA.16816.F32.BF16 R8, R16.reuse, R10, RZ ;  /* 0x0000000a1008723c */ /* 0x040fec00000418ff */
[C---:B--2---:R-:W-:Y:S06]  /*4a20*/  HMMA.16816.F32.BF16 R12, R16.reuse, R68, RZ ;  /* 0x00000044100c723c */ /* 0x044fec00000418ff */
[----:B------:R-:W-:Y:S01]  /*4a30*/  HMMA.16816.F32.BF16 R16, R16, R70, RZ ;  /* 0x000000461010723c */ /* 0x000fe200000418ff */
[----:B---3--:R-:W1:Y:S05]  /*4a40*/  LDSM.16.M88.4 R68, [R78+0xc000] ;  /* 0x00c000004e44783b */ /* 0x008e6a0000000200 */
[C---:B-1----:R-:W-:Y:S06]  /*4a50*/  HMMA.16816.F32.BF16 R4, R72.reuse, R68, R4 ;  /* 0x000000444804723c */ /* 0x042fec0000041804 */
[C---:B------:R-:W-:Y:S01]  /*4a60*/  HMMA.16816.F32.BF16 R8, R72.reuse, R70, R8 ;  /* 0x000000464808723c */ /* 0x040fe20000041808 */
[----:B------:R-:W1:Y:S05]  /*4a70*/  LDSM.16.M88.4 R68, [R78+0xc800] ;  /* 0x00c800004e44783b */ /* 0x000e6a0000000200 */
[C---:B-1----:R-:W-:Y:S06]  /*4a80*/  HMMA.16816.F32.BF16 R12, R72.reuse, R68, R12 ;  /* 0x00000044480c723c */ /* 0x042fec000004180c */
[----:B------:R-:W-:Y:S01]  /*4a90*/  HMMA.16816.F32.BF16 R16, R72, R70, R16 ;  /* 0x000000464810723c */ /* 0x000fe20000041810 */
[----:B------:R-:W-:Y:S04]  /*4aa0*/  LDSM.16.M88.4 R68, [R247] ;  /* 0x00000000f744783b */ /* 0x000fe80000000200 */
[----:B------:R-:W1:Y:S02]  /*4ab0*/  LDSM.16.M88.4 R72, [R252+0xc000] ;  /* 0x00c00000fc48783b */ /* 0x000e640000000200 */
        /* <DEDUP_REMOVED lines=68> */
[----:B------:R-:W-:Y:S02]  /*4f00*/  VIADD R72, R76, UR11 ;  /* 0x0000000b4c487c36 */ /* 0x000fe40008000000 */
[----:B------:R-:W2:Y:S04]  /*4f10*/  LDL R76, [R1+0x3c] ;  /* 0x00003c00014c7983 */ /* 0x000ea80000100800 */
        /* <DEDUP_REMOVED lines=19> */
[----:B------:R-:W-:Y:S01]  /*5050*/  ISETP.GE.AND P2, PT, R71, RZ, PT ;  /* 0x000000ff4700720c */ /* 0x000fe20003f46270 */
[----:B------:R-:W-:Y:S01]  /*5060*/  FFMA.FTZ R6, R68, -UR6, R6 ;  /* 0x8000000644067c23 */ /* 0x000fe20008010006 */
[----:B------:R-:W-:Y:S01]  /*5070*/  I2FP.F32.S32 R68, R69 ;  /* 0x0000004500447245 */ /* 0x000fe20000201400 */
[C---:B------:R-:W-:Y:S01]  /*5080*/  VIADD R69, R72.reuse, 0x7 ;  /* 0x0000000748457836 */ /* 0x040fe20000000000 */
[----:B------:R-:W-:Y:S02]  /*5090*/  I2FP.F32.S32 R70, R70 ;  /* 0x0000004600467245 */ /* 0x000fe40000201400 */
[----:B------:R-:W-:Y:S01]  /*50a0*/  @!P4 IADD3 R74, -R72, 0x10, RZ ;  /* 0x00000010484ac810 */ /* 0x000fe20007ffe1ff */
[C---:B------:R-:W-:Y:S01]  /*50b0*/  FFMA.FTZ R8, R68.reuse, -UR6, R8 ;  /* 0x8000000644087c23 */ /* 0x040fe20008010008 */
[----:B------:R-:W-:Y:S01]  /*50c0*/  ISETP.GE.AND P0, PT, R69, RZ, PT ;  /* 0x000000ff4500720c */ /* 0x000fe20003f06270 */
[----:B------:R-:W-:Y:S01]  /*50d0*/  FFMA.FTZ R14, R68, -UR6, R14 ;  /* 0x80000006440e7c23 */ /* 0x000fe2000801000e */
[C---:B------:R-:W-:Y:S01]  /*50e0*/  @!P3 IADD3 R73, -R72.reuse, 0x11, RZ ;  /* 0x000000114849b810 */ /* 0x040fe20007ffe1ff */
[----:B------:R-:W-:Y:S01]  /*50f0*/  VIADD R68, R72, 0xfffffff7 ;  /* 0xfffffff748447836 */ /* 0x000fe20000000000 */
[----:B------:R-:W-:Y:S01]  /*5100*/  I2FP.F32.S32 R74, R74 ;  /* 0x0000004a004a7245 */ /* 0x000fe20000201400 */
[----:B------:R-:W-:Y:S01]  /*5110*/  FFMA.FTZ R5, R70, -UR6, R5 ;  /* 0x8000000646057c23 */ /* 0x000fe20008010005 */
[----:B------:R-:W-:Y:S01]  /*5120*/  @!P2 IADD3 R71, -R72, 0x18, RZ ;  /* 0x000000184847a810 */ /* 0x000fe20007ffe1ff */
[----:B------:R-:W-:Y:S01]  /*5130*/  FFMA.FTZ R11, R70, -UR6, R11 ;  /* 0x80000006460b7c23 */ /* 0x000fe2000801000b */
[----:B------:R-:W-:Y:S01]  /*5140*/  ISETP.GE.AND P5, PT, R68, RZ, PT ;  /* 0x000000ff4400720c */ /* 0x000fe20003fa6270 */
[----:B------:R-:W-:Y:S01]  /*5150*/  VIADD R70, R72, 0xffffffe7 ;  /* 0xffffffe748467836 */ /* 0x000fe20000000000 */
[----:B------:R-:W-:Y:S01]  /*5160*/  I2FP.F32.S32 R73, R73 ;  /* 0x0000004900497245 */ /* 0x000fe20000201400 */
[C---:B------:R-:W-:Y:S01]  /*5170*/  FFMA.FTZ R12, R74.reuse, -UR6, R12 ;  /* 0x800000064a0c7c23 */ /* 0x040fe2000801000c */
[----:B------:R-:W-:Y:S01]  /*5180*/  I2FP.F32.S32 R71, R71 ;  /* 0x0000004700477245 */ /* 0x000fe20000201400 */
[----:B------:R-:W-:Y:S01]  /*5190*/  FFMA.FTZ R18, R74, -UR6, R18 ;  /* 0x800000064a127c23 */ /* 0x000fe20008010012 */
[----:B------:R-:W-:Y:S01]  /*51a0*/  ISETP.GE.AND P1, PT, R70, RZ, PT ;  /* 0x000000ff4600720c */ /* 0x000fe20003f26270 */
[C---:B------:R-:W-:Y:S01]  /*51b0*/  FFMA.FTZ R13, R73.reuse, -UR6, R13 ;  /* 0x80000006490d7c23 */ /* 0x040fe2000801000d */
[C---:B------:R-:W-:Y:S01]  /*51c0*/  @!P0 IADD3 R69, -R72.reuse, -0x7, RZ ;  /* 0xfffffff948458810 */ /* 0x040fe20007ffe1ff */
[----:B------:R-:W-:Y:S01]  /*51d0*/  FFMA.FTZ R19, R73, -UR6, R19 ;  /* 0x8000000649137c23 */ /* 0x000fe20008010013 */
[----:B------:R-:W-:Y:S02]  /*51e0*/  FFMA.FTZ R16, R71, -UR6, R16 ;  /* 0x8000000647107c23 */ /* 0x000fe40008010010 */
[----:B------:R-:W-:Y:S02]  /*51f0*/  I2FP.F32.S32 R69, R69 ;  /* 0x0000004500457245 */ /* 0x000fe40000201400 */
[C---:B------:R-:W-:Y:S03]  /*5200*/  @!P5 IADD3 R68, -R72.reuse, 0x9, RZ ;  /* 0x000000094844d810 */ /* 0x040fe60007ffe1ff */
[----:B------:R-:W-:Y:S01]  /*5210*/  FFMA.FTZ R7, R69, -UR6, R7 ;  /* 0x8000000645077c23 */ /* 0x000fe20008010007 */
[----:B------:R-:W-:Y:S01]  /*5220*/  IMAD.U32 R69, RZ, RZ, UR18 ;  /* 0x00000012ff457e24 */ /* 0x000fe2000f8e00ff */
[----:B------:R-:W-:Y:S02]  /*5230*/  @!P1 IADD3 R70, -R72, 0x19, RZ ;  /* 0x0000001948469810 */ /* 0x000fe40007ffe1ff */
[----:B------:R-:W-:Y:S01]  /*5240*/  I2FP.F32.S32 R72, R68 ;  /* 0x0000004400487245 */ /* 0x000fe20000201400 */
[----:B------:R-:W-:Y:S01]  /*5250*/  IMAD.U32 R68, RZ, RZ, UR19 ;  /* 0x00000013ff447e24 */ /* 0x000fe2000f8e00ff */
[----:B------:R-:W-:Y:S03]  /*5260*/  I2FP.F32.S32 R70, R70 ;  /* 0x0000004600467245 */ /* 0x000fe60000201400 */
[C---:B------:R-:W-:Y:S01]  /*5270*/  FFMA.FTZ R9, R72.reuse, -UR6, R9 ;  /* 0x8000000648097c23 */ /* 0x040fe20008010009 */
[----:B------:R-:W-:Y:S01]  /*5280*/  FFMA.FTZ R15, R72, -UR6, R15 ;  /* 0x80000006480f7c23 */ /* 0x000fe2000801000f */
[----:B------:R-:W-:Y:S01]  /*5290*/  FFMA.FTZ R17, R70, -UR6, R17 ;  /* 0x8000000646117c23 */ /* 0x000fe20008010011 */
[C---:B--2---:R-:W-:Y:S04]  /*52a0*/  LEA R68, P0, R76.reuse, R68, 0x2 ;  /* 0x000000444c447211 */ /* 0x044fe800078010ff */
[----:B------:R-:W-:Y:S02]  /*52b0*/  LEA.HI.X.SX32 R69, R76, R69, 0x2, P0 ;  /* 0x000000454c457211 */ /* 0x000fe400000f16ff */
[----:B------:R-:W-:Y:S03]  /*52c0*/  PLOP3.LUT P0, PT, PT, PT, UP0, 0x80, 0x0 ;  /* 0x000000000000781c */ /* 0x000fe60003f0f008 */
[----:B-----5:R1:W5:Y:S04]  /*52d0*/  LDG.E R81, desc[UR4][R68.64] ;  /* 0x0000000444517981 */ /* 0x020368000c1e1900 */
[----:B------:R1:W5:Y:S06]  /*52e0*/  LDG.E R80, desc[UR4][R68.64+0x20] ;  /* 0x0000200444507981 */ /* 0x00036c000c1e1900 */
[----:B------:R-:W-:Y:S05]  /*52f0*/  @!P0 BRA `(.L_x_950) ;  /* 0x0000000000248947 */ /* 0x000fea0003800000 */
[----:B------:R-:W-:Y:S01]  /*5300*/  UIADD3 UR13, UR14, UR23, -UR7 ;  /* 0x000000170e0d7290 */ /* 0x000fe2000fffe807 */
[----:B-1----:R-:W-:Y:S01]  /*5310*/  IMAD.U32 R68, RZ, RZ, UR25 ;  /* 0x00000019ff447e24 */ /* 0x002fe2000f8e00ff */
[----:B------:R-:W-:Y:S04]  /*5320*/  UIADD3 UR12, UR11, 0x40, URZ ;  /* 0x000000400b0c7890 */ /* 0x000fe8000fffe03f */
[----:B------:R-:W-:Y:S01]  /*5330*/  ISETP.LT.AND P0, PT, R68, UR7, PT ;  /* 0x0000000744007c0c */ /* 0x000fe2000bf01270 */
[----:B------:R-:W-:Y:S03]  /*5340*/  UISETP.GE.AND UP0, UPT, UR12, UR13, UPT ;  /* 0x0000000d0c00728c */ /* 0x000fe6000bf06270 */
[----:B------:R-:W-:Y:S03]  /*5350*/  UMOV UR12, UR14 ;  /* 0x0000000e000c7c82 */ /* 0x000fe60008000000 */
[----:B------:R-:W-:Y:S11]  /*5360*/  PLOP3.LUT P1, PT, PT, PT, UP0, 0x80, 0x0 ;  /* 0x000000000000781c */ /* 0x000ff60003f2f008 */
[----:B------:R-:W-:Y:S02]  /*5370*/  @!UPT UIADD3 URZ, URZ, URZ, URZ ;  /* 0x0000003f3f3ff290 */ /* 0x000fe4000fffe03f */
[----:B------:R-:W-:Y:S05]  /*5380*/  @!P1 BRA P0, `(.L_x_951) ;  /* 0x0000000400149947 */ /* 0x000fea0000000000 */
.L_x_950:
[----:B------:R-:W2:Y:S01]  /*5390*/  LDL R78, [R1+0x38] ;  /* 0x00003800014e7983 */ /* 0x000ea20000100800 */
[----:B------:R-:W-:Y:S01]  /*53a0*/  UIADD3 UR14, UR7, 0x1, -UR15 ;  /* 0x00000001070e7890 */ /* 0x000fe2000fffe80f */
[----:B------:R-:W-:Y:S01]  /*53b0*/  VIADD R70, R76, UR11 ;  /* 0x0000000b4c467c36 */ /* 0x000fe20008000000 */
[----:B------:R-:W-:Y:S02]  /*53c0*/  UIADD3 UR13, -UR12, UR7, -UR15 ;  /* 0x000000070c0d7290 */ /* 0x000fe4000fffe90f */
[----:B------:R-:W-:Y:S04]  /*53d0*/  UIADD3 UR11, UR14, UR27, URZ ;  /* 0x0000001b0e0b7290 */ /* 0x000fe8000fffe03f */
[C---:B-1----:R-:W-:Y:S02]  /*53e0*/  VIADDMNMX R69, R70.reuse, UR13, RZ, !PT ;  /* 0x0000000d46457c46 */ /* 0x042fe4000f8001ff */
[----:B------:R-:W-:Y:S05]  /*53f0*/  IMAD.U32 R68, RZ, RZ, UR11 ;  /* 0x0000000bff447e24 */ /* 0x000fea000f8e00ff */
[----:B------:R-:W-:Y:S02]  /*5400*/  VIADDMNMX R68, R70, R68, UR7, PT ;  /* 0x0000000746447e46 */ /* 0x000fe4000b800144 */
[CC--:B--2---:R-:W-:Y:S01]  /*5410*/  ISETP.GE.AND P0, PT, R78.reuse, R69.reuse, PT ;  /* 0x000000454e00720c */ /* 0x0c4fe20003f06270 */
        /* <DEDUP_REMOVED lines=9> */
[C---:B------:R-:W-:Y:S01]  /*54b0*/  VIADD R72, R78.reuse, 0x18 ;  /* 0x000000184e487836 */ /* 0x040fe20000000000 */
[-C--:B------:R-:W-:Y:S01]  /*54c0*/  ISETP.GE.AND P4, PT, R75, R69.reuse, PT ;  /* 0x000000454b00720c */ /* 0x080fe20003f86270 */
[----:B------:R-:W-:Y:S01]  /*54d0*/  VIADD R71, R78, 0x19 ;  /* 0x000000194e477836 */ /* 0x000fe20000000000 */
        /* <DEDUP_REMOVED lines=15> */
[C---:B------:R-:W-:Y:S01]  /*55d0*/  IADD3 R68, R69.reuse, UR14, R68 ;  /* 0x0000000e45447c10 */ /* 0x040fe2000fffe044 */
[----:B------:R-:W-:Y:S01]  /*55e0*/  UMOV UR14, UR12 ;  /* 0x0000000c000e7c82 */ /* 0x000fe20008000000 */
[----:B------:R-:W-:Y:S02]  /*55f0*/  VIADDMNMX R69, R69, UR13, RZ, !PT ;  /* 0x0000000d45457c46 */ /* 0x000fe4000f8001ff */
        /* <DEDUP_REMOVED lines=30> */
.L_x_951:
[----:B------:R-:W2:Y:S01]  /*57e0*/  LDL R69, [R1+0x68] ;  /* 0x0000680001457983 */ /* 0x000ea20000100800 */
[----:B------:R-:W-:Y:S02]  /*57f0*/  UIADD3 UR11, UR8, -0x61c88647, URZ ;  /* 0x9e3779b9080b7890 */ /* 0x000fe4000fffe03f */
[----:B------:R-:W-:Y:S01]  /*5800*/  UIADD3 UR12, UR10, 0x76cf5d0a, URZ ;  /* 0x76cf5d0a0a0c7890 */ /* 0x000fe2000fffe03f */
[----:B------:R-:W3:Y:S01]  /*5810*/  LDL R71, [R1+0x6c] ;  /* 0x00006c0001477983 */ /* 0x000ee20000100800 */
[----:B------:R-:W-:Y:S02]  /*5820*/  UIADD3 UR13, UR10, -0x56f99767, URZ ;  /* 0xa90668990a0d7890 */ /* 0x000fe4000fffe03f */
[----:B------:R-:W-:Y:S01]  /*5830*/  UISETP.GT.AND UP1, UPT, UR9, UR22, UPT ;  /* 0x000000160900728c */ /* 0x000fe2000bf24270 */
[----:B------:R-:W4:Y:S04]  /*5840*/  LDL R70, [R1+0x94] ;  /* 0x0000940001467983 */ /* 0x000f280000100800 */
[----:B------:R-:W4:Y:S04]  /*5850*/  LDL R75, [R1+0x8c] ;  /* 0x00008c00014b7983 */ /* 0x000f280000100800 */
[----:B------:R-:W4:Y:S04]  /*5860*/  LDL R74, [R1+0x90] ;  /* 0x00009000014a7983 */ /* 0x000f280000100800 */
[----:B------:R-:W4:Y:S06]  /*5870*/  LDL.64 R72, [R1+0x80] ;  /* 0x0000800001487983 */ /* 0x000f2c0000100a00 */
[----:B------:R-:W4:Y:S04]  /*5880*/  LDL R245, [R1+0x58] ;  /* 0x0000580001f57983 */ /* 0x000f280000100800 */
[----:B------:R-:W4:Y:S04]  /*5890*/  LDL R244, [R1+0x64] ;  /* 0x0000640001f47983 */ /* 0x000f280000100800 */
[----:B------:R-:W4:Y:S04]  /*58a0*/  LDL R99, [R1+0x5c] ;  /* 0x00005c0001637983 */ /* 0x000f280000100800 */
[----:B------:R-:W4:Y:S01]  /*58b0*/  LDL R98, [R1+0x60] ;  /* 0x0000600001627983 */ /* 0x000f220000100800 */
[C---:B--2---:R-:W-:Y:S01]  /*58c0*/  FMUL.FTZ R68, R69.reuse, 1.4426950216293334961 ;  /* 0x3fb8aa3b45447820 */ /* 0x044fe20000410000 */
[----:B------:R-:W-:Y:S01]  /*58d0*/  FSETP.NEU.FTZ.AND P0, PT, R69, -INF , PT ;  /* 0xff8000004500780b */ /* 0x000fe20003f1d000 */
[C---:B---3--:R-:W-:Y:S03]  /*58e0*/  FMUL.FTZ R69, R71.reuse, 1.4426950216293334961 ;  /* 0x3fb8aa3b47457820 */ /* 0x048fe60000410000 */
[----:B------:R-:W-:Y:S02]  /*58f0*/  FSEL R68, R68, RZ, P0 ;  /* 0x000000ff44447208 */ /* 0x000fe40000000000 */
[----:B------:R-:W-:Y:S03]  /*5900*/  FSETP.NEU.FTZ.AND P0, PT, R71, -INF , PT ;  /* 0xff8000004700780b */ /* 0x000fe60003f1d000 */
[--C-:B------:R-:W-:Y:S01]  /*5910*/  FFMA.FTZ R97, R16, UR20, -R68.reuse ;  /* 0x0000001410617c23 */ /* 0x100fe20008010844 */
[----:B------:R-:W-:Y:S01]  /*5920*/  FSEL R16, R69, RZ, P0 ;  /* 0x000000ff45107208 */ /* 0x000fe20000000000 */
[----:B------:R-:W-:Y:S02]  /*5930*/  IMAD.U32 R69, RZ, RZ, UR9 ;  /* 0x00000009ff457e24 */ /* 0x000fe4000f8e00ff */
[--C-:B------:R-:W-:Y:S01]  /*5940*/  FFMA.FTZ R4, R4, UR20, -R68.reuse ;  /* 0x0000001404047c23 */ /* 0x100fe20008010844 */
[----:B----4-:R-:W-:Y:S04]  /*5950*/  IMAD.WIDE.U32 R76, R75, -0x326172a9, RZ ;  /* 0xcd9e8d574b4c7825 */ /* 0x010fe800078e00ff */
[----:B------:R-:W-:Y:S01]  /*5960*/  FFMA.FTZ R8, R8, UR20, -R68 ;  /* 0x0000001408087c23 */ /* 0x000fe20008010844 */
[----:B------:R-:W1:Y:S01]  /*5970*/  MUFU.EX2 R97, R97 ;  /* 0x0000006100617308 */ /* 0x000e620000000800 */
[----:B------:R-:W-:Y:S01]  /*5980*/  FFMA.FTZ R7, R7, UR20, -R16 ;  /* 0x0000001407077c23 */ /* 0x000fe20008010810 */
[----:B------:R-:W-:Y:S02]  /*5990*/  IMAD R69, R69, 0x4, R70 ;  /* 0x0000000445457824 */ /* 0x000fe400078e0246 */
[----:B------:R-:W-:Y:S01]  /*59a0*/  FFMA.FTZ R6, R6, UR20, -R16 ;  /* 0x0000001406067c23 */ /* 0x000fe20008010810 */
[--C-:B------:R-:W-:Y:S01]  /*59b0*/  FFMA.FTZ R9, R9, UR20, -R68.reuse ;  /* 0x0000001409097c23 */ /* 0x100fe20008010844 */
[--C-:B------:R-:W-:Y:S01]  /*59c0*/  FFMA.FTZ R90, R5, UR20, -R68.reuse ;  /* 0x00000014055a7c23 */ /* 0x100fe20008010844 */
[----:B------:R-:W-:Y:S04]  /*59d0*/  IMAD.WIDE.U32 R70, R69, -0x326172a9, RZ ;  /* 0xcd9e8d5745467825 */ /* 0x000fe800078e00ff */
[--C-:B------:R-:W-:Y:S01]  /*59e0*/  FFMA.FTZ R89, R12, UR20, -R68.reuse ;  /* 0x000000140c597c23 */ /* 0x100fe20008010844 */
[----:B------:R2:W-:Y:S01]  /*59f0*/  MUFU.EX2 R94, R7 ;  /* 0x00000007005e7308 */ /* 0x0005e20000000800 */
[----:B------:R-:W-:Y:S01]  /*5a00*/  FFMA.FTZ R87, R13, UR20, -R68 ;  /* 0x000000140d577c23 */ /* 0x000fe20008010844 */
[----:B------:R-:W-:Y:S01]  /*5a10*/  FFMA.FTZ R15, R15, UR20, -R16 ;  /* 0x000000140f0f7c23 */ /* 0x000fe20008010810 */
[----:B------:R-:W-:Y:S01]  /*5a20*/  LOP3.LUT R71, R71, UR8, R74, 0x96, !PT ;  /* 0x0000000847477c12 */ /* 0x000fe2000f8e964a */
[----:B------:R-:W-:Y:S01]  /*5a30*/  FFMA.FTZ R11, R11, UR20, -R16 ;  /* 0x000000140b0b7c23 */ /* 0x000fe20008010810 */
[----:B------:R-:W-:Y:S01]  /*5a40*/  LOP3.LUT R74, R77, UR11, R70, 0x96, !PT ;  /* 0x0000000b4d4a7c12 */ /* 0x000fe2000f8e9646 */
[----:B------:R-:W-:Y:S01]  /*5a50*/  UIADD3 UR11, UR10, -0x4498517b, URZ ;  /* 0xbb67ae850a0b7890 */ /* 0x000fe2000fffe03f */
[--C-:B------:R-:W-:Y:S01]  /*5a60*/  FFMA.FTZ R82, R10, UR20, -R16.reuse ;  /* 0x000000140a527c23 */ /* 0x100fe20008010810 */
[----:B------:R-:W-:Y:S02]  /*5a70*/  IMAD.WIDE.U32 R70, R71, -0x2daee0ad, RZ ;  /* 0xd2511f5347467825 */ /* 0x000fe400078e00ff */
[----:B------:R3:W-:Y:S02]  /*5a80*/  MUFU.EX2 R92, R6 ;  /* 0x00000006005c7308 */ /* 0x0007e40000000800 */
[----:B------:R-:W-:Y:S01]  /*5a90*/  FFMA.FTZ R83, R14, UR20, -R16 ;  /* 0x000000140e537c23 */ /* 0x000fe20008010810 */
[----:B------:R-:W-:Y:S01]  /*5aa0*/  IMAD.WIDE.U32 R74, R74, -0x2daee0ad, RZ ;  /* 0xd2511f534a4a7825 */ /* 0x000fe200078e00ff */
[----:B------:R-:W-:Y:S01]  /*5ab0*/  LOP3.LUT R71, R71, UR11, R72, 0x96, !PT ;  /* 0x0000000b47477c12 */ /* 0x000fe2000f8e9648 */
[----:B------:R-:W-:Y:S02]  /*5ac0*/  UIADD3 UR11, UR8, 0x3c6ef372, URZ ;  /* 0x3c6ef372080b7890 */ /* 0x000fe4000fffe03f */
[----:B------:R-:W-:Y:S01]  /*5ad0*/  FFMA.FTZ R19, R19, UR20, -R16 ;  /* 0x0000001413137c23 */ /* 0x000fe20008010810 */
[----:B------:R-:W-:Y:S01]  /*5ae0*/  FFMA.FTZ R68, R17, UR20, -R68 ;  /* 0x0000001411447c23 */ /* 0x000fe20008010844 */
[----:B------:R-:W-:Y:S01]  /*5af0*/  LOP3.LUT R72, R75, UR12, R70, 0x96, !PT ;  /* 0x0000000c4b487c12 */ /* 0x000fe2000f8e9646 */
[----:B------:R4:W-:Y:S01]  /*5b00*/  MUFU.EX2 R93, R4 ;  /* 0x00000004005d7308 */ /* 0x0009e20000000800 */
[----:B------:R-:W-:Y:S01]  /*5b10*/  IMAD.WIDE.U32 R70, R71, -0x326172a9, RZ ;  /* 0xcd9e8d5747467825 */ /* 0x000fe200078e00ff */
[----:B------:R-:W-:Y:S03]  /*5b20*/  UIADD3 UR12, UR8, -0x255992d5, URZ ;  /* 0xdaa66d2b080c7890 */ /* 0x000fe6000fffe03f */
[----:B------:R-:W-:Y:S01]  /*5b30*/  FFMA.FTZ R16, R18, UR20, -R16 ;  /* 0x0000001412107c23 */ /* 0x000fe20008010810 */
[----:B------:R-:W-:Y:S01]  /*5b40*/  IMAD.WIDE.U32 R72, R72, -0x326172a9, RZ ;  /* 0xcd9e8d5748487825 */ /* 0x000fe200078e00ff */
[----:B--2---:R-:W-:Y:S01]  /*5b50*/  LOP3.LUT R7, R71, UR11, R76, 0x96, !PT ;  /* 0x0000000b47077c12 */ /* 0x004fe2000f8e964c */
[----:B------:R-:W-:Y:S02]  /*5b60*/  UIADD3 UR11, UR10, 0x32370b8f, URZ ;  /* 0x32370b8f0a0b7890 */ /* 0x000fe4000fffe03f */
[----:B------:R2:W-:Y:S01]  /*5b70*/  MUFU.EX2 R95, R8 ;  /* 0x00000008005f7308 */ /* 0x0005e20000000800 */
[----:B------:R-:W-:Y:S01]  /*5b80*/  LOP3.LUT R70, R73, UR12, R70, 0x96, !PT ;  /* 0x0000000c49467c12 */ /* 0x000fe2000f8e9646 */
[----:B---3--:R-:W-:Y:S01]  /*5b90*/  IMAD.WIDE.U32 R6, R7, -0x2daee0ad, RZ ;  /* 0xd2511f5307067825 */ /* 0x008fe200078e00ff */
[----:B------:R-:W-:Y:S03]  /*5ba0*/  UIADD3 UR12, UR10, -0x126145ec, URZ ;  /* 0xed9eba140a0c7890 */ /* 0x000fe6000fffe03f */
[----:B------:R-:W-:Y:S04]  /*5bb0*/  IMAD.WIDE.U32 R70, R70, -0x2daee0ad, RZ ;  /* 0xd2511f5346467825 */ /* 0x000fe800078e00ff */
[----:B------:R3:W-:Y:S01]  /*5bc0*/  MUFU.EX2 R91, R9 ;  /* 0x00000009005b7308 */ /* 0x0007e20000000800 */
[----:B----4-:R-:W-:Y:S01]  /*5bd0*/  LOP3.LUT R4, R7, UR11, R74, 0x96, !PT ;  /* 0x0000000b07047c12 */ /* 0x010fe2000f8e964a */
[----:B------:R-:W-:Y:S01]  /*5be0*/  UIADD3 UR11, UR8, 0x78dde6e4, URZ ;  /* 0x78dde6e4080b7890 */ /* 0x000fe2000fffe03f */
[----:B------:R-:W-:Y:S01]  /*5bf0*/  LOP3.LUT R6, R71, UR12, R6, 0x96, !PT ;  /* 0x0000000c47067c12 */ /* 0x000fe2000f8e9606 */
[----:B------:R-:W-:Y:S02]  /*5c00*/  UIADD3 UR12, UR8, 0x1715609d, URZ ;  /* 0x1715609d080c7890 */ /* 0x000fe4000fffe03f */
[----:B------:R-:W-:Y:S04]  /*5c10*/  IMAD.WIDE.U32 R4, R4, -0x326172a9, RZ ;  /* 0xcd9e8d5704047825 */ /* 0x000fe800078e00ff */
[----:B------:R4:W1:Y:S01]  /*5c20*/  MUFU.EX2 R88, R15 ;  /* 0x0000000f00587308 */ /* 0x0008620000000800 */
[----:B------:R-:W-:Y:S01]  /*5c30*/  IMAD.WIDE.U32 R12, R6, -0x326172a9, RZ ;  /* 0xcd9e8d57060c7825 */ /* 0x000fe200078e00ff */
[----:B--2---:R-:W-:Y:S01]  /*5c40*/  LOP3.LUT R8, R5, UR11, R72, 0x96, !PT ;  /* 0x0000000b05087c12 */ /* 0x004fe2000f8e9648 */
[----:B------:R-:W-:Y:S03]  /*5c50*/  UIADD3 UR11, UR10, 0x646e171e, URZ ;  /* 0x646e171e0a0b7890 */ /* 0x000fe6000fffe03f */
[----:B------:R-:W-:Y:S01]  /*5c60*/  LOP3.LUT R6, R13, UR12, R4, 0x96, !PT ;  /* 0x0000000c0d067c12 */ /* 0x000fe2000f8e9604 */
[----:B---3--:R-:W-:Y:S03]  /*5c70*/  IMAD.WIDE.U32 R8, R8, -0x2daee0ad, RZ ;  /* 0xd2511f5308087825 */ /* 0x008fe600078e00ff */
[----:B------:R2:W-:Y:S01]  /*5c80*/  MUFU.EX2 R85, R11 ;  /* 0x0000000b00557308 */ /* 0x0005e20000000800 */
[----:B------:R-:W-:Y:S01]  /*5c90*/  IMAD.WIDE.U32 R6, R6, -0x2daee0ad, RZ ;  /* 0xd2511f5306067825 */ /* 0x000fe200078e00ff */
[----:B------:R-:W-:Y:S04]  /*5ca0*/  LOP3.LUT R4, R9, UR13, R70, 0x96, !PT ;  /* 0x0000000d09047c12 */ /* 0x000fe8000f8e9646 */
[----:B------:R-:W-:Y:S01]  /*5cb0*/  LOP3.LUT R8, R7, UR11, R8, 0x96, !PT ;  /* 0x0000000b07087c12 */ /* 0x000fe2000f8e9608 */
[----:B------:R-:W-:Y:S01]  /*5cc0*/  UIADD3 UR11, UR8, -0x4ab325aa, URZ ;  /* 0xb54cda56080b7890 */ /* 0x000fe2000fffe03f */
[----:B------:R-:W-:Y:S01]  /*5cd0*/  IMAD.WIDE.U32 R4, R4, -0x326172a9, RZ ;  /* 0xcd9e8d5704047825 */ /* 0x000fe200078e00ff */
[C---:B------:R-:W-:Y:S01]  /*5ce0*/  LOP3.LUT R10, R6.reuse, 0xff, RZ, 0xc0, !PT ;  /* 0x000000ff060a7812 */ /* 0x040fe200078ec0ff */
[----:B------:R-:W-:Y:S01]  /*5cf0*/  MUFU.EX2 R89, R89 ;  /* 0x0000005900597308 */ /* 0x000fe20000000800 */
[--C-:B------:R-:W-:Y:S02]  /*5d00*/  SHF.R.U32.HI R9, RZ, 0x18, R6.reuse ;  /* 0x00000018ff097819 */ /* 0x100fe40000011606 */
[----:B------:R-:W-:Y:S02]  /*5d10*/  SHF.R.U32.HI R13, RZ, 0x10, R6 ;  /* 0x00000010ff0d7819 */ /* 0x000fe40000011606 */
[----:B----4-:R-:W-:Y:S02]  /*5d20*/  LOP3.LUT R15, R6, 0xffff, RZ, 0xc0, !PT ;  /* 0x0000ffff060f7812 */ /* 0x010fe400078ec0ff */
[----:B------:R-:W-:Y:S03]  /*5d30*/  LOP3.LUT R6, R5, UR11, R12, 0x96, !PT ;  /* 0x0000000b05067c12 */ /* 0x000fe6000f8e960c */
[----:B------:R-:W-:Y:S01]  /*5d40*/  MUFU.EX2 R90, R90 ;  /* 0x0000005a005a7308 */ /* 0x000fe20000000800 */
[----:B------:R-:W-:Y:S02]  /*5d50*/  ISETP.LE.U32.AND P5, PT, R10, UR21, PT ;  /* 0x000000150a007c0c */ /* 0x000fe4000bfa3070 */
[C---:B--2---:R-:W-:Y:S02]  /*5d60*/  LOP3.LUT R11, R4.reuse, 0xffff, RZ, 0xc0, !PT ;  /* 0x0000ffff040b7812 */ /* 0x044fe400078ec0ff */
[----:B------:R-:W-:Y:S02]  /*5d70*/  SHF.R.U32.HI R7, RZ, 0x18, R8 ;  /* 0x00000018ff077819 */ /* 0x000fe40000011608 */
[----:B------:R-:W-:Y:S03]  /*5d80*/  SHF.R.U32.HI R5, RZ, 0x18, R6 ;  /* 0x00000018ff057819 */ /* 0x000fe60000011606 */
[----:B------:R-:W-:Y:S01]  /*5d90*/  MUFU.EX2 R82, R82 ;  /* 0x0000005200527308 */ /* 0x000fe20000000800 */
[----:B------:R-:W-:Y:S02]  /*5da0*/  LOP3.LUT R10, R4, 0xff, RZ, 0xc0, !PT ;  /* 0x000000ff040a7812 */ /* 0x000fe400078ec0ff */
[--C-:B------:R-:W-:Y:S02]  /*5db0*/  SHF.R.U32.HI R12, RZ, 0x18, R4.reuse ;  /* 0x00000018ff0c7819 */ /* 0x100fe40000011604 */
[----:B------:R-:W-:Y:S01]  /*5dc0*/  SHF.R.U32.HI R14, RZ, 0x10, R4 ;  /* 0x00000010ff0e7819 */ /* 0x000fe20000011604 */
[----:B-1----:R-:W-:Y:S01]  /*5dd0*/  @!P5 FADD.FTZ R97, -R97, -RZ ;  /* 0x800000ff6161d221 */ /* 0x002fe20000010100 */
[----:B------:R-:W-:Y:S03]  /*5de0*/  ISETP.LE.U32.AND P1, PT, R7, UR21, PT ;  /* 0x0000001507007c0c */ /* 0x000fe6000bf23070 */
[----:B------:R-:W1:Y:S01]  /*5df0*/  MUFU.EX2 R96, R19 ;  /* 0x0000001300607308 */ /* 0x000e620000000800 */
[----:B------:R-:W-:Y:S02]  /*5e00*/  ISETP.LE.U32.AND P4, PT, R5, UR21, PT ;  /* 0x0000001505007c0c */ /* 0x000fe4000bf83070 */
[----:B------:R-:W-:Y:S02]  /*5e10*/  SHF.R.U32.HI R4, RZ, 0x10, R6 ;  /* 0x00000010ff047819 */ /* 0x000fe40000011606 */
[C---:B------:R-:W-:Y:S02]  /*5e20*/  LOP3.LUT R7, R6.reuse, 0xff, RZ, 0xc0, !PT ;  /* 0x000000ff06077812 */ /* 0x040fe400078ec0ff */
[----:B------:R-:W-:Y:S03]  /*5e30*/  LOP3.LUT R6, R6, 0xffff, RZ, 0xc0, !PT ;  /* 0x0000ffff06067812 */ /* 0x000fe600078ec0ff */
[----:B------:R-:W-:Y:S01]  /*5e40*/  MUFU.EX2 R87, R87 ;  /* 0x0000005700577308 */ /* 0x000fe20000000800 */
[----:B------:R-:W-:Y:S02]  /*5e50*/  ISETP.LE.U32.AND P3, PT, R10, UR21, PT ;  /* 0x000000150a007c0c */ /* 0x000fe4000bf63070 */
[----:B------:R-:W-:Y:S01]  /*5e60*/  LOP3.LUT R4, R4, 0xff, RZ, 0xc0, !PT ;  /* 0x000000ff04047812 */ /* 0x000fe200078ec0ff */
[----:B------:R-:W-:Y:S01]  /*5e70*/  @!P1 FADD.FTZ R88, -R88, -RZ ;  /* 0x800000ff58589221 */ /* 0x000fe20000010100 */
[----:B------:R-:W-:Y:S01]  /*5e80*/  SHF.R.U32.HI R5, RZ, 0x8, R6 ;  /* 0x00000008ff057819 */ /* 0x000fe20000011606 */
[----:B------:R-:W-:Y:S01]  /*5e90*/  @!P4 FADD.FTZ R94, -R94, -RZ ;  /* 0x800000ff5e5ec221 */ /* 0x000fe20000010100 */
[----:B------:R-:W-:Y:S03]  /*5ea0*/  ISETP.LE.U32.AND P0, PT, R9, UR21, PT ;  /* 0x0000001509007c0c */ /* 0x000fe6000bf03070 */
[----:B------:R-:W-:Y:S01]  /*5eb0*/  MUFU.EX2 R83, R83 ;  /* 0x0000005300537308 */ /* 0x000fe20000000800 */
[----:B------:R-:W-:Y:S02]  /*5ec0*/  ISETP.LE.U32.AND P5, PT, R4, UR21, PT ;  /* 0x0000001504007c0c */ /* 0x000fe4000bfa3070 */
[----:B------:R-:W-:Y:S02]  /*5ed0*/  LOP3.LUT R9, R8, 0xff, RZ, 0xc0, !PT ;  /* 0x000000ff08097812 */ /* 0x000fe400078ec0ff */
[----:B------:R-:W-:Y:S01]  /*5ee0*/  SHF.R.U32.HI R4, RZ, 0x8, R11 ;  /* 0x00000008ff047819 */ /* 0x000fe2000001160b */
[----:B------:R-:W-:Y:S01]  /*5ef0*/  @!P3 FADD.FTZ R95, -R95, -RZ ;  /* 0x800000ff5f5fb221 */ /* 0x000fe20000010100 */
[----:B------:R-:W-:Y:S03]  /*5f00*/  LOP3.LUT R5, R5, 0xffff, RZ, 0xc0, !PT ;  /* 0x0000ffff05057812 */ /* 0x000fe600078ec0ff */
[----:B------:R-:W2:Y:S01]  /*5f10*/  MUFU.EX2 R86, R68 ;  /* 0x0000004400567308 */ /* 0x000ea20000000800 */
[----:B------:R-:W-:Y:S02]  /*5f20*/  ISETP.LE.U32.AND P2, PT, R9, UR21, PT ;  /* 0x0000001509007c0c */ /* 0x000fe4000bf43070 */
[----:B------:R-:W-:Y:S01]  /*5f30*/  LOP3.LUT R4, R4, 0xffff, RZ, 0xc0, !PT ;  /* 0x0000ffff04047812 */ /* 0x000fe200078ec0ff */
[----:B-1----:R-:W-:Y:S01]  /*5f40*/  @!P0 FADD.FTZ R96, -R96, -RZ ;  /* 0x800000ff60608221 */ /* 0x002fe20000010100 */
[----:B------:R-:W-:Y:S01]  /*5f50*/  ISETP.LE.U32.AND P6, PT, R7, UR21, PT ;  /* 0x0000001507007c0c */ /* 0x000fe2000bfc3070 */
[----:B------:R-:W-:Y:S01]  /*5f60*/  @!P5 FADD.FTZ R92, -R92, -RZ ;  /* 0x800000ff5c5cd221 */ /* 0x000fe20000010100 */
[----:B------:R-:W-:Y:S03]  /*5f70*/  ISETP.LE.U32.AND P4, PT, R5, UR21, PT ;  /* 0x0000001505007c0c */ /* 0x000fe6000bf83070 */
[----:B------:R-:W1:Y:S01]  /*5f80*/  MUFU.EX2 R84, R16 ;  /* 0x0000001000547308 */ /* 0x000e620000000800 */
[----:B------:R-:W-:Y:S02]  /*5f90*/  ISETP.LE.U32.AND P3, PT, R4, UR21, PT ;  /* 0x0000001504007c0c */ /* 0x000fe4000bf63070 */
[----:B------:R-:W-:Y:S02]  /*5fa0*/  SHF.R.U32.HI R5, RZ, 0x8, R15 ;  /* 0x00000008ff057819 */ /* 0x000fe4000001160f */
[----:B------:R-:W-:Y:S01]  /*5fb0*/  SHF.R.U32.HI R4, RZ, 0x10, R8 ;  /* 0x00000010ff047819 */ /* 0x000fe20000011608 */
[----:B------:R-:W-:Y:S01]  /*5fc0*/  @!P2 FADD.FTZ R89, -R89, -RZ ;  /* 0x800000ff5959a221 */ /* 0x000fe20000010100 */
[----:B------:R-:W-:Y:S02]  /*5fd0*/  LOP3.LUT R5, R5, 0xffff, RZ, 0xc0, !PT ;  /* 0x0000ffff05057812 */ /* 0x000fe400078ec0ff */
[----:B------:R-:W-:Y:S01]  /*5fe0*/  LOP3.LUT R4, R4, 0xff, RZ, 0xc0, !PT ;  /* 0x000000ff04047812 */ /* 0x000fe200078ec0ff */
[----:B------:R-:W-:Y:S01]  /*5ff0*/  @!P6 FADD.FTZ R93, -R93, -RZ ;  /* 0x800000ff5d5de221 */ /* 0x000fe20000010100 */
[----:B------:R-:W-:Y:S01]  /*6000*/  LOP3.LUT R8, R8, 0xffff, RZ, 0xc0, !PT ;  /* 0x0000ffff08087812 */ /* 0x000fe200078ec0ff */
[----:B------:R-:W-:Y:S01]  /*6010*/  @!P4 FADD.FTZ R90, -R90, -RZ ;  /* 0x800000ff5a5ac221 */ /* 0x000fe20000010100 */
[----:B------:R-:W-:Y:S01]  /*6020*/  LOP3.LUT R6, R14, 0xff, RZ, 0xc0, !PT ;  /* 0x000000ff0e067812 */ /* 0x000fe200078ec0ff */
[----:B------:R-:W-:Y:S01]  /*6030*/  @!P3 FADD.FTZ R91, -R91, -RZ ;  /* 0x800000ff5b5bb221 */ /* 0x000fe20000010100 */
[----:B------:R-:W-:Y:S02]  /*6040*/  ISETP.LE.U32.AND P2, PT, R5, UR21, PT ;  /* 0x0000001505007c0c */ /* 0x000fe4000bf43070 */
[----:B------:R-:W-:Y:S02]  /*6050*/  F2FP.RELU.BF16.F32.PACK_AB R5, R94, R92 ;  /* 0x0000005c5e05723e */ /* 0x000fe400000018ff */
[----:B------:R-:W-:Y:S02]  /*6060*/  ISETP.LE.U32.AND P5, PT, R4, UR21, PT ;  /* 0x0000001504007c0c */ /* 0x000fe4000bfa3070 */
[----:B------:R-:W-:Y:S01]  /*6070*/  SHF.R.U32.HI R4, RZ, 0x8, R8 ;  /* 0x00000008ff047819 */ /* 0x000fe20000011608 */
[----:B------:R3:W-:Y:S01]  /*6080*/  STS [R245+0x14400], R5 ;  /* 0x01440005f5007388 */ /* 0x0007e20000000800 */
[----:B------:R-:W-:Y:S02]  /*6090*/  ISETP.LE.U32.AND P3, PT, R6, UR21, PT ;  /* 0x0000001506007c0c */ /* 0x000fe4000bf63070 */
[----:B------:R-:W-:Y:S02]  /*60a0*/  F2FP.RELU.BF16.F32.PACK_AB R6, R90, R93 ;  /* 0x0000005d5a06723e */ /* 0x000fe400000018ff */
[----:B------:R-:W-:Y:S01]  /*60b0*/  LOP3.LUT R4, R4, 0xffff, RZ, 0xc0, !PT ;  /* 0x0000ffff04047812 */ /* 0x000fe200078ec0ff */
[----:B--2---:R-:W-:Y:S01]  /*60c0*/  @!P2 FADD.FTZ R86, -R86, -RZ ;  /* 0x800000ff5656a221 */ /* 0x004fe20000010100 */
[----:B------:R-:W-:Y:S01]  /*60d0*/  ISETP.LE.U32.AND P6, PT, R12, UR21, PT ;  /* 0x000000150c007c0c */ /* 0x000fe2000bfc3070 */
[----:B------:R2:W-:Y:S01]  /*60e0*/  STS [R245+0x14000], R6 ;  /* 0x01400006f5007388 */ /* 0x0005e20000000800 */
[----:B------:R-:W-:Y:S01]  /*60f0*/  ISETP.LE.U32.AND P4, PT, R4, UR21, PT ;  /* 0x0000001504007c0c */ /* 0x000fe2000bf83070 */
[----:B------:R-:W-:Y:S01]  /*6100*/  @!P5 FADD.FTZ R83, -R83, -RZ ;  /* 0x800000ff5353d221 */ /* 0x000fe20000010100 */
[----:B------:R-:W-:Y:S02]  /*6110*/  F2FP.RELU.BF16.F32.PACK_AB R4, R91, R95 ;  /* 0x0000005f5b04723e */ /* 0x000fe400000018ff */
[----:B------:R-:W-:Y:S01]  /*6120*/  LOP3.LUT R7, R13, 0xff, RZ, 0xc0, !PT ;  /* 0x000000ff0d077812 */ /* 0x000fe200078ec0ff */
[----:B------:R-:W-:Y:S01]  /*6130*/  @!P3 FADD.FTZ R82, -R82, -RZ ;  /* 0x800000ff5252b221 */ /* 0x000fe20000010100 */
[----:B------:R-:W-:Y:S01]  /*6140*/  FSETP.GE.FTZ.AND P1, PT, R92, RZ, PT ;  /* 0x000000ff5c00720b */ /* 0x000fe20003f36000 */
[----:B------:R4:W-:Y:S01]  /*6150*/  STS [R244+0x14000], R4 ;  /* 0x01400004f4007388 */ /* 0x0009e20000000800 */
[----:B------:R-:W-:Y:S02]  /*6160*/  ISETP.LE.U32.AND P0, PT, R7, UR21, PT ;  /* 0x0000001507007c0c */ /* 0x000fe4000bf03070 */
[----:B------:R-:W-:Y:S01]  /*6170*/  FSETP.GE.FTZ.AND P3, PT, R93, RZ, PT ;  /* 0x000000ff5d00720b */ /* 0x000fe20003f76000 */
[----:B------:R-:W-:Y:S01]  /*6180*/  @!P6 FADD.FTZ R85, -R85, -RZ ;  /* 0x800000ff5555e221 */ /* 0x000fe20000010100 */
[----:B------:R-:W-:Y:S01]  /*6190*/  FSETP.GE.FTZ.AND P2, PT, R90, RZ, PT ;  /* 0x000000ff5a00720b */ /* 0x000fe20003f56000 */
[----:B------:R-:W-:Y:S03]  /*61a0*/  @!P4 FADD.FTZ R87, -R87, -RZ ;  /* 0x800000ff5757c221 */ /* 0x000fe60000010100 */
[----:B------:R-:W-:Y:S02]  /*61b0*/  F2FP.RELU.BF16.F32.PACK_AB R8, R85, R82 ;  /* 0x000000525508723e */ /* 0x000fe400000018ff */
[----:B------:R-:W-:Y:S02]  /*61c0*/  F2FP.RELU.BF16.F32.PACK_AB R7, R87, R89 ;  /* 0x000000595707723e */ /* 0x000fe400000018ff */
[----:B---3--:R-:W-:Y:S01]  /*61d0*/  F2FP.RELU.BF16.F32.PACK_AB R5, R86, R97 ;  /* 0x000000615605723e */ /* 0x008fe200000018ff */
[----:B------:R-:W-:Y:S01]  /*61e0*/  STS [R244+0x14400], R8 ;  /* 0x01440008f4007388 */ /* 0x000fe20000000800 */
[----:B-1----:R-:W-:Y:S01]  /*61f0*/  @!P0 FADD.FTZ R84, -R84, -RZ ;  /* 0x800000ff54548221 */ /* 0x002fe20000010100 */
[----:B------:R-:W-:Y:S02]  /*6200*/  FSETP.GE.FTZ.AND P0, PT, R94, RZ, PT ;  /* 0x000000ff5e00720b */ /* 0x000fe40003f16000 */
[----:B--2---:R-:W-:Y:S01]  /*6210*/  F2FP.RELU.BF16.F32.PACK_AB R6, R88, R83 ;  /* 0x000000535806723e */ /* 0x004fe200000018ff */
[----:B------:R-:W-:Y:S04]  /*6220*/  STS [R99+0x14000], R7 ;  /* 0x0140000763007388 */ /* 0x000fe80000000800 */
[----:B------:R-:W-:Y:S01]  /*6230*/  STS [R99+0x14400], R6 ;  /* 0x0144000663007388 */ /* 0x000fe20000000800 */
[----:B----4-:R-:W-:Y:S03]  /*6240*/  F2FP.RELU.BF16.F32.PACK_AB R4, R96, R84 ;  /* 0x000000546004723e */ /* 0x010fe600000018ff */
        /* <DEDUP_REMOVED lines=264> */
.L_x_952:
        /* <DEDUP_REMOVED lines=429> */
.L_x_953:
        /* <DEDUP_REMOVED lines=225> */
.L_x_955:
        /* <DEDUP_REMOVED lines=20> */
.L_x_956:
        /* <DEDUP_REMOVED lines=53> */
.L_x_958:
[----:B------:R-:W-:Y:S05]  /*a040*/  BSYNC B0 ;  /* 0x0000000000007941 */ /* 0x000fea0003800000 */
.L_x_957:
        /* <DEDUP_REMOVED lines=20> */
.L_x_960:
[----:B------:R-:W-:Y:S05]  /*a190*/  BSYNC B0 ;  /* 0x0000000000007941 */ /* 0x000fea0003800000 */
.L_x_959:
        /* <DEDUP_REMOVED lines=35> */
.L_x_962:
[----:B------:R-:W-:Y:S05]  /*a3d0*/  BSYNC B0 ;  /* 0x0000000000007941 */ /* 0x000fea0003800000 */
.L_x_961:
        /* <DEDUP_REMOVED lines=19> */
.L_x_933:
[----:B------:R-:W-:Y:S05]  /*a510*/  BSYNC B1 ;  /* 0x0000000000017941 */ /* 0x000fea0003800000 */
.L_x_919:
        /* <DEDUP_REMOVED lines=8> */
.L_x_963:
[----:B------:R-:W-:Y:S05]  /*a5a0*/  EXIT ;  /* 0x000000000000794d */ /* 0x000fea0003800000 */
.L_x_965:
        /* <DEDUP_REMOVED lines=13> */
.L_x_1605:


//--------------------- .text._ZN5flash44flash_bwd_dq_dk_dv_loop_seqk_parallel_kernelI23Flash_bwd_kernel_traitsILi192ELi64ELi64ELi8ELi4ELi2ELi2ELb1ELb1EN7cutlass10bfloat16_tE19Flash_kernel_traitsILi192ELi64ELi64ELi8ES3_EELb0ELb0ELb1ELb1ELb0ELb0ELb1EEEvNS_16Flash_bwd_paramsE --------------------------
	.section	.text._ZN5flash44flash_bwd_dq_dk_dv_loop_seqk_parallel_kernelI23Flash_bwd_kernel_traitsILi192ELi64ELi64ELi8ELi4ELi2ELi2ELb1ELb1EN7cutlass10bfloat16_tE19Flash_kernel_traitsILi192ELi64ELi64ELi8ES3_EELb0ELb0ELb1ELb1ELb0ELb0ELb1EEEvNS_16Flash_bwd_paramsE,"ax",@progbits
	.align	128
        .global         _ZN5flash44flash_bwd_dq_dk_dv_loop_seqk_parallel_kernelI23Flash_bwd_kernel_traitsILi192ELi64ELi64ELi8ELi4ELi2ELi2ELb1ELb1EN7cutlass10bfloat16_tE19Flash_kernel_traitsILi192ELi64ELi64ELi8ES3_EELb0ELb0ELb1ELb1ELb0ELb0ELb1EEEvNS_16Flash_bwd_paramsE
        .type           _ZN5flash44flash_bwd_dq_dk_dv_loop_seqk_parallel_kernelI23Flash_bwd_kernel_traitsILi192ELi64ELi64ELi8ELi4ELi2ELi2ELb1ELb1EN7cutlass10bfloat16_tE19Flash_kernel_traitsILi192ELi64ELi64ELi8ES3_EELb0ELb0ELb1ELb1ELb0ELb0ELb1EEEvNS_16Flash_bwd_paramsE,@function
        .size           _ZN5flash44flash_bwd_dq_dk_dv_loop_seqk_parallel_kernelI23Flash_bwd_kernel_traitsILi192ELi64ELi64ELi8ELi4ELi2ELi2ELb1ELb1EN7cutlass10bfloat16_tE19Flash_kernel_traitsILi192ELi64ELi64ELi8ES3_EELb0ELb0ELb1ELb1ELb0ELb0ELb1EEEvNS_16Flash_bwd_paramsE,(.L_x_1606 - _ZN5flash44flash_bwd_dq_dk_dv_loop_seqk_parallel_kernelI23Flash_bwd_kernel_traitsILi192ELi64ELi64ELi8ELi4ELi2ELi2ELb1ELb1EN7cutlass10bfloat16_tE19Flash_kernel_traitsILi192ELi64ELi64ELi8ES3_EELb0ELb0ELb1ELb1ELb0ELb0ELb1EEEvNS_16Flash_bwd_paramsE)
        .other          _ZN5flash44flash_bwd_dq_dk_dv_loop_seqk_parallel_kernelI23Flash_bwd_kernel_traitsILi192ELi64ELi64ELi8ELi4ELi2ELi2ELb1ELb1EN7cutlass10bfloat16_tE19Flash_kernel_traitsILi192ELi64ELi64ELi8ES3_EELb0ELb0ELb1ELb1ELb0ELb0ELb1EEEvNS_16Flash_bwd_paramsE,@"STO_CUDA_ENTRY STV_DEFAULT"
_ZN5flash44flash_bwd_dq_dk_dv_loop_seqk_parallel_kernelI23Flash_bwd_kernel_traitsILi192ELi64ELi64ELi8ELi4ELi2ELi2ELb1ELb1EN7cutlass10bfloat16_tE19Flash_kernel_traitsILi192ELi64ELi64ELi8ES3_EELb0ELb0ELb1ELb1ELb0ELb0ELb1EEEvNS_16Flash_bwd_paramsE:
.text._ZN5flash44flash_bwd_dq_dk_dv_loop_seqk_parallel_kernelI23Flash_bwd_kernel_traitsILi192ELi64ELi64ELi8ELi4ELi2ELi2ELb1ELb1EN7cutlass10bfloat16_tE19Flash_kernel_traitsILi192ELi64ELi64ELi8ES3_EELb0ELb0ELb1ELb1ELb0ELb0ELb1EEEvNS_16Flash_bwd_paramsE:
        /* <DEDUP_REMOVED lines=17> */
[----:B------:R-:W-:-:S05]  /*0110*/  ULDC.64 UR8, c[0x0][0x208] ;  /* 0x0000820000087ab9 */ /* 0x000fca0000000a00 */
        /* <DEDUP_REMOVED lines=26> */
[-C--:B------:R-:W-:Y:S01]  /*02c0*/  LEA.HI R2, R7, R4.reuse, RZ, 0x2 ;  /* 0x0000000407027211 */ /* 0x080fe200078f10ff */
[----:B------:R-:W-:Y:S01]  /*02d0*/  STL [R1+0x50], R22 ;  /* 0x0000501601007387 */ /* 0x000fe20000100800 */
        /* <DEDUP_REMOVED lines=15> */
[----:B------:R-:W-:-:S02]  /*03d0*/  LOP3.LUT R3, R0, 0x38, R22, 0xf8, !PT ;  /* 0x0000003800037812 */ /* 0x000fc400078ef816 */
[----:B------:R-:W-:Y:S01]  /*03e0*/  SHF.R.U32.HI R2, RZ, 0x3, R0 ;  /* 0x00000003ff027819 */ /* 0x000fe20000011600 */
[----:B------:R-:W-:Y:S01]  /*03f0*/  IMAD.SHL.U32 R0, R5, 0x40, RZ ;  /* 0x0000004005007824 */ /* 0x000fe200078e00ff */
[----:B------:R-:W-:Y:S02]  /*0400*/  LEA.HI R18, R4, R11, RZ, 0x2 ;  /* 0x0000000b04127211 */ /* 0x000fe400078f10ff */
[----:B------:R-:W-:Y:S01]  /*0410*/  LOP3.LUT R11, R3, R2, RZ, 0x3c, !PT ;  /* 0x00000002030b7212 */ /* 0x000fe200078e3cff */
[----:B------:R-:W-:Y:S01]  /*0420*/  IMAD.SHL.U32 R2, R15, 0x10, RZ ;  /* 0x000000100f027824 */ /* 0x000fe200078e00ff */
[----:B------:R-:W-:Y:S02]  /*0430*/  LOP3.LUT R0, R0, 0x1c0, RZ, 0xc0, !PT ;  /* 0x000001c000007812 */ /* 0x000fe400078ec0ff */
[----:B------:R-:W-:Y:S02]  /*0440*/  SHF.R.S32.HI R3, RZ, 0x1f, R12 ;  /* 0x0000001fff037819 */ /* 0x000fe4000001140c */
[----:B------:R-:W-:-:S02]  /*0450*/  LOP3.LUT R2, R0, 0x10, R2, 0xf8, !PT ;  /* 0x0000001000027812 */ /* 0x000fc400078ef802 */
[----:B------:R-:W-:Y:S02]  /*0460*/  SHF.R.S32.HI R7, RZ, 0x7, R17 ;  /* 0x00000007ff077819 */ /* 0x000fe40000011411 */
[----:B------:R-:W-:Y:S01]  /*0470*/  LEA.HI R10, R3, R12, RZ, 0x3 ;  /* 0x0000000c030a7211 */ /* 0x000fe200078f18ff */
[----:B------:R-:W-:Y:S01]  /*0480*/  IMAD.SHL.U32 R3, R14, 0x200, RZ ;  /* 0x000002000e037824 */ /* 0x000fe200078e00ff */
[--C-:B------:R-:W-:Y:S02]  /*0490*/  LOP3.LUT R4, R0, 0x8, R13.reuse, 0xf8, !PT ;  /* 0x0000000800047812 */ /* 0x100fe400078ef80d */
[----:B------:R-:W-:Y:S02]  /*04a0*/  SHF.R.U32.HI R0, RZ, 0x3, R0 ;  /* 0x00000003ff007819 */ /* 0x000fe40000011600 */
[----:B------:R-:W-:Y:S02]  /*04b0*/  LOP3.LUT R2, R2, 0x8, R13, 0xf8, !PT ;  /* 0x0000000802027812 */ /* 0x000fe400078ef80d */
[----:B------:R-:W-:-:S02]  /*04c0*/  LOP3.LUT P4, RZ, R5, 0x4, RZ, 0xc0, !PT ;  /* 0x0000000405ff7812 */ /* 0x000fc4000788c0ff */
[----:B------:R-:W-:Y:S01]  /*04d0*/  LOP3.LUT P3, RZ, R5, 0x2, RZ, 0xc0, !PT ;  /* 0x0000000205ff7812 */ /* 0x000fe2000786c0ff */
[----:B------:R-:W-:Y:S01]  /*04e0*/  IMAD R5, R7, 0x800, R3 ;  /* 0x0000080007057824 */ /* 0x000fe200078e0203 */
[----:B------:R-:W-:Y:S02]  /*04f0*/  LOP3.LUT R4, R4, R0, RZ, 0x3c, !PT ;  /* 0x0000000004047212 */ /* 0x000fe400078e3cff */
[----:B------:R-:W-:Y:S01]  /*0500*/  LOP3.LUT R3, R3, R2, R0, 0xf6, !PT ;  /* 0x0000000203037212 */ /* 0x000fe200078ef600 */
[C---:B------:R-:W-:Y:S01]  /*0510*/  IMAD.SHL.U32 R0, R6.reuse, 0x40, RZ ;  /* 0x0000004006007824 */ /* 0x040fe200078e00ff */
[----:B------:R-:W-:Y:S01]  /*0520*/  SHF.R.S32.HI R2, RZ, 0x6, R20 ;  /* 0x00000006ff027819 */ /* 0x000fe20000011414 */
[----:B------:R-:W-:Y:S01]  /*0530*/  IMAD.IADD R17, R5, 0x1, R4 ;  /* 0x0000000105117824 */ /* 0x000fe200078e0204 */
[----:B------:R-:W-:Y:S01]  /*0540*/  LOP3.LUT R9, R6, 0x1, RZ, 0xc0, !PT ;  /* 0x0000000106097812 */ /* 0x000fe200078ec0ff */
[----:B------:R-:W-:Y:S01]  /*0550*/  IMAD.SHL.U32 R4, R7, 0x20, RZ ;  /* 0x0000002007047824 */ /* 0x000fe200078e00ff */
[----:B------:R-:W-:Y:S01]  /*0560*/  LOP3.LUT R0, R0, 0x1c0, RZ, 0xc0, !PT ;  /* 0x000001c000007812 */ /* 0x000fe200078ec0ff */
[C---:B------:R-:W-:Y:S01]  /*0570*/  IMAD R13, R2.reuse, 0x200, R11 ;  /* 0x00000200020d7824 */ /* 0x040fe200078e020b */
[----:B------:R-:W-:Y:S01]  /*0580*/  ISETP.NE.U32.AND P0, PT, R9, 0x1, PT ;  /* 0x000000010900780c */ /* 0x000fe20003f05070 */
[----:B------:R-:W-:Y:S01]  /*0590*/  IMAD.SHL.U32 R2, R2, 0x8, RZ ;  /* 0x0000000802027824 */ /* 0x000fe200078e00ff */
[----:B------:R-:W-:Y:S01]  /*05a0*/  LOP3.LUT R8, R10, 0xfffffff8, RZ, 0xc0, !PT ;  /* 0xfffffff80a087812 */ /* 0x000fe200078ec0ff */
[----:B------:R-:W-:Y:S01]  /*05b0*/  IMAD.SHL.U32 R5, R19, 0x2, RZ ;  /* 0x0000000213057824 */ /* 0x000fe200078e00ff */
[----:B------:R-:W-:Y:S01]  /*05c0*/  R2P PR, R6, 0x6 ;  /* 0x0000000606007804 */ /* 0x000fe20000000000 */
[----:B------:R-:W-:Y:S01]  /*05d0*/  IMAD.SHL.U32 R6, R14, 0x20, RZ ;  /* 0x000000200e067824 */ /* 0x000fe200078e00ff */
[----:B------:R-:W-:Y:S01]  /*05e0*/  LOP3.LUT R7, R0, 0x20, R4, 0xf8, !PT ;  /* 0x0000002000077812 */ /* 0x000fe200078ef804 */
[----:B------:R-:W-:Y:S01]  /*05f0*/  IMAD.IADD R8, R12, 0x1, -R8 ;  /* 0x000000010c087824 */ /* 0x000fe200078e0a08 */
[----:B------:R-:W-:Y:S01]  /*0600*/  SHF.R.U32.HI R4, RZ, 0x3, R0 ;  /* 0x00000003ff047819 */ /* 0x000fe20000011600 */
[----:B------:R-:W-:Y:S01]  /*0610*/  IMAD R9, R16, 0x400, R5 ;  /* 0x0000040010097824 */ /* 0x000fe200078e0205 */
[----:B------:R-:W-:-:S02]  /*0620*/  LOP3.LUT R2, R2, 0x18, RZ, 0xc0, !PT ;  /* 0x0000001802027812 */ /* 0x000fc400078ec0ff */
[----:B------:R-:W-:Y:S02]  /*0630*/  LOP3.LUT R7, R7, R4, RZ, 0x3c, !PT ;  /* 0x0000000407077212 */ /* 0x000fe400078e3cff */
[----:B------:R-:W-:Y:S02]  /*0640*/  LOP3.LUT R6, R2, 0x20, R6, 0xf8, !PT ;  /* 0x0000002002067812 */ /* 0x000fe400078ef806 */
[----:B------:R-:W-:Y:S01]  /*0650*/  LOP3.LUT R4, R4, R0, R2, 0x1e, !PT ;  /* 0x0000000004047212 */ /* 0x000fe200078e1e02 */
[----:B------:R-:W-:Y:S01]  /*0660*/  IMAD R0, R15, 0x400, R5 ;  /* 0x000004000f007824 */ /* 0x000fe200078e0205 */
[C---:B------:R-:W-:Y:S01]  /*0670*/  LOP3.LUT P6, RZ, R8.reuse, 0x4, RZ, 0xc0, !PT ;  /* 0x0000000408ff7812 */ /* 0x040fe200078cc0ff */
[C---:B------:R-:W-:Y:S01]  /*0680*/  IMAD.SHL.U32 R2, R8.reuse, 0x40, RZ ;  /* 0x0000004008027824 */ /* 0x040fe200078e00ff */
[----:B------:R-:W-:Y:S01]  /*0690*/  LOP3.LUT P5, RZ, R8, 0x2, RZ, 0xc0, !PT ;  /* 0x0000000208ff7812 */ /* 0x000fe200078ac0ff */
[----:B------:R-:W-:Y:S01]  /*06a0*/  IMAD.IADD R11, R0, 0x1, R4 ;  /* 0x00000001000b7824 */ /* 0x000fe200078e0204 */
[----:B------:R-:W-:Y:S01]  /*06b0*/  LEA R13, R13, UR5, 0x1 ;  /* 0x000000050d0d7c11 */ /* 0x000fe2000f8e08ff */
[----:B------:R-:W-:Y:S01]  /*06c0*/  IMAD.SHL.U32 R4, R14, 0x8, RZ ;  /* 0x000000080e047824 */ /* 0x000fe200078e00ff */
[----:B------:R-:W-:Y:S01]  /*06d0*/  LOP3.LUT R0, R2, 0x1c0, RZ, 0xc0, !PT ;  /* 0x000001c002007812 */ /* 0x000fe200078ec0ff */
[----:B------:R-:W-:Y:S01]  /*06e0*/  IMAD.SHL.U32 R8, R10, 0x40, RZ ;  /* 0x000000400a087824 */ /* 0x000fe200078e00ff */
[----:B------:R-:W-:Y:S01]  /*06f0*/  LEA R3, R3, UR5, 0x1 ;  /* 0x0000000503037c11 */ /* 0x000fe2000f8e08ff */
[----:B------:R-:W-:Y:S01]  /*0700*/  VIADD R14, R22, 0x40 ;  /* 0x00000040160e7836 */ /* 0x000fe20000000000 */
[----:B------:R-:W-:Y:S01]  /*0710*/  SHF.R.U32.HI R2, RZ, 0x3, R0 ;  /* 0x00000003ff027819 */ /* 0x000fe20000011600 */
[----:B------:R-:W-:Y:S01]  /*0720*/  IMAD.IADD R12, R9, 0x1, R7 ;  /* 0x00000001090c7824 */ /* 0x000fe200078e0207 */
[----:B------:R-:W-:Y:S01]  /*0730*/  LOP3.LUT R4, R0, 0x8, R4, 0xf8, !PT ;  /* 0x0000000800047812 */ /* 0x000fe200078ef804 */
[----:B------:R-:W-:Y:S01]  /*0740*/  IMAD.MOV.U32 R10, RZ, RZ, -0x10 ;  /* 0xfffffff0ff0a7424 */ /* 0x000fe200078e00ff */
[----:B------:R-:W-:Y:S01]  /*0750*/  LOP3.LUT R5, R2, R6, R0, 0x1e, !PT ;  /* 0x0000000602057212 */ /* 0x000fe200078e1e00 */
[----:B------:R-:W-:Y:S01]  /*0760*/  IMAD.MOV.U32 R6, RZ, RZ, 0x20 ;  /* 0x00000020ff067424 */ /* 0x000fe200078e00ff */
[----:B------:R-:W-:-:S02]  /*0770*/  SHF.R.S32.HI R0, RZ, 0x2, R18 ;  /* 0x00000002ff007819 */ /* 0x000fc40000011412 */
[----:B------:R-:W-:Y:S02]  /*0780*/  LOP3.LUT R2, R4, R2, RZ, 0x3c, !PT ;  /* 0x0000000204027212 */ /* 0x000fe400078e3cff */
[----:B------:R-:W-:Y:S01]  /*0790*/  LOP3.LUT R8, R8, 0xfffffe00, RZ, 0xc0, !PT ;  /* 0xfffffe0008087812 */ /* 0x000fe200078ec0ff */
[----:B------:R-:W-:Y:S01]  /*07a0*/  IMAD R4, R16, 0x10, R0 ;  /* 0x0000001010047824 */ /* 0x000fe200078e0200 */
[----:B------:R-:W-:Y:S01]  /*07b0*/  SEL R10, R10, 0x10, !P0 ;  /* 0x000000100a0a7807 */ /* 0x000fe20004000000 */
[----:B------:R-:W-:Y:S01]  /*07c0*/  IMAD.U32 R0, RZ, RZ, UR4 ;  /* 0x00000004ff007e24 */ /* 0x000fe2000f8e00ff */
[----:B-----5:R-:W-:Y:S01]  /*07d0*/  USHF.L.U32 UR4, UR47, 0x7, URZ ;  /* 0x000000072f047899 */ /* 0x020fe2000800063f */
[--C-:B------:R-:W-:Y:S01]  /*07e0*/  IMAD R7, R16, 0x400, R8.reuse ;  /* 0x0000040010077824 */ /* 0x100fe200078e0208 */
[----:B------:R1:W-:Y:S01]  /*07f0*/  STL [R1+0x84], R4 ;  /* 0x0000840401007387 */ /* 0x0003e20000100800 */
[----:B------:R-:W-:Y:S01]  /*0800*/  IMAD R9, R15, 0x400, R8 ;  /* 0x000004000f097824 */ /* 0x000fe200078e0208 */
[----:B------:R-:W-:Y:S01]  /*0810*/  LOP3.LUT R8, R5, R8, RZ, 0xfc, !PT ;  /* 0x0000000805087212 */ /* 0x000fe200078efcff */
[----:B------:R-:W-:Y:S01]  /*0820*/  IMAD.IADD R7, R7, 0x1, R2 ;  /* 0x0000000107077824 */ /* 0x000fe200078e0202 */
[----:B------:R2:W-:Y:S01]  /*0830*/  STL [R1+0x6c], R14 ;  /* 0x00006c0e01007387 */ /* 0x0005e20000100800 */
[----:B------:R-:W-:Y:S01]  /*0840*/  IMAD.U32 R0, RZ, RZ, UR4 ;  /* 0x00000004ff007e24 */ /* 0x000fe2000f8e00ff */
[----:B------:R-:W-:Y:S01]  /*0850*/  ULEA UR4, UR7, UR6, 0x18 ;  /* 0x0000000607047291 */ /* 0x000fe2000f8ec03f */
[----:B------:R-:W-:Y:S01]  /*0860*/  IMAD.IADD R9, R2, 0x1, R9 ;  /* 0x0000000102097824 */ /* 0x000fe200078e0209 */
[----:B------:R-:W-:Y:S01]  /*0870*/  USHF.R.S32.HI UR6, URZ, 0x1f, UR47 ;  /* 0x0000001f3f067899 */ /* 0x000fe2000801142f */
[----:B------:R-:W-:Y:S01]  /*0880*/  IMAD.MOV.U32 R5, RZ, RZ, 0x40 ;  /* 0x00000040ff057424 */ /* 0x000fe200078e00ff */
[----:B------:R-:W-:Y:S01]  /*0890*/  USHF.R.S32.HI UR7, URZ, 0x1f, UR58 ;  /* 0x0000001f3f077899 */ /* 0x000fe2000801143a */
[----:B------:R-:W-:-:S02]  /*08a0*/  SEL R2, R6, 0xffffffe0, !P3 ;  /* 0xffffffe006027807 */ /* 0x000fc40005800000 */
[----:B------:R-:W-:Y:S01]  /*08b0*/  SEL R6, R6, 0xffffffe0, !P5 ;  /* 0xffffffe006067807 */ /* 0x000fe20006800000 */
[----:B------:R-:W-:Y:S01]  /*08c0*/  IMAD.U32 R0, RZ, RZ, UR6 ;  /* 0x00000006ff007e24 */ /* 0x000fe2000f8e00ff */
[----:B------:R-:W-:Y:S01]  /*08d0*/  UIADD3 UR6, UR5, 0x12000, URZ ;  /* 0x0001200005067890 */ /* 0x000fe2000fffe03f */
[----:B------:R-:W-:Y:S01]  /*08e0*/  IMAD.U32 R0, RZ, RZ, UR7 ;  /* 0x00000007ff007e24 */ /* 0x000fe2000f8e00ff */
[----:B------:R-:W-:Y:S01]  /*08f0*/  UIADD3 UR7, UR5, 0xc000, URZ ;  /* 0x0000c00005077890 */ /* 0x000fe2000fffe03f */
[----:B------:R-:W-:-:S03]  /*0900*/  VIADD R0, R22, 0x80 ;  /* 0x0000008016007836 */ /* 0x000fc60000000000 */
[----:B------:R-:W-:Y:S02]  /*0910*/  LEA R9, R9, UR6, 0x1 ;  /* 0x0000000609097c11 */ /* 0x000fe4000f8e08ff */
[----:B------:R3:W-:Y:S01]  /*0920*/  STL [R1+0x70], R0 ;  /* 0x0000700001007387 */ /* 0x0007e20000100800 */
[----:B-1----:R-:W-:-:S03]  /*0930*/  SEL R4, R5, 0xffffffc0, !P4 ;  /* 0xffffffc005047807 */ /* 0x002fc60006000000 */
[----:B------:R1:W-:Y:S01]  /*0940*/  STL [R1+0x2c], R13 ;  /* 0x00002c0d01007387 */ /* 0x0003e20000100800 */
[----:B------:R-:W-:Y:S02]  /*0950*/  SEL R5, R5, 0xffffffc0, !P6 ;  /* 0xffffffc005057807 */ /* 0x000fe40007000000 */
[----:B--2---:R-:W-:-:S05]  /*0960*/  LEA R14, R12, UR5, 0x1 ;  /* 0x000000050c0e7c11 */ /* 0x004fca000f8e08ff */
[C---:B------:R-:W-:Y:S02]  /*0970*/  VIADD R12, R14.reuse, 0x20 ;  /* 0x000000200e0c7836 */ /* 0x040fe40000000000 */
[----:B------:R-:W-:Y:S01]  /*0980*/  @P1 VIADD R12, R14, 0xffffffe0 ;  /* 0xffffffe00e0c1836 */ /* 0x000fe20000000000 */
[----:B---3--:R-:W-:-:S05]  /*0990*/  LEA R0, R17, UR6, 0x1 ;  /* 0x0000000611007c11 */ /* 0x008fca000f8e08ff */
[----:B-1----:R-:W-:Y:S01]  /*09a0*/  IMAD.IADD R13, R0, 0x1, R2 ;  /* 0x00000001000d7824 */ /* 0x002fe200078e0202 */
[----:B------:R-:W-:Y:S01]  /*09b0*/  IADD3 R2, R2, -0x6000, R0 ;  /* 0xffffa00002027810 */ /* 0x000fe20007ffe000 */
[----:B------:R-:W-:-:S03]  /*09c0*/  IMAD.IADD R252, R0, 0x1, R4 ;  /* 0x0000000100fc7824 */ /* 0x000fc600078e0204 */
        /* <DEDUP_REMOVED lines=31> */
.L_x_1012:
        /* <DEDUP_REMOVED lines=67> */
.L_x_966:
        /* <DEDUP_REMOVED lines=32> */
[----:B------:R-:W-:Y:S02]  /*11f0*/  UIMAD UR22, UR5, UR35, URZ ;  /* 0x00000023051672a4 */ /* 0x000fe4000f8e023f */
[----:B------:R-:W-:-:S02]  /*1200*/  UIMAD UR41, UR12, UR15, UR37 ;  /* 0x0000000f0c2972a4 */ /* 0x000fc4000f8e0225 */
[----:B------:R-:W-:Y:S01]  /*1210*/  UIADD3 UR12, UR13, 0x3f, URZ ;  /* 0x0000003f0d0c7890 */ /* 0x000fe2000fffe03f */
[----:B------:R-:W-:Y:S01]  /*1220*/  @UP2 ULDC.64 UR14, c[0x0][0x420] ;  /* 0x00010800000e2ab9 */ /* 0x000fe20000000a00 */
[----:B------:R-:W-:Y:S01]  /*1230*/  USEL UR37, UR16, URZ, UP0 ;  /* 0x0000003f10257287 */ /* 0x000fe20008000000 */
[----:B-1----:R-:W1:Y:S01]  /*1240*/  MUFU.RCP R4, R4 ;  /* 0x0000000400047308 */ /* 0x002e620000001000 */
[----:B------:R-:W-:Y:S02]  /*1250*/  USHF.R.S32.HI UR21, URZ, 0x1f, UR12 ;  /* 0x0000001f3f157899 */ /* 0x000fe4000801140c */
[----:B------:R-:W-:Y:S02]  /*1260*/  @UP2 UIMAD.WIDE.U32 UR44, UR5, UR14, URZ ;  /* 0x0000000e052c22a5 */ /* 0x000fe4000f8e003f */
[----:B------:R-:W-:Y:S02]  /*1270*/  ULEA.HI UR21, UR21, UR12, URZ, 0x6 ;  /* 0x0000000c15157291 */ /* 0x000fe4000f8f303f */
[----:B------:R-:W-:-:S02]  /*1280*/  UIADD3 UR12, UR7, 0x3f, URZ ;  /* 0x0000003f070c7890 */ /* 0x000fc4000fffe03f */
[----:B------:R-:W-:Y:S02]  /*1290*/  UIMAD UR7, UR24, UR47, URZ ;  /* 0x0000002f180772a4 */ /* 0x000fe4000f8e023f */
[----:B------:R-:W-:Y:S02]  /*12a0*/  @UP2 UIMAD UR51, UR5, UR15, UR45 ;  /* 0x0000000f053322a4 */ /* 0x000fe4000f8e022d */
[----:B------:R-:W-:Y:S02]  /*12b0*/  UIMAD.WIDE.U32 UR16, UR5, UR34, URZ ;  /* 0x00000022051072a5 */ /* 0x000fe4000f8e003f */
        /* <DEDUP_REMOVED lines=36> */
[----:B------:R-:W-:Y:S01]  /*1500*/  ULEA UR16, UR40, 0xffffffc0, 0x6 ;  /* 0xffffffc028107891 */ /* 0x000fe2000f8e303f */
[----:B------:R-:W-:Y:S01]  /*1510*/  @UP3 ULDC UR7, c[0x0][0x2e4] ;  /* 0x0000b90000073ab9 */ /* 0x000fe20000000800 */
[----:B------:R-:W-:Y:S02]  /*1520*/  UIMAD.WIDE.U32 UR14, UR10, UR5, URZ ;  /* 0x000000050a0e72a5 */ /* 0x000fe4000f8e003f */
[----:B------:R-:W-:Y:S02]  /*1530*/  @!UP3 UIMAD UR17, UR47, UR39, UR58 ;  /* 0x000000272f11b2a4 */ /* 0x000fe4000f8e023a */
[----:B------:R-:W-:Y:S02]  /*1540*/  @UP3 UIMAD UR39, UR58, UR7, UR12 ;  /* 0x000000073a2732a4 */ /* 0x000fe4000f8e020c */
[----:B------:R-:W-:-:S02]  /*1550*/  USHF.R.S32.HI UR21, URZ, 0x1f, UR16 ;  /* 0x0000001f3f157899 */ /* 0x000fc40008011410 */
[----:B------:R-:W-:Y:S01]  /*1560*/  @!P1 IMAD.IADD R5, R5, 0x1, -R8 ;  /* 0x0000000105059824 */ /* 0x000fe200078e0a08 */
[----:B------:R-:W-:Y:S01]  /*1570*/  UIADD3 UR7, UP0, UR16, UR37, URZ ;  /* 0x0000002510077290 */ /* 0x000fe2000ff1e03f */
[----:B------:R-:W-:Y:S01]  /*1580*/  @!P1 IADD3 R4, R4, 0x1, RZ ;  /* 0x0000000104049810 */ /* 0x000fe20007ffe0ff */
[----:B------:R-:W-:Y:S01]  /*1590*/  USEL UR57, UR18, UR14, !UP2 ;  /* 0x0000000e12397287 */ /* 0x000fe2000d000000 */
[----:B------:R-:W-:Y:S01]  /*15a0*/  PLOP3.LUT P1, PT, PT, PT, UP1, 0x80, 0x0 ;  /* 0x000000000000781c */ /* 0x000fe20003f2f018 */
[----:B------:R-:W-:Y:S01]  /*15b0*/  UIMAD UR14, UR11, UR5, URZ ;  /* 0x000000050b0e72a4 */ /* 0x000fe2000f8e023f */
[----:B------:R-:W-:Y:S01]  /*15c0*/  ISETP.GE.U32.AND P0, PT, R5, R8, PT ;  /* 0x000000080500720c */ /* 0x000fe20003f06070 */
[----:B------:R-:W-:Y:S01]  /*15d0*/  ULDC.U8 UR28, c[0x0][0x480] ;  /* 0x00012000001c7ab9 */ /* 0x000fe20000000000 */
[----:B------:R-:W-:Y:S01]  /*15e0*/  LOP3.LUT R5, R9, UR58, RZ, 0x3c, !PT ;  /* 0x0000003a09057c12 */ /* 0x000fe2000f8e3cff */
[----:B------:R-:W-:Y:S02]  /*15f0*/  UIADD3.X UR12, UR21, UR20, URZ, UP0, !UPT ;  /* 0x00000014150c7290 */ /* 0x000fe400087fe43f */
[----:B------:R-:W-:Y:S01]  /*1600*/  UIMAD UR11, UR11, UR7, URZ ;  /* 0x000000070b0b72a4 */ /* 0x000fe2000f8e023f */
[----:B------:R-:W-:Y:S01]  /*1610*/  ISETP.GE.AND P2, PT, R5, RZ, PT ;  /* 0x000000ff0500720c */ /* 0x000fe20003f46270 */
[----:B------:R-:W-:-:S02]  /*1620*/  @UP1 UIADD3 UR26, UR27, UR33, URZ ;  /* 0x000000211b1a1290 */ /* 0x000fc4000fffe03f */
[----:B------:R-:W-:Y:S02]  /*1630*/  @UP1 UIADD3 UR30, UR27, UR33, URZ ;  /* 0x000000211b1e1290 */ /* 0x000fe4000fffe03f */
[----:B------:R-:W-:Y:S02]  /*1640*/  UIMAD UR50, UR58, UR29, URZ ;  /* 0x0000001d3a3272a4 */ /* 0x000fe4000f8e023f */
[----:B------:R-:W-:Y:S01]  /*1650*/  UISETP.NE.AND UP4, UPT, UR28, URZ, UPT ;  /* 0x0000003f1c00728c */ /* 0x000fe2000bf85270 */
[----:B------:R-:W-:Y:S01]  /*1660*/  @P0 VIADD R4, R4, 0x1 ;  /* 0x0000000104040836 */ /* 0x000fe20000000000 */
[----:B------:R-:W-:Y:S01]  /*1670*/  @UP1 ULDC.64 UR24, c[0x0][0x250] ;  /* 0x0000940000181ab9 */ /* 0x000fe20000000a00 */
[----:B------:R-:W-:Y:S01]  /*1680*/  @UP1 ULDC.64 UR28, c[0x0][0x248] ;  /* 0x00009200001c1ab9 */ /* 0x000fe20000000a00 */
[----:B------:R-:W-:Y:S01]  /*1690*/  UIMAD.WIDE.U32 UR22, UR10, UR7, URZ ;  /* 0x000000070a1672a5 */ /* 0x000fe2000f8e003f */
[----:B------:R-:W-:Y:S01]  /*16a0*/  IMAD.MOV.U32 R18, RZ, RZ, R4 ;  /* 0x000000ffff127224 */ /* 0x000fe200078e0004 */
[----:B------:R-:W-:Y:S01]  /*16b0*/  @UP2 UIADD3 UR48, UR15, UR14, URZ ;  /* 0x0000000e0f302290 */ /* 0x000fe2000fffe03f */
[----:B------:R-:W-:Y:S01]  /*16c0*/  PLOP3.LUT P0, PT, PT, PT, UP3, 0x80, 0x0 ;  /* 0x000000000000781c */ /* 0x000fe20003f0f038 */
[----:B------:R-:W-:-:S02]  /*16d0*/  UIMAD UR7, UR10, UR12, UR11 ;  /* 0x0000000c0a0772a4 */ /* 0x000fc4000f8e020b */
[----:B------:R-:W-:Y:S01]  /*16e0*/  @UP1 UIMAD.WIDE.U32 UR14, UR26, UR28, URZ ;  /* 0x0000001c1a0e12a5 */ /* 0x000fe2000f8e003f */
[----:B------:R-:W-:Y:S01]  /*16f0*/  @!P2 IADD3 R18, -R18, RZ, RZ ;  /* 0x000000ff1212a210 */ /* 0x000fe20007ffe1ff */
[----:B------:R-:W-:Y:S01]  /*1700*/  @UP1 UIMAD.WIDE.U32 UR10, UR30, UR24, URZ ;  /* 0x000000181e0a12a5 */ /* 0x000fe2000f8e003f */
[----:B------:R-:W-:Y:S01]  /*1710*/  @!P3 LOP3.LUT R18, RZ, R9, RZ, 0x33, !PT ;  /* 0x00000009ff12b212 */ /* 0x000fe200078e33ff */
[----:B------:R-:W-:Y:S02]  /*1720*/  @UP1 UIMAD UR18, UR26, UR29, URZ ;  /* 0x0000001d1a1212a4 */ /* 0x000fe4000f8e023f */
[----:B------:R-:W-:Y:S02]  /*1730*/  @UP1 UIMAD UR12, UR30, UR25, URZ ;  /* 0x000000191e0c12a4 */ /* 0x000fe4000f8e023f */
[----:B------:R-:W-:Y:S02]  /*1740*/  @!UP3 UIMAD UR39, UR17, UR46, URZ ;  /* 0x0000002e1127b2a4 */ /* 0x000fe4000f8e023f */
[----:B------:R-:W-:-:S02]  /*1750*/  USEL UR55, UR41, URZ, UP4 ;  /* 0x0000003f29377287 */ /* 0x000fc4000a000000 */
[----:B------:R-:W-:Y:S02]  /*1760*/  USHF.R.S32.HI UR38, URZ, 0x1f, UR32 ;  /* 0x0000001f3f267899 */ /* 0x000fe40008011420 */
[----:B------:R-:W-:Y:S02]  /*1770*/  @!UP2 UIADD3 UR51, UR43, UR31, URZ ;  /* 0x0000001f2b33a290 */ /* 0x000fe4000fffe03f */
[----:B------:R-:W-:Y:S02]  /*1780*/  USHF.R.S32.HI UR54, URZ, 0x1f, UR50 ;  /* 0x0000001f3f367899 */ /* 0x000fe40008011432 */
[----:B------:R-:W-:Y:S02]  /*1790*/  USEL UR56, UR36, URZ, UP4 ;  /* 0x0000003f24387287 */ /* 0x000fe4000a000000 */
        /* <DEDUP_REMOVED lines=18> */
.L_x_968:
        /* <DEDUP_REMOVED lines=13> */
.L_x_969:
        /* <DEDUP_REMOVED lines=11> */
.L_x_970:
[----:B------:R-:W-:Y:S02]  /*1a40*/  ULDC UR5, c[0x0][0x270] ;  /* 0x00009c0000057ab9 */ /* 0x000fe40000000800 */
[----:B------:R-:W-:-:S04]  /*1a50*/  UIMAD UR5, UR47, UR5, UR58 ;  /* 0x000000052f0572a4 */ /* 0x000fc8000f8e023a */
[----:B------:R-:W-:-:S12]  /*1a60*/  UIMAD UR5, UR5, UR61, URZ ;  /* 0x0000003d050572a4 */ /* 0x000fd8000f8e023f */
.L_x_971:
[----:B------:R-:W2:Y:S01]  /*1a70*/  LDL.64 R6, [R1+0x50] ;  /* 0x0000500001067983 */ /* 0x000ea20000100a00 */
[----:B------:R-:W1:Y:S01]  /*1a80*/  LDC.64 R20, c[0x0][0x420] ;  /* 0x00010800ff147b82 */ /* 0x000e620000000a00 */
[----:B------:R-:W-:Y:S01]  /*1a90*/  ULDC UR7, c[0x0][0x2dc] ;  /* 0x0000b70000077ab9 */ /* 0x000fe20000000800 */
[----:B------:R-:W-:Y:S01]  /*1aa0*/  ULDC UR11, c[0x0][0x270] ;  /* 0x00009c00000b7ab9 */ /* 0x000fe20000000800 */
[----:B------:R3:W2:Y:S01]  /*1ab0*/  LDL.64 R32, [R1+0x50] ;  /* 0x0000500001207983 */ /* 0x0006a20000100a00 */
[----:B------:R-:W-:Y:S01]  /*1ac0*/  UIADD3 UR10, UR16, UR5, URZ ;  /* 0x00000005100a7290 */ /* 0x000fe2000fffe03f */
[----:B------:R-:W-:Y:S01]  /*1ad0*/  BSSY B1, `(.L_x_967) ;  /* 0x0000865000017945 */ /* 0x000fe20003800000 */
[----:B------:R-:W-:Y:S01]  /*1ae0*/  UIMAD UR5, UR7, UR11, URZ ;  /* 0x0000000b070572a4 */ /* 0x000fe2000f8e023f */
[----:B------:R-:W4:Y:S01]  /*1af0*/  S2R R29, SR_TID.X ;  /* 0x00000000001d7919 */ /* 0x000f220000002100 */
[----:B------:R-:W-:Y:S01]  /*1b00*/  ULDC.64 UR30, c[0x0][0x478] ;  /* 0x00011e00001e7ab9 */ /* 0x000fe20000000a00 */
[----:B------:R-:W-:-:S02]  /*1b10*/  USHF.R.S32.HI UR43, URZ, 0x1f, UR58 ;  /* 0x0000001f3f2b7899 */ /* 0x000fc4000801143a */
[----:B------:R-:W-:Y:S02]  /*1b20*/  UIMAD.WIDE UR30, UR10, 0x4, UR30 ;  /* 0x000000040a1e78a5 */ /* 0x000fe4000f8e021e */
        /* <DEDUP_REMOVED lines=32> */
[----:B------:R-:W-:Y:S01]  /*1d30*/  UIADD3 UR5, UR36, -UR42, URZ ;  /* 0x8000002a24057290 */ /* 0x000fe2000fffe03f */
[----:B------:R3:W-:Y:S01]  /*1d40*/  STL [R1+0x54], R33 ;  /* 0x0000542101007387 */ /* 0x0007e20000100800 */
[----:B------:R-:W-:Y:S01]  /*1d50*/  IMAD.WIDE.U32 R6, R20, UR16, R6 ;  /* 0x0000001014067c25 */ /* 0x000fe2000f8e0006 */
[----:B------:R-:W-:Y:S02]  /*1d60*/  UIADD3 UR16, UP2, UP0, UR56, UR17, UR57 ;  /* 0x0000001138107290 */ /* 0x000fe4000f85e039 */
[----:B------:R-:W-:Y:S01]  /*1d70*/  UIMAD UR17, UR43, UR18, URZ ;  /* 0x000000122b1172a4 */ /* 0x000fe2000f8e023f */
[----:B------:R-:W-:Y:S01]  /*1d80*/  IMAD.IADD R7, R7, 0x1, R5 ;  /* 0x0000000107077824 */ /* 0x000fe200078e0205 */
[----:B------:R-:W-:Y:S01]  /*1d90*/  IADD3.X R5, R27, UR21, RZ, P0, !PT ;  /* 0x000000151b057c10 */ /* 0x000fe200087fe4ff */
[----:B------:R-:W-:Y:S01]  /*1da0*/  UIADD3.X UR12, UR55, UR12, UR48, UP2, UP0 ;  /* 0x0000000c370c7290 */ /* 0x000fe200097e0430 */
[----:B------:R-:W-:Y:S01]  /*1db0*/  IMAD.WIDE.U32 R6, R9, UR58, R6 ;  /* 0x0000003a09067c25 */ /* 0x000fe2000f8e0006 */
[----:B------:R-:W-:Y:S01]  /*1dc0*/  USHF.R.S32.HI UR21, URZ, 0x1f, UR5 ;  /* 0x0000001f3f157899 */ /* 0x000fe20008011405 */
[----:B------:R-:W-:-:S02]  /*1dd0*/  ULDC.64 UR10, c[0x0][0x3e0] ;  /* 0x0000f800000a7ab9 */ /* 0x000fc40000000a00 */
[----:B------:R-:W-:Y:S01]  /*1de0*/  IMAD R5, R5, UR34, RZ ;  /* 0x0000002205057c24 */ /* 0x000fe2000f8e02ff */
[----:B------:R-:W-:Y:S01]  /*1df0*/  ULEA.HI UR21, UR21, UR5, URZ, 0x6 ;  /* 0x0000000515157291 */ /* 0x000fe2000f8f303f */
[----:B------:R-:W-:Y:S01]  /*1e00*/  VIADD R9, R7, UR37 ;  /* 0x0000002507097c36 */ /* 0x000fe20008000000 */
[----:B------:R-:W-:Y:S01]  /*1e10*/  UIMAD UR5, UR58, UR19, UR17 ;  /* 0x000000133a0572a4 */ /* 0x000fe2000f8e0211 */
[----:B------:R-:W-:Y:S01]  /*1e20*/  IMAD R12, R10, UR35, R5 ;  /* 0x000000230a0c7c24 */ /* 0x000fe2000f8e0205 */
[----:B------:R-:W-:Y:S01]  /*1e30*/  IADD3 R5, P0, R8, UR16, RZ ;  /* 0x0000001008057c10 */ /* 0x000fe2000ff1e0ff */
[----:B------:R-:W-:Y:S01]  /*1e40*/  IMAD.WIDE.U32 R10, R10, UR34, R32 ;  /* 0x000000220a0a7c25 */ /* 0x000fe2000f8e0020 */
[----:B------:R-:W-:Y:S02]  /*1e50*/  USHF.R.S32.HI UR21, URZ, 0x6, UR21 ;  /* 0x000000063f157899 */ /* 0x000fe40008011415 */
[----:B------:R-:W-:Y:S01]  /*1e60*/  LEA.HI.X.SX32 R8, R8, UR12, 0x1, P0 ;  /* 0x0000000c08087c11 */ /* 0x000fe200080f0eff */
[----:B------:R-:W-:Y:S01]  /*1e70*/  UMOV UR19, UR30 ;  /* 0x0000001e00137c82 */ /* 0x000fe20008000000 */
[----:B------:R-:W-:Y:S01]  /*1e80*/  LEA R14, P0, R5, UR22, 0x2 ;  /* 0x00000016050e7c11 */ /* 0x000fe2000f8010ff */
[----:B------:R-:W-:Y:S01]  /*1e90*/  UISETP.LT.AND UP0, UPT, URZ, UR21, UPT ;  /* 0x000000153f00728c */ /* 0x000fe2000bf01270 */
[----:B------:R-:W-:-:S02]  /*1ea0*/  IADD3 R10, P2, R10, UR59, RZ ;  /* 0x0000003b0a0a7c10 */ /* 0x000fc4000ff5e0ff */
        /* <DEDUP_REMOVED lines=10> */
[----:B------:R-:W-:Y:S01]  /*1f50*/  UIMAD.WIDE UR22, UR39, 0x4, UR44 ;  /* 0x00000004271678a5 */ /* 0x000fe2000f8e022c */
[----:B------:R-:W-:-:S02]  /*1f60*/  UMOV UR18, UR31 ;  /* 0x0000001f00127c82 */ /* 0x000fc40008000000 */
[----:B------:R-:W-:Y:S01]  /*1f70*/  IMAD.WIDE.U32 R10, R6, UR58, R10 ;  /* 0x0000003a060a7c25 */ /* 0x000fe2000f8e000a */
[----:B------:R-:W-:Y:S02]  /*1f80*/  LEA R36, P2, R8, UR10, 0x1 ;  /* 0x0000000a08247c11 */ /* 0x000fe4000f8408ff */
[----:B------:R-:W-:Y:S01]  /*1f90*/  PLOP3.LUT P0, PT, PT, PT, UP0, 0x80, 0x0 ;  /* 0x000000000000781c */ /* 0x000fe20003f0f008 */
[----:B------:R-:W-:Y:S01]  /*1fa0*/  IMAD.IADD R22, R9, 0x1, R5 ;  /* 0x0000000109167824 */ /* 0x000fe200078e0205 */
[----:B------:R-:W-:Y:S01]  /*1fb0*/  LEA R34, P3, R10, UR14, 0x1 ;  /* 0x0000000e0a227c11 */ /* 0x000fe2000f8608ff */
[----:B------:R-:W-:Y:S01]  /*1fc0*/  VIADD R23, R11, UR5 ;  /* 0x000000050b177c36 */ /* 0x000fe20008000000 */
[----:B------:R-:W-:Y:S01]  /*1fd0*/  UMOV UR17, UR22 ;  /* 0x0000001600117c82 */ /* 0x000fe20008000000 */
[----:B------:R-:W-:Y:S01]  /*1fe0*/  UMOV UR16, UR23 ;  /* 0x0000001700107c82 */ /* 0x000fe20008000000 */
        /* <DEDUP_REMOVED lines=24> */
.L_x_973:
        /* <DEDUP_REMOVED lines=19> */
.L_x_974:
        /* <DEDUP_REMOVED lines=38> */
.L_x_976:
[----:B------:R-:W-:Y:S05]  /*2500*/  BSYNC B0 ;  /* 0x0000000000007941 */ /* 0x000fea0003800000 */
.L_x_975:
        /* <DEDUP_REMOVED lines=19> */
.L_x_978:
[----:B------:R-:W-:Y:S05]  /*2640*/  BSYNC B0 ;  /* 0x0000000000007941 */ /* 0x000fea0003800000 */
.L_x_977:
        /* <DEDUP_REMOVED lines=32> */
.L_x_980:
[----:B------:R-:W-:Y:S05]  /*2850*/  BSYNC B0 ;  /* 0x0000000000007941 */ /* 0x000fea0003800000 */
.L_x_979:
        /* <DEDUP_REMOVED lines=21> */
.L_x_972:
        /* <DEDUP_REMOVED lines=63> */
.L_x_983:
[----:B------:R-:W-:Y:S05]  /*2da0*/  BSYNC B0 ;  /* 0x0000000000007941 */ /* 0x000fea0003800000 */
.L_x_982:
        /* <DEDUP_REMOVED lines=44> */
.L_x_985:
[----:B------:R-:W-:Y:S05]  /*3070*/  BSYNC B0 ;  /* 0x0000000000007941 */ /* 0x000fea0003800000 */
.L_x_984:
        /* <DEDUP_REMOVED lines=30> */
.L_x_987:
[----:B------:R-:W-:Y:S05]  /*3260*/  BSYNC B0 ;  /* 0x0000000000007941 */ /* 0x000fea0003800000 */
.L_x_986:
        /* <DEDUP_REMOVED lines=37> */
.L_x_989:
[----:B------:R-:W-:Y:S05]  /*34c0*/  BSYNC B0 ;  /* 0x0000000000007941 */ /* 0x000fea0003800000 */
.L_x_988:
        /* <DEDUP_REMOVED lines=27> */
.L_x_991:
[----:B------:R-:W-:Y:S05]  /*3680*/  BSYNC B0 ;  /* 0x0000000000007941 */ /* 0x000fea0003800000 */
.L_x_990:
        /* <DEDUP_REMOVED lines=40> */
.L_x_993:
[----:B------:R-:W-:Y:S05]  /*3910*/  BSYNC B0 ;  /* 0x0000000000007941 */ /* 0x000fea0003800000 */
.L_x_992:
        /* <DEDUP_REMOVED lines=57> */
.L_x_995:
[----:B------:R-:W-:Y:S05]  /*3cb0*/  BSYNC B0 ;  /* 0x0000000000007941 */ /* 0x000fea0003800000 */
.L_x_994:
        /* <DEDUP_REMOVED lines=44> */
.L_x_997:
[----:B------:R-:W-:Y:S05]  /*3f80*/  BSYNC B0 ;  /* 0x0000000000007941 */ /* 0x000fea0003800000 */
.L_x_996:
        /* <DEDUP_REMOVED lines=14> */
[----:B------:R-:W-:Y:S01]  /*4070*/  ULDC UR26, c[0x0][0x398] ;  /* 0x0000e600001a7ab9 */ /* 0x000fe20000000800 */
[----:B------:R-:W-:Y:S01]  /*4080*/  ULDC UR28, c[0x0][0x2dc] ;  /* 0x0000b700001c7ab9 */ /* 0x000fe20000000800 */
[----:B------:R-:W-:-:S05]  /*4090*/  ULDC UR20, c[0x0][0x2ec] ;  /* 0x0000bb0000147ab9 */ /* 0x000fca0000000800 */
        /* <DEDUP_REMOVED lines=9> */
[----:B---3--:R-:W-:Y:S02]  /*4130*/  IMAD.MOV.U32 R6, RZ, RZ, 0x7f800000 ;  /* 0x7f800000ff067424 */ /* 0x008fe400078e00ff */
[----:B------:R-:W3:Y:S01]  /*4140*/  @!P6 LDG.E R7, desc[UR8][R4.64] ;  /* 0x000000080407e981 */ /* 0x000ee2000c1e1900 */
[----:B------:R-:W-:Y:S02]  /*4150*/  @UP1 ULEA UR14, UP0, UR10, UR14, 0x2 ;  /* 0x0000000e0a0e1291 */ /* 0x000fe4000f80103f */
[----:B------:R-:W-:Y:S01]  /*4160*/  @UP1 UIADD3 UR5, UR11, UR5, URZ ;  /* 0x000000050b051290 */ /* 0x000fe2000fffe03f */
[----:B------:R1:W3:Y:S01]  /*4170*/  @!P5 LDG.E R6, desc[UR8][R4.64+0x20] ;  /* 0x000020080406d981 */ /* 0x0002e2000c1e1900 */
[----:B------:R-:W-:-:S02]  /*4180*/  IMAD.MOV.U32 R240, RZ, RZ, 0x20 ;  /* 0x00000020fff07424 */ /* 0x000fc400078e00ff */
[----:B------:R-:W-:Y:S01]  /*4190*/  @UP1 ULEA.HI.X UR15, UR10, UR15, UR5, 0x2, UP0 ;  /* 0x0000000f0a0f1291 */ /* 0x000fe200080f1405 */
[----:B------:R-:W-:Y:S06]  /*41a0*/  BAR.SYNC.DEFER_BLOCKING 0x0 ;  /* 0x0000000000007b1d */ /* 0x000fec0000010000 */
[----:B------:R-:W-:Y:S01]  /*41b0*/  @UP1 ULDC UR5, c[0x0][0x2e8] ;  /* 0x0000ba0000051ab9 */ /* 0x000fe20000000800 */
[----:B------:R-:W-:Y:S01]  /*41c0*/  UIADD3 UR22, UR32, UR13, URZ ;  /* 0x0000000d20167290 */ /* 0x000fe2000fffe03f */
        /* <DEDUP_REMOVED lines=13> */
[----:B-1----:R-:W-:Y:S01]  /*42a0*/  IMAD.U32 R4, RZ, RZ, UR14 ;  /* 0x0000000eff047e24 */ /* 0x002fe2000f8e00ff */
[----:B------:R-:W-:Y:S01]  /*42b0*/  CS2R R120, SRZ ;  /* 0x0000000000787805 */ /* 0x000fe2000001ff00 */
[----:B------:R-:W-:Y:S01]  /*42c0*/  IMAD.U32 R5, RZ, RZ, UR15 ;  /* 0x0000000fff057e24 */ /* 0x000fe2000f8e00ff */
[----:B------:R-:W1:Y:S01]  /*42d0*/  LDSM.16.M88.4 R164, [R252] ;  /* 0x00000000fca4783b */ /* 0x000e620000000200 */
[----:B------:R-:W-:-:S02]  /*42e0*/  CS2R R118, SRZ ;  /* 0x0000000000767805 */ /* 0x000fc4000001ff00 */
[----:B------:R-:W-:Y:S02]  /*42f0*/  CS2R R116, SRZ ;  /* 0x0000000000747805 */ /* 0x000fe4000001ff00 */
[----:B------:R-:W-:Y:S01]  /*4300*/  CS2R R110, SRZ ;  /* 0x00000000006e7805 */ /* 0x000fe2000001ff00 */
[----:B------:R2:W3:Y:S01]  /*4310*/  @P0 LDG.E R11, desc[UR8][R4.64] ;  /* 0x00000008040b0981 */ /* 0x0004e2000c1e1900 */
        /* <DEDUP_REMOVED lines=22> */
[----:B------:R-:W-:Y:S02]  /*4480*/  CS2R R50, SRZ ;  /* 0x0000000000327805 */ /* 0x000fe4000001ff00 */
[----:B------:R-:W-:Y:S02]  /*4490*/  CS2R R48, SRZ ;  /* 0x0000000000307805 */ /* 0x000fe4000001ff00 */
[----:B--2---:R-:W-:Y:S02]  /*44a0*/  LEA.HI R5, R28, R29, RZ, 0x4 ;  /* 0x0000001d1c057211 */ /* 0x004fe400078f20ff */
[----:B------:R-:W-:Y:S02]  /*44b0*/  CS2R R42, SRZ ;  /* 0x00000000002a7805 */ /* 0x000fe4000001ff00 */
[----:B------:R-:W-:-:S02]  /*44c0*/  LOP3.LUT R4, R25, 0xfffffff8, RZ, 0xc0, !PT ;  /* 0xfffffff819047812 */ /* 0x000fc400078ec0ff */
[----:B------:R-:W-:Y:S02]  /*44d0*/  CS2R R40, SRZ ;  /* 0x0000000000287805 */ /* 0x000fe4000001ff00 */
[----:B------:R-:W-:Y:S02]  /*44e0*/  CS2R R38, SRZ ;  /* 0x0000000000267805 */ /* 0x000fe4000001ff00 */
[----:B------:R-:W-:Y:S02]  /*44f0*/  CS2R R36, SRZ ;  /* 0x0000000000247805 */ /* 0x000fe4000001ff00 */
[----:B----4-:R-:W-:Y:S01]  /*4500*/  CS2R R30, SRZ ;  /* 0x00000000001e7805 */ /* 0x010fe2000001ff00 */
[----:B------:R-:W-:Y:S01]  /*4510*/  IMAD.IADD R4, R29, 0x1, -R4 ;  /* 0x000000011d047824 */ /* 0x000fe200078e0a04 */
[----:B------:R-:W-:Y:S02]  /*4520*/  CS2R R34, SRZ ;  /* 0x0000000000227805 */ /* 0x000fe4000001ff00 */
[----:B------:R-:W-:-:S02]  /*4530*/  CS2R R32, SRZ ;  /* 0x0000000000207805 */ /* 0x000fc4000001ff00 */
[----:B------:R-:W-:Y:S01]  /*4540*/  CS2R R26, SRZ ;  /* 0x00000000001a7805 */ /* 0x000fe2000001ff00 */
[C---:B------:R-:W-:Y:S01]  /*4550*/  IMAD.SHL.U32 R9, R4.reuse, 0x40, RZ ;  /* 0x0000004004097824 */ /* 0x040fe200078e00ff */
[----:B------:R-:W-:Y:S02]  /*4560*/  LOP3.LUT P1, RZ, R4, 0x2, RZ, 0xc0, !PT ;  /* 0x0000000204ff7812 */ /* 0x000fe4000782c0ff */
[----:B------:R-:W-:Y:S02]  /*4570*/  CS2R R22, SRZ ;  /* 0x0000000000167805 */ /* 0x000fe4000001ff00 */
[----:B------:R-:W-:Y:S01]  /*4580*/  CS2R R20, SRZ ;  /* 0x0000000000147805 */ /* 0x000fe2000001ff00 */
[----:B------:R-:W-:Y:S01]  /*4590*/  ULDC UR12, c[0x0][0x394] ;  /* 0x0000e500000c7ab9 */ /* 0x000fe20000000800 */
[----:B------:R-:W-:Y:S01]  /*45a0*/  SEL R240, R240, 0xffffffe0, !P1 ;  /* 0xffffffe0f0f07807 */ /* 0x000fe20004800000 */
[----:B------:R-:W-:-:S04]  /*45b0*/  ULDC UR11, c[0x0][0x39c] ;  /* 0x0000e700000b7ab9 */ /* 0x000fc80000000800 */
        /* <DEDUP_REMOVED lines=56> */
.L_x_1002:
[----:B---3--:R-:W2:Y:S01]  /*4940*/  LDL R96, [R1+0x8] ;  /* 0x0000080001607983 */ /* 0x008ea20000100800 */
[----:B------:R-:W-:Y:S01]  /*4950*/  USHF.L.U32 UR10, UR7, 0x6, URZ ;  /* 0x00000006070a7899 */ /* 0x000fe2000800063f */
[----:B------:R-:W-:Y:S02]  /*4960*/  ULDC UR12, c[0x0][0x394] ;  /* 0x0000e500000c7ab9 */ /* 0x000fe40000000800 */
        /* <DEDUP_REMOVED lines=12> */
[----:B------:R-:W-:Y:S04]  /*4a30*/  LDSM.16.M88.4 R84, [R252+-0x6000] ;  /* 0xffa00000fc54783b */ /* 0x000fe80000000200 */
[----:B--2---:R-:W-:Y:S04]  /*4a40*/  LDSM.16.M88.4 R16, [R96] ;  /* 0x000000006010783b */ /* 0x004fe80000000200 */
[----:B----4-:R-:W2:Y:S04]  /*4a50*/  LDSM.16.M88.4 R8, [R95+0xc000] ;  /* 0x00c000005f08783b */ /* 0x010ea80000000200 */
[----:B------:R-:W4:Y:S04]  /*4a60*/  LDSM.16.M88.4 R68, [R95+0xc800] ;  /* 0x00c800005f44783b */ /* 0x000f280000000200 */
[----:B---3--:R-:W-:Y:S04]  /*4a70*/  LDSM.16.M88.4 R72, [R92] ;  /* 0x000000005c48783b */ /* 0x008fe80000000200 */
[----:B------:R-:W3:Y:S04]  /*4a80*/  LDSM.16.M88.4 R76, [R91+-0x6000] ;  /* 0xffa000005b4c783b */ /* 0x000ee80000000200 */
[----:B------:R-:W1:Y:S01]  /*4a90*/  LDSM.16.M88.4 R80, [R91+-0x5800] ;  /* 0xffa800005b50783b */ /* 0x000e620000000200 */
[C---:B--2---:R-:W-:Y:S06]  /*4aa0*/  HMMA.16816.F32.BF16 R4, R16.reuse, R8, RZ ;  /* 0x000000081004723c */ /* 0x044fec00000418ff */
[C---:B------:R-:W-:Y:S06]  /*4ab0*/  HMMA.16816.F32.BF16 R8, R16.reuse, R10, RZ ;  /* 0x0000000a1008723c */ /* 0x040fec00000418ff */
[C---:B----4-:R-:W-:Y:S06]  /*4ac0*/  HMMA.16816.F32.BF16 R12, R16.reuse, R68, RZ ;  /* 0x00000044100c723c */ /* 0x050fec00000418ff */
[----:B------:R-:W-:Y:S01]  /*4ad0*/  HMMA.16816.F32.BF16 R16, R16, R70, RZ ;  /* 0x000000461010723c */ /* 0x000fe200000418ff */
[----:B------:R-:W2:Y:S05]  /*4ae0*/  LDSM.16.M88.4 R68, [R90] ;  /* 0x000000005a44783b */ /* 0x000eaa0000000200 */
[C---:B---3--:R-:W-:Y:S06]  /*4af0*/  HMMA.16816.F32.BF16 R4, R72.reuse, R76, R4 ;  /* 0x0000004c4804723c */ /* 0x048fec0000041804 */
[C---:B------:R-:W-:Y:S01]  /*4b00*/  HMMA.16816.F32.BF16 R8, R72.reuse, R78, R8 ;  /* 0x0000004e4808723c */ /* 0x040fe20000041808 */
[----:B------:R-:W3:Y:S05]  /*4b10*/  LDSM.16.M88.4 R76, [R252+-0x5800] ;  /* 0xffa80000fc4c783b */ /* 0x000eea0000000200 */
[C---:B-1----:R-:W-:Y:S06]  /*4b20*/  HMMA.16816.F32.BF16 R12, R72.reuse, R80, R12 ;  /* 0x00000050480c723c */ /* 0x042fec000004180c */
[----:B------:R-:W-:Y:S01]  /*4b30*/  HMMA.16816.F32.BF16 R16, R72, R82, R16 ;  /* 0x000000524810723c */ /* 0x000fe20000041810 */
[----:B------:R-:W-:Y:S04]  /*4b40*/  LDSM.16.M88.4 R72, [R89] ;  /* 0x000000005948783b */ /* 0x000fe80000000200 */
[----:B------:R-:W1:Y:S01]  /*4b50*/  LDSM.16.M88.4 R80, [R88] ;  /* 0x000000005850783b */ /* 0x000e620000000200 */
[C---:B--2---:R-:W-:Y:S06]  /*4b60*/  HMMA.16816.F32.BF16 R4, R68.reuse, R84, R4 ;  /* 0x000000544404723c */ /* 0x044fec0000041804 */
[C---:B------:R-:W-:Y:S01]  /*4b70*/  HMMA.16816.F32.BF16 R8, R68.reuse, R86, R8 ;  /* 0x000000564408723c */ /* 0x040fe20000041808 */
[----:B------:R-:W2:Y:S05]  /*4b80*/  LDSM.16.M88.4 R84, [R88+0x800] ;  /* 0x000800005854783b */ /* 0x000eaa0000000200 */
[C---:B---3--:R-:W-:Y:S06]  /*4b90*/  HMMA.16816.F32.BF16 R12, R68.reuse, R76, R12 ;  /* 0x0000004c440c723c */ /* 0x048fec000004180c */
[----:B------:R-:W-:Y:S01]  /*4ba0*/  HMMA.16816.F32.BF16 R16, R68, R78, R16 ;  /* 0x0000004e4410723c */ /* 0x000fe20000041810 */
[----:B------:R-:W-:Y:S04]  /*4bb0*/  LDSM.16.M88.4 R68, [R96+0x2000] ;  /* 0x002000006044783b */ /* 0x000fe80000000200 */
[----:B------:R-:W3:Y:S01]  /*4bc0*/  LDSM.16.M88.4 R76, [R95+0xe000] ;  /* 0x00e000005f4c783b */ /* 0x000ee20000000200 */
[C---:B-1----:R-:W-:Y:S06]  /*4bd0*/  HMMA.16816.F32.BF16 R4, R72.reuse, R80, R4 ;  /* 0x000000504804723c */ /* 0x042fec0000041804 */
[C---:B------:R-:W-:Y:S01]  /*4be0*/  HMMA.16816.F32.BF16 R8, R72.reuse, R82, R8 ;  /* 0x000000524808723c */ /* 0x040fe20000041808 */
[----:B------:R-:W1:Y:S05]  /*4bf0*/  LDSM.16.M88.4 R80, [R95+0xe800] ;  /* 0x00e800005f50783b */ /* 0x000e6a0000000200 */
[C---:B--2---:R-:W-:Y:S06]  /*4c00*/  HMMA.16816.F32.BF16 R12, R72.reuse, R84, R12 ;  /* 0x00000054480c723c */ /* 0x044fec000004180c */
[----:B------:R-:W-:Y:S01]  /*4c10*/  HMMA.16816.F32.BF16 R16, R72, R86, R16 ;  /* 0x000000564810723c */ /* 0x000fe20000041810 */
[----:B------:R-:W-:Y:S04]  /*4c20*/  LDSM.16.M88.4 R72, [R92+0x2000] ;  /* 0x002000005c48783b */ /* 0x000fe80000000200 */
[----:B------:R-:W-:Y:S01]  /*4c30*/  LDSM.16.M88.4 R84, [R91+-0x3800] ;  /* 0xffc800005b54783b */ /* 0x000fe20000000200 */
[C---:B---3--:R-:W-:Y:S06]  /*4c40*/  HMMA.16816.F32.BF16 R4, R68.reuse, R76, R4 ;  /* 0x0000004c4404723c */ /* 0x048fec0000041804 */
[C---:B------:R-:W-:Y:S01]  /*4c50*/  HMMA.16816.F32.BF16 R8, R68.reuse, R78, R8 ;  /* 0x0000004e4408723c */ /* 0x040fe20000041808 */
[----:B------:R-:W2:Y:S05]  /*4c60*/  LDSM.16.M88.4 R76, [R91+-0x4000] ;  /* 0xffc000005b4c783b */ /* 0x000eaa0000000200 */
[C---:B-1----:R-:W-:Y:S06]  /*4c70*/  HMMA.16816.F32.BF16 R12, R68.reuse, R80, R12 ;  /* 0x00000050440c723c */ /* 0x042fec000004180c */
[----:B------:R-:W-:Y:S01]  /*4c80*/  HMMA.16816.F32.BF16 R16, R68, R82, R16 ;  /* 0x000000524410723c */ /* 0x000fe20000041810 */
[----:B------:R-:W-:Y:S04]  /*4c90*/  LDSM.16.M88.4 R68, [R90+0x2000] ;  /* 0x002000005a44783b */ /* 0x000fe80000000200 */
[----:B------:R-:W-:Y:S01]  /*4ca0*/  LDSM.16.M88.4 R80, [R252+-0x3800] ;  /* 0xffc80000fc50783b */ /* 0x000fe20000000200 */
[C---:B--2---:R-:W-:Y:S06]  /*4cb0*/  HMMA.16816.F32.BF16 R4, R72.reuse, R76, R4 ;  /* 0x0000004c4804723c */ /* 0x044fec0000041804 */
[C---:B------:R-:W-:Y:S01]  /*4cc0*/  HMMA.16816.F32.BF16 R8, R72.reuse, R78, R8 ;  /* 0x0000004e4808723c */ /* 0x040fe20000041808 */
[----:B------:R-:W1:Y:S05]  /*4cd0*/  LDSM.16.M88.4 R76, [R252+-0x4000] ;  /* 0xffc00000fc4c783b */ /* 0x000e6a0000000200 */
[C---:B------:R-:W-:Y:S06]  /*4ce0*/  HMMA.16816.F32.BF16 R12, R72.reuse, R84, R12 ;  /* 0x00000054480c723c */ /* 0x040fec000004180c */
[----:B------:R-:W-:Y:S01]  /*4cf0*/  HMMA.16816.F32.BF16 R16, R72, R86, R16 ;  /* 0x000000564810723c */ /* 0x000fe20000041810 */
[----:B------:R-:W-:Y:S04]  /*4d00*/  LDSM.16.M88.4 R72, [R89+0x2000] ;  /* 0x002000005948783b */ /* 0x000fe80000000200 */
[----:B------:R-:W-:Y:S01]  /*4d10*/  LDSM.16.M88.4 R84, [R88+0x2800] ;  /* 0x002800005854783b */ /* 0x000fe20000000200 */
[C---:B-1----:R-:W-:Y:S06]  /*4d20*/  HMMA.16816.F32.BF16 R4, R68.reuse, R76, R4 ;  /* 0x0000004c4404723c */ /* 0x042fec0000041804 */
[C---:B------:R-:W-:Y:S01]  /*4d30*/  HMMA.16816.F32.BF16 R8, R68.reuse, R78, R8 ;  /* 0x0000004e4408723c */ /* 0x040fe20000041808 */
[----:B------:R-:W1:Y:S05]  /*4d40*/  LDSM.16.M88.4 R76, [R88+0x2000] ;  /* 0x00200000584c783b */ /* 0x000e6a0000000200 */
[C---:B------:R-:W-:Y:S06]  /*4d50*/  HMMA.16816.F32.BF16 R12, R68.reuse, R80, R12 ;  /* 0x00000050440c723c */ /* 0x040fec000004180c */
[----:B------:R-:W-:Y:S01]  /*4d60*/  HMMA.16816.F32.BF16 R16, R68, R82, R16 ;  /* 0x000000524410723c */ /* 0x000fe20000041810 */
[----:B------:R-:W-:Y:S04]  /*4d70*/  LDSM.16.M88.4 R68, [R96+0x4000] ;  /* 0x004000006044783b */ /* 0x000fe80000000200 */
[----:B------:R-:W2:Y:S01]  /*4d80*/  LDSM.16.M88.4 R80, [R95+0x10000] ;  /* 0x010000005f50783b */ /* 0x000ea20000000200 */
[C---:B-1----:R-:W-:Y:S06]  /*4d90*/  HMMA.16816.F32.BF16 R4, R72.reuse, R76, R4 ;  /* 0x0000004c4804723c */ /* 0x042fec0000041804 */
[C---:B------:R-:W-:Y:S01]  /*4da0*/  HMMA.16816.F32.BF16 R8, R72.reuse, R78, R8 ;  /* 0x0000004e4808723c */ /* 0x040fe20000041808 */
[----:B------:R-:W1:Y:S05]  /*4db0*/  LDSM.16.M88.4 R76, [R95+0x10800] ;  /* 0x010800005f4c783b */ /* 0x000e6a0000000200 */
[C---:B------:R-:W-:Y:S06]  /*4dc0*/  HMMA.16816.F32.BF16 R12, R72.reuse, R84, R12 ;  /* 0x00000054480c723c */ /* 0x040fec000004180c */
[----:B------:R-:W-:Y:S01]  /*4dd0*/  HMMA.16816.F32.BF16 R16, R72, R86, R16 ;  /* 0x000000564810723c */ /* 0x000fe20000041810 */
[----:B------:R-:W3:Y:S05]  /*4de0*/  LDL R86, [R1+0x88] ;  /* 0x0000880001567983 */ /* 0x000eea0000100800 */
[C---:B--2---:R-:W-:Y:S05]  /*4df0*/  HMMA.16816.F32.BF16 R4, R68.reuse, R80, R4 ;  /* 0x000000504404723c */ /* 0x044fea0000041804 */
[----:B------:R-:W-:Y:S01]  /*4e00*/  IADD3 R72, P0, R94, UR19, RZ ;  /* 0x000000135e487c10 */ /* 0x000fe2000ff1e0ff */
[C---:B------:R-:W-:Y:S01]  /*4e10*/  HMMA.16816.F32.BF16 R8, R68.reuse, R82, R8 ;  /* 0x000000524408723c */ /* 0x040fe20000041808 */
[----:B------:R-:W-:Y:S04]  /*4e20*/  LDSM.16.M88.4 R80, [R91+-0x2000] ;  /* 0xffe000005b50783b */ /* 0x000fe80000000200 */
[----:B------:R-:W-:Y:S05]  /*4e30*/  IADD3.X R73, R93, UR18, RZ, P0, !PT ;  /* 0x000000125d497c10 */ /* 0x000fea00087fe4ff */
[----:B-----5:R-:W5:Y:S04]  /*4e40*/  LDG.E R85, desc[UR8][R72.64] ;  /* 0x0000000848557981 */ /* 0x020f68000c1e1900 */
[----:B------:R2:W5:Y:S01]  /*4e50*/  LDG.E R84, desc[UR8][R72.64+0x20] ;  /* 0x0000200848547981 */ /* 0x000562000c1e1900 */
[C---:B-1----:R-:W-:Y:S06]  /*4e60*/  HMMA.16816.F32.BF16 R12, R68.reuse, R76, R12 ;  /* 0x0000004c440c723c */ /* 0x042fec000004180c */
[----:B------:R-:W-:Y:S01]  /*4e70*/  HMMA.16816.F32.BF16 R16, R68, R78, R16 ;  /* 0x0000004e4410723c */ /* 0x000fe20000041810 */
[----:B------:R-:W-:Y:S04]  /*4e80*/  LDSM.16.M88.4 R68, [R91+-0x1800] ;  /* 0xffe800005b44783b */ /* 0x000fe80000000200 */
[----:B------:R-:W-:Y:S04]  /*4e90*/  LDSM.16.M88.4 R76, [R90+0x4000] ;  /* 0x004000005a4c783b */ /* 0x000fe80000000200 */
[----:B--2---:R-:W1:Y:S02]  /*4ea0*/  LDSM.16.M88.4 R72, [R92+0x4000] ;  /* 0x004000005c48783b */ /* 0x004e640000000200 */
[C---:B-1----:R-:W-:Y:S06]  /*4eb0*/  HMMA.16816.F32.BF16 R4, R72.reuse, R80, R4 ;  /* 0x000000504804723c */ /* 0x042fec0000041804 */
[C---:B------:R-:W-:Y:S01]  /*4ec0*/  HMMA.16816.F32.BF16 R8, R72.reuse, R82, R8 ;  /* 0x000000524808723c */ /* 0x040fe20000041808 */
[----:B------:R-:W1:Y:S05]  /*4ed0*/  LDSM.16.M88.4 R80, [R252+-0x2000] ;  /* 0xffe00000fc50783b */ /* 0x000e6a0000000200 */
[C---:B------:R-:W-:Y:S06]  /*4ee0*/  HMMA.16816.F32.BF16 R12, R72.reuse, R68, R12 ;  /* 0x00000044480c723c */ /* 0x040fec000004180c */
[----:B------:R-:W-:Y:S01]  /*4ef0*/  HMMA.16816.F32.BF16 R16, R72, R70, R16 ;  /* 0x000000464810723c */ /* 0x000fe20000041810 */
[----:B------:R-:W2:Y:S04]  /*4f00*/  LDSM.16.M88.4 R68, [R252+-0x1800] ;  /* 0xffe80000fc44783b */ /* 0x000ea80000000200 */
[----:B------:R-:W-:Y:S01]  /*4f10*/  LDSM.16.M88.4 R72, [R89+0x4000] ;  /* 0x004000005948783b */ /* 0x000fe20000000200 */
[C---:B-1----:R-:W-:Y:S06]  /*4f20*/  HMMA.16816.F32.BF16 R4, R76.reuse, R80, R4 ;  /* 0x000000504c04723c */ /* 0x042fec0000041804 */
[C---:B------:R-:W-:Y:S01]  /*4f30*/  HMMA.16816.F32.BF16 R8, R76.reuse, R82, R8 ;  /* 0x000000524c08723c */ /* 0x040fe20000041808 */
[----:B------:R-:W1:Y:S05]  /*4f40*/  LDSM.16.M88.4 R80, [R88+0x4000] ;  /* 0x004000005850783b */ /* 0x000e6a0000000200 */
[C---:B--2---:R-:W-:Y:S06]  /*4f50*/  HMMA.16816.F32.BF16 R12, R76.reuse, R68, R12 ;  /* 0x000000444c0c723c */ /* 0x044fec000004180c */
[----:B------:R-:W-:Y:S01]  /*4f60*/  HMMA.16816.F32.BF16 R16, R76, R70, R16 ;  /* 0x000000464c10723c */ /* 0x000fe20000041810 */
[----:B------:R-:W2:Y:S05]  /*4f70*/  LDSM.16.M88.4 R68, [R88+0x4800] ;  /* 0x004800005844783b */ /* 0x000eaa0000000200 */
[C---:B-1----:R-:W-:Y:S06]  /*4f80*/  HMMA.16816.F32.BF16 R4, R72.reuse, R80, R4 ;  /* 0x000000504804723c */ /* 0x042fec0000041804 */
[C---:B------:R-:W-:Y:S06]  /*4f90*/  HMMA.16816.F32.BF16 R8, R72.reuse, R82, R8 ;  /* 0x000000524808723c */ /* 0x040fec0000041808 */
[C---:B--2---:R-:W-:Y:S06]  /*4fa0*/  HMMA.16816.F32.BF16 R12, R72.reuse, R68, R12 ;  /* 0x00000044480c723c */ /* 0x044fec000004180c */
[----:B------:R-:W-:Y:S06]  /*4fb0*/  HMMA.16816.F32.BF16 R16, R72, R70, R16 ;  /* 0x000000464810723c */ /* 0x000fec0000041810 */
[----:B------:R-:W-:Y:S01]  /*4fc0*/  FMUL.FTZ R7, R7, UR11 ;  /* 0x0000000b07077c20 */ /* 0x000fe20008410000 */
[----:B------:R-:W-:Y:S01]  /*4fd0*/  FMUL.FTZ R4, R4, UR11 ;  /* 0x0000000b04047c20 */ /* 0x000fe20008410000 */
[----:B------:R-:W-:Y:S02]  /*4fe0*/  FMUL.FTZ R6, R6, UR11 ;  /* 0x0000000b06067c20 */ /* 0x000fe40008410000 */
[----:B------:R-:W-:Y:S01]  /*4ff0*/  MUFU.TANH R79, R7 ;  /* 0x00000007004f7308 */ /* 0x000fe20000002400 */
[----:B------:R-:W-:Y:S01]  /*5000*/  FMUL.FTZ R5, R5, UR11 ;  /* 0x0000000b05057c20 */ /* 0x000fe20008410000 */
[----:B------:R-:W-:Y:S01]  /*5010*/  FMUL.FTZ R10, R10, UR11 ;  /* 0x0000000b0a0a7c20 */ /* 0x000fe20008410000 */
[----:B------:R-:W-:Y:S01]  /*5020*/  FMUL.FTZ R11, R11, UR11 ;  /* 0x0000000b0b0b7c20 */ /* 0x000fe20008410000 */
[----:B------:R-:W-:Y:S01]  /*5030*/  FMUL.FTZ R8, R8, UR11 ;  /* 0x0000000b08087c20 */ /* 0x000fe20008410000 */
[----:B------:R-:W-:Y:S05]  /*5040*/  FMUL.FTZ R76, R9, UR11 ;  /* 0x0000000b094c7c20 */ /* 0x000fea0008410000 */
[----:B------:R-:W-:Y:S01]  /*5050*/  MUFU.TANH R7, R4 ;  /* 0x0000000400077308 */ /* 0x000fe20000002400 */
[----:B------:R-:W-:Y:S01]  /*5060*/  FMUL.FTZ R14, R14, UR11 ;  /* 0x0000000b0e0e7c20 */ /* 0x000fe20008410000 */
[----:B------:R-:W-:Y:S01]  /*5070*/  FMUL.FTZ R15, R15, UR11 ;  /* 0x0000000b0f0f7c20 */ /* 0x000fe20008410000 */
[----:B------:R-:W-:Y:S01]  /*5080*/  FMUL.FTZ R12, R12, UR11 ;  /* 0x0000000b0c0c7c20 */ /* 0x000fe20008410000 */
[----:B------:R-:W-:Y:S01]  /*5090*/  FMUL.FTZ R16, R16, UR11 ;  /* 0x0000000b10107c20 */ /* 0x000fe20008410000 */
[----:B------:R-:W-:Y:S05]  /*50a0*/  FMUL.FTZ R72, R18, UR11 ;  /* 0x0000000b12487c20 */ /* 0x000fea0008410000 */
[----:B------:R-:W-:Y:S01]  /*50b0*/  MUFU.TANH R78, R6 ;  /* 0x00000006004e7308 */ /* 0x000fe20000002400 */
[----:B------:R-:W-:Y:S09]  /*50c0*/  FMUL.FTZ R87, R19, UR11 ;  /* 0x0000000b13577c20 */ /* 0x000ff20008410000 */
[----:B------:R-:W-:Y:S10]  /*50d0*/  MUFU.TANH R83, R5 ;  /* 0x0000000500537308 */ /* 0x000ff40000002400 */
[----:B------:R-:W-:Y:S10]  /*50e0*/  MUFU.TANH R77, R10 ;  /* 0x0000000a004d7308 */ /* 0x000ff40000002400 */
[----:B------:R-:W1:Y:S10]  /*50f0*/  MUFU.TANH R73, R11 ;  /* 0x0000000b00497308 */ /* 0x000e740000002400 */
[----:B------:R-:W2:Y:S10]  /*5100*/  MUFU.TANH R74, R8 ;  /* 0x00000008004a7308 */ /* 0x000eb40000002400 */
[----:B------:R-:W-:Y:S01]  /*5110*/  MUFU.TANH R75, R76 ;  /* 0x0000004c004b7308 */ /* 0x000fe20000002400 */
[----:B-1----:R-:W-:Y:S04]  /*5120*/  FFMA.FTZ R19, -R73, R73, 1 ;  /* 0x3f80000049137423 */ /* 0x002fe80000010149 */
[----:B------:R-:W-:Y:S05]  /*5130*/  FMUL.FTZ R96, R19, UR11 ;  /* 0x0000000b13607c20 */ /* 0x000fea0008410000 */
[----:B------:R-:W-:Y:S10]  /*5140*/  MUFU.TANH R76, R14 ;  /* 0x0000000e004c7308 */ /* 0x000ff40000002400 */
[----:B------:R-:W-:Y:S10]  /*5150*/  MUFU.TANH R82, R15 ;  /* 0x0000000f00527308 */ /* 0x000ff40000002400 */
[----:B------:R1:W4:Y:S01]  /*5160*/  MUFU.TANH R80, R16 ;  /* 0x0000001000507308 */ /* 0x0003220000002400 */
[----:B---3--:R-:W-:Y:S01]  /*5170*/  IADD3 R4, R86, UR10, RZ ;  /* 0x0000000a56047c10 */ /* 0x008fe2000fffe0ff */
[----:B------:R-:W-:Y:S08]  /*5180*/  FMUL.FTZ R86, R17, UR11 ;  /* 0x0000000b11567c20 */ /* 0x000ff00008410000 */
[----:B------:R3:W4:Y:S01]  /*5190*/  MUFU.TANH R81, R12 ;  /* 0x0000000c00517308 */ /* 0x0007220000002400 */
[----:B------:R-:W-:Y:S01]  /*51a0*/  FFMA.FTZ R17, -R78, R78, 1 ;  /* 0x3f8000004e117423 */ /* 0x000fe2000001014e */
[C---:B------:R-:W-:Y:S02]  /*51b0*/  IADD3 R6, R4.reuse, 0x8, RZ ;  /* 0x0000000804067810 */ /* 0x040fe40007ffe0ff */
[----:B------:R-:W-:Y:S01]  /*51c0*/  IADD3 R5, R4, 0x7, RZ ;  /* 0x0000000704057810 */ /* 0x000fe20007ffe0ff */
[----:B------:R-:W-:Y:S01]  /*51d0*/  FMUL.FTZ R94, R17, UR11 ;  /* 0x0000000b115e7c20 */ /* 0x000fe20008410000 */
[----:B------:R-:W-:Y:S01]  /*51e0*/  ISETP.GE.AND P1, PT, R6, RZ, PT ;  /* 0x000000ff0600720c */ /* 0x000fe20003f26270 */
[----:B-1----:R-:W-:Y:S01]  /*51f0*/  FFMA.FTZ R16, -R7, R7, 1 ;  /* 0x3f80000007107423 */ /* 0x002fe20000010107 */
[----:B------:R-:W-:Y:S01]  /*5200*/  ISETP.GE.AND P0, PT, R5, RZ, PT ;  /* 0x000000ff0500720c */ /* 0x000fe20003f06270 */
[----:B--2---:R-:W-:Y:S01]  /*5210*/  FFMA.FTZ R17, -R74, R74, 1 ;  /* 0x3f8000004a117423 */ /* 0x004fe2000001014a */
[C---:B------:R-:W-:Y:S02]  /*5220*/  IADD3 R70, R4.reuse, -0x1, RZ ;  /* 0xffffffff04467810 */ /* 0x040fe40007ffe0ff */
[C---:B------:R-:W-:Y:S01]  /*5230*/  IADD3 R69, R4.reuse, -0x8, RZ ;  /* 0xfffffff804457810 */ /* 0x040fe20007ffe0ff */
[----:B------:R-:W-:Y:S01]  /*5240*/  FMUL.FTZ R93, R17, UR11 ;  /* 0x0000000b115d7c20 */ /* 0x000fe20008410000 */
[C---:B------:R-:W-:Y:S02]  /*5250*/  IADD3 R68, R4.reuse, -0x9, RZ ;  /* 0xfffffff704447810 */ /* 0x040fe40007ffe0ff */
[C---:B------:R-:W-:Y:S02]  /*5260*/  IADD3 R11, R4.reuse, -0x10, RZ ;  /* 0xfffffff0040b7810 */ /* 0x040fe40007ffe0ff */
[C---:B------:R-:W-:Y:S02]  /*5270*/  IADD3 R10, R4.reuse, -0x11, RZ ;  /* 0xffffffef040a7810 */ /* 0x040fe40007ffe0ff */
[C---:B------:R-:W-:Y:S02]  /*5280*/  IADD3 R9, R4.reuse, -0x18, RZ ;  /* 0xffffffe804097810 */ /* 0x040fe40007ffe0ff */
[C---:B------:R-:W-:Y:S02]  /*5290*/  IADD3 R8, R4.reuse, -0x19, RZ ;  /* 0xffffffe704087810 */ /* 0x040fe40007ffe0ff */
[C---:B------:R-:W-:Y:S02]  /*52a0*/  @!P1 IADD3 R6, -R4.reuse, -0x8, RZ ;  /* 0xfffffff804069810 */ /* 0x040fe40007ffe1ff */
[----:B------:R-:W-:Y:S02]  /*52b0*/  @!P0 IADD3 R5, -R4, -0x7, RZ ;  /* 0xfffffff904058810 */ /* 0x000fe40007ffe1ff */
[----:B------:R-:W-:Y:S02]  /*52c0*/  ISETP.GE.AND P6, PT, R70, RZ, PT ;  /* 0x000000ff4600720c */ /* 0x000fe40003fc6270 */
[----:B------:R-:W-:Y:S02]  /*52d0*/  ISETP.GE.AND P5, PT, R69, RZ, PT ;  /* 0x000000ff4500720c */ /* 0x000fe40003fa6270 */
[----:B------:R-:W-:Y:S02]  /*52e0*/  ISETP.GE.AND P4, PT, R68, RZ, PT ;  /* 0x000000ff4400720c */ /* 0x000fe40003f86270 */
[----:B------:R-:W-:Y:S02]  /*52f0*/  ISETP.GE.AND P3, PT, R11, RZ, PT ;  /* 0x000000ff0b00720c */ /* 0x000fe40003f66270 */
[----:B------:R-:W-:Y:S02]  /*5300*/  ISETP.GE.AND P2, PT, R10, RZ, PT ;  /* 0x000000ff0a00720c */ /* 0x000fe40003f46270 */
[----:B------:R-:W-:Y:S02]  /*5310*/  ISETP.GE.AND P1, PT, R9, RZ, PT ;  /* 0x000000ff0900720c */ /* 0x000fe40003f26270 */
[----:B------:R-:W-:Y:S02]  /*5320*/  ISETP.GE.AND P0, PT, R8, RZ, PT ;  /* 0x000000ff0800720c */ /* 0x000fe40003f06270 */
[----:B------:R-:W-:Y:S02]  /*5330*/  IABS R14, R4 ;  /* 0x00000004000e7213 */ /* 0x000fe40000000000 */
[C---:B------:R-:W-:Y:S02]  /*5340*/  @!P6 IADD3 R70, -R4.reuse, 0x1, RZ ;  /* 0x000000010446e810 */ /* 0x040fe40007ffe1ff */
[C---:B------:R-:W-:Y:S02]  /*5350*/  @!P5 IADD3 R69, -R4.reuse, 0x8, RZ ;  /* 0x000000080445d810 */ /* 0x040fe40007ffe1ff */
[C---:B------:R-:W-:Y:S02]  /*5360*/  @!P4 IADD3 R68, -R4.reuse, 0x9, RZ ;  /* 0x000000090444c810 */ /* 0x040fe40007ffe1ff */
[C---:B------:R-:W-:Y:S02]  /*5370*/  @!P3 IADD3 R11, -R4.reuse, 0x10, RZ ;  /* 0x00000010040bb810 */ /* 0x040fe40007ffe1ff */
[C---:B------:R-:W-:Y:S02]  /*5380*/  @!P2 IADD3 R10, -R4.reuse, 0x11, RZ ;  /* 0x00000011040aa810 */ /* 0x040fe40007ffe1ff */
[C---:B------:R-:W-:Y:S02]  /*5390*/  @!P1 IADD3 R9, -R4.reuse, 0x18, RZ ;  /* 0x0000001804099810 */ /* 0x040fe40007ffe1ff */
[----:B------:R-:W-:Y:S01]  /*53a0*/  @!P0 IADD3 R8, -R4, 0x19, RZ ;  /* 0x0000001904088810 */ /* 0x000fe20007ffe1ff */
[----:B------:R-:W-:Y:S01]  /*53b0*/  FMUL.FTZ R4, R13, UR11 ;  /* 0x0000000b0d047c20 */ /* 0x000fe20008410000 */
[----:B------:R-:W-:Y:S02]  /*53c0*/  MOV R13, R14 ;  /* 0x0000000e000d7202 */ /* 0x000fe40000000f00 */
[----:B------:R-:W-:Y:S01]  /*53d0*/  I2FP.F32.S32 R14, R5 ;  /* 0x00000005000e7245 */ /* 0x000fe20000201400 */
[----:B------:R1:W-:Y:S01]  /*53e0*/  MUFU.TANH R18, R4 ;  /* 0x0000000400127308 */ /* 0x0003e20000002400 */
[----:B------:R-:W-:Y:S01]  /*53f0*/  I2FP.F32.S32 R71, R10 ;  /* 0x0000000a00477245 */ /* 0x000fe20000201400 */
[----:B------:R-:W-:Y:S01]  /*5400*/  FFMA.FTZ R10, -R79, R79, 1 ;  /* 0x3f8000004f0a7423 */ /* 0x000fe2000001014f */
[----:B------:R-:W-:Y:S01]  /*5410*/  I2FP.F32.S32 R15, R6 ;  /* 0x00000006000f7245 */ /* 0x000fe20000201400 */
[----:B------:R-:W-:Y:S01]  /*5420*/  FFMA.FTZ R14, R14, -UR5, R79 ;  /* 0x800000050e0e7c23 */ /* 0x000fe2000801004f */
[----:B------:R-:W-:Y:S01]  /*5430*/  I2FP.F32.S32 R13, R13 ;  /* 0x0000000d000d7245 */ /* 0x000fe20000201400 */
[----:B------:R-:W-:Y:S01]  /*5440*/  FMUL.FTZ R88, R10, UR11 ;  /* 0x0000000b0a587c20 */ /* 0x000fe20008410000 */
[----:B------:R-:W-:Y:S03]  /*5450*/  PLOP3.LUT P0, PT, PT, PT, UP0, 0x80, 0x0 ;  /* 0x000000000000781c */ /* 0x000fe60003f0f008 */
[----:B------:R2:W2:Y:S01]  /*5460*/  MUFU.TANH R79, R72 ;  /* 0x00000048004f7308 */ /* 0x0004a20000002400 */
[----:B------:R-:W-:Y:S01]  /*5470*/  FFMA.FTZ R15, R15, -UR5, R78 ;  /* 0x800000050f0f7c23 */ /* 0x000fe2000801004e */
[C---:B------:R-:W-:Y:S01]  /*5480*/  FFMA.FTZ R7, R13.reuse, -UR5, R7 ;  /* 0x800000050d077c23 */ /* 0x040fe20008010007 */
[----:B------:R-:W-:Y:S01]  /*5490*/  FFMA.FTZ R13, R13, -UR5, R77 ;  /* 0x800000050d0d7c23 */ /* 0x000fe2000801004d */
[----:B---3--:R-:W-:Y:S02]  /*54a0*/  I2FP.F32.S32 R12, R70 ;  /* 0x00000046000c7245 */ /* 0x008fe40000201400 */
[----:B------:R-:W-:Y:S01]  /*54b0*/  I2FP.F32.S32 R6, R11 ;  /* 0x0000000b00067245 */ /* 0x000fe20000201400 */
[----:B------:R-:W-:Y:S03]  /*54c0*/  FFMA.FTZ R11, -R83, R83, 1 ;  /* 0x3f800000530b7423 */ /* 0x000fe60000010153 */
[----:B------:R3:W3:Y:S01]  /*54d0*/  MUFU.TANH R78, R86 ;  /* 0x00000056004e7308 */ /* 0x0006e20000002400 */
[----:B------:R-:W-:Y:S01]  /*54e0*/  I2FP.F32.S32 R9, R9 ;  /* 0x0000000900097245 */ /* 0x000fe20000201400 */
[C---:B------:R-:W-:Y:S01]  /*54f0*/  FFMA.FTZ R70, R12.reuse, -UR5, R83 ;  /* 0x800000050c467c23 */ /* 0x040fe20008010053 */
[----:B------:R-:W-:Y:S01]  /*5500*/  I2FP.F32.S32 R5, R69 ;  /* 0x0000004500057245 */ /* 0x000fe20000201400 */
[----:B------:R-:W-:Y:S01]  /*5510*/  FMUL.FTZ R83, R11, UR11 ;  /* 0x0000000b0b537c20 */ /* 0x000fe20008410000 */
[----:B-1----:R-:W-:Y:S01]  /*5520*/  I2FP.F32.S32 R4, R68 ;  /* 0x0000004400047245 */ /* 0x002fe20000201400 */
[----:B----4-:R-:W-:Y:S01]  /*5530*/  FFMA.FTZ R17, R9, -UR5, R80 ;  /* 0x8000000509117c23 */ /* 0x010fe20008010050 */
[----:B------:R-:W-:Y:S01]  /*5540*/  I2FP.F32.S32 R8, R8 ;  /* 0x0000000800087245 */ /* 0x000fe20000201400 */
[----:B------:R-:W-:Y:S01]  /*5550*/  FFMA.FTZ R12, R12, -UR5, R73 ;  /* 0x800000050c0c7c23 */ /* 0x000fe20008010049 */
[----:B--2---:R-:W-:Y:S01]  /*5560*/  FFMA.FTZ R72, -R77, R77, 1 ;  /* 0x3f8000004d487423 */ /* 0x004fe2000001014d */
[C---:B------:R-:W-:Y:S01]  /*5570*/  FFMA.FTZ R69, R5.reuse, -UR5, R74 ;  /* 0x8000000505457c23 */ /* 0x040fe2000801004a */
[----:B------:R-:W1:Y:S01]  /*5580*/  MUFU.TANH R77, R87 ;  /* 0x00000057004d7308 */ /* 0x000e620000002400 */
[C---:B------:R-:W-:Y:S01]  /*5590*/  FFMA.FTZ R68, R4.reuse, -UR5, R75 ;  /* 0x8000000504447c23 */ /* 0x040fe2000801004b */
[----:B------:R-:W-:Y:S01]  /*55a0*/  FFMA.FTZ R11, R5, -UR5, R76 ;  /* 0x80000005050b7c23 */ /* 0x000fe2000801004c */
[----:B------:R-:W-:Y:S01]  /*55b0*/  FFMA.FTZ R10, R4, -UR5, R82 ;  /* 0x80000005040a7c23 */ /* 0x000fe20008010052 */
[----:B------:R-:W-:Y:S01]  /*55c0*/  FMUL.FTZ R97, R72, UR11 ;  /* 0x0000000b48617c20 */ /* 0x000fe20008410000 */
[----:B------:R-:W-:Y:S01]  /*55d0*/  FFMA.FTZ R19, R6, -UR5, R81 ;  /* 0x8000000506137c23 */ /* 0x000fe20008010051 */
[----:B---3--:R-:W-:Y:S01]  /*55e0*/  FMUL.FTZ R86, R16, UR11 ;  /* 0x0000000b10567c20 */ /* 0x008fe20008410000 */
[----:B------:R-:W-:Y:S01]  /*55f0*/  FFMA.FTZ R16, -R75, R75, 1 ;  /* 0x3f8000004b107423 */ /* 0x000fe2000001014b */
[----:B------:R-:W-:Y:S01]  /*5600*/  FFMA.FTZ R9, R6, -UR5, R79 ;  /* 0x8000000506097c23 */ /* 0x000fe2000801004f */
[----:B------:R-:W-:Y:S01]  /*5610*/  FFMA.FTZ R76, -R76, R76, 1 ;  /* 0x3f8000004c4c7423 */ /* 0x000fe2000001014c */
[----:B------:R-:W-:Y:S01]  /*5620*/  FFMA.FTZ R75, -R82, R82, 1 ;  /* 0x3f800000524b7423 */ /* 0x000fe20000010152 */
[----:B------:R-:W-:Y:S01]  /*5630*/  FMUL.FTZ R92, R16, UR11 ;  /* 0x0000000b105c7c20 */ /* 0x000fe20008410000 */
[----:B------:R-:W-:Y:S01]  /*5640*/  FFMA.FTZ R74, -R81, R81, 1 ;  /* 0x3f800000514a7423 */ /* 0x000fe20000010151 */
[----:B------:R-:W-:Y:S01]  /*5650*/  FFMA.FTZ R73, -R18, R18, 1 ;  /* 0x3f80000012497423 */ /* 0x000fe20000010112 */
[----:B------:R-:W-:Y:S01]  /*5660*/  FFMA.FTZ R72, -R80, R80, 1 ;  /* 0x3f80000050487423 */ /* 0x000fe20000010150 */
[----:B------:R-:W-:Y:S01]  /*5670*/  FFMA.FTZ R6, -R79, R79, 1 ;  /* 0x3f8000004f067423 */ /* 0x000fe2000001014f */
[----:B------:R-:W-:Y:S01]  /*5680*/  FFMA.FTZ R5, -R78, R78, 1 ;  /* 0x3f8000004e057423 */ /* 0x000fe2000001014e */
[----:B-1----:R-:W-:Y:S01]  /*5690*/  FFMA.FTZ R4, -R77, R77, 1 ;  /* 0x3f8000004d047423 */ /* 0x002fe2000001014d */
[----:B------:R-:W-:Y:S01]  /*56a0*/  FFMA.FTZ R16, R8, -UR5, R78 ;  /* 0x8000000508107c23 */ /* 0x000fe2000801004e */
[C---:B------:R-:W-:Y:S01]  /*56b0*/  FFMA.FTZ R18, R71.reuse, -UR5, R18 ;  /* 0x8000000547127c23 */ /* 0x040fe20008010012 */
[----:B------:R-:W-:Y:S01]  /*56c0*/  FFMA.FTZ R8, R71, -UR5, R77 ;  /* 0x8000000547087c23 */ /* 0x000fe2000801004d */
        /* <DEDUP_REMOVED lines=8> */
[----:B------:R-:W-:Y:S06]  /*5750*/  @!P0 BRA `(.L_x_998) ;  /* 0x0000000000248947 */ /* 0x000fec0003800000 */
        /* <DEDUP_REMOVED lines=9> */
.L_x_998:
[----:B------:R-:W2:Y:S01]  /*57f0*/  LDL R4, [R1+0x84] ;  /* 0x0000840001047983 */ /* 0x000ea20000100800 */
        /* <DEDUP_REMOVED lines=69> */
.L_x_999:
        /* <DEDUP_REMOVED lines=38> */
[----:B------:R-:W-:Y:S01]  /*5eb0*/  MUFU.EX2 R247, R70 ;  /* 0x0000004600f77308 */ /* 0x000fe20000000800 */
[----:B------:R-:W-:Y:S01]  /*5ec0*/  FFMA.FTZ R5, R16, UR20, -R5 ;  /* 0x0000001410057c23 */ /* 0x000fe20008010805 */
[--C-:B------:R-:W-:Y:S01]  /*5ed0*/  FFMA.FTZ R15, R15, UR20, -R4.reuse ;  /* 0x000000140f0f7c23 */ /* 0x100fe20008010804 */
[--C-:B------:R-:W-:Y:S01]  /*5ee0*/  FFMA.FTZ R14, R14, UR20, -R4.reuse ;  /* 0x000000140e0e7c23 */ /* 0x100fe20008010804 */
[--C-:B------:R-:W-:Y:S01]  /*5ef0*/  FFMA.FTZ R13, R13, UR20, -R4.reuse ;  /* 0x000000140d0d7c23 */ /* 0x100fe20008010804 */
[--C-:B------:R-:W-:Y:S01]  /*5f00*/  FFMA.FTZ R11, R11, UR20, -R4.reuse ;  /* 0x000000140b0b7c23 */ /* 0x100fe20008010804 */
[--C-:B------:R-:W-:Y:S01]  /*5f10*/  FFMA.FTZ R9, R9, UR20, -R4.reuse ;  /* 0x0000001409097c23 */ /* 0x100fe20008010804 */
[--C-:B------:R-:W-:Y:S03]  /*5f20*/  FFMA.FTZ R12, R12, UR20, -R4.reuse ;  /* 0x000000140c0c7c23 */ /* 0x100fe60008010804 */
[----:B------:R-:W1:Y:S01]  /*5f30*/  MUFU.EX2 R249, R7 ;  /* 0x0000000700f97308 */ /* 0x000e620000000800 */
[--C-:B------:R-:W-:Y:S01]  /*5f40*/  FFMA.FTZ R10, R10, UR20, -R4.reuse ;  /* 0x000000140a0a7c23 */ /* 0x100fe20008010804 */
[----:B------:R-:W-:Y:S01]  /*5f50*/  FFMA.FTZ R4, R8, UR20, -R4 ;  /* 0x0000001408047c23 */ /* 0x000fe20008010804 */
[----:B------:R-:W-:Y:S07]  /*5f60*/  PLOP3.LUT P0, PT, PT, PT, UP0, 0x80, 0x0 ;  /* 0x000000000000781c */ /* 0x000fee0003f0f008 */
[----:B------:R-:W-:Y:S10]  /*5f70*/  MUFU.EX2 R105, R5 ;  /* 0x0000000500697308 */ /* 0x000ff40000000800 */
[----:B------:R-:W-:Y:S01]  /*5f80*/  MUFU.EX2 R245, R15 ;  /* 0x0000000f00f57308 */ /* 0x000fe20000000800 */
[----:B-1----:R-:W-:Y:S09]  /*5f90*/  F2FP.BF16.F32.PACK_AB R6, R247, R249 ;  /* 0x000000f9f706723e */ /* 0x002ff200000010ff */
[----:B------:R-:W1:Y:S10]  /*5fa0*/  MUFU.EX2 R99, R14 ;  /* 0x0000000e00637308 */ /* 0x000e740000000800 */
[----:B------:R-:W-:Y:S10]  /*5fb0*/  MUFU.EX2 R248, R69 ;  /* 0x0000004500f87308 */ /* 0x000ff40000000800 */
[----:B------:R-:W2:Y:S01]  /*5fc0*/  MUFU.EX2 R246, R68 ;  /* 0x0000004400f67308 */ /* 0x000ea20000000800 */
[----:B-1----:R-:W-:Y:S09]  /*5fd0*/  F2FP.BF16.F32.PACK_AB R5, R99, R245 ;  /* 0x000000f56305723e */ /* 0x002ff200000010ff */
[----:B------:R2:W-:Y:S01]  /*5fe0*/  MUFU.EX2 R250, R4 ;  /* 0x0000000400fa7308 */ /* 0x0005e20000000800 */
[----:B----4-:R1:W-:Y:S04]  /*5ff0*/  STS [R103+0x14000], R6 ;  /* 0x0140000667007388 */ /* 0x0103e80000000800 */
[----:B------:R3:W-:Y:S05]  /*6000*/  STS [R103+0x14400], R5 ;  /* 0x0144000567007388 */ /* 0x0007ea0000000800 */
[----:B------:R-:W-:Y:S10]  /*6010*/  MUFU.EX2 R244, R13 ;  /* 0x0000000d00f47308 */ /* 0x000ff40000000800 */
[----:B------:R-:W4:Y:S01]  /*6020*/  MUFU.EX2 R98, R12 ;  /* 0x0000000c00627308 */ /* 0x000f220000000800 */
[----:B--2---:R-:W-:Y:S05]  /*6030*/  F2FP.BF16.F32.PACK_AB R4, R246, R248 ;  /* 0x000000f8f604723e */ /* 0x004fea00000010ff */
[----:B------:R2:W-:Y:S04]  /*6040*/  STS [R102+0x14000], R4 ;  /* 0x0140000466007388 */ /* 0x0005e80000000800 */
[----:B------:R-:W-:Y:S10]  /*6050*/  MUFU.EX2 R109, R19 ;  /* 0x00000013006d7308 */ /* 0x000ff40000000800 */
[----:B------:R-:W1:Y:S01]  /*6060*/  MUFU.EX2 R108, R18 ;  /* 0x00000012006c7308 */ /* 0x000e620000000800 */
[----:B----4-:R-:W-:Y:S05]  /*6070*/  F2FP.BF16.F32.PACK_AB R8, R98, R244 ;  /* 0x000000f46208723e */ /* 0x010fea00000010ff */
[----:B------:R-:W-:Y:S04]  /*6080*/  STS [R102+0x14400], R8 ;  /* 0x0144000866007388 */ /* 0x000fe80000000800 */
[----:B------:R-:W-:Y:S10]  /*6090*/  MUFU.EX2 R107, R11 ;  /* 0x0000000b006b7308 */ /* 0x000ff40000000800 */
[----:B------:R-:W4:Y:S01]  /*60a0*/  MUFU.EX2 R251, R10 ;  /* 0x0000000a00fb7308 */ /* 0x000f220000000800 */
[----:B-1----:R-:W-:Y:S05]  /*60b0*/  F2FP.BF16.F32.PACK_AB R7, R108, R109 ;  /* 0x0000006d6c07723e */ /* 0x002fea00000010ff */
[----:B------:R-:W-:Y:S04]  /*60c0*/  STS [R101+0x14000], R7 ;  /* 0x0140000765007388 */ /* 0x000fe80000000800 */
[----:B------:R-:W3:Y:S10]  /*60d0*/  MUFU.EX2 R106, R17 ;  /* 0x00000011006a7308 */ /* 0x000ef40000000800 */
[----:B------:R-:W2:Y:S01]  /*60e0*/  MUFU.EX2 R104, R9 ;  /* 0x0000000900687308 */ /* 0x000ea20000000800 */
[----:B----4-:R-:W-:Y:S05]  /*60f0*/  F2FP.BF16.F32.PACK_AB R6, R251, R107 ;  /* 0x0000006bfb06723e */ /* 0x010fea00000010ff */
[----:B------:R-:W-:Y:S01]  /*6100*/  STS [R101+0x14400], R6 ;  /* 0x0144000665007388 */ /* 0x000fe20000000800 */
[----:B---3--:R-:W-:Y:S05]  /*6110*/  F2FP.BF16.F32.PACK_AB R5, R105, R106 ;  /* 0x0000006a6905723e */ /* 0x008fea00000010ff */
[----:B------:R-:W-:Y:S01]  /*6120*/  STS [R100+0x14000], R5 ;  /* 0x0140000564007388 */ /* 0x000fe20000000800 */
[----:B--2---:R-:W-:Y:S05]  /*6130*/  F2FP.BF16.F32.PACK_AB R4, R250, R104 ;  /* 0x00000068fa04723e */ /* 0x004fea00000010ff */
        /* <DEDUP_REMOVED lines=67> */
[C---:B------:R-:W-:Y:S03]  /*6570*/  FADD.FTZ R6, -R84.reuse, R6 ;  /* 0x0000000654067221 */ /* 0x040fe60000010100 */
[C---:B------:R-:W-:Y:S01]  /*6580*/  FADD.FTZ R7, -R84.reuse, R7 ;  /* 0x0000000754077221 */ /* 0x040fe20000010100 */
[----:B------:R-:W-:Y:S01]  /*6590*/  FMUL.FTZ R4, R249, R4 ;  /* 0x00000004f9047220 */ /* 0x000fe20000410000 */
        /* <DEDUP_REMOVED lines=15> */
[----:B------:R-:W-:Y:S01]  /*6690*/  F2FP.BF16.F32.PACK_AB R5, R5, R4 ;  /* 0x000000040505723e */ /* 0x000fe200000010ff */
[C---:B------:R-:W-:Y:S01]  /*66a0*/  FADD.FTZ R12, -R85.reuse, R12 ;  /* 0x0000000c550c7221 */ /* 0x040fe20000010100 */
[----:B------:R-:W-:Y:S01]  /*66b0*/  FADD.FTZ R13, -R85, R13 ;  /* 0x0000000d550d7221 */ /* 0x000fe20000010100 */
[----:B------:R-:W-:Y:S01]  /*66c0*/  FMUL.FTZ R6, R93, R71 ;  /* 0x000000475d067220 */ /* 0x000fe20000410000 */
[----:B------:R-:W-:Y:S01]  /*66d0*/  F2FP.BF16.F32.PACK_AB R4, R10, R11 ;  /* 0x0000000b0a04723e */ /* 0x000fe200000010ff */
[----:B------:R2:W-:Y:S01]  /*66e0*/  STS [R103+0x12000], R5 ;  /* 0x0120000567007388 */ /* 0x0005e20000000800 */
[----:B------:R-:W-:Y:S01]  /*66f0*/  FMUL.FTZ R8, R92, R8 ;  /* 0x000000085c087220 */ /* 0x000fe20000410000 */
[C---:B------:R-:W-:Y:S01]  /*6700*/  FADD.FTZ R14, -R84.reuse, R14 ;  /* 0x0000000e540e7221 */ /* 0x040fe20000010100 */
[----:B------:R-:W-:Y:S01]  /*6710*/  FMUL.FTZ R69, R109, R12 ;  /* 0x0000000c6d457220 */ /* 0x000fe20000410000 */
[----:B------:R3:W-:Y:S01]  /*6720*/  STS [R103+0x12400], R4 ;  /* 0x0124000467007388 */ /* 0x0007e20000000800 */
[----:B------:R-:W-:Y:S01]  /*6730*/  FADD.FTZ R15, -R84, R15 ;  /* 0x0000000f540f7221 */ /* 0x000fe20000010100 */
[----:B------:R-:W-:Y:S01]  /*6740*/  FMUL.FTZ R12, R108, R13 ;  /* 0x0000000d6c0c7220 */ /* 0x000fe20000410000 */
[----:B------:R-:W-:Y:S01]  /*6750*/  FMUL.FTZ R7, R97, R70 ;  /* 0x0000004661077220 */ /* 0x000fe20000410000 */
[----:B------:R-:W-:Y:S01]  /*6760*/  FMUL.FTZ R9, R96, R9 ;  /* 0x0000000960097220 */ /* 0x000fe20000410000 */
[----:B------:R-:W-:Y:S01]  /*6770*/  F2FP.BF16.F32.PACK_AB R8, R8, R6 ;  /* 0x000000060808723e */ /* 0x000fe200000010ff */
[----:B------:R-:W-:Y:S01]  /*6780*/  FMUL.FTZ R68, R107, R14 ;  /* 0x0000000e6b447220 */ /* 0x000fe20000410000 */
[C---:B------:R-:W-:Y:S01]  /*6790*/  FADD.FTZ R16, -R85.reuse, R16 ;  /* 0x0000001055107221 */ /* 0x040fe20000010100 */
[----:B------:R-:W-:Y:S01]  /*67a0*/  FADD.FTZ R17, -R85, R17 ;  /* 0x0000001155117221 */ /* 0x000fe20000010100 */
[----:B------:R-:W-:Y:S01]  /*67b0*/  FMUL.FTZ R13, R81, R69 ;  /* 0x00000045510d7220 */ /* 0x000fe20000410000 */
[----:B------:R-:W-:Y:S01]  /*67c0*/  FMUL.FTZ R12, R80, R12 ;  /* 0x0000000c500c7220 */ /* 0x000fe20000410000 */
[----:B------:R-:W-:Y:S01]  /*67d0*/  FMUL.FTZ R14, R251, R15 ;  /* 0x0000000ffb0e7220 */ /* 0x000fe20000410000 */
[----:B------:R-:W-:Y:S01]  /*67e0*/  F2FP.BF16.F32.PACK_AB R9, R9, R7 ;  /* 0x000000070909723e */ /* 0x000fe200000010ff */
[----:B------:R-:W-:Y:S01]  /*67f0*/  STS [R102+0x12000], R8 ;  /* 0x0120000866007388 */ /* 0x000fe20000000800 */
[C---:B------:R-:W-:Y:S01]  /*6800*/  FADD.FTZ R18, -R84.reuse, R18 ;  /* 0x0000001254127221 */ /* 0x040fe20000010100 */
[----:B------:R-:W-:Y:S01]  /*6810*/  FADD.FTZ R19, -R84, R19 ;  /* 0x0000001354137221 */ /* 0x000fe20000010100 */
[----:B------:R-:W-:Y:S01]  /*6820*/  FMUL.FTZ R16, R106, R16 ;  /* 0x000000106a107220 */ /* 0x000fe20000410000 */
[----:B------:R-:W-:Y:S01]  /*6830*/  FMUL.FTZ R17, R105, R17 ;  /* 0x0000001169117220 */ /* 0x000fe20000410000 */
[----:B------:R-:W-:Y:S01]  /*6840*/  FMUL.FTZ R15, R91, R68 ;  /* 0x000000445b0f7220 */ /* 0x000fe20000410000 */
[----:B------:R-:W-:Y:S01]  /*6850*/  FMUL.FTZ R14, R90, R14 ;  /* 0x0000000e5a0e7220 */ /* 0x000fe20000410000 */
[----:B------:R-:W-:Y:S01]  /*6860*/  F2FP.BF16.F32.PACK_AB R7, R12, R13 ;  /* 0x0000000d0c07723e */ /* 0x000fe200000010ff */
[----:B------:R-:W-:Y:S01]  /*6870*/  STS [R102+0x12400], R9 ;  /* 0x0124000966007388 */ /* 0x000fe20000000800 */
[----:B------:R-:W-:Y:S01]  /*6880*/  FMUL.FTZ R11, R104, R18 ;  /* 0x00000012680b7220 */ /* 0x000fe20000410000 */
[----:B------:R-:W-:Y:S01]  /*6890*/  FMUL.FTZ R10, R250, R19 ;  /* 0x00000013fa0a7220 */ /* 0x000fe20000410000 */
[----:B--2---:R-:W-:Y:S01]  /*68a0*/  FMUL.FTZ R5, R82, R17 ;  /* 0x0000001152057220 */ /* 0x004fe20000410000 */
[----:B---3--:R-:W-:Y:S01]  /*68b0*/  FMUL.FTZ R4, R89, R16 ;  /* 0x0000001059047220 */ /* 0x008fe20000410000 */
        /* <DEDUP_REMOVED lines=146> */
.L_x_1000:
        /* <DEDUP_REMOVED lines=430> */
.L_x_1001:
        /* <DEDUP_REMOVED lines=176> */
.L_x_1003:
        /* <DEDUP_REMOVED lines=20> */
.L_x_1004:
        /* <DEDUP_REMOVED lines=53> */
.L_x_1006:
[----:B------:R-:W-:Y:S05]  /*9c50*/  BSYNC B0 ;  /* 0x0000000000007941 */ /* 0x000fea0003800000 */
.L_x_1005:
        /* <DEDUP_REMOVED lines=20> */
.L_x_1008:
[----:B------:R-:W-:Y:S05]  /*9da0*/  BSYNC B0 ;  /* 0x0000000000007941 */ /* 0x000fea0003800000 */
.L_x_1007:
        /* <DEDUP_REMOVED lines=35> */
.L_x_1010:
[----:B------:R-:W-:Y:S05]  /*9fe0*/  BSYNC B0 ;  /* 0x0000000000007941 */ /* 0x000fea0003800000 */
.L_x_1009:
        /* <DEDUP_REMOVED lines=19> */
.L_x_981:
[----:B------:R-:W-:Y:S05]  /*a120*/  BSYNC B1 ;  /* 0x0000000000017941 */ /* 0x000fea0003800000 */
.L_x_967:
        /* <DEDUP_REMOVED lines=8> */
.L_x_1011:
[----:B------:R-:W-:Y:S05]  /*a1b0*/  EXIT ;  /* 0x000000000000794d */ /* 0x000fea0003800000 */
.L_x_1013:
        /* <DEDUP_REMOVED lines=12> */
.L_x_1606:


//--------------------- .text._ZN5flash25flash_bwd_dot_do_o_kernelILb0E23Flash_bwd_kernel_traitsILi192ELi64ELi64ELi8ELi4ELi2ELi2ELb1ELb1EN7cutlass10bfloat16_tE19Flash_kernel_traitsILi192ELi64ELi64ELi8ES3_EEEEvNS_16Flash_bwd_paramsE --------------------------
	.section	.text._ZN5flash25flash_bwd_dot_do_o_kernelILb0E23Flash_bwd_kernel_traitsILi192ELi64ELi64ELi8ELi4ELi2ELi2ELb1ELb1EN7cutlass10bfloat16_tE19Flash_kernel_traitsILi192ELi64ELi64ELi8ES3_EEEEvNS_16Flash_bwd_paramsE,"ax",@progbits
	.align	128
        .global         _ZN5flash25flash_bwd_dot_do_o_kernelILb0E23Flash_bwd_kernel_traitsILi192ELi64ELi64ELi8ELi4ELi2ELi2ELb1ELb1EN7cutlass10bfloat16_tE19Flash_kernel_traitsILi192ELi64ELi64ELi8ES3_EEEEvNS_16Flash_bwd_paramsE
        .type           _ZN5flash25flash_bwd_dot_do_o_kernelILb0E23Flash_bwd_kernel_traitsILi192ELi64ELi64ELi8ELi4ELi2ELi2ELb1ELb1EN7cutlass10bfloat16_tE19Flash_kernel_traitsILi192ELi64ELi64ELi8ES3_EEEEvNS_16Flash_bwd_paramsE,@function
        .size           _ZN5flash25flash_bwd_dot_do_o_kernelILb0E23Flash_bwd_kernel_traitsILi192ELi64ELi64ELi8ELi4ELi2ELi2ELb1ELb1EN7cutlass10bfloat16_tE19Flash_kernel_traitsILi192ELi64ELi64ELi8ES3_EEEEvNS_16Flash_bwd_paramsE,(.L_x_1607 - _ZN5flash25flash_bwd_dot_do_o_kernelILb0E23Flash_bwd_kernel_traitsILi192ELi64ELi64ELi8ELi4ELi2ELi2ELb1ELb1EN7cutlass10bfloat16_tE19Flash_kernel_traitsILi192ELi64ELi64ELi8ES3_EEEEvNS_16Flash_bwd_paramsE)
        .other          _ZN5flash25flash_bwd_dot_do_o_kernelILb0E23Flash_bwd_kernel_traitsILi192ELi64ELi64ELi8ELi4ELi2ELi2ELb1ELb1EN7cutlass10bfloat16_tE19Flash_kernel_traitsILi192ELi64ELi64ELi8ES3_EEEEvNS_16Flash_bwd_paramsE,@"STO_CUDA_ENTRY STV_DEFAULT"
_ZN5flash25flash_bwd_dot_do_o_kernelILb0E23Flash_bwd_kernel_traitsILi192ELi64ELi64ELi8ELi4ELi2ELi2ELb1ELb1EN7cutlass10bfloat16_tE19Flash_kernel_traitsILi192ELi64ELi64ELi8ES3_EEEEvNS_16Flash_bwd_paramsE:
.text._ZN5flash25flash_bwd_dot_do_o_kernelILb0E23Flash_bwd_kernel_traitsILi192ELi64ELi64ELi8ELi4ELi2ELi2ELb1ELb1EN7cutlass10bfloat16_tE19Flash_kernel_traitsILi192ELi64ELi64ELi8ES3_EEEEvNS_16Flash_bwd_paramsE:
[----:B------:R-:W-:Y:S08]  /*0000*/  LDC R1, c[0x0][0x28] ;  /* 0x00000a00ff017b82 */ /* 0x000ff00000000800 */
[----:B------:R-:W0:Y:S01]  /*0010*/  LDC.64 R2, c[0x0][0x2f0] ;  /* 0x0000bc00ff027b82 */ /* 0x000e220000000a00 */
[----:B------:R-:W1:Y:S01]  /*0020*/  S2R R9, SR_CTAID.Y ;  /* 0x0000000000097919 */ /* 0x000e620000002600 */
[----:B------:R-:W-:Y:S01]  /*0030*/  IMAD.MOV.U32 R11, RZ, RZ, -0x1 ;  /* 0xffffffffff0b7424 */ /* 0x000fe200078e00ff */
[----:B------:R-:W-:Y:S01]  /*0040*/  ULDC.64 UR6, c[0x0][0x208] ;  /* 0x0000820000067ab9 */ /* 0x000fe20000000a00 */
[----:B0-----:R-:W-:-:S04]  /*0050*/  ISETP.NE.U32.AND P0, PT, R2, RZ, PT ;  /* 0x000000ff0200720c */ /* 0x001fc80003f05070 */
[----:B------:R-:W-:-:S13]  /*0060*/  ISETP.NE.AND.EX P0, PT, R3, RZ, PT, P0 ;  /* 0x000000ff0300720c */ /* 0x000fda0003f05300 */
[----:B------:R-:W0:Y:S01]  /*0070*/  @P0 LDC.64 R4, c[0x0][0x2f0] ;  /* 0x0000bc00ff040b82 */ /* 0x000e220000000a00 */
[----:B-1----:R-:W-:-:S07]  /*0080*/  @P0 VIADD R7, R9, 0x1 ;  /* 0x0000000109070836 */ /* 0x002fce0000000000 */
[----:B------:R-:W1:Y:S01]  /*0090*/  @P0 LDC.64 R2, c[0x0][0x2f0] ;  /* 0x0000bc00ff020b82 */ /* 0x000e620000000a00 */
[----:B0-----:R-:W-:-:S06]  /*00a0*/  @P0 IMAD.WIDE R4, R7, 0x4, R4 ;  /* 0x0000000407040825 */ /* 0x001fcc00078e0204 */
[----:B------:R-:W2:Y:S01]  /*00b0*/  @P0 LDG.E R4, desc[UR6][R4.64] ;  /* 0x0000000604040981 */ /* 0x000ea2000c1e1900 */
[----:B-1----:R-:W-:-:S05]  /*00c0*/  @P0 IMAD.WIDE R2, R9, 0x4, R2 ;  /* 0x0000000409020825 */ /* 0x002fca00078e0202 */
[----:B------:R-:W2:Y:S01]  /*00d0*/  @P0 LDG.E R11, desc[UR6][R2.64] ;  /* 0x00000006020b0981 */ /* 0x000ea2000c1e1900 */
[----:B------:R-:W0:Y:S02]  /*00e0*/  S2UR UR4, SR_CTAID.X ;  /* 0x00000000000479c3 */ /* 0x000e240000002500 */
[----:B0-----:R-:W-:Y:S01]  /*00f0*/  USHF.L.U32 UR4, UR4, 0x6, URZ ;  /* 0x0000000604047899 */ /* 0x001fe2000800063f */
[----:B--2---:R-:W-:-:S06]  /*0100*/  @P0 IADD3 R0, R4, -R11, RZ ;  /* 0x8000000b04000210 */ /* 0x004fcc0007ffe0ff */
[----:B------:R-:W0:Y:S02]  /*0110*/  @!P0 LDC R0, c[0x0][0x2c4] ;  /* 0x0000b100ff008b82 */ /* 0x000e240000000800 */
[----:B0-----:R-:W-:-:S13]  /*0120*/  ISETP.GT.AND P0, PT, R0, UR4, PT ;  /* 0x0000000400007c0c */ /* 0x001fda000bf04270 */
[----:B------:R-:W-:Y:S05]  /*0130*/  @!P0 EXIT ;  /* 0x000000000000894d */ /* 0x000fea0003800000 */
[----:B------:R-:W-:Y:S01]  /*0140*/  ISETP.NE.AND P1, PT, R11, -0x1, PT ;  /* 0xffffffff0b00780c */ /* 0x000fe20003f25270 */
[----:B------:R-:W0:Y:S01]  /*0150*/  S2R R13, SR_TID.X ;  /* 0x00000000000d7919 */ /* 0x000e220000002100 */
[----:B------:R-:W-:Y:S01]  /*0160*/  ULDC.U8 UR8, c[0x0][0x3d8] ;  /* 0x0000f60000087ab9 */ /* 0x000fe20000000000 */
[----:B------:R-:W1:Y:S01]  /*0170*/  S2UR UR5, SR_CTAID.Z ;  /* 0x00000000000579c3 */ /* 0x000e620000002700 */
[----:B------:R-:W-:-:S09]  /*0180*/  ISETP.NE.AND P0, PT, RZ, UR8, PT ;  /* 0x00000008ff007c0c */ /* 0x000fd2000bf05270 */
[----:B------:R-:W2:Y:S01]  /*0190*/  @!P1 LDC.64 R18, c[0x0][0x418] ;  /* 0x00010600ff129b82 */ /* 0x000ea20000000a00 */
[--C-:B------:R-:W-:Y:S02]  /*01a0*/  @!P1 SHF.R.S32.HI R3, RZ, 0x1f, R9.reuse ;  /* 0x0000001fff039819 */ /* 0x100fe40000011409 */
[----:B------:R-:W-:-:S05]  /*01b0*/  @!P1 SHF.R.S32.HI R5, RZ, 0x1f, R9 ;  /* 0x0000001fff059819 */ /* 0x000fca0000011409 */
[----:B------:R-:W3:Y:S08]  /*01c0*/  @P1 LDC.64 R16, c[0x0][0x420] ;  /* 0x00010800ff101b82 */ /* 0x000ef00000000a00 */
[----:B------:R-:W4:Y:S08]  /*01d0*/  @!P1 LDC.64 R20, c[0x0][0x290] ;  /* 0x0000a400ff149b82 */ /* 0x000f300000000a00 */
[----:B------:R-:W5:Y:S01]  /*01e0*/  @P1 LDC.64 R14, c[0x0][0x298] ;  /* 0x0000a600ff0e1b82 */ /* 0x000f620000000a00 */
[----:B--2---:R-:W-:-:S04]  /*01f0*/  @!P1 IMAD R4, R3, R18, RZ ;  /* 0x0000001203049224 */ /* 0x004fc800078e02ff */
[----:B------:R-:W-:Y:S02]  /*0200*/  @!P1 IMAD R19, R9, R19, R4 ;  /* 0x0000001309139224 */ /* 0x000fe400078e0204 */
[----:B---3--:R-:W-:-:S04]  /*0210*/  @P1 IMAD.WIDE.U32 R2, R11, R16, RZ ;  /* 0x000000100b021225 */ /* 0x008fc800078e00ff */
[----:B------:R-:W-:Y:S02]  /*0220*/  @P1 IMAD R17, R11, R17, R3 ;  /* 0x000000110b111224 */ /* 0x000fe400078e0203 */
[----:B------:R-:W-:Y:S02]  /*0230*/  @P1 IMAD.MOV.U32 R31, RZ, RZ, R2 ;  /* 0x000000ffff1f1224 */ /* 0x000fe400078e0002 */
[----:B----4-:R-:W-:Y:S02]  /*0240*/  @!P1 IMAD R6, R5, R20, RZ ;  /* 0x0000001405069224 */ /* 0x010fe400078e02ff */
[----:B------:R-:W-:-:S04]  /*0250*/  @!P1 IMAD.WIDE.U32 R2, R9, R18, RZ ;  /* 0x0000001209029225 */ /* 0x000fc800078e00ff */
[----:B------:R-:W-:Y:S01]  /*0260*/  @!P1 IMAD R21, R9, R21, R6 ;  /* 0x0000001509159224 */ /* 0x000fe200078e0206 */
[----:B------:R-:W-:Y:S01]  /*0270*/  @!P1 IADD3 R17, R3, R19, RZ ;  /* 0x0000001303119210 */ /* 0x000fe20007ffe0ff */
[----:B-----5:R-:W-:-:S04]  /*0280*/  @P1 IMAD.WIDE.U32 R4, R11, R14, RZ ;  /* 0x0000000e0b041225 */ /* 0x020fc800078e00ff */
[----:B------:R-:W-:-:S04]  /*0290*/  @!P1 IMAD.WIDE.U32 R6, R9, R20, RZ ;  /* 0x0000001409069225 */ /* 0x000fc800078e00ff */
[----:B------:R-:W-:Y:S02]  /*02a0*/  @P1 IMAD R15, R11, R15, R5 ;  /* 0x0000000f0b0f1224 */ /* 0x000fe400078e0205 */
[----:B------:R-:W-:Y:S01]  /*02b0*/  @P1 IMAD.MOV.U32 R57, RZ, RZ, R4 ;  /* 0x000000ffff391224 */ /* 0x000fe200078e0004 */
[----:B------:R-:W-:Y:S01]  /*02c0*/  @!P1 MOV R57, R6 ;  /* 0x0000000600399202 */ /* 0x000fe20000000f00 */
[----:B------:R-:W-:Y:S02]  /*02d0*/  @!P1 IMAD.MOV.U32 R31, RZ, RZ, R2 ;  /* 0x000000ffff1f9224 */ /* 0x000fe400078e0002 */
[----:B------:R-:W-:Y:S01]  /*02e0*/  @!P1 IMAD.IADD R15, R7, 0x1, R21 ;  /* 0x00000001070f9824 */ /* 0x000fe200078e0215 */
[----:B01----:R-:W-:Y:S06]  /*02f0*/  @!P0 BRA `(.L_x_1014) ;  /* 0x0000000000208947 */ /* 0x003fec0003800000 */
[----:B------:R-:W0:Y:S08]  /*0300*/  LDC R4, c[0x0][0x2d4] ;  /* 0x0000b500ff047b82 */ /* 0x000e300000000800 */
[----:B------:R-:W1:Y:S08]  /*0310*/  LDC R2, c[0x0][0x2c0] ;  /* 0x0000b000ff027b82 */ /* 0x000e700000000800 */
[----:B------:R-:W1:Y:S01]  /*0320*/  LDC R3, c[0x0][0x2e4] ;  /* 0x0000b900ff037b82 */ /* 0x000e620000000800 */
[----:B0-----:R-:W-:-:S02]  /*0330*/  @!P1 IMAD R11, R9, R4, RZ ;  /* 0x00000004090b9224 */ /* 0x001fc400078e02ff */
[----:B-1----:R-:W-:Y:S02]  /*0340*/  IMAD R2, R2, 0x80, R3 ;  /* 0x0000008002027824 */ /* 0x002fe400078e0203 */
[----:B------:R-:W-:-:S04]  /*0350*/  IMAD R3, R9, 0x80, R11 ;  /* 0x0000008009037824 */ /* 0x000fc800078e020b */
[----:B------:R-:W-:Y:S01]  /*0360*/  IMAD R6, R2, UR5, R3 ;  /* 0x0000000502067c24 */ /* 0x000fe2000f8e0203 */
[----:B------:R-:W-:Y:S06]  /*0370*/  BRA `(.L_x_1015) ;  /* 0x0000000000107947 */ /* 0x000fec0003800000 */
.L_x_1014:
[----:B------:R-:W0:Y:S08]  /*0380*/  LDC R6, c[0x0][0x270] ;  /* 0x00009c00ff067b82 */ /* 0x000e300000000800 */
[----:B------:R-:W1:Y:S01]  /*0390*/  LDC R3, c[0x0][0x2d4] ;  /* 0x0000b500ff037b82 */ /* 0x000e620000000800 */
[----:B0-----:R-:W-:-:S04]  /*03a0*/  IMAD R6, R9, R6, UR5 ;  /* 0x0000000509067e24 */ /* 0x001fc8000f8e0206 */
[----:B-1----:R-:W-:-:S07]  /*03b0*/  IMAD R6, R6, R3, RZ ;  /* 0x0000000306067224 */ /* 0x002fce00078e02ff */
.L_x_1015:
[----:B------:R-:W-:Y:S01]  /*03c0*/  SHF.R.S32.HI R2, RZ, 0x1f, R13 ;  /* 0x0000001fff027819 */ /* 0x000fe2000001140d */
[----:B------:R-:W0:Y:S01]  /*03d0*/  LDC.64 R28, c[0x0][0x420] ;  /* 0x00010800ff1c7b82 */ /* 0x000e220000000a00 */
[----:B------:R-:W-:Y:S01]  /*03e0*/  USHF.R.S32.HI UR8, URZ, 0x1f, UR4 ;  /* 0x0000001f3f087899 */ /* 0x000fe20008011404 */
[----:B------:R-:W-:Y:S01]  /*03f0*/  BSSY B0, `(.L_x_1016) ;  /* 0x0000040000007945 */ /* 0x000fe20003800000 */
[----:B------:R-:W-:Y:S01]  /*0400*/  LEA.HI R61, R2, R13, RZ, 0x3 ;  /* 0x0000000d023d7211 */ /* 0x000fe200078f18ff */
[----:B------:R-:W-:Y:S01]  /*0410*/  USHF.R.S32.HI UR9, URZ, 0x1f, UR5 ;  /* 0x0000001f3f097899 */ /* 0x000fe20008011405 */
[----:B------:R-:W-:Y:S02]  /*0420*/  CS2R R10, SRZ ;  /* 0x00000000000a7805 */ /* 0x000fe4000001ff00 */
[----:B------:R-:W-:Y:S02]  /*0430*/  CS2R R18, SRZ ;  /* 0x0000000000127805 */ /* 0x000fe4000001ff00 */
[----:B------:R-:W-:Y:S01]  /*0440*/  LOP3.LUT R2, R61, 0x1ffffff8, RZ, 0xc0, !PT ;  /* 0x1ffffff83d027812 */ /* 0x000fe200078ec0ff */
[----:B------:R-:W1:Y:S01]  /*0450*/  LDC.64 R54, c[0x0][0x298] ;  /* 0x0000a600ff367b82 */ /* 0x000e620000000a00 */
[----:B------:R-:W-:-:S02]  /*0460*/  SHF.R.S32.HI R61, RZ, 0x3, R61 ;  /* 0x00000003ff3d7819 */ /* 0x000fc4000001143d */
[----:B------:R-:W-:Y:S02]  /*0470*/  CS2R R26, SRZ ;  /* 0x00000000001a7805 */ /* 0x000fe4000001ff00 */
[----:B------:R-:W-:Y:S02]  /*0480*/  IADD3 R2, -R2, R13, RZ ;  /* 0x0000000d02027210 */ /* 0x000fe40007ffe1ff */
[----:B------:R-:W-:Y:S02]  /*0490*/  CS2R R12, SRZ ;  /* 0x00000000000c7805 */ /* 0x000fe4000001ff00 */
[----:B------:R-:W-:Y:S02]  /*04a0*/  CS2R R22, SRZ ;  /* 0x0000000000167805 */ /* 0x000fe4000001ff00 */
[----:B------:R-:W-:Y:S02]  /*04b0*/  CS2R R20, SRZ ;  /* 0x0000000000147805 */ /* 0x000fe4000001ff00 */
[----:B------:R-:W-:Y:S01]  /*04c0*/  CS2R R24, SRZ ;  /* 0x0000000000187805 */ /* 0x000fe2000001ff00 */
[----:B------:R-:W-:Y:S01]  /*04d0*/  IMAD.SHL.U32 R52, R2, 0x8, RZ ;  /* 0x0000000802347824 */ /* 0x000fe200078e00ff */
[----:B------:R-:W2:Y:S01]  /*04e0*/  LDC.64 R32, c[0x0][0x428] ;  /* 0x00010a00ff207b82 */ /* 0x000ea20000000a00 */
[----:B------:R-:W-:-:S02]  /*04f0*/  SHF.R.S32.HI R59, RZ, 0x1f, R61 ;  /* 0x0000001fff3b7819 */ /* 0x000fc4000001143d */
[----:B------:R-:W-:Y:S01]  /*0500*/  VIADD R58, R52, 0x40 ;  /* 0x00000040343a7836 */ /* 0x000fe20000000000 */
[----:B------:R-:W-:Y:S01]  /*0510*/  SHF.R.S32.HI R53, RZ, 0x1f, R52 ;  /* 0x0000001fff357819 */ /* 0x000fe20000011434 */
[----:B0-----:R-:W-:-:S03]  /*0520*/  IMAD R4, R28, UR8, RZ ;  /* 0x000000081c047c24 */ /* 0x001fc6000f8e02ff */
[----:B------:R-:W0:Y:S01]  /*0530*/  LDC.64 R8, c[0x0][0x2a0] ;  /* 0x0000a800ff087b82 */ /* 0x000e220000000a00 */
[----:B------:R-:W-:-:S04]  /*0540*/  IMAD.WIDE.U32 R2, R28, UR4, R52 ;  /* 0x000000041c027c25 */ /* 0x000fc8000f8e0034 */
[----:B------:R-:W-:Y:S01]  /*0550*/  IMAD R7, R29, UR4, R4 ;  /* 0x000000041d077c24 */ /* 0x000fe2000f8e0204 */
[----:B------:R-:W-:Y:S01]  /*0560*/  IADD3 R30, P0, R31, R2, RZ ;  /* 0x000000021f1e7210 */ /* 0x000fe20007f1e0ff */
[C---:B-1----:R-:W-:Y:S02]  /*0570*/  IMAD R2, R54.reuse, UR8, RZ ;  /* 0x0000000836027c24 */ /* 0x042fe4000f8e02ff */
[----:B------:R-:W-:Y:S01]  /*0580*/  IMAD.WIDE.U32 R4, R54, UR4, R52 ;  /* 0x0000000436047c25 */ /* 0x000fe2000f8e0034 */
[----:B------:R-:W-:Y:S02]  /*0590*/  IADD3.X R31, R17, R3, R7, P0, !PT ;  /* 0x00000003111f7210 */ /* 0x000fe400007fe407 */
[----:B------:R-:W-:Y:S01]  /*05a0*/  CS2R R16, SRZ ;  /* 0x0000000000107805 */ /* 0x000fe2000001ff00 */
[----:B------:R-:W-:Y:S01]  /*05b0*/  VIADD R7, R0, -UR4 ;  /* 0x8000000400077c36 */ /* 0x000fe20008000000 */
[----:B------:R-:W-:Y:S01]  /*05c0*/  IADD3 R0, R61, 0x20, RZ ;  /* 0x000000203d007810 */ /* 0x000fe20007ffe0ff */
[----:B------:R-:W-:Y:S01]  /*05d0*/  IMAD R3, R55, UR4, R2 ;  /* 0x0000000437037c24 */ /* 0x000fe2000f8e0202 */
[----:B------:R-:W-:Y:S01]  /*05e0*/  IADD3 R56, P2, R57, R4, RZ ;  /* 0x0000000439387210 */ /* 0x000fe20007f5e0ff */
[C---:B--2---:R-:W-:Y:S01]  /*05f0*/  IMAD R2, R32.reuse, UR9, RZ ;  /* 0x0000000920027c24 */ /* 0x044fe2000f8e02ff */
[-C--:B------:R-:W-:Y:S01]  /*0600*/  ISETP.GE.AND P0, PT, R61, R7.reuse, PT ;  /* 0x000000073d00720c */ /* 0x080fe20003f06270 */
[----:B------:R-:W-:Y:S01]  /*0610*/  IMAD.WIDE.U32 R30, R32, UR5, R30 ;  /* 0x00000005201e7c25 */ /* 0x000fe2000f8e001e */
[----:B------:R-:W-:-:S02]  /*0620*/  ISETP.GE.AND P1, PT, R0, R7, PT ;  /* 0x000000070000720c */ /* 0x000fc40003f26270 */
[----:B------:R-:W-:Y:S01]  /*0630*/  IADD3.X R57, R15, R5, R3, P2, !PT ;  /* 0x000000050f397210 */ /* 0x000fe200017fe403 */
[----:B------:R-:W-:Y:S01]  /*0640*/  IMAD R33, R33, UR5, R2 ;  /* 0x0000000521217c24 */ /* 0x000fe2000f8e0202 */
[----:B------:R-:W-:Y:S01]  /*0650*/  CS2R R14, SRZ ;  /* 0x00000000000e7805 */ /* 0x000fe2000001ff00 */
[C---:B0-----:R-:W-:Y:S01]  /*0660*/  IMAD R0, R8.reuse, UR9, RZ ;  /* 0x0000000908007c24 */ /* 0x041fe2000f8e02ff */
[----:B------:R-:W-:Y:S01]  /*0670*/  CS2R R4, SRZ ;  /* 0x0000000000047805 */ /* 0x000fe2000001ff00 */
[----:B------:R-:W-:Y:S01]  /*0680*/  IMAD.WIDE.U32 R56, R8, UR5, R56 ;  /* 0x0000000508387c25 */ /* 0x000fe2000f8e0038 */
[----:B------:R-:W-:-:S03]  /*0690*/  IADD3 R33, R31, R33, RZ ;  /* 0x000000211f217210 */ /* 0x000fc60007ffe0ff */
[----:B------:R-:W-:Y:S01]  /*06a0*/  IMAD R3, R9, UR5, R0 ;  /* 0x0000000509037c24 */ /* 0x000fe2000f8e0200 */
[----:B------:R-:W-:Y:S01]  /*06b0*/  CS2R R8, SRZ ;  /* 0x0000000000087805 */ /* 0x000fe2000001ff00 */
[----:B------:R-:W-:Y:S01]  /*06c0*/  VIADD R0, R6, UR4 ;  /* 0x0000000406007c36 */ /* 0x000fe20008000000 */
[----:B------:R-:W-:Y:S01]  /*06d0*/  CS2R R6, SRZ ;  /* 0x0000000000067805 */ /* 0x000fe2000001ff00 */
[----:B------:R-:W-:Y:S06]  /*06e0*/  @P0 BRA `(.L_x_1017) ;  /* 0x0000000000400947 */ /* 0x000fec0003800000 */
[-C--:B------:R-:W-:Y:S01]  /*06f0*/  IMAD R2, R59, R28.reuse, RZ ;  /* 0x0000001c3b027224 */ /* 0x080fe200078e02ff */
[----:B------:R-:W-:Y:S01]  /*0700*/  ULDC UR10, c[0x0][0x2d0] ;  /* 0x0000b400000a7ab9 */ /* 0x000fe20000000800 */
[C---:B------:R-:W-:Y:S01]  /*0710*/  VIADD R36, R52.reuse, 0x80 ;  /* 0x0000008034247836 */ /* 0x040fe20000000000 */
[----:B------:R-:W-:Y:S01]  /*0720*/  ISETP.GE.AND P2, PT, R52, UR10, PT ;  /* 0x0000000a34007c0c */ /* 0x000fe2000bf46270 */
[----:B------:R-:W-:Y:S01]  /*0730*/  IMAD.MOV.U32 R32, RZ, RZ, R30 ;  /* 0x000000ffff207224 */ /* 0x000fe200078e001e */
[----:B------:R-:W-:Y:S01]  /*0740*/  ISETP.GE.AND P3, PT, R58, UR10, PT ;  /* 0x0000000a3a007c0c */ /* 0x000fe2000bf66270 */
[C---:B------:R-:W-:Y:S01]  /*0750*/  IMAD R37, R61.reuse, R29, R2 ;  /* 0x0000001d3d257224 */ /* 0x040fe200078e0202 */
[----:B------:R-:W-:Y:S01]  /*0760*/  ISETP.GE.AND P4, PT, R36, UR10, PT ;  /* 0x0000000a24007c0c */ /* 0x000fe2000bf86270 */
[----:B------:R-:W-:Y:S01]  /*0770*/  IMAD.WIDE.U32 R34, R61, R28, R32 ;  /* 0x0000001c3d227225 */ /* 0x000fe200078e0020 */
[----:B------:R-:W-:-:S04]  /*0780*/  ULDC.64 UR12, c[0x0][0x3e0] ;  /* 0x0000f800000c7ab9 */ /* 0x000fc80000000a00 */
[----:B------:R-:W-:Y:S02]  /*0790*/  IADD3 R35, R35, R37, RZ ;  /* 0x0000002523237210 */ /* 0x000fe40007ffe0ff */
[----:B------:R-:W-:-:S04]  /*07a0*/  LEA R36, P5, R34, UR12, 0x1 ;  /* 0x0000000c22247c11 */ /* 0x000fc8000f8a08ff */
[----:B------:R-:W-:-:S05]  /*07b0*/  LEA.HI.X R37, R34, UR13, R35, 0x1, P5 ;  /* 0x0000000d22257c11 */ /* 0x000fca000a8f0c23 */
[----:B------:R0:W5:Y:S04]  /*07c0*/  @!P2 LDG.E.128 R8, desc[UR6][R36.64] ;  /* 0x000000062408a981 */ /* 0x000168000c1e1d00 */
[----:B------:R0:W5:Y:S04]  /*07d0*/  @!P3 LDG.E.128 R4, desc[UR6][R36.64+0x80] ;  /* 0x000080062404b981 */ /* 0x000168000c1e1d00 */
[----:B------:R0:W5:Y:S02]  /*07e0*/  @!P4 LDG.E.128 R20, desc[UR6][R36.64+0x100] ;  /* 0x000100062414c981 */ /* 0x000164000c1e1d00 */
.L_x_1017:
[----:B------:R-:W-:Y:S05]  /*07f0*/  BSYNC B0 ;  /* 0x0000000000007941 */ /* 0x000fea0003800000 */
.L_x_1016:
[----:B------:R-:W-:Y:S04]  /*0800*/  BSSY B0, `(.L_x_1018) ;  /* 0x0000014000007945 */ /* 0x000fe80003800000 */
[----:B------:R-:W-:Y:S05]  /*0810*/  @P1 BRA `(.L_x_1019) ;  /* 0x0000000000481947 */ /* 0x000fea0003800000 */
[----:B------:R-:W-:Y:S01]  /*0820*/  IADD3 R35, P2, R61, 0x20, RZ ;  /* 0x000000203d237810 */ /* 0x000fe20007f5e0ff */
[----:B------:R-:W-:Y:S01]  /*0830*/  IMAD.MOV.U32 R31, RZ, RZ, R33 ;  /* 0x000000ffff1f7224 */ /* 0x000fe200078e0021 */
[----:B------:R-:W-:Y:S01]  /*0840*/  IADD3 R32, R52, 0x80, RZ ;  /* 0x0000008034207810 */ /* 0x000fe20007ffe0ff */
[----:B------:R-:W-:Y:S01]  /*0850*/  ULDC UR10, c[0x0][0x2d0] ;  /* 0x0000b400000a7ab9 */ /* 0x000fe20000000800 */
[----:B------:R-:W-:Y:S01]  /*0860*/  ULDC.64 UR12, c[0x0][0x3e0] ;  /* 0x0000f800000c7ab9 */ /* 0x000fe20000000a00 */
[----:B0-----:R-:W-:Y:S01]  /*0870*/  IMAD.X R37, RZ, RZ, R59, P2 ;  /* 0x000000ffff257224 */ /* 0x001fe200010e063b */
        /* <DEDUP_REMOVED lines=9> */
[----:B------:R1:W5:Y:S04]  /*0910*/  @!P3 LDG.E.128 R16, desc[UR6][R28.64] ;  /* 0x000000061c10b981 */ /* 0x000368000c1e1d00 */
[----:B------:R1:W5:Y:S04]  /*0920*/  @!P4 LDG.E.128 R12, desc[UR6][R28.64+0x80] ;  /* 0x000080061c0cc981 */ /* 0x000368000c1e1d00 */
[----:B------:R1:W5:Y:S02]  /*0930*/  @!P5 LDG.E.128 R24, desc[UR6][R28.64+0x100] ;  /* 0x000100061c18d981 */ /* 0x000364000c1e1d00 */
.L_x_1019:
[----:B------:R-:W-:Y:S05]  /*0940*/  BSYNC B0 ;  /* 0x0000000000007941 */ /* 0x000fea0003800000 */
.L_x_1018:
[----:B------:R-:W-:Y:S01]  /*0950*/  BSSY B0, `(.L_x_1020) ;  /* 0x000001b000007945 */ /* 0x000fe20003800000 */
[----:B------:R-:W-:Y:S02]  /*0960*/  CS2R R42, SRZ ;  /* 0x00000000002a7805 */ /* 0x000fe4000001ff00 */
[----:B------:R-:W-:Y:S02]  /*0970*/  CS2R R30, SRZ ;  /* 0x00000000001e7805 */ /* 0x000fe4000001ff00 */
[----:B-1----:R-:W-:Y:S02]  /*0980*/  CS2R R28, SRZ ;  /* 0x00000000001c7805 */ /* 0x002fe4000001ff00 */
[----:B------:R-:W-:Y:S02]  /*0990*/  CS2R R34, SRZ ;  /* 0x0000000000227805 */ /* 0x000fe4000001ff00 */
[----:B------:R-:W-:Y:S01]  /*09a0*/  CS2R R32, SRZ ;  /* 0x0000000000207805 */ /* 0x000fe2000001ff00 */
[----:B------:R-:W-:Y:S01]  /*09b0*/  IMAD.MOV.U32 R46, RZ, RZ, RZ ;  /* 0x000000ffff2e7224 */ /* 0x000fe200078e00ff */
[----:B------:R-:W-:-:S02]  /*09c0*/  CS2R R38, SRZ ;  /* 0x0000000000267805 */ /* 0x000fc4000001ff00 */
[----:B0-----:R-:W-:Y:S02]  /*09d0*/  CS2R R36, SRZ ;  /* 0x0000000000247805 */ /* 0x001fe4000001ff00 */
[----:B------:R-:W-:Y:S01]  /*09e0*/  IADD3 R3, R57, R3, RZ ;  /* 0x0000000339037210 */ /* 0x000fe20007ffe0ff */
[----:B------:R-:W-:Y:S06]  /*09f0*/  @P0 BRA `(.L_x_1021) ;  /* 0x0000000000400947 */ /* 0x000fec0003800000 */
[-C--:B------:R-:W-:Y:S01]  /*0a00*/  IMAD R44, R59, R54.reuse, RZ ;  /* 0x000000363b2c7224 */ /* 0x080fe200078e02ff */
[----:B------:R-:W-:Y:S01]  /*0a10*/  ULDC UR8, c[0x0][0x2d0] ;  /* 0x0000b40000087ab9 */ /* 0x000fe20000000800 */
[C---:B------:R-:W-:Y:S01]  /*0a20*/  VIADD R47, R52.reuse, 0x80 ;  /* 0x00000080342f7836 */ /* 0x040fe20000000000 */
[----:B------:R-:W-:Y:S01]  /*0a30*/  ISETP.GE.AND P2, PT, R52, UR8, PT ;  /* 0x0000000834007c0c */ /* 0x000fe2000bf46270 */
[----:B------:R-:W-:Y:S01]  /*0a40*/  IMAD.MOV.U32 R2, RZ, RZ, R56 ;  /* 0x000000ffff027224 */ /* 0x000fe200078e0038 */
[----:B------:R-:W-:Y:S01]  /*0a50*/  ISETP.GE.AND P3, PT, R58, UR8, PT ;  /* 0x000000083a007c0c */ /* 0x000fe2000bf66270 */
[----:B------:R-:W-:Y:S01]  /*0a60*/  IMAD R45, R61, R55, R44 ;  /* 0x000000373d2d7224 */ /* 0x000fe200078e022c */
        /* <DEDUP_REMOVED lines=9> */
.L_x_1021:
[----:B------:R-:W-:Y:S05]  /*0b00*/  BSYNC B0 ;  /* 0x0000000000007941 */ /* 0x000fea0003800000 */
.L_x_1020:
[----:B------:R-:W-:Y:S01]  /*0b10*/  BSSY B0, `(.L_x_1022) ;  /* 0x0000019000007945 */ /* 0x000fe20003800000 */
[----:B------:R-:W-:Y:S01]  /*0b20*/  CS2R R40, SRZ ;  /* 0x0000000000287805 */ /* 0x000fe2000001ff00 */
[----:B------:R-:W-:Y:S01]  /*0b30*/  IMAD.MOV.U32 R47, RZ, RZ, RZ ;  /* 0x000000ffff2f7224 */ /* 0x000fe200078e00ff */
[----:B0-----:R-:W-:Y:S02]  /*0b40*/  CS2R R44, SRZ ;  /* 0x00000000002c7805 */ /* 0x001fe4000001ff00 */
[----:B------:R-:W-:Y:S02]  /*0b50*/  CS2R R50, SRZ ;  /* 0x0000000000327805 */ /* 0x000fe4000001ff00 */
[----:B------:R-:W-:Y:S01]  /*0b60*/  CS2R R48, SRZ ;  /* 0x0000000000307805 */ /* 0x000fe2000001ff00 */
[----:B------:R-:W-:Y:S06]  /*0b70*/  @P1 BRA `(.L_x_1023) ;  /* 0x0000000000481947 */ /* 0x000fec0003800000 */
[----:B------:R-:W-:Y:S01]  /*0b80*/  IADD3 R2, P0, R61, 0x20, RZ ;  /* 0x000000203d027810 */ /* 0x000fe20007f1e0ff */
[----:B------:R-:W-:Y:S01]  /*0b90*/  ULDC UR4, c[0x0][0x2d0] ;  /* 0x0000b40000047ab9 */ /* 0x000fe20000000800 */
[----:B------:R-:W-:Y:S01]  /*0ba0*/  MOV R57, R3 ;  /* 0x0000000300397202 */ /* 0x000fe20000000f00 */
[----:B------:R-:W-:Y:S01]  /*0bb0*/  ULDC.64 UR8, c[0x0][0x280] ;  /* 0x0000a00000087ab9 */ /* 0x000fe20000000a00 */
[----:B------:R-:W-:Y:S01]  /*0bc0*/  ISETP.GE.AND P1, PT, R52, UR4, PT ;  /* 0x0000000434007c0c */ /* 0x000fe2000bf26270 */
[----:B------:R-:W-:Y:S01]  /*0bd0*/  IMAD.X R53, RZ, RZ, R59, P0 ;  /* 0x000000ffff357224 */ /* 0x000fe200000e063b */
[----:B------:R-:W-:Y:S01]  /*0be0*/  ISETP.GE.AND P2, PT, R58, UR4, PT ;  /* 0x000000043a007c0c */ /* 0x000fe2000bf46270 */
[----:B------:R-:W-:-:S04]  /*0bf0*/  IMAD.WIDE.U32 R56, R2, R54, R56 ;  /* 0x0000003602387225 */ /* 0x000fc800078e0038 */
[----:B------:R-:W-:-:S04]  /*0c00*/  IMAD R53, R53, R54, RZ ;  /* 0x0000003635357224 */ /* 0x000fc800078e02ff */
[----:B------:R-:W-:Y:S02]  /*0c10*/  IMAD R3, R2, R55, R53 ;  /* 0x0000003702037224 */ /* 0x000fe400078e0235 */
[----:B------:R-:W-:Y:S02]  /*0c20*/  VIADD R2, R52, 0x80 ;  /* 0x0000008034027836 */ /* 0x000fe40000000000 */
[----:B------:R-:W-:-:S03]  /*0c30*/  IMAD.IADD R3, R57, 0x1, R3 ;  /* 0x0000000139037824 */ /* 0x000fc600078e0203 */
[----:B------:R-:W-:Y:S02]  /*0c40*/  ISETP.GE.AND P3, PT, R2, UR4, PT ;  /* 0x0000000402007c0c */ /* 0x000fe4000bf66270 */
[----:B------:R-:W-:-:S04]  /*0c50*/  LEA R2, P0, R56, UR8, 0x1 ;  /* 0x0000000838027c11 */ /* 0x000fc8000f8008ff */
[----:B------:R-:W-:-:S05]  /*0c60*/  LEA.HI.X R3, R56, UR9, R3, 0x1, P0 ;  /* 0x0000000938037c11 */ /* 0x000fca00080f0c03 */
[----:B------:R0:W5:Y:S04]  /*0c70*/  @!P1 LDG.E.128 R48, desc[UR6][R2.64] ;  /* 0x0000000602309981 */ /* 0x000168000c1e1d00 */
[----:B------:R0:W5:Y:S04]  /*0c80*/  @!P2 LDG.E.128 R40, desc[UR6][R2.64+0x80] ;  /* 0x000080060228a981 */ /* 0x000168000c1e1d00 */
[----:B------:R0:W5:Y:S02]  /*0c90*/  @!P3 LDG.E.128 R44, desc[UR6][R2.64+0x100] ;  /* 0x00010006022cb981 */ /* 0x000164000c1e1d00 */
.L_x_1023:
[----:B------:R-:W-:Y:S05]  /*0ca0*/  BSYNC B0 ;  /* 0x0000000000007941 */ /* 0x000fea0003800000 */
.L_x_1022:
[----:B0----5:R-:W-:Y:S01]  /*0cb0*/  LOP3.LUT R2, R8, 0xffff0000, RZ, 0xc0, !PT ;  /* 0xffff000008027812 */ /* 0x021fe200078ec0ff */
[C---:B------:R-:W-:Y:S01]  /*0cc0*/  IMAD.U32 R3, R32.reuse, 0x10000, RZ ;  /* 0x0001000020037824 */ /* 0x040fe200078e00ff */
[----:B------:R-:W-:Y:S01]  /*0cd0*/  LOP3.LUT R53, R32, 0xffff0000, RZ, 0xc0, !PT ;  /* 0xffff000020357812 */ /* 0x000fe200078ec0ff */
[----:B------:R-:W-:Y:S01]  /*0ce0*/  IMAD.U32 R54, R18, 0x10000, RZ ;  /* 0x0001000012367824 */ /* 0x000fe200078e00ff */
[----:B------:R-:W-:Y:S01]  /*0cf0*/  LOP3.LUT R52, R48, 0xffff0000, RZ, 0xc0, !PT ;  /* 0xffff000030347812 */ /* 0x000fe200078ec0ff */
[----:B------:R-:W-:Y:S01]  /*0d00*/  ULDC.64 UR4, c[0x0][0x478] ;  /* 0x00011e0000047ab9 */ /* 0x000fe20000000a00 */
[----:B------:R-:W-:Y:S01]  /*0d10*/  LOP3.LUT R55, R16, 0xffff0000, RZ, 0xc0, !PT ;  /* 0xffff000010377812 */ /* 0x000fe200078ec0ff */
[----:B------:R-:W-:Y:S01]  /*0d20*/  FMUL.FTZ R53, R2, R53 ;  /* 0x0000003502357220 */ /* 0x000fe20000410000 */
[----:B------:R-:W-:Y:S01]  /*0d30*/  SHF.L.U32 R8, R8, 0x10, RZ ;  /* 0x0000001008087819 */ /* 0x000fe200000006ff */
[----:B------:R-:W-:Y:S01]  /*0d40*/  IMAD.U32 R2, R11, 0x10000, RZ ;  /* 0x000100000b027824 */ /* 0x000fe200078e00ff */
[----:B------:R-:W-:Y:S01]  /*0d50*/  LOP3.LUT R32, R9, 0xffff0000, RZ, 0xc0, !PT ;  /* 0xffff000009207812 */ /* 0x000fe200078ec0ff */
[----:B------:R-:W-:Y:S01]  /*0d60*/  FMUL.FTZ R52, R52, R55 ;  /* 0x0000003734347220 */ /* 0x000fe20000410000 */
[----:B------:R-:W-:-:S02]  /*0d70*/  IMAD.U32 R55, R48, 0x10000, RZ ;  /* 0x0001000030377824 */ /* 0x000fc400078e00ff */
[----:B------:R-:W-:Y:S01]  /*0d80*/  FFMA.FTZ R8, R8, R3, R53 ;  /* 0x0000000308087223 */ /* 0x000fe20000010035 */
[----:B------:R-:W-:Y:S01]  /*0d90*/  IMAD.U32 R53, R9, 0x10000, RZ ;  /* 0x0001000009357824 */ /* 0x000fe200078e00ff */
[----:B------:R-:W-:Y:S01]  /*0da0*/  SHF.L.U32 R48, R16, 0x10, RZ ;  /* 0x0000001010307819 */ /* 0x000fe200000006ff */
[----:B------:R-:W-:Y:S01]  /*0db0*/  IMAD.U32 R9, R33, 0x10000, RZ ;  /* 0x0001000021097824 */ /* 0x000fe200078e00ff */
[C---:B------:R-:W-:Y:S02]  /*0dc0*/  SHF.L.U32 R16, R10.reuse, 0x10, RZ ;  /* 0x000000100a107819 */ /* 0x040fe400000006ff */
[----:B------:R-:W-:Y:S01]  /*0dd0*/  LOP3.LUT R3, R10, 0xffff0000, RZ, 0xc0, !PT ;  /* 0xffff00000a037812 */ /* 0x000fe200078ec0ff */
[----:B------:R-:W-:Y:S01]  /*0de0*/  FFMA.FTZ R53, R53, R9, R8 ;  /* 0x0000000935357223 */ /* 0x000fe20000010008 */
[----:B------:R-:W-:Y:S01]  /*0df0*/  LOP3.LUT R10, R11, 0xffff0000, RZ, 0xc0, !PT ;  /* 0xffff00000b0a7812 */ /* 0x000fe200078ec0ff */
[----:B------:R-:W-:Y:S01]  /*0e00*/  FFMA.FTZ R48, R55, R48, R52 ;  /* 0x0000003037307223 */ /* 0x000fe20000010034 */
[C---:B------:R-:W-:Y:S01]  /*0e10*/  IMAD.U32 R11, R34.reuse, 0x10000, RZ ;  /* 0x00010000220b7824 */ /* 0x040fe200078e00ff */
[----:B------:R-:W-:Y:S01]  /*0e20*/  LOP3.LUT R8, R34, 0xffff0000, RZ, 0xc0, !PT ;  /* 0xffff000022087812 */ /* 0x000fe200078ec0ff */
[----:B------:R-:W-:Y:S01]  /*0e30*/  IMAD.U32 R55, R49, 0x10000, RZ ;  /* 0x0001000031377824 */ /* 0x000fe200078e00ff */
[----:B------:R-:W-:Y:S01]  /*0e40*/  LOP3.LUT R33, R33, 0xffff0000, RZ, 0xc0, !PT ;  /* 0xffff000021217812 */ /* 0x000fe200078ec0ff */
[----:B------:R-:W-:Y:S01]  /*0e50*/  IMAD.U32 R34, R17, 0x10000, RZ ;  /* 0x0001000011227824 */ /* 0x000fe200078e00ff */
[----:B------:R-:W-:-:S02]  /*0e60*/  LOP3.LUT R49, R49, 0xffff0000, RZ, 0xc0, !PT ;  /* 0xffff000031317812 */ /* 0x000fc400078ec0ff */
[----:B------:R-:W-:Y:S01]  /*0e70*/  LOP3.LUT R52, R17, 0xffff0000, RZ, 0xc0, !PT ;  /* 0xffff000011347812 */ /* 0x000fe200078ec0ff */
[----:B------:R-:W-:Y:S01]  /*0e80*/  FFMA.FTZ R48, R55, R34, R48 ;  /* 0x0000002237307223 */ /* 0x000fe20000010030 */
[----:B------:R-:W-:Y:S01]  /*0e90*/  FFMA.FTZ R53, R32, R33, R53 ;  /* 0x0000002120357223 */ /* 0x000fe20000010035 */
[----:B------:R-:W-:Y:S01]  /*0ea0*/  SHF.L.U32 R55, R50, 0x10, RZ ;  /* 0x0000001032377819 */ /* 0x000fe200000006ff */
[----:B------:R-:W-:Y:S02]  /*0eb0*/  IMAD.U32 R32, R28, 0x10000, RZ ;  /* 0x000100001c207824 */ /* 0x000fe400078e00ff */
[----:B------:R-:W-:Y:S01]  /*0ec0*/  FFMA.FTZ R52, R49, R52, R48 ;  /* 0x0000003431347223 */ /* 0x000fe20000010030 */
[----:B------:R-:W-:Y:S01]  /*0ed0*/  FFMA.FTZ R48, R16, R11, R53 ;  /* 0x0000000b10307223 */ /* 0x000fe20000010035 */
[----:B------:R-:W-:Y:S01]  /*0ee0*/  LOP3.LUT R49, R28, 0xffff0000, RZ, 0xc0, !PT ;  /* 0xffff00001c317812 */ /* 0x000fe200078ec0ff */
[C---:B------:R-:W-:Y:S01]  /*0ef0*/  IMAD.U32 R33, R29.reuse, 0x10000, RZ ;  /* 0x000100001d217824 */ /* 0x040fe200078e00ff */
[----:B------:R-:W-:Y:S01]  /*0f00*/  LOP3.LUT R28, R29, 0xffff0000, RZ, 0xc0, !PT ;  /* 0xffff00001d1c7812 */ /* 0x000fe200078ec0ff */
[----:B------:R-:W-:Y:S01]  /*0f10*/  FFMA.FTZ R52, R55, R54, R52 ;  /* 0x0000003637347223 */ /* 0x000fe20000010034 */
[----:B------:R-:W-:Y:S01]  /*0f20*/  SHF.L.U32 R9, R35, 0x10, RZ ;  /* 0x0000001023097819 */ /* 0x000fe200000006ff */
[----:B------:R-:W-:Y:S01]  /*0f30*/  FFMA.FTZ R53, R3, R8, R48 ;  /* 0x0000000803357223 */ /* 0x000fe20000010030 */
[----:B------:R-:W-:Y:S01]  /*0f40*/  LOP3.LUT R29, R50, 0xffff0000, RZ, 0xc0, !PT ;  /* 0xffff0000321d7812 */ /* 0x000fe200078ec0ff */
[----:B------:R-:W-:Y:S01]  /*0f50*/  IMAD.U32 R48, R19, 0x10000, RZ ;  /* 0x0001000013307824 */ /* 0x000fe200078e00ff */
[----:B------:R-:W-:Y:S01]  /*0f60*/  LOP3.LUT R18, R18, 0xffff0000, RZ, 0xc0, !PT ;  /* 0xffff000012127812 */ /* 0x000fe200078ec0ff */
[----:B------:R-:W-:Y:S01]  /*0f70*/  FFMA.FTZ R9, R2, R9, R53 ;  /* 0x0000000902097223 */ /* 0x000fe20000010035 */
[----:B------:R-:W-:Y:S01]  /*0f80*/  LOP3.LUT R35, R35, 0xffff0000, RZ, 0xc0, !PT ;  /* 0xffff000023237812 */ /* 0x000fe200078ec0ff */
[----:B------:R-:W-:Y:S01]  /*0f90*/  IMAD.U32 R2, R12, 0x10000, RZ ;  /* 0x000100000c027824 */ /* 0x000fe200078e00ff */
[----:B------:R-:W-:Y:S01]  /*0fa0*/  SHF.L.U32 R55, R51, 0x10, RZ ;  /* 0x0000001033377819 */ /* 0x000fe200000006ff */
[----:B------:R-:W-:Y:S01]  /*0fb0*/  FFMA.FTZ R18, R29, R18, R52 ;  /* 0x000000121d127223 */ /* 0x000fe20000010034 */
[----:B------:R-:W-:Y:S01]  /*0fc0*/  SHF.L.U32 R17, R4, 0x10, RZ ;  /* 0x0000001004117819 */ /* 0x000fe200000006ff */
[----:B------:R-:W-:Y:S01]  /*0fd0*/  FFMA.FTZ R10, R10, R35, R9 ;  /* 0x000000230a0a7223 */ /* 0x000fe20000010009 */
[----:B------:R-:W-:Y:S01]  /*0fe0*/  LOP3.LUT R51, R51, 0xffff0000, RZ, 0xc0, !PT ;  /* 0xffff000033337812 */ /* 0x000fe200078ec0ff */
[----:B------:R-:W-:Y:S01]  /*0ff0*/  FFMA.FTZ R18, R55, R48, R18 ;  /* 0x0000003037127223 */ /* 0x000fe20000010012 */
[----:B------:R-:W-:Y:S01]  /*1000*/  LOP3.LUT R19, R19, 0xffff0000, RZ, 0xc0, !PT ;  /* 0xffff000013137812 */ /* 0x000fe200078ec0ff */
[----:B------:R-:W-:Y:S01]  /*1010*/  FFMA.FTZ R17, R17, R32, R10 ;  /* 0x0000002011117223 */ /* 0x000fe2000001000a */
[----:B------:R-:W-:Y:S01]  /*1020*/  LOP3.LUT R4, R4, 0xffff0000, RZ, 0xc0, !PT ;  /* 0xffff000004047812 */ /* 0x000fe200078ec0ff */
[----:B------:R-:W-:Y:S01]  /*1030*/  IMAD.U32 R34, R5, 0x10000, RZ ;  /* 0x0001000005227824 */ /* 0x000fe200078e00ff */
[C---:B------:R-:W-:Y:S01]  /*1040*/  SHF.L.U32 R9, R40.reuse, 0x10, RZ ;  /* 0x0000001028097819 */ /* 0x040fe200000006ff */
[----:B------:R-:W-:Y:S01]  /*1050*/  FFMA.FTZ R18, R51, R19, R18 ;  /* 0x0000001333127223 */ /* 0x000fe20000010012 */
[----:B------:R-:W-:Y:S01]  /*1060*/  LOP3.LUT R19, R40, 0xffff0000, RZ, 0xc0, !PT ;  /* 0xffff000028137812 */ /* 0x000fe200078ec0ff */
[----:B------:R-:W-:Y:S01]  /*1070*/  FFMA.FTZ R17, R4, R49, R17 ;  /* 0x0000003104117223 */ /* 0x000fe20000010011 */
[----:B------:R-:W-:Y:S01]  /*1080*/  LOP3.LUT R10, R12, 0xffff0000, RZ, 0xc0, !PT ;  /* 0xffff00000c0a7812 */ /* 0x000fe200078ec0ff */
[----:B------:R-:W-:Y:S01]  /*1090*/  FFMA.FTZ R2, R9, R2, R18 ;  /* 0x0000000209027223 */ /* 0x000fe20000010012 */
[----:B------:R-:W-:Y:S01]  /*10a0*/  LOP3.LUT R5, R5, 0xffff0000, RZ, 0xc0, !PT ;  /* 0xffff000005057812 */ /* 0x000fe200078ec0ff */
[----:B------:R-:W-:Y:S01]  /*10b0*/  IMAD.U32 R4, R13, 0x10000, RZ ;  /* 0x000100000d047824 */ /* 0x000fe200078e00ff */
[----:B------:R-:W-:Y:S01]  /*10c0*/  SHF.L.U32 R9, R41, 0x10, RZ ;  /* 0x0000001029097819 */ /* 0x000fe200000006ff */
[----:B------:R-:W-:Y:S01]  /*10d0*/  FFMA.FTZ R2, R19, R10, R2 ;  /* 0x0000000a13027223 */ /* 0x000fe20000010002 */
[----:B------:R-:W-:Y:S01]  /*10e0*/  FFMA.FTZ R34, R34, R33, R17 ;  /* 0x0000002122227223 */ /* 0x000fe20000010011 */
[----:B------:R-:W-:Y:S01]  /*10f0*/  SHF.L.U32 R11, R6, 0x10, RZ ;  /* 0x00000010060b7819 */ /* 0x000fe200000006ff */
[----:B------:R-:W-:Y:S01]  /*1100*/  IMAD.U32 R3, R31, 0x10000, RZ ;  /* 0x000100001f037824 */ /* 0x000fe200078e00ff */
[----:B------:R-:W-:Y:S01]  /*1110*/  SHF.L.U32 R8, R30, 0x10, RZ ;  /* 0x000000101e087819 */ /* 0x000fe200000006ff */
[----:B------:R-:W-:Y:S01]  /*1120*/  FFMA.FTZ R4, R9, R4, R2 ;  /* 0x0000000409047223 */ /* 0x000fe20000010002 */
[----:B------:R-:W-:Y:S01]  /*1130*/  LOP3.LUT R41, R41, 0xffff0000, RZ, 0xc0, !PT ;  /* 0xffff000029297812 */ /* 0x000fe200078ec0ff */
[----:B------:R-:W-:Y:S01]  /*1140*/  FFMA.FTZ R28, R5, R28, R34 ;  /* 0x0000001c051c7223 */ /* 0x000fe20000010022 */
[----:B------:R-:W-:Y:S01]  /*1150*/  LOP3.LUT R12, R13, 0xffff0000, RZ, 0xc0, !PT ;  /* 0xffff00000d0c7812 */ /* 0x000fe200078ec0ff */
[----:B------:R-:W-:Y:S01]  /*1160*/  IMAD.U32 R2, R43, 0x10000, RZ ;  /* 0x000100002b027824 */ /* 0x000fe200078e00ff */
[----:B------:R-:W-:Y:S01]  /*1170*/  LOP3.LUT R16, R6, 0xffff0000, RZ, 0xc0, !PT ;  /* 0xffff000006107812 */ /* 0x000fe200078ec0ff */
[----:B------:R-:W-:Y:S01]  /*1180*/  FFMA.FTZ R11, R11, R8, R28 ;  /* 0x000000080b0b7223 */ /* 0x000fe2000001001c */
[----:B------:R-:W-:Y:S01]  /*1190*/  LOP3.LUT R29, R30, 0xffff0000, RZ, 0xc0, !PT ;  /* 0xffff00001e1d7812 */ /* 0x000fe200078ec0ff */
[----:B------:R-:W-:Y:S01]  /*11a0*/  FFMA.FTZ R4, R41, R12, R4 ;  /* 0x0000000c29047223 */ /* 0x000fe20000010004 */
[----:B------:R-:W-:Y:S01]  /*11b0*/  SHF.L.U32 R5, R42, 0x10, RZ ;  /* 0x000000102a057819 */ /* 0x000fe200000006ff */
[----:B------:R-:W-:Y:S01]  /*11c0*/  IMAD.U32 R6, R7, 0x10000, RZ ;  /* 0x0001000007067824 */ /* 0x000fe200078e00ff */
[----:B------:R-:W-:Y:S01]  /*11d0*/  SHF.L.U32 R9, R14, 0x10, RZ ;  /* 0x000000100e097819 */ /* 0x000fe200000006ff */
[----:B------:R-:W-:Y:S01]  /*11e0*/  FFMA.FTZ R11, R16, R29, R11 ;  /* 0x0000001d100b7223 */ /* 0x000fe2000001000b */
[----:B------:R-:W-:Y:S01]  /*11f0*/  LOP3.LUT R13, R42, 0xffff0000, RZ, 0xc0, !PT ;  /* 0xffff00002a0d7812 */ /* 0x000fe200078ec0ff */
[----:B------:R-:W-:Y:S01]  /*1200*/  IMAD.U32 R18, R15, 0x10000, RZ ;  /* 0x000100000f127824 */ /* 0x000fe200078e00ff */
[----:B------:R-:W-:Y:S01]  /*1210*/  LOP3.LUT R12, R14, 0xffff0000, RZ, 0xc0, !PT ;  /* 0xffff00000e0c7812 */ /* 0x000fe200078ec0ff */
[----:B------:R-:W-:Y:S01]  /*1220*/  FFMA.FTZ R10, R5, R9, R4 ;  /* 0x00000009050a7223 */ /* 0x000fe20000010004 */
[----:B------:R-:W-:Y:S01]  /*1230*/  LOP3.LUT R7, R7, 0xffff0000, RZ, 0xc0, !PT ;  /* 0xffff000007077812 */ /* 0x000fe200078ec0ff */
[----:B------:R-:W-:Y:S01]  /*1240*/  FFMA.FTZ R16, R6, R3, R11 ;  /* 0x0000000306107223 */ /* 0x000fe2000001000b */
[----:B------:R-:W-:Y:S01]  /*1250*/  LOP3.LUT R30, R31, 0xffff0000, RZ, 0xc0, !PT ;  /* 0xffff00001f1e7812 */ /* 0x000fe200078ec0ff */
[----:B------:R-:W-:Y:S01]  /*1260*/  FFMA.FTZ R17, R13, R12, R10 ;  /* 0x0000000c0d117223 */ /* 0x000fe2000001000a */
[----:B------:R-:W-:Y:S01]  /*1270*/  LOP3.LUT R42, R43, 0xffff0000, RZ, 0xc0, !PT ;  /* 0xffff00002b2a7812 */ /* 0x000fe200078ec0ff */
[----:B------:R-:W-:Y:S01]  /*1280*/  IMAD.U32 R9, R21, 0x10000, RZ ;  /* 0x0001000015097824 */ /* 0x000fe200078e00ff */
[----:B------:R-:W-:Y:S01]  /*1290*/  LOP3.LUT R19, R15, 0xffff0000, RZ, 0xc0, !PT ;  /* 0xffff00000f137812 */ /* 0x000fe200078ec0ff */
[----:B------:R-:W-:Y:S01]  /*12a0*/  FFMA.FTZ R17, R2, R18, R17 ;  /* 0x0000001202117223 */ /* 0x000fe20000010011 */
[----:B------:R-:W-:Y:S01]  /*12b0*/  SHF.L.U32 R8, R20, 0x10, RZ ;  /* 0x0000001014087819 */ /* 0x000fe200000006ff */
[----:B------:R-:W-:Y:S01]  /*12c0*/  FFMA.FTZ R7, R7, R30, R16 ;  /* 0x0000001e07077223 */ /* 0x000fe20000010010 */
[----:B------:R-:W-:Y:S01]  /*12d0*/  SHF.L.U32 R11, R36, 0x10, RZ ;  /* 0x00000010240b7819 */ /* 0x000fe200000006ff */
[----:B------:R-:W-:Y:S01]  /*12e0*/  IMAD.U32 R16, R24, 0x10000, RZ ;  /* 0x0001000018107824 */ /* 0x000fe200078e00ff */
[----:B------:R-:W-:Y:S01]  /*12f0*/  LOP3.LUT R20, R20, 0xffff0000, RZ, 0xc0, !PT ;  /* 0xffff000014147812 */ /* 0x000fe200078ec0ff */
[----:B------:R-:W-:Y:S01]  /*1300*/  FFMA.FTZ R17, R42, R19, R17 ;  /* 0x000000132a117223 */ /* 0x000fe20000010011 */
[----:B------:R-:W-:Y:S01]  /*1310*/  LOP3.LUT R13, R36, 0xffff0000, RZ, 0xc0, !PT ;  /* 0xffff0000240d7812 */ /* 0x000fe200078ec0ff */
[----:B------:R-:W-:Y:S01]  /*1320*/  FFMA.FTZ R7, R8, R11, R7 ;  /* 0x0000000b08077223 */ /* 0x000fe20000010007 */
[C---:B------:R-:W-:Y:S01]  /*1330*/  SHF.L.U32 R2, R44.reuse, 0x10, RZ ;  /* 0x000000102c027819 */ /* 0x040fe200000006ff */
[----:B------:R-:W-:Y:S01]  /*1340*/  IMAD.U32 R10, R37, 0x10000, RZ ;  /* 0x00010000250a7824 */ /* 0x000fe200078e00ff */
        /* <DEDUP_REMOVED lines=32> */
[C---:B------:R-:W-:Y:S01]  /*1550*/  SHF.L.U32 R7, R47.reuse, 0x10, RZ ;  /* 0x000000102f077819 */ /* 0x040fe200000006ff */
[----:B------:R-:W-:Y:S01]  /*1560*/  FFMA.FTZ R4, R4, R3, R5 ;  /* 0x0000000304047223 */ /* 0x000fe20000010005 */
[----:B------:R-:W-:Y:S01]  /*1570*/  LOP3.LUT R47, R47, 0xffff0000, RZ, 0xc0, !PT ;  /* 0xffff00002f2f7812 */ /* 0x000fe200078ec0ff */
[----:B------:R-:W0:Y:S01]  /*1580*/  S2R R11, SR_TID.X ;  /* 0x00000000000b7919 */ /* 0x000e220000002100 */
[----:B------:R-:W-:Y:S01]  /*1590*/  LOP3.LUT R27, R27, 0xffff0000, RZ, 0xc0, !PT ;  /* 0xffff00001b1b7812 */ /* 0x000fe200078ec0ff */
[----:B------:R-:W-:Y:S01]  /*15a0*/  FFMA.FTZ R2, R7, R8, R2 ;  /* 0x0000000807027223 */ /* 0x000fe20000010002 */
[----:B------:R-:W-:-:S03]  /*15b0*/  FFMA.FTZ R4, R23, R6, R4 ;  /* 0x0000000617047223 */ /* 0x000fc60000010004 */
[----:B------:R-:W-:Y:S02]  /*15c0*/  FFMA.FTZ R27, R47, R27, R2 ;  /* 0x0000001b2f1b7223 */ /* 0x000fe40000010002 */
[----:B------:R-:W1:Y:S04]  /*15d0*/  SHFL.BFLY PT, R3, R4, 0x4, 0x1f ;  /* 0x0c801f0004037f89 */ /* 0x000e6800000e0000 */
[----:B------:R-:W2:Y:S01]  /*15e0*/  SHFL.BFLY PT, R2, R27, 0x4, 0x1f ;  /* 0x0c801f001b027f89 */ /* 0x000ea200000e0000 */
[----:B-1----:R-:W-:Y:S01]  /*15f0*/  FADD.FTZ R3, R4, R3 ;  /* 0x0000000304037221 */ /* 0x002fe20000010000 */
[C---:B0-----:R-:W-:Y:S02]  /*1600*/  LOP3.LUT P0, RZ, R11.reuse, 0x7, RZ, 0xc0, !PT ;  /* 0x000000070bff7812 */ /* 0x041fe4000780c0ff */
[----:B------:R-:W-:Y:S01]  /*1610*/  LEA.HI R4, P1, R11, R0, RZ, 0x1d ;  /* 0x000000000b047211 */ /* 0x000fe2000783e8ff */
[----:B--2---:R-:W-:Y:S01]  /*1620*/  FADD.FTZ R5, R27, R2 ;  /* 0x000000021b057221 */ /* 0x004fe20000010000 */
[----:B------:R-:W-:Y:S01]  /*1630*/  SHF.R.S32.HI R0, RZ, 0x1f, R0 ;  /* 0x0000001fff007819 */ /* 0x000fe20000011400 */
[----:B------:R-:W0:Y:S04]  /*1640*/  SHFL.BFLY PT, R2, R3, 0x2, 0x1f ;  /* 0x0c401f0003027f89 */ /* 0x000e2800000e0000 */
[----:B------:R-:W1:Y:S01]  /*1650*/  SHFL.BFLY PT, R6, R5, 0x2, 0x1f ;  /* 0x0c401f0005067f89 */ /* 0x000e6200000e0000 */
[----:B0-----:R-:W-:Y:S01]  /*1660*/  FADD.FTZ R8, R3, R2 ;  /* 0x0000000203087221 */ /* 0x001fe20000010000 */
[----:B------:R-:W-:-:S02]  /*1670*/  IADD3.X R3, RZ, R0, RZ, P1, !PT ;  /* 0x00000000ff037210 */ /* 0x000fc40000ffe4ff */
[C---:B------:R-:W-:Y:S01]  /*1680*/  LEA R2, P1, R4.reuse, UR4, 0x2 ;  /* 0x0000000404027c11 */ /* 0x040fe2000f8210ff */
[----:B-1----:R-:W-:Y:S01]  /*1690*/  FADD.FTZ R6, R5, R6 ;  /* 0x0000000605067221 */ /* 0x002fe20000010000 */
[----:B------:R-:W0:Y:S01]  /*16a0*/  SHFL.BFLY PT, R9, R8, 0x1, 0x1f ;  /* 0x0c201f0008097f89 */ /* 0x000e2200000e0000 */
[----:B------:R-:W-:Y:S01]  /*16b0*/  ULDC UR4, c[0x0][0x384] ;  /* 0x0000e10000047ab9 */ /* 0x000fe20000000800 */
[----:B------:R-:W-:Y:S02]  /*16c0*/  LEA.HI.X R3, R4, UR5, R3, 0x2, P1 ;  /* 0x0000000504037c11 */ /* 0x000fe400088f1403 */
[----:B------:R-:W1:Y:S01]  /*16d0*/  SHFL.BFLY PT, R7, R6, 0x1, 0x1f ;  /* 0x0c201f0006077f89 */ /* 0x000e6200000e0000 */
[----:B0-----:R-:W-:-:S04]  /*16e0*/  @!P0 FADD.FTZ R0, R8, R9 ;  /* 0x0000000908008221 */ /* 0x001fc80000010000 */
[----:B------:R-:W-:Y:S01]  /*16f0*/  @!P0 FMUL.FTZ R5, R0, UR4 ;  /* 0x0000000400058c20 */ /* 0x000fe20008410000 */
[----:B-1----:R-:W-:-:S04]  /*1700*/  FADD.FTZ R7, R6, R7 ;  /* 0x0000000706077221 */ /* 0x002fc80000010000 */
[----:B------:R-:W-:Y:S01]  /*1710*/  FMUL.FTZ R7, R7, UR4 ;  /* 0x0000000407077c20 */ /* 0x000fe20008410000 */
[----:B------:R0:W-:Y:S01]  /*1720*/  @!P0 STG.E desc[UR6][R2.64], R5 ;  /* 0x0000000502008986 */ /* 0x0001e2000c101906 */
[----:B------:R-:W-:Y:S05]  /*1730*/  @P0 EXIT ;  /* 0x000000000000094d */ /* 0x000fea0003800000 */
[----:B------:R-:W-:Y:S01]  /*1740*/  STG.E desc[UR6][R2.64+0x80], R7 ;  /* 0x0000800702007986 */ /* 0x000fe2000c101906 */
[----:B------:R-:W-:Y:S05]  /*1750*/  EXIT ;  /* 0x000000000000794d */ /* 0x000fea0003800000 */
.L_x_1024:
        /* <DEDUP_REMOVED lines=10> */
.L_x_1607:


//--------------------- .text._ZN5flash25flash_bwd_dot_do_o_kernelILb1E23Flash_bwd_kernel_traitsILi192ELi64ELi64ELi8ELi4ELi2ELi2ELb1ELb1EN7cutlass10bfloat16_tE19Flash_kernel_traitsILi192ELi64ELi64ELi8ES3_EEEEvNS_16Flash_bwd_paramsE --------------------------
	.section	.text._ZN5flash25flash_bwd_dot_do_o_kernelILb1E23Flash_bwd_kernel_traitsILi192ELi64ELi64ELi8ELi4ELi2ELi2ELb1ELb1EN7cutlass10bfloat16_tE19Flash_kernel_traitsILi192ELi64ELi64ELi8ES3_EEEEvNS_16Flash_bwd_paramsE,"ax",@progbits
	.align	128
        .global         _ZN5flash25flash_bwd_dot_do_o_kernelILb1E23Flash_bwd_kernel_traitsILi192ELi64ELi64ELi8ELi4ELi2ELi2ELb1ELb1EN7cutlass10bfloat16_tE19Flash_kernel_traitsILi192ELi64ELi64ELi8ES3_EEEEvNS_16Flash_bwd_paramsE
        .type           _ZN5flash25flash_bwd_dot_do_o_kernelILb1E23Flash_bwd_kernel_traitsILi192ELi64ELi64ELi8ELi4ELi2ELi2ELb1ELb1EN7cutlass10bfloat16_tE19Flash_kernel_traitsILi192ELi64ELi64ELi8ES3_EEEEvNS_16Flash_bwd_paramsE,@function
        .size           _ZN5flash25flash_bwd_dot_do_o_kernelILb1E23Flash_bwd_kernel_traitsILi192ELi64ELi64ELi8ELi4ELi2ELi2ELb1ELb1EN7cutlass10bfloat16_tE19Flash_kernel_traitsILi192ELi64ELi64ELi8ES3_EEEEvNS_16Flash_bwd_paramsE,(.L_x_1608 - _ZN5flash25flash_bwd_dot_do_o_kernelILb1E23Flash_bwd_kernel_traitsILi192ELi64ELi64ELi8ELi4ELi2ELi2ELb1ELb1EN7cutlass10bfloat16_tE19Flash_kernel_traitsILi192ELi64ELi64ELi8ES3_EEEEvNS_16Flash_bwd_paramsE)
        .other          _ZN5flash25flash_bwd_dot_do_o_kernelILb1E23Flash_bwd_kernel_traitsILi192ELi64ELi64ELi8ELi4ELi2ELi2ELb1ELb1EN7cutlass10bfloat16_tE19Flash_kernel_traitsILi192ELi64ELi64ELi8ES3_EEEEvNS_16Flash_bwd_paramsE,@"STO_CUDA_ENTRY STV_DEFAULT"
_ZN5flash25flash_bwd_dot_do_o_kernelILb1E23Flash_bwd_kernel_traitsILi192ELi64ELi64ELi8ELi4ELi2ELi2ELb1ELb1EN7cutlass10bfloat16_tE19Flash_kernel_traitsILi192ELi64ELi64ELi8ES3_EEEEvNS_16Flash_bwd_paramsE:
.text._ZN5flash25flash_bwd_dot_do_o_kernelILb1E23Flash_bwd_kernel_traitsILi192ELi64ELi64ELi8ELi4ELi2ELi2ELb1ELb1EN7cutlass10bfloat16_tE19Flash_kernel_traitsILi192ELi64ELi64ELi8ES3_EEEEvNS_16Flash_bwd_paramsE:
        /* <DEDUP_REMOVED lines=14> */
[----:B------:R-:W0:Y:S02]  /*00e0*/  S2R R29, SR_CTAID.X ;  /* 0x00000000001d7919 */ /* 0x000e240000002500 */
[----:B0-----:R-:W-:Y:S01]  /*00f0*/  IMAD.SHL.U32 R29, R29, 0x40, RZ ;  /* 0x000000401d1d7824 */ /* 0x001fe200078e00ff */
[----:B--2---:R-:W-:-:S06]  /*0100*/  @P0 IADD3 R6, R5, -R12, RZ ;  /* 0x8000000c05060210 */ /* 0x004fcc0007ffe0ff */
[----:B------:R-:W0:Y:S02]  /*0110*/  @!P0 LDC R6, c[0x0][0x2c4] ;  /* 0x0000b100ff068b82 */ /* 0x000e240000000800 */
[----:B0-----:R-:W-:-:S13]  /*0120*/  ISETP.GT.AND P1, PT, R6, R29, PT ;  /* 0x0000001d0600720c */ /* 0x001fda0003f24270 */
[----:B------:R-:W-:Y:S05]  /*0130*/  @!P1 EXIT ;  /* 0x000000000000994d */ /* 0x000fea0003800000 */
[----:B------:R-:W-:Y:S01]  /*0140*/  ISETP.NE.AND P1, PT, R12, -0x1, PT ;  /* 0xffffffff0c00780c */ /* 0x000fe20003f25270 */
[----:B------:R-:W0:Y:S01]  /*0150*/  LDC R30, c[0x0][0x2d4] ;  /* 0x0000b500ff1e7b82 */ /* 0x000e220000000800 */
[----:B------:R-:W-:Y:S01]  /*0160*/  IMAD.WIDE R2, R11, 0x80, RZ ;  /* 0x000000800b027825 */ /* 0x000fe200078e02ff */
[----:B------:R-:W1:Y:S03]  /*0170*/  S2R R13, SR_TID.X ;  /* 0x00000000000d7919 */ /* 0x000e660000002100 */
[----:B------:R-:W-:Y:S01]  /*0180*/  IMAD.MOV.U32 R27, RZ, RZ, RZ ;  /* 0x000000ffff1b7224 */ /* 0x000fe200078e00ff */
[----:B------:R-:W-:Y:S01]  /*0190*/  SEL R10, R2, RZ, P0 ;  /* 0x000000ff020a7207 */ /* 0x000fe20000000000 */
[----:B------:R-:W2:Y:S01]  /*01a0*/  S2R R28, SR_CTAID.Z ;  /* 0x00000000001c7919 */ /* 0x000ea20000002700 */
[----:B------:R-:W3:Y:S01]  /*01b0*/  LDC R0, c[0x0][0x270] ;  /* 0x00009c00ff007b82 */ /* 0x000ee20000000800 */
[----:B------:R-:W-:-:S03]  /*01c0*/  SEL R21, R3, RZ, P0 ;  /* 0x000000ff03157207 */ /* 0x000fc60000000000 */
[----:B------:R-:W-:Y:S02]  /*01d0*/  @!P1 SHF.R.S32.HI R5, RZ, 0x1f, R11 ;  /* 0x0000001fff059819 */ /* 0x000fe4000001140b */
[----:B------:R-:W-:Y:S02]  /*01e0*/  @P1 MOV R25, R12 ;  /* 0x0000000c00191202 */ /* 0x000fe40000000f00 */
[----:B------:R-:W4:Y:S08]  /*01f0*/  @!P1 LDC.64 R14, c[0x0][0x418] ;  /* 0x00010600ff0e9b82 */ /* 0x000f300000000a00 */
[----:B------:R-:W5:Y:S01]  /*0200*/  @P1 LDC.64 R18, c[0x0][0x420] ;  /* 0x00010800ff121b82 */ /* 0x000f620000000a00 */
[----:B0-----:R-:W-:-:S07]  /*0210*/  IMAD.WIDE R16, R11, R30, RZ ;  /* 0x0000001e0b107225 */ /* 0x001fce00078e02ff */
[----:B------:R-:W0:Y:S08]  /*0220*/  @P1 LDC.64 R22, c[0x0][0x298] ;  /* 0x0000a600ff161b82 */ /* 0x000e300000000a00 */
[----:B------:R-:W1:Y:S01]  /*0230*/  LDC R9, c[0x0][0x2dc] ;  /* 0x0000b700ff097b82 */ /* 0x000e620000000800 */
[----:B----4-:R-:W-:-:S04]  /*0240*/  @!P1 IMAD R4, R5, R14, RZ ;  /* 0x0000000e05049224 */ /* 0x010fc800078e02ff */
[C---:B------:R-:W-:Y:S02]  /*0250*/  @!P1 IMAD R15, R11.reuse, R15, R4 ;  /* 0x0000000f0b0f9224 */ /* 0x040fe400078e0204 */
[----:B------:R-:W-:-:S04]  /*0260*/  @!P1 IMAD.WIDE.U32 R4, R11, R14, RZ ;  /* 0x0000000e0b049225 */ /* 0x000fc800078e00ff */
[----:B-----5:R-:W-:-:S04]  /*0270*/  @P1 IMAD.WIDE.U32 R2, R12, R18, RZ ;  /* 0x000000120c021225 */ /* 0x020fc800078e00ff */
[C---:B------:R-:W-:Y:S01]  /*0280*/  @P1 IMAD R7, R12.reuse, R19, R3 ;  /* 0x000000130c071224 */ /* 0x040fe200078e0203 */
[----:B---3--:R-:W-:Y:S01]  /*0290*/  SHF.R.S32.HI R3, RZ, 0x1f, R0 ;  /* 0x0000001fff037819 */ /* 0x008fe20000011400 */
[----:B------:R-:W-:Y:S01]  /*02a0*/  IMAD R14, R17, R0, RZ ;  /* 0x00000000110e7224 */ /* 0x000fe200078e02ff */
[----:B------:R-:W-:Y:S01]  /*02b0*/  @!P1 IADD3 R7, R5, R15, RZ ;  /* 0x0000000f05079210 */ /* 0x000fe20007ffe0ff */
[----:B0-----:R-:W-:-:S04]  /*02c0*/  @P1 IMAD.WIDE.U32 R56, R12, R22, RZ ;  /* 0x000000160c381225 */ /* 0x001fc800078e00ff */
[C---:B------:R-:W-:Y:S02]  /*02d0*/  IMAD R19, R16.reuse, R3, R14 ;  /* 0x0000000310137224 */ /* 0x040fe400078e020e */
[----:B------:R-:W-:-:S04]  /*02e0*/  IMAD.WIDE.U32 R16, R16, R0, RZ ;  /* 0x0000000010107225 */ /* 0x000fc800078e00ff */
[----:B------:R-:W-:Y:S02]  /*02f0*/  @P1 IMAD.MOV.U32 R8, RZ, RZ, R2 ;  /* 0x000000ffff081224 */ /* 0x000fe400078e0002 */
[----:B------:R-:W-:Y:S01]  /*0300*/  IMAD.IADD R2, R17, 0x1, R19 ;  /* 0x0000000111027824 */ /* 0x000fe200078e0213 */
[----:B-1----:R-:W-:Y:S01]  /*0310*/  SHF.R.S32.HI R19, RZ, 0x1f, R9 ;  /* 0x0000001fff137819 */ /* 0x002fe20000011409 */
[----:B------:R-:W-:Y:S01]  /*0320*/  @P1 IMAD R3, R12, R23, R57 ;  /* 0x000000170c031224 */ /* 0x000fe200078e0239 */
[----:B------:R-:W-:Y:S01]  /*0330*/  IADD3 R23, P0, R29, R10, RZ ;  /* 0x0000000a1d177210 */ /* 0x000fe20007f1e0ff */
[----:B------:R-:W-:Y:S01]  /*0340*/  IMAD.WIDE R14, R0, R9, RZ ;  /* 0x00000009000e7225 */ /* 0x000fe200078e02ff */
[----:B------:R-:W-:-:S03]  /*0350*/  SHF.R.S32.HI R10, RZ, 0x1f, R29 ;  /* 0x0000001fff0a7819 */ /* 0x000fc6000001141d */
[----:B------:R-:W-:Y:S01]  /*0360*/  IMAD R18, R2, R9, RZ ;  /* 0x0000000902127224 */ /* 0x000fe200078e02ff */
[----:B--2---:R-:W-:Y:S07]  /*0370*/  @P1 BRA `(.L_x_1025) ;  /* 0x00000000001c1947 */ /* 0x004fee0003800000 */
[----:B------:R-:W0:Y:S01]  /*0380*/  LDC.64 R24, c[0x0][0x290] ;  /* 0x0000a400ff187b82 */ /* 0x000e220000000a00 */
[----:B------:R-:W-:-:S05]  /*0390*/  SHF.R.S32.HI R3, RZ, 0x1f, R11 ;  /* 0x0000001fff037819 */ /* 0x000fca000001140b */
[-C--:B0-----:R-:W-:Y:S02]  /*03a0*/  IMAD R2, R3, R24.reuse, RZ ;  /* 0x0000001803027224 */ /* 0x081fe400078e02ff */
[----:B------:R-:W-:-:S04]  /*03b0*/  IMAD.WIDE.U32 R56, R11, R24, RZ ;  /* 0x000000180b387225 */ /* 0x000fc800078e00ff */
[----:B------:R-:W-:Y:S02]  /*03c0*/  IMAD R3, R11, R25, R2 ;  /* 0x000000190b037224 */ /* 0x000fe400078e0202 */
[----:B------:R-:W-:Y:S02]  /*03d0*/  IMAD.MOV.U32 R25, RZ, RZ, -0x1 ;  /* 0xffffffffff197424 */ /* 0x000fe400078e00ff */
[----:B------:R-:W-:-:S07]  /*03e0*/  IMAD.IADD R3, R57, 0x1, R3 ;  /* 0x0000000139037824 */ /* 0x000fce00078e0203 */
.L_x_1025:
[----:B------:R-:W-:Y:S01]  /*03f0*/  ULDC.U8 UR6, c[0x0][0x3d8] ;  /* 0x0000f60000067ab9 */ /* 0x000fe20000000000 */
[----:B------:R-:W-:Y:S01]  /*0400*/  IMAD.X R5, R10, 0x1, R21, P0 ;  /* 0x000000010a057824 */ /* 0x000fe200000e0615 */
[----:B------:R-:W-:Y:S01]  /*0410*/  ISETP.NE.AND P0, PT, RZ, UR6, PT ;  /* 0x00000006ff007c0c */ /* 0x000fe2000bf05270 */
[----:B------:R-:W-:Y:S01]  /*0420*/  IMAD R2, R15, R25, RZ ;  /* 0x000000190f027224 */ /* 0x000fe200078e02ff */
[----:B------:R-:W-:Y:S01]  /*0430*/  @!P1 MOV R8, R4 ;  /* 0x0000000400089202 */ /* 0x000fe20000000f00 */
[----:B------:R-:W-:Y:S02]  /*0440*/  IMAD R31, R19, R16, R18 ;  /* 0x00000010131f7224 */ /* 0x000fe400078e0212 */
[----:B------:R-:W-:Y:S02]  /*0450*/  IMAD R27, R14, R27, R2 ;  /* 0x0000001b0e1b7224 */ /* 0x000fe400078e0202 */
[----:B------:R-:W-:Y:S02]  /*0460*/  IMAD R2, R5, R14, RZ ;  /* 0x0000000e05027224 */ /* 0x000fe400078e02ff */
[----:B------:R-:W-:-:S04]  /*0470*/  IMAD.WIDE.U32 R16, R16, R9, RZ ;  /* 0x0000000910107225 */ /* 0x000fc800078e00ff */
[----:B------:R-:W-:-:S04]  /*0480*/  IMAD.WIDE.U32 R18, R14, R25, RZ ;  /* 0x000000190e127225 */ /* 0x000fc800078e00ff */
[----:B------:R-:W-:Y:S01]  /*0490*/  IMAD R21, R28, R9, RZ ;  /* 0x000000091c157224 */ /* 0x000fe200078e02ff */
[----:B------:R-:W-:Y:S01]  /*04a0*/  SEL R18, R16, R18, !P1 ;  /* 0x0000001210127207 */ /* 0x000fe20004800000 */
[----:B------:R-:W-:-:S04]  /*04b0*/  IMAD.WIDE.U32 R4, R23, R14, RZ ;  /* 0x0000000e17047225 */ /* 0x000fc800078e00ff */
[----:B------:R-:W-:Y:S01]  /*04c0*/  IMAD R23, R15, R23, R2 ;  /* 0x000000170f177224 */ /* 0x000fe200078e0202 */
[----:B------:R-:W-:Y:S01]  /*04d0*/  SHF.R.S32.HI R2, RZ, 0x1f, R28 ;  /* 0x0000001fff027819 */ /* 0x000fe2000001141c */
[----:B------:R-:W-:Y:S01]  /*04e0*/  IMAD.IADD R31, R17, 0x1, R31 ;  /* 0x00000001111f7824 */ /* 0x000fe200078e021f */
[----:B------:R-:W-:Y:S01]  /*04f0*/  @P1 IADD3 R31, R19, R27, RZ ;  /* 0x0000001b131f1210 */ /* 0x000fe20007ffe0ff */
[----:B------:R-:W-:Y:S01]  /*0500*/  IMAD.IADD R16, R5, 0x1, R23 ;  /* 0x0000000105107824 */ /* 0x000fe200078e0217 */
[----:B------:R-:W-:Y:S01]  /*0510*/  SHF.R.S32.HI R15, RZ, 0x1f, R21 ;  /* 0x0000001fff0f7819 */ /* 0x000fe20000011415 */
[----:B------:R-:W-:Y:S06]  /*0520*/  @!P0 BRA `(.L_x_1026) ;  /* 0x00000000001c8947 */ /* 0x000fec0003800000 */
[----:B------:R-:W0:Y:S01]  /*0530*/  LDC R14, c[0x0][0x2c0] ;  /* 0x0000b000ff0e7b82 */ /* 0x000e220000000800 */
[----:B------:R-:W-:-:S04]  /*0540*/  @!P1 IMAD R12, R11, R30, RZ ;  /* 0x0000001e0b0c9224 */ /* 0x000fc800078e02ff */
[----:B------:R-:W-:-:S03]  /*0550*/  IMAD R12, R11, 0x80, R12 ;  /* 0x000000800b0c7824 */ /* 0x000fc600078e020c */
[----:B------:R-:W0:Y:S02]  /*0560*/  LDC R17, c[0x0][0x2e4] ;  /* 0x0000b900ff117b82 */ /* 0x000e240000000800 */
[----:B0-----:R-:W-:-:S05]  /*0570*/  LEA R11, R14, R17, 0x7 ;  /* 0x000000110e0b7211 */ /* 0x001fca00078e38ff */
[----:B------:R-:W-:Y:S01]  /*0580*/  IMAD R30, R11, R28, R12 ;  /* 0x0000001c0b1e7224 */ /* 0x000fe200078e020c */
[----:B------:R-:W-:Y:S06]  /*0590*/  BRA `(.L_x_1027) ;  /* 0x0000000000087947 */ /* 0x000fec0003800000 */
.L_x_1026:
[----:B------:R-:W-:-:S04]  /*05a0*/  IMAD R11, R11, R0, R28 ;  /* 0x000000000b0b7224 */ /* 0x000fc800078e021c */
[----:B------:R-:W-:-:S07]  /*05b0*/  IMAD R30, R11, R30, RZ ;  /* 0x0000001e0b1e7224 */ /* 0x000fce00078e02ff */
.L_x_1027:
[----:B------:R-:W-:Y:S01]  /*05c0*/  SHF.R.S32.HI R12, RZ, 0x1f, R13 ;  /* 0x0000001fff0c7819 */ /* 0x000fe2000001140d */
[----:B------:R-:W-:Y:S01]  /*05d0*/  IMAD R0, R0, R9, RZ ;  /* 0x0000000900007224 */ /* 0x000fe200078e02ff */
[----:B------:R-:W-:Y:S01]  /*05e0*/  ULDC.64 UR10, c[0x0][0x420] ;  /* 0x00010800000a7ab9 */ /* 0x000fe20000000a00 */
[----:B------:R-:W-:Y:S01]  /*05f0*/  ULDC.64 UR12, c[0x0][0x298] ;  /* 0x0000a600000c7ab9 */ /* 0x000fe20000000a00 */
[CC--:B------:R-:W-:Y:S01]  /*0600*/  LEA.HI R61, R12.reuse, R13.reuse, RZ, 0x3 ;  /* 0x0000000d0c3d7211 */ /* 0x0c0fe200078f18ff */
[----:B------:R-:W-:Y:S01]  /*0610*/  ULDC.64 UR8, c[0x0][0x428] ;  /* 0x00010a0000087ab9 */ /* 0x000fe20000000a00 */
[----:B------:R-:W-:Y:S01]  /*0620*/  LEA.HI R5, R12, R13, RZ, 0x4 ;  /* 0x0000000d0c057211 */ /* 0x000fe200078f20ff */
[----:B------:R-:W-:Y:S01]  /*0630*/  ULDC.64 UR6, c[0x0][0x400] ;  /* 0x0001000000067ab9 */ /* 0x000fe20000000a00 */
[----:B------:R-:W-:Y:S01]  /*0640*/  LOP3.LUT R12, R61, 0x1ffffff8, RZ, 0xc0, !PT ;  /* 0x1ffffff83d0c7812 */ /* 0x000fe200078ec0ff */
[----:B------:R-:W-:Y:S01]  /*0650*/  BSSY B0, `(.L_x_1028) ;  /* 0x0000041000007945 */ /* 0x000fe20003800000 */
[----:B------:R-:W-:-:S02]  /*0660*/  LOP3.LUT R14, R5, 0x3ffffff0, RZ, 0xc0, !PT ;  /* 0x3ffffff0050e7812 */ /* 0x000fc400078ec0ff */
[----:B------:R-:W-:Y:S02]  /*0670*/  CS2R R24, SRZ ;  /* 0x0000000000187805 */ /* 0x000fe4000001ff00 */
[----:B------:R-:W-:Y:S01]  /*0680*/  SHF.R.S32.HI R11, RZ, 0x4, R5 ;  /* 0x00000004ff0b7819 */ /* 0x000fe20000011405 */
[C---:B------:R-:W-:Y:S01]  /*0690*/  IMAD.IADD R12, R13.reuse, 0x1, -R12 ;  /* 0x000000010d0c7824 */ /* 0x040fe200078e0a0c */
[----:B------:R-:W-:Y:S01]  /*06a0*/  SHF.R.S32.HI R61, RZ, 0x3, R61 ;  /* 0x00000003ff3d7819 */ /* 0x000fe2000001143d */
[----:B------:R-:W-:Y:S01]  /*06b0*/  IMAD.IADD R14, R13, 0x1, -R14 ;  /* 0x000000010d0e7824 */ /* 0x000fe200078e0a0e */
[----:B------:R-:W-:Y:S02]  /*06c0*/  CS2R R22, SRZ ;  /* 0x0000000000167805 */ /* 0x000fe4000001ff00 */
[----:B------:R-:W-:Y:S02]  /*06d0*/  CS2R R26, SRZ ;  /* 0x00000000001a7805 */ /* 0x000fe4000001ff00 */
[----:B------:R-:W-:Y:S01]  /*06e0*/  SHF.L.U32 R54, R12, 0x3, RZ ;  /* 0x000000030c367819 */ /* 0x000fe200000006ff */
[----:B------:R-:W-:Y:S01]  /*06f0*/  IMAD.SHL.U32 R5, R14, 0x4, RZ ;  /* 0x000000040e057824 */ /* 0x000fe200078e00ff */
[----:B------:R-:W-:Y:S01]  /*0700*/  IADD3 R12, P0, P1, R4, R18, R21 ;  /* 0x00000012040c7210 */ /* 0x000fe2000791e015 */
[----:B------:R-:W-:Y:S01]  /*0710*/  IMAD R18, R10, UR10, RZ ;  /* 0x0000000a0a127c24 */ /* 0x000fe2000f8e02ff */
[----:B------:R-:W-:Y:S01]  /*0720*/  SHF.R.S32.HI R55, RZ, 0x1f, R54 ;  /* 0x0000001fff377819 */ /* 0x000fe20000011436 */
[----:B------:R-:W-:Y:S01]  /*0730*/  IMAD R11, R11, R0, R5 ;  /* 0x000000000b0b7224 */ /* 0x000fe200078e0205 */
[----:B------:R-:W-:Y:S01]  /*0740*/  IADD3.X R14, R16, R31, R15, P0, P1 ;  /* 0x0000001f100e7210 */ /* 0x000fe200007e240f */
[C---:B------:R-:W-:Y:S01]  /*0750*/  IMAD R18, R29.reuse, UR11, R18 ;  /* 0x0000000b1d127c24 */ /* 0x040fe2000f8e0212 */
[----:B------:R-:W-:Y:S01]  /*0760*/  CS2R R16, SRZ ;  /* 0x0000000000107805 */ /* 0x000fe2000001ff00 */
[----:B------:R-:W-:Y:S01]  /*0770*/  IMAD.WIDE.U32 R4, R29, UR10, R54 ;  /* 0x0000000a1d047c25 */ /* 0x000fe2000f8e0036 */
[----:B------:R-:W-:-:S02]  /*0780*/  IADD3 R9, P0, R11, R12, RZ ;  /* 0x0000000c0b097210 */ /* 0x000fc40007f1e0ff */
[----:B------:R-:W-:Y:S02]  /*0790*/  CS2R R12, SRZ ;  /* 0x00000000000c7805 */ /* 0x000fe4000001ff00 */
[----:B------:R-:W-:Y:S01]  /*07a0*/  CS2R R20, SRZ ;  /* 0x0000000000147805 */ /* 0x000fe2000001ff00 */
[----:B------:R-:W-:Y:S01]  /*07b0*/  IMAD R10, R10, UR12, RZ ;  /* 0x0000000c0a0a7c24 */ /* 0x000fe2000f8e02ff */
[----:B------:R-:W-:Y:S02]  /*07c0*/  IADD3 R32, P1, R8, R4, RZ ;  /* 0x0000000408207210 */ /* 0x000fe40007f3e0ff */
[----:B------:R-:W-:Y:S01]  /*07d0*/  LEA.HI.X.SX32 R8, R11, R14, 0x1, P0 ;  /* 0x0000000e0b087211 */ /* 0x000fe200000f0eff */
[----:B------:R-:W-:Y:S01]  /*07e0*/  IMAD.IADD R11, R6, 0x1, -R29 ;  /* 0x00000001060b7824 */ /* 0x000fe200078e0a1d */
[----:B------:R-:W-:Y:S01]  /*07f0*/  IADD3.X R33, R7, R5, R18, P1, !PT ;  /* 0x0000000507217210 */ /* 0x000fe20000ffe412 */
[----:B------:R-:W-:Y:S01]  /*0800*/  IMAD.WIDE.U32 R4, R29, UR12, R54 ;  /* 0x0000000c1d047c25 */ /* 0x000fe2000f8e0036 */
[----:B------:R-:W-:-:S02]  /*0810*/  LEA R52, P2, R9, UR6, 0x2 ;  /* 0x0000000609347c11 */ /* 0x000fc4000f8410ff */
[----:B------:R-:W-:Y:S02]  /*0820*/  CS2R R14, SRZ ;  /* 0x00000000000e7805 */ /* 0x000fe4000001ff00 */
[CC--:B------:R-:W-:Y:S01]  /*0830*/  ISETP.GE.AND P0, PT, R61.reuse, R11.reuse, PT ;  /* 0x0000000b3d00720c */ /* 0x0c0fe20003f06270 */
[----:B------:R-:W-:Y:S01]  /*0840*/  IMAD R7, R2, UR8, RZ ;  /* 0x0000000802077c24 */ /* 0x000fe2000f8e02ff */
[----:B------:R-:W-:Y:S01]  /*0850*/  IADD3 R6, R61, 0x20, RZ ;  /* 0x000000203d067810 */ /* 0x000fe20007ffe0ff */
[----:B------:R-:W-:Y:S01]  /*0860*/  IMAD R10, R29, UR13, R10 ;  /* 0x0000000d1d0a7c24 */ /* 0x000fe2000f8e020a */
[----:B------:R-:W-:Y:S01]  /*0870*/  IADD3 R56, P3, R56, R4, RZ ;  /* 0x0000000438387210 */ /* 0x000fe20007f7e0ff */
[C---:B------:R-:W-:Y:S01]  /*0880*/  IMAD R35, R28.reuse, UR9, R7 ;  /* 0x000000091c237c24 */ /* 0x040fe2000f8e0207 */
[----:B------:R-:W-:Y:S01]  /*0890*/  LEA.HI.X R53, R9, UR7, R8, 0x2, P2 ;  /* 0x0000000709357c11 */ /* 0x000fe200090f1408 */
[----:B------:R-:W-:Y:S01]  /*08a0*/  IMAD.WIDE.U32 R32, R28, UR8, R32 ;  /* 0x000000081c207c25 */ /* 0x000fe2000f8e0020 */
[----:B------:R-:W-:-:S02]  /*08b0*/  ISETP.GE.AND P1, PT, R6, R11, PT ;  /* 0x0000000b0600720c */ /* 0x000fc40003f26270 */
[----:B------:R-:W-:Y:S02]  /*08c0*/  CS2R R6, SRZ ;  /* 0x0000000000067805 */ /* 0x000fe4000001ff00 */
[----:B------:R-:W-:Y:S02]  /*08d0*/  IADD3.X R57, R3, R5, R10, P3, !PT ;  /* 0x0000000503397210 */ /* 0x000fe40001ffe40a */
[----:B------:R-:W-:Y:S02]  /*08e0*/  CS2R R4, SRZ ;  /* 0x0000000000047805 */ /* 0x000fe4000001ff00 */
[----:B------:R-:W-:Y:S02]  /*08f0*/  CS2R R8, SRZ ;  /* 0x0000000000087805 */ /* 0x000fe4000001ff00 */
[----:B------:R-:W-:Y:S02]  /*0900*/  CS2R R10, SRZ ;  /* 0x00000000000a7805 */ /* 0x000fe4000001ff00 */
[----:B------:R-:W-:-:S02]  /*0910*/  CS2R R18, SRZ ;  /* 0x0000000000127805 */ /* 0x000fc4000001ff00 */
[----:B------:R-:W-:Y:S01]  /*0920*/  SHF.R.S32.HI R60, RZ, 0x1f, R61 ;  /* 0x0000001fff3c7819 */ /* 0x000fe2000001143d */
[----:B------:R-:W-:Y:S02]  /*0930*/  VIADD R3, R54, 0x40 ;  /* 0x0000004036037836 */ /* 0x000fe40000000000 */
[----:B------:R-:W-:Y:S01]  /*0940*/  IMAD.IADD R35, R33, 0x1, R35 ;  /* 0x0000000121237824 */ /* 0x000fe200078e0223 */
[----:B------:R-:W-:Y:S06]  /*0950*/  @P0 BRA `(.L_x_1029) ;  /* 0x0000000000400947 */ /* 0x000fec0003800000 */
[----:B------:R-:W-:Y:S01]  /*0960*/  IMAD R38, R60, UR10, RZ ;  /* 0x0000000a3c267c24 */ /* 0x000fe2000f8e02ff */
[C---:B------:R-:W-:Y:S01]  /*0970*/  IADD3 R39, R54.reuse, 0x80, RZ ;  /* 0x0000008036277810 */ /* 0x040fe20007ffe0ff */
[----:B------:R-:W-:Y:S01]  /*0980*/  IMAD.MOV.U32 R34, RZ, RZ, R32 ;  /* 0x000000ffff227224 */ /* 0x000fe200078e0020 */
[----:B------:R-:W-:Y:S01]  /*0990*/  ULDC UR6, c[0x0][0x2d0] ;  /* 0x0000b40000067ab9 */ /* 0x000fe20000000800 */
[----:B------:R-:W-:Y:S01]  /*09a0*/  IMAD R31, R61, UR11, R38 ;  /* 0x0000000b3d1f7c24 */ /* 0x000fe2000f8e0226 */
[----:B------:R-:W-:Y:S01]  /*09b0*/  ISETP.GE.AND P4, PT, R39, UR6, PT ;  /* 0x0000000627007c0c */ /* 0x000fe2000bf86270 */
[----:B------:R-:W-:Y:S01]  /*09c0*/  IMAD.WIDE.U32 R36, R61, UR10, R34 ;  /* 0x0000000a3d247c25 */ /* 0x000fe2000f8e0022 */
[----:B------:R-:W-:Y:S01]  /*09d0*/  ISETP.GE.AND P2, PT, R54, UR6, PT ;  /* 0x0000000636007c0c */ /* 0x000fe2000bf46270 */
[----:B------:R-:W-:Y:S01]  /*09e0*/  ULDC.64 UR8, c[0x0][0x3e0] ;  /* 0x0000f80000087ab9 */ /* 0x000fe20000000a00 */
[----:B------:R-:W-:Y:S01]  /*09f0*/  ISETP.GE.AND P3, PT, R3, UR6, PT ;  /* 0x0000000603007c0c */ /* 0x000fe2000bf66270 */
[----:B------:R-:W-:Y:S01]  /*0a00*/  IMAD.IADD R31, R37, 0x1, R31 ;  /* 0x00000001251f7824 */ /* 0x000fe200078e021f */
[----:B------:R-:W-:-:S04]  /*0a10*/  LEA R38, P5, R36, UR8, 0x1 ;  /* 0x0000000824267c11 */ /* 0x000fc8000f8a08ff */
[----:B------:R-:W-:-:S05]  /*0a20*/  LEA.HI.X R39, R36, UR9, R31, 0x1, P5 ;  /* 0x0000000924277c11 */ /* 0x000fca000a8f0c1f */
[----:B------:R0:W5:Y:S04]  /*0a30*/  @!P2 LDG.E.128 R4, desc[UR4][R38.64] ;  /* 0x000000042604a981 */ /* 0x000168000c1e1d00 */
[----:B------:R0:W5:Y:S04]  /*0a40*/  @!P3 LDG.E.128 R8, desc[UR4][R38.64+0x80] ;  /* 0x000080042608b981 */ /* 0x000168000c1e1d00 */
[----:B------:R0:W5:Y:S02]  /*0a50*/  @!P4 LDG.E.128 R20, desc[UR4][R38.64+0x100] ;  /* 0x000100042614c981 */ /* 0x000164000c1e1d00 */
.L_x_1029:
[----:B------:R-:W-:Y:S05]  /*0a60*/  BSYNC B0 ;  /* 0x0000000000007941 */ /* 0x000fea0003800000 */
.L_x_1028:
[----:B------:R-:W-:Y:S04]  /*0a70*/  BSSY B0, `(.L_x_1030) ;  /* 0x0000014000007945 */ /* 0x000fe80003800000 */
[----:B------:R-:W-:Y:S05]  /*0a80*/  @P1 BRA `(.L_x_1031) ;  /* 0x0000000000481947 */ /* 0x000fea0003800000 */
[----:B------:R-:W-:Y:S01]  /*0a90*/  IADD3 R31, P2, R61, 0x20, RZ ;  /* 0x000000203d1f7810 */ /* 0x000fe20007f5e0ff */
[----:B------:R-:W-:Y:S01]  /*0aa0*/  VIADD R36, R54, 0x80 ;  /* 0x0000008036247836 */ /* 0x000fe20000000000 */
[----:B------:R-:W-:Y:S01]  /*0ab0*/  ULDC UR6, c[0x0][0x2d0] ;  /* 0x0000b40000067ab9 */ /* 0x000fe20000000800 */
[----:B------:R-:W-:Y:S01]  /*0ac0*/  ULDC.64 UR8, c[0x0][0x3e0] ;  /* 0x0000f80000087ab9 */ /* 0x000fe20000000a00 */
[----:B------:R-:W-:Y:S02]  /*0ad0*/  IADD3.X R33, RZ, R60, RZ, P2, !PT ;  /* 0x0000003cff217210 */ /* 0x000fe400017fe4ff */
[----:B------:R-:W-:Y:S02]  /*0ae0*/  ISETP.GE.AND P5, PT, R36, UR6, PT ;  /* 0x0000000624007c0c */ /* 0x000fe4000bfa6270 */
[----:B------:R-:W-:Y:S01]  /*0af0*/  ISETP.GE.AND P3, PT, R54, UR6, PT ;  /* 0x0000000636007c0c */ /* 0x000fe2000bf66270 */
[----:B------:R-:W-:Y:S01]  /*0b00*/  IMAD R34, R33, UR10, RZ ;  /* 0x0000000a21227c24 */ /* 0x000fe2000f8e02ff */
[----:B------:R-:W-:Y:S01]  /*0b10*/  ISETP.GE.AND P4, PT, R3, UR6, PT ;  /* 0x0000000603007c0c */ /* 0x000fe2000bf86270 */
[----:B------:R-:W-:-:S02]  /*0b20*/  IMAD.MOV.U32 R33, RZ, RZ, R35 ;  /* 0x000000ffff217224 */ /* 0x000fc400078e0023 */
[----:B------:R-:W-:-:S04]  /*0b30*/  IMAD.WIDE.U32 R32, R31, UR10, R32 ;  /* 0x0000000a1f207c25 */ /* 0x000fc8000f8e0020 */
[----:B------:R-:W-:Y:S01]  /*0b40*/  IMAD R31, R31, UR11, R34 ;  /* 0x0000000b1f1f7c24 */ /* 0x000fe2000f8e0222 */
[----:B------:R-:W-:-:S04]  /*0b50*/  LEA R34, P2, R32, UR8, 0x1 ;  /* 0x0000000820227c11 */ /* 0x000fc8000f8408ff */
[----:B------:R-:W-:-:S04]  /*0b60*/  IADD3 R31, R33, R31, RZ ;  /* 0x0000001f211f7210 */ /* 0x000fc80007ffe0ff */
[----:B------:R-:W-:-:S05]  /*0b70*/  LEA.HI.X R35, R32, UR9, R31, 0x1, P2 ;  /* 0x0000000920237c11 */ /* 0x000fca00090f0c1f */
[----:B------:R1:W5:Y:S04]  /*0b80*/  @!P3 LDG.E.128 R12, desc[UR4][R34.64] ;  /* 0x00000004220cb981 */ /* 0x000368000c1e1d00 */
[----:B------:R1:W5:Y:S04]  /*0b90*/  @!P4 LDG.E.128 R16, desc[UR4][R34.64+0x80] ;  /* 0x000080042210c981 */ /* 0x000368000c1e1d00 */
[----:B------:R1:W5:Y:S02]  /*0ba0*/  @!P5 LDG.E.128 R24, desc[UR4][R34.64+0x100] ;  /* 0x000100042218d981 */ /* 0x000364000c1e1d00 */
.L_x_1031:
[----:B------:R-:W-:Y:S05]  /*0bb0*/  BSYNC B0 ;  /* 0x0000000000007941 */ /* 0x000fea0003800000 */
.L_x_1030:
[----:B------:R-:W-:Y:S01]  /*0bc0*/  ULDC.64 UR6, c[0x0][0x2a0] ;  /* 0x0000a80000067ab9 */ /* 0x000fe20000000a00 */
[----:B------:R-:W-:Y:S01]  /*0bd0*/  BSSY B0, `(.L_x_1032) ;  /* 0x000001e000007945 */ /* 0x000fe20003800000 */
[----:B------:R-:W-:Y:S01]  /*0be0*/  IMAD R31, R2, UR6, RZ ;  /* 0x00000006021f7c24 */ /* 0x000fe2000f8e02ff */
[----:B------:R-:W-:Y:S01]  /*0bf0*/  CS2R R32, SRZ ;  /* 0x0000000000207805 */ /* 0x000fe2000001ff00 */
[C---:B------:R-:W-:Y:S01]  /*0c00*/  IMAD.WIDE.U32 R56, R28.reuse, UR6, R56 ;  /* 0x000000061c387c25 */ /* 0x040fe2000f8e0038 */
[----:B-1----:R-:W-:Y:S02]  /*0c10*/  CS2R R34, SRZ ;  /* 0x0000000000227805 */ /* 0x002fe4000001ff00 */
[----:B------:R-:W-:Y:S02]  /*0c20*/  CS2R R36, SRZ ;  /* 0x0000000000247805 */ /* 0x000fe4000001ff00 */
[----:B0-----:R-:W-:Y:S01]  /*0c30*/  CS2R R38, SRZ ;  /* 0x0000000000267805 */ /* 0x001fe2000001ff00 */
[----:B------:R-:W-:-:S02]  /*0c40*/  IMAD R59, R28, UR7, R31 ;  /* 0x000000071c3b7c24 */ /* 0x000fc4000f8e021f */
[----:B------:R-:W-:Y:S01]  /*0c50*/  IMAD.IADD R2, R29, 0x1, R30 ;  /* 0x000000011d027824 */ /* 0x000fe200078e021e */
[----:B------:R-:W-:Y:S02]  /*0c60*/  CS2R R28, SRZ ;  /* 0x00000000001c7805 */ /* 0x000fe4000001ff00 */
[----:B------:R-:W-:Y:S01]  /*0c70*/  CS2R R30, SRZ ;  /* 0x00000000001e7805 */ /* 0x000fe2000001ff00 */
[----:B------:R-:W-:Y:S01]  /*0c80*/  IMAD.MOV.U32 R44, RZ, RZ, RZ ;  /* 0x000000ffff2c7224 */ /* 0x000fe200078e00ff */
[----:B------:R-:W-:Y:S01]  /*0c90*/  IADD3 R59, R57, R59, RZ ;  /* 0x0000003b393b7210 */ /* 0x000fe20007ffe0ff */
[----:B------:R-:W-:Y:S06]  /*0ca0*/  @P0 BRA `(.L_x_1033) ;  /* 0x0000000000400947 */ /* 0x000fec0003800000 */
[----:B------:R-:W-:Y:S01]  /*0cb0*/  IMAD R42, R60, UR12, RZ ;  /* 0x0000000c3c2a7c24 */ /* 0x000fe2000f8e02ff */
[----:B------:R-:W-:Y:S01]  /*0cc0*/  ULDC UR8, c[0x0][0x2d0] ;  /* 0x0000b40000087ab9 */ /* 0x000fe20000000800 */
[C---:B------:R-:W-:Y:S01]  /*0cd0*/  VIADD R45, R54.reuse, 0x80 ;  /* 0x00000080362d7836 */ /* 0x040fe20000000000 */
[----:B------:R-:W-:Y:S01]  /*0ce0*/  ISETP.GE.AND P2, PT, R54, UR8, PT ;  /* 0x0000000836007c0c */ /* 0x000fe2000bf46270 */
[----:B------:R-:W-:Y:S01]  /*0cf0*/  IMAD.MOV.U32 R58, RZ, RZ, R56 ;  /* 0x000000ffff3a7224 */ /* 0x000fe200078e0038 */
[----:B------:R-:W-:Y:S01]  /*0d00*/  ISETP.GE.AND P3, PT, R3, UR8, PT ;  /* 0x0000000803007c0c */ /* 0x000fe2000bf66270 */
[----:B------:R-:W-:Y:S01]  /*0d10*/  IMAD R43, R61, UR13, R42 ;  /* 0x0000000d3d2b7c24 */ /* 0x000fe2000f8e022a */
[----:B------:R-:W-:Y:S01]  /*0d20*/  ISETP.GE.AND P4, PT, R45, UR8, PT ;  /* 0x000000082d007c0c */ /* 0x000fe2000bf86270 */
[----:B------:R-:W-:Y:S01]  /*0d30*/  IMAD.WIDE.U32 R40, R61, UR12, R58 ;  /* 0x0000000c3d287c25 */ /* 0x000fe2000f8e003a */
[----:B------:R-:W-:-:S04]  /*0d40*/  ULDC.64 UR6, c[0x0][0x280] ;  /* 0x0000a00000067ab9 */ /* 0x000fc80000000a00 */
[----:B------:R-:W-:Y:S02]  /*0d50*/  IADD3 R41, R41, R43, RZ ;  /* 0x0000002b29297210 */ /* 0x000fe40007ffe0ff */
[----:B------:R-:W-:-:S04]  /*0d60*/  LEA R42, P0, R40, UR6, 0x1 ;  /* 0x00000006282a7c11 */ /* 0x000fc8000f8008ff */
[----:B------:R-:W-:-:S05]  /*0d70*/  LEA.HI.X R43, R40, UR7, R41, 0x1, P0 ;  /* 0x00000007282b7c11 */ /* 0x000fca00080f0c29 */
[----:B------:R0:W5:Y:S04]  /*0d80*/  @!P2 LDG.E.128 R28, desc[UR4][R42.64] ;  /* 0x000000042a1ca981 */ /* 0x000168000c1e1d00 */
[----:B------:R0:W5:Y:S04]  /*0d90*/  @!P3 LDG.E.128 R32, desc[UR4][R42.64+0x80] ;  /* 0x000080042a20b981 */ /* 0x000168000c1e1d00 */
[----:B------:R0:W5:Y:S02]  /*0da0*/  @!P4 LDG.E.128 R36, desc[UR4][R42.64+0x100] ;  /* 0x000100042a24c981 */ /* 0x000164000c1e1d00 */
.L_x_1033:
[----:B------:R-:W-:Y:S05]  /*0db0*/  BSYNC B0 ;  /* 0x0000000000007941 */ /* 0x000fea0003800000 */
.L_x_1032:
[----:B------:R-:W-:Y:S01]  /*0dc0*/  BSSY B0, `(.L_x_1034) ;  /* 0x000001a000007945 */ /* 0x000fe20003800000 */
[----:B------:R-:W-:Y:S02]  /*0dd0*/  CS2R R40, SRZ ;  /* 0x0000000000287805 */ /* 0x000fe4000001ff00 */
[----:B0-----:R-:W-:Y:S01]  /*0de0*/  CS2R R42, SRZ ;  /* 0x00000000002a7805 */ /* 0x001fe2000001ff00 */
[----:B------:R-:W-:Y:S01]  /*0df0*/  IMAD.MOV.U32 R45, RZ, RZ, RZ ;  /* 0x000000ffff2d7224 */ /* 0x000fe200078e00ff */
[----:B------:R-:W-:Y:S02]  /*0e00*/  CS2R R46, SRZ ;  /* 0x00000000002e7805 */ /* 0x000fe4000001ff00 */
[----:B------:R-:W-:Y:S02]  /*0e10*/  CS2R R48, SRZ ;  /* 0x0000000000307805 */ /* 0x000fe4000001ff00 */
[----:B------:R-:W-:Y:S01]  /*0e20*/  CS2R R50, SRZ ;  /* 0x0000000000327805 */ /* 0x000fe2000001ff00 */
[----:B------:R-:W-:Y:S06]  /*0e30*/  @P1 BRA `(.L_x_1035) ;  /* 0x0000000000481947 */ /* 0x000fec0003800000 */
[----:B------:R-:W-:Y:S01]  /*0e40*/  IADD3 R55, P0, R61, 0x20, RZ ;  /* 0x000000203d377810 */ /* 0x000fe20007f1e0ff */
[----:B------:R-:W-:Y:S01]  /*0e50*/  ULDC UR6, c[0x0][0x2d0] ;  /* 0x0000b40000067ab9 */ /* 0x000fe20000000800 */
[----:B------:R-:W-:Y:S02]  /*0e60*/  MOV R58, R56 ;  /* 0x00000038003a7202 */ /* 0x000fe40000000f00 */
[C---:B------:R-:W-:Y:S01]  /*0e70*/  ISETP.GE.AND P1, PT, R54.reuse, UR6, PT ;  /* 0x0000000636007c0c */ /* 0x040fe2000bf26270 */
[----:B------:R-:W-:Y:S01]  /*0e80*/  IMAD.X R57, RZ, RZ, R60, P0 ;  /* 0x000000ffff397224 */ /* 0x000fe200000e063c */
[----:B------:R-:W-:Y:S01]  /*0e90*/  ISETP.GE.AND P2, PT, R3, UR6, PT ;  /* 0x0000000603007c0c */ /* 0x000fe2000bf46270 */
[----:B------:R-:W-:Y:S02]  /*0ea0*/  VIADD R54, R54, 0x80 ;  /* 0x0000008036367836 */ /* 0x000fe40000000000 */
[----:B------:R-:W-:Y:S02]  /*0eb0*/  IMAD R56, R57, UR12, RZ ;  /* 0x0000000c39387c24 */ /* 0x000fe4000f8e02ff */
[----:B------:R-:W-:Y:S01]  /*0ec0*/  IMAD.WIDE.U32 R58, R55, UR12, R58 ;  /* 0x0000000c373a7c25 */ /* 0x000fe2000f8e003a */
[----:B------:R-:W-:Y:S01]  /*0ed0*/  ISETP.GE.AND P3, PT, R54, UR6, PT ;  /* 0x0000000636007c0c */ /* 0x000fe2000bf66270 */
[----:B------:R-:W-:-:S02]  /*0ee0*/  ULDC.64 UR6, c[0x0][0x280] ;  /* 0x0000a00000067ab9 */ /* 0x000fc40000000a00 */
[----:B------:R-:W-:Y:S01]  /*0ef0*/  IMAD R55, R55, UR13, R56 ;  /* 0x0000000d37377c24 */ /* 0x000fe2000f8e0238 */
[----:B------:R-:W-:-:S04]  /*0f00*/  LEA R54, P0, R58, UR6, 0x1 ;  /* 0x000000063a367c11 */ /* 0x000fc8000f8008ff */
[----:B------:R-:W-:-:S04]  /*0f10*/  IADD3 R3, R59, R55, RZ ;  /* 0x000000373b037210 */ /* 0x000fc80007ffe0ff */
[----:B------:R-:W-:-:S05]  /*0f20*/  LEA.HI.X R55, R58, UR7, R3, 0x1, P0 ;  /* 0x000000073a377c11 */ /* 0x000fca00080f0c03 */
[----:B------:R0:W5:Y:S04]  /*0f30*/  @!P1 LDG.E.128 R40, desc[UR4][R54.64] ;  /* 0x0000000436289981 */ /* 0x000168000c1e1d00 */
[----:B------:R0:W5:Y:S04]  /*0f40*/  @!P2 LDG.E.128 R48, desc[UR4][R54.64+0x80] ;  /* 0x000080043630a981 */ /* 0x000168000c1e1d00 */
[----:B------:R0:W5:Y:S02]  /*0f50*/  @!P3 LDG.E.128 R44, desc[UR4][R54.64+0x100] ;  /* 0x00010004362cb981 */ /* 0x000164000c1e1d00 */
.L_x_1035:
[----:B------:R-:W-:Y:S05]  /*0f60*/  BSYNC B0 ;  /* 0x0000000000007941 */ /* 0x000fea0003800000 */
.L_x_1034:
[----:B-----5:R-:W-:Y:S01]  /*0f70*/  LOP3.LUT R3, R4, 0xffff0000, RZ, 0xc0, !PT ;  /* 0xffff000004037812 */ /* 0x020fe200078ec0ff */
[----:B------:R-:W-:Y:S01]  /*0f80*/  IMAD.U32 R56, R30, 0x10000, RZ ;  /* 0x000100001e387824 */ /* 0x000fe200078e00ff */
[----:B0-----:R-:W-:Y:S01]  /*0f90*/  LOP3.LUT R54, R28, 0xffff0000, RZ, 0xc0, !PT ;  /* 0xffff00001c367812 */ /* 0x001fe200078ec0ff */
[----:B------:R-:W-:Y:S01]  /*0fa0*/  ULDC.64 UR6, c[0x0][0x478] ;  /* 0x00011e0000067ab9 */ /* 0x000fe20000000a00 */
[C---:B------:R-:W-:Y:S02]  /*0fb0*/  LOP3.LUT R57, R12.reuse, 0xffff0000, RZ, 0xc0, !PT ;  /* 0xffff00000c397812 */ /* 0x040fe400078ec0ff */
[----:B------:R-:W-:Y:S01]  /*0fc0*/  SHF.L.U32 R12, R12, 0x10, RZ ;  /* 0x000000100c0c7819 */ /* 0x000fe200000006ff */
[----:B------:R-:W-:Y:S01]  /*0fd0*/  FMUL.FTZ R54, R3, R54 ;  /* 0x0000003603367220 */ /* 0x000fe20000410000 */
[----:B------:R-:W-:Y:S01]  /*0fe0*/  IMAD.U32 R3, R4, 0x10000, RZ ;  /* 0x0001000004037824 */ /* 0x000fe200078e00ff */
[----:B------:R-:W-:Y:S02]  /*0ff0*/  SHF.L.U32 R4, R28, 0x10, RZ ;  /* 0x000000101c047819 */ /* 0x000fe400000006ff */
[----:B------:R-:W-:-:S03]  /*1000*/  SHF.L.U32 R28, R29, 0x10, RZ ;  /* 0x000000101d1c7819 */ /* 0x000fc600000006ff */
[----:B------:R-:W-:Y:S01]  /*1010*/  FFMA.FTZ R54, R3, R4, R54 ;  /* 0x0000000403367223 */ /* 0x000fe20000010036 */
[C---:B------:R-:W-:Y:S01]  /*1020*/  IMAD.U32 R3, R5.reuse, 0x10000, RZ ;  /* 0x0001000005037824 */ /* 0x040fe200078e00ff */
[----:B------:R-:W-:Y:S02]  /*1030*/  LOP3.LUT R4, R5, 0xffff0000, RZ, 0xc0, !PT ;  /* 0xffff000005047812 */ /* 0x000fe400078ec0ff */
[----:B------:R-:W-:Y:S01]  /*1040*/  LOP3.LUT R5, R29, 0xffff0000, RZ, 0xc0, !PT ;  /* 0xffff00001d057812 */ /* 0x000fe200078ec0ff */
[----:B------:R-:W-:Y:S01]  /*1050*/  FFMA.FTZ R55, R3, R28, R54 ;  /* 0x0000001c03377223 */ /* 0x000fe20000010036 */
[C---:B------:R-:W-:Y:S01]  /*1060*/  IMAD.U32 R3, R6.reuse, 0x10000, RZ ;  /* 0x0001000006037824 */ /* 0x040fe200078e00ff */
[----:B------:R-:W-:Y:S02]  /*1070*/  LOP3.LUT R28, R6, 0xffff0000, RZ, 0xc0, !PT ;  /* 0xffff0000061c7812 */ /* 0x000fe400078ec0ff */
[----:B------:R-:W-:Y:S01]  /*1080*/  FFMA.FTZ R4, R4, R5, R55 ;  /* 0x0000000504047223 */ /* 0x000fe20000010037 */
[C---:B------:R-:W-:Y:S01]  /*1090*/  SHF.L.U32 R29, R7.reuse, 0x10, RZ ;  /* 0x00000010071d7819 */ /* 0x040fe200000006ff */
[----:B------:R-:W-:Y:S01]  /*10a0*/  IMAD.U32 R5, R8, 0x10000, RZ ;  /* 0x0001000008057824 */ /* 0x000fe200078e00ff */
[----:B------:R-:W-:Y:S01]  /*10b0*/  LOP3.LUT R6, R7, 0xffff0000, RZ, 0xc0, !PT ;  /* 0xffff000007067812 */ /* 0x000fe200078ec0ff */
[----:B------:R-:W-:Y:S01]  /*10c0*/  FFMA.FTZ R55, R3, R56, R4 ;  /* 0x0000003803377223 */ /* 0x000fe20000010004 */
[----:B------:R-:W-:Y:S01]  /*10d0*/  LOP3.LUT R7, R30, 0xffff0000, RZ, 0xc0, !PT ;  /* 0xffff00001e077812 */ /* 0x000fe200078ec0ff */
[----:B------:R-:W-:Y:S01]  /*10e0*/  IMAD.U32 R30, R32, 0x10000, RZ ;  /* 0x00010000201e7824 */ /* 0x000fe200078e00ff */
[----:B------:R-:W-:-:S02]  /*10f0*/  SHF.L.U32 R54, R31, 0x10, RZ ;  /* 0x000000101f367819 */ /* 0x000fc400000006ff */
[----:B------:R-:W-:Y:S01]  /*1100*/  LOP3.LUT R31, R31, 0xffff0000, RZ, 0xc0, !PT ;  /* 0xffff00001f1f7812 */ /* 0x000fe200078ec0ff */
[----:B------:R-:W-:Y:S01]  /*1110*/  FFMA.FTZ R56, R28, R7, R55 ;  /* 0x000000071c387223 */ /* 0x000fe20000010037 */
[----:B------:R-:W-:Y:S02]  /*1120*/  LOP3.LUT R4, R8, 0xffff0000, RZ, 0xc0, !PT ;  /* 0xffff000008047812 */ /* 0x000fe400078ec0ff */
[----:B------:R-:W-:Y:S01]  /*1130*/  LOP3.LUT R7, R32, 0xffff0000, RZ, 0xc0, !PT ;  /* 0xffff000020077812 */ /* 0x000fe200078ec0ff */
[----:B------:R-:W-:Y:S01]  /*1140*/  FFMA.FTZ R55, R29, R54, R56 ;  /* 0x000000361d377223 */ /* 0x000fe20000010038 */
[----:B------:R-:W-:Y:S01]  /*1150*/  LOP3.LUT R56, R40, 0xffff0000, RZ, 0xc0, !PT ;  /* 0xffff000028387812 */ /* 0x000fe200078ec0ff */
[----:B------:R-:W-:Y:S01]  /*1160*/  IMAD.U32 R54, R10, 0x10000, RZ ;  /* 0x000100000a367824 */ /* 0x000fe200078e00ff */
[----:B------:R-:W-:Y:S01]  /*1170*/  SHF.L.U32 R3, R9, 0x10, RZ ;  /* 0x0000001009037819 */ /* 0x000fe200000006ff */
[----:B------:R-:W-:Y:S01]  /*1180*/  FFMA.FTZ R6, R6, R31, R55 ;  /* 0x0000001f06067223 */ /* 0x000fe20000010037 */
[----:B------:R-:W-:Y:S01]  /*1190*/  SHF.L.U32 R28, R33, 0x10, RZ ;  /* 0x00000010211c7819 */ /* 0x000fe200000006ff */
[----:B------:R-:W-:Y:S01]  /*11a0*/  FMUL.FTZ R56, R56, R57 ;  /* 0x0000003938387220 */ /* 0x000fe20000410000 */
[----:B------:R-:W-:Y:S01]  /*11b0*/  IMAD.U32 R57, R40, 0x10000, RZ ;  /* 0x0001000028397824 */ /* 0x000fe200078e00ff */
[----:B------:R-:W-:Y:S01]  /*11c0*/  SHF.L.U32 R40, R13, 0x10, RZ ;  /* 0x000000100d287819 */ /* 0x000fe200000006ff */
[----:B------:R-:W-:Y:S01]  /*11d0*/  FFMA.FTZ R5, R5, R30, R6 ;  /* 0x0000001e05057223 */ /* 0x000fe20000010006 */
[----:B------:R-:W-:Y:S01]  /*11e0*/  LOP3.LUT R13, R13, 0xffff0000, RZ, 0xc0, !PT ;  /* 0xffff00000d0d7812 */ /* 0x000fe200078ec0ff */
[----:B------:R-:W-:Y:S01]  /*11f0*/  FFMA.FTZ R12, R57, R12, R56 ;  /* 0x0000000c390c7223 */ /* 0x000fe20000010038 */
[C---:B------:R-:W-:Y:S01]  /*1200*/  IMAD.U32 R57, R41.reuse, 0x10000, RZ ;  /* 0x0001000029397824 */ /* 0x040fe200078e00ff */
[----:B------:R-:W-:Y:S01]  /*1210*/  LOP3.LUT R41, R41, 0xffff0000, RZ, 0xc0, !PT ;  /* 0xffff000029297812 */ /* 0x000fe200078ec0ff */
[----:B------:R-:W-:Y:S01]  /*1220*/  FFMA.FTZ R4, R4, R7, R5 ;  /* 0x0000000704047223 */ /* 0x000fe20000010005 */
[----:B------:R-:W-:Y:S01]  /*1230*/  SHF.L.U32 R6, R16, 0x10, RZ ;  /* 0x0000001010067819 */ /* 0x000fe200000006ff */
[----:B------:R-:W-:Y:S01]  /*1240*/  FFMA.FTZ R12, R57, R40, R12 ;  /* 0x00000028390c7223 */ /* 0x000fe2000001000c */
[C---:B------:R-:W-:Y:S01]  /*1250*/  SHF.L.U32 R40, R14.reuse, 0x10, RZ ;  /* 0x000000100e287819 */ /* 0x040fe200000006ff */
[----:B------:R-:W-:Y:S01]  /*1260*/  FFMA.FTZ R3, R3, R28, R4 ;  /* 0x0000001c03037223 */ /* 0x000fe20000010004 */
[----:B------:R-:W-:Y:S01]  /*1270*/  LOP3.LUT R14, R14, 0xffff0000, RZ, 0xc0, !PT ;  /* 0xffff00000e0e7812 */ /* 0x000fe200078ec0ff */
[----:B------:R-:W-:Y:S01]  /*1280*/  FFMA.FTZ R12, R41, R13, R12 ;  /* 0x0000000d290c7223 */ /* 0x000fe2000001000c */
[----:B------:R-:W-:Y:S01]  /*1290*/  IMAD.U32 R13, R42, 0x10000, RZ ;  /* 0x000100002a0d7824 */ /* 0x000fe200078e00ff */
[----:B------:R-:W-:Y:S01]  /*12a0*/  LOP3.LUT R5, R48, 0xffff0000, RZ, 0xc0, !PT ;  /* 0xffff000030057812 */ /* 0x000fe200078ec0ff */
[----:B------:R-:W-:Y:S01]  /*12b0*/  IMAD.U32 R4, R49, 0x10000, RZ ;  /* 0x0001000031047824 */ /* 0x000fe200078e00ff */
[----:B------:R-:W-:Y:S01]  /*12c0*/  LOP3.LUT R7, R16, 0xffff0000, RZ, 0xc0, !PT ;  /* 0xffff000010077812 */ /* 0x000fe200078ec0ff */
[----:B------:R-:W-:Y:S01]  /*12d0*/  FFMA.FTZ R12, R13, R40, R12 ;  /* 0x000000280d0c7223 */ /* 0x000fe2000001000c */
[----:B------:R-:W-:-:S02]  /*12e0*/  LOP3.LUT R13, R42, 0xffff0000, RZ, 0xc0, !PT ;  /* 0xffff00002a0d7812 */ /* 0x000fc400078ec0ff */
[----:B------:R-:W-:Y:S02]  /*12f0*/  LOP3.LUT R8, R9, 0xffff0000, RZ, 0xc0, !PT ;  /* 0xffff000009087812 */ /* 0x000fe400078ec0ff */
[----:B------:R-:W-:Y:S01]  /*1300*/  LOP3.LUT R33, R33, 0xffff0000, RZ, 0xc0, !PT ;  /* 0xffff000021217812 */ /* 0x000fe200078ec0ff */
[----:B------:R-:W-:Y:S01]  /*1310*/  FFMA.FTZ R12, R13, R14, R12 ;  /* 0x0000000e0d0c7223 */ /* 0x000fe2000001000c */
[----:B------:R-:W-:Y:S01]  /*1320*/  SHF.L.U32 R14, R15, 0x10, RZ ;  /* 0x000000100f0e7819 */ /* 0x000fe200000006ff */
[C---:B------:R-:W-:Y:S01]  /*1330*/  IMAD.U32 R13, R43.reuse, 0x10000, RZ ;  /* 0x000100002b0d7824 */ /* 0x040fe200078e00ff */
[----:B------:R-:W-:Y:S01]  /*1340*/  LOP3.LUT R43, R43, 0xffff0000, RZ, 0xc0, !PT ;  /* 0xffff00002b2b7812 */ /* 0x000fe200078ec0ff */
[----:B------:R-:W-:Y:S01]  /*1350*/  FFMA.FTZ R3, R8, R33, R3 ;  /* 0x0000002108037223 */ /* 0x000fe20000010003 */
[----:B------:R-:W-:Y:S01]  /*1360*/  LOP3.LUT R15, R15, 0xffff0000, RZ, 0xc0, !PT ;  /* 0xffff00000f0f7812 */ /* 0x000fe200078ec0ff */
[----:B------:R-:W-:Y:S01]  /*1370*/  FFMA.FTZ R12, R13, R14, R12 ;  /* 0x0000000e0d0c7223 */ /* 0x000fe2000001000c */
[----:B------:R-:W-:Y:S01]  /*1380*/  IMAD.U32 R13, R48, 0x10000, RZ ;  /* 0x00010000300d7824 */ /* 0x000fe200078e00ff */
[----:B------:R-:W-:Y:S01]  /*1390*/  LOP3.LUT R9, R10, 0xffff0000, RZ, 0xc0, !PT ;  /* 0xffff00000a097812 */ /* 0x000fe200078ec0ff */
[----:B------:R-:W-:-:S02]  /*13a0*/  IMAD.U32 R14, R38, 0x10000, RZ ;  /* 0x00010000260e7824 */ /* 0x000fc400078e00ff */
[----:B------:R-:W-:Y:S01]  /*13b0*/  FFMA.FTZ R12, R43, R15, R12 ;  /* 0x0000000f2b0c7223 */ /* 0x000fe2000001000c */
[C---:B------:R-:W-:Y:S02]  /*13c0*/  SHF.L.U32 R29, R11.reuse, 0x10, RZ ;  /* 0x000000100b1d7819 */ /* 0x040fe400000006ff */
[----:B------:R-:W-:Y:S01]  /*13d0*/  LOP3.LUT R10, R11, 0xffff0000, RZ, 0xc0, !PT ;  /* 0xffff00000b0a7812 */ /* 0x000fe200078ec0ff */
[----:B------:R-:W-:Y:S01]  /*13e0*/  FFMA.FTZ R6, R13, R6, R12 ;  /* 0x000000060d067223 */ /* 0x000fe2000001000c */
[----:B------:R-:W-:Y:S01]  /*13f0*/  SHF.L.U32 R12, R17, 0x10, RZ ;  /* 0x00000010110c7819 */ /* 0x000fe200000006ff */
[----:B------:R-:W-:Y:S01]  /*1400*/  IMAD.U32 R11, R34, 0x10000, RZ ;  /* 0x00010000220b7824 */ /* 0x000fe200078e00ff */
[----:B------:R-:W-:Y:S01]  /*1410*/  LOP3.LUT R49, R49, 0xffff0000, RZ, 0xc0, !PT ;  /* 0xffff000031317812 */ /* 0x000fe200078ec0ff */
[----:B------:R-:W-:Y:S01]  /*1420*/  FFMA.FTZ R5, R5, R7, R6 ;  /* 0x0000000705057223 */ /* 0x000fe20000010006 */
[----:B------:R-:W-:Y:S01]  /*1430*/  LOP3.LUT R16, R17, 0xffff0000, RZ, 0xc0, !PT ;  /* 0xffff000011107812 */ /* 0x000fe200078ec0ff */
[----:B------:R-:W-:Y:S01]  /*1440*/  FFMA.FTZ R54, R54, R11, R3 ;  /* 0x0000000b36367223 */ /* 0x000fe20000010003 */
[----:B------:R-:W-:Y:S01]  /*1450*/  LOP3.LUT R32, R34, 0xffff0000, RZ, 0xc0, !PT ;  /* 0xffff000022207812 */ /* 0x000fe200078ec0ff */
[----:B------:R-:W-:Y:S01]  /*1460*/  FFMA.FTZ R4, R4, R12, R5 ;  /* 0x0000000c04047223 */ /* 0x000fe20000010005 */
[----:B------:R-:W-:Y:S01]  /*1470*/  SHF.L.U32 R34, R35, 0x10, RZ ;  /* 0x0000001023227819 */ /* 0x000fe200000006ff */
[C---:B------:R-:W-:Y:S01]  /*1480*/  IMAD.U32 R5, R50.reuse, 0x10000, RZ ;  /* 0x0001000032057824 */ /* 0x040fe200078e00ff */
[----:B------:R-:W-:Y:S01]  /*1490*/  LOP3.LUT R11, R50, 0xffff0000, RZ, 0xc0, !PT ;  /* 0xffff0000320b7812 */ /* 0x000fe200078ec0ff */
[----:B------:R-:W-:Y:S01]  /*14a0*/  FFMA.FTZ R4, R49, R16, R4 ;  /* 0x0000001031047223 */ /* 0x000fe20000010004 */
[----:B------:R-:W-:-:S02]  /*14b0*/  IMAD.U32 R6, R18, 0x10000, RZ ;  /* 0x0001000012067824 */ /* 0x000fc400078e00ff */
[----:B------:R-:W-:Y:S01]  /*14c0*/  FFMA.FTZ R32, R9, R32, R54 ;  /* 0x0000002009207223 */ /* 0x000fe20000010036 */
[----:B------:R-:W-:Y:S01]  /*14d0*/  LOP3.LUT R9, R18, 0xffff0000, RZ, 0xc0, !PT ;  /* 0xffff000012097812 */ /* 0x000fe200078ec0ff */
[----:B------:R-:W-:Y:S01]  /*14e0*/  IMAD.U32 R7, R20, 0x10000, RZ ;  /* 0x0001000014077824 */ /* 0x000fe200078e00ff */
[----:B------:R-:W-:Y:S01]  /*14f0*/  LOP3.LUT R35, R35, 0xffff0000, RZ, 0xc0, !PT ;  /* 0xffff000023237812 */ /* 0x000fe200078ec0ff */
[----:B------:R-:W-:Y:S01]  /*1500*/  FFMA.FTZ R6, R5, R6, R4 ;  /* 0x0000000605067223 */ /* 0x000fe20000010004 */
[----:B------:R-:W-:Y:S01]  /*1510*/  FFMA.FTZ R29, R29, R34, R32 ;  /* 0x000000221d1d7223 */ /* 0x000fe20000010020 */
[----:B------:R-:W-:Y:S01]  /*1520*/  SHF.L.U32 R3, R51, 0x10, RZ ;  /* 0x0000001033037819 */ /* 0x000fe200000006ff */
[----:B------:R-:W-:Y:S01]  /*1530*/  IMAD.U32 R5, R22, 0x10000, RZ ;  /* 0x0001000016057824 */ /* 0x000fe200078e00ff */
[----:B------:R-:W-:Y:S01]  /*1540*/  SHF.L.U32 R17, R19, 0x10, RZ ;  /* 0x0000001013117819 */ /* 0x000fe200000006ff */
[----:B------:R-:W-:Y:S01]  /*1550*/  FFMA.FTZ R18, R11, R9, R6 ;  /* 0x000000090b127223 */ /* 0x000fe20000010006 */
[----:B------:R-:W-:Y:S01]  /*1560*/  FFMA.FTZ R16, R10, R35, R29 ;  /* 0x000000230a107223 */ /* 0x000fe2000001001d */
        /* <DEDUP_REMOVED lines=9> */
[----:B------:R-:W-:-:S02]  /*1600*/  SHF.L.U32 R16, R24, 0x10, RZ ;  /* 0x0000001018107819 */ /* 0x000fc400000006ff */
[----:B------:R-:W-:Y:S01]  /*1610*/  SHF.L.U32 R8, R21, 0x10, RZ ;  /* 0x0000001015087819 */ /* 0x000fe200000006ff */
        /* <DEDUP_REMOVED lines=8> */
[----:B------:R-:W0:Y:S01]  /*16a0*/  S2R R9, SR_TID.X ;  /* 0x0000000000097919 */ /* 0x000e220000002100 */
[----:B------:R-:W-:Y:S01]  /*16b0*/  LOP3.LUT R12, R37, 0xffff0000, RZ, 0xc0, !PT ;  /* 0xffff0000250c7812 */ /* 0x000fe200078ec0ff */
[----:B------:R-:W-:Y:S01]  /*16c0*/  FFMA.FTZ R3, R44, R24, R3 ;  /* 0x000000182c037223 */ /* 0x000fe20000010003 */
[----:B------:R-:W-:-:S02]  /*16d0*/  SHF.L.U32 R7, R25, 0x10, RZ ;  /* 0x0000001019077819 */ /* 0x000fc400000006ff */
        /* <DEDUP_REMOVED lines=18> */
[----:B------:R-:W-:-:S02]  /*1800*/  LOP3.LUT R23, R23, 0xffff0000, RZ, 0xc0, !PT ;  /* 0xffff000017177812 */ /* 0x000fc400078ec0ff */
[----:B------:R-:W-:Y:S01]  /*1810*/  LOP3.LUT R6, R39, 0xffff0000, RZ, 0xc0, !PT ;  /* 0xffff000027067812 */ /* 0x000fe200078ec0ff */
[----:B------:R-:W-:Y:S01]  /*1820*/  FFMA.FTZ R3, R46, R26, R3 ;  /* 0x0000001a2e037223 */ /* 0x000fe20000010003 */
[C---:B------:R-:W-:Y:S02]  /*1830*/  SHF.L.U32 R5, R27.reuse, 0x10, RZ ;  /* 0x000000101b057819 */ /* 0x040fe400000006ff */
[----:B------:R-:W-:Y:S01]  /*1840*/  LOP3.LUT R27, R27, 0xffff0000, RZ, 0xc0, !PT ;  /* 0xffff00001b1b7812 */ /* 0x000fe200078ec0ff */
[----:B------:R-:W-:Y:S01]  /*1850*/  FFMA.FTZ R4, R23, R6, R4 ;  /* 0x0000000617047223 */ /* 0x000fe20000010004 */
[----:B------:R-:W-:Y:S01]  /*1860*/  LOP3.LUT R6, R47, 0xffff0000, RZ, 0xc0, !PT ;  /* 0xffff00002f067812 */ /* 0x000fe200078ec0ff */
[----:B------:R-:W-:Y:S01]  /*1870*/  FFMA.FTZ R5, R8, R5, R3 ;  /* 0x0000000508057223 */ /* 0x000fe20000010003 */
[----:B0-----:R-:W-:Y:S02]  /*1880*/  LOP3.LUT P0, RZ, R9, 0x7, RZ, 0xc0, !PT ;  /* 0x0000000709ff7812 */ /* 0x001fe4000780c0ff */
[----:B------:R-:W0:Y:S01]  /*1890*/  SHFL.BFLY PT, R3, R4, 0x4, 0x1f ;  /* 0x0c801f0004037f89 */ /* 0x000e2200000e0000 */
[----:B------:R-:W-:-:S05]  /*18a0*/  FFMA.FTZ R5, R6, R27, R5 ;  /* 0x0000001b06057223 */ /* 0x000fca0000010005 */
[----:B------:R-:W1:Y:S01]  /*18b0*/  SHFL.BFLY PT, R8, R5, 0x4, 0x1f ;  /* 0x0c801f0005087f89 */ /* 0x000e6200000e0000 */
[----:B0-----:R-:W-:-:S05]  /*18c0*/  FADD.FTZ R3, R4, R3 ;  /* 0x0000000304037221 */ /* 0x001fca0000010000 */
[----:B------:R-:W0:Y:S01]  /*18d0*/  SHFL.BFLY PT, R6, R3, 0x2, 0x1f ;  /* 0x0c401f0003067f89 */ /* 0x000e2200000e0000 */
[----:B-1----:R-:W-:Y:S01]  /*18e0*/  FADD.FTZ R8, R5, R8 ;  /* 0x0000000805087221 */ /* 0x002fe20000010000 */
[----:B------:R-:W-:Y:S01]  /*18f0*/  LEA.HI R5, P1, R9, R2, RZ, 0x1d ;  /* 0x0000000209057211 */ /* 0x000fe2000783e8ff */
[----:B------:R-:W-:-:S03]  /*1900*/  IMAD.SHL.U32 R9, R0, 0x4, RZ ;  /* 0x0000000400097824 */ /* 0x000fc600078e00ff */
[----:B------:R-:W1:Y:S01]  /*1910*/  SHFL.BFLY PT, R7, R8, 0x2, 0x1f ;  /* 0x0c401f0008077f89 */ /* 0x000e6200000e0000 */
[----:B0-----:R-:W-:-:S05]  /*1920*/  FADD.FTZ R11, R3, R6 ;  /* 0x00000006030b7221 */ /* 0x001fca0000010000 */
[----:B------:R-:W0:Y:S01]  /*1930*/  SHFL.BFLY PT, R10, R11, 0x1, 0x1f ;  /* 0x0c201f000b0a7f89 */ /* 0x000e2200000e0000 */
[----:B-1----:R-:W-:Y:S01]  /*1940*/  FADD.FTZ R7, R8, R7 ;  /* 0x0000000708077221 */ /* 0x002fe20000010000 */
[----:B------:R-:W-:-:S04]  /*1950*/  IADD3 R8, R9, 0x10, R9 ;  /* 0x0000001009087810 */ /* 0x000fc80007ffe009 */
[----:B------:R-:W1:Y:S01]  /*1960*/  SHFL.BFLY PT, R6, R7, 0x1, 0x1f ;  /* 0x0c201f0007067f89 */ /* 0x000e6200000e0000 */
[----:B0-----:R-:W-:Y:S01]  /*1970*/  @!P0 FADD.FTZ R4, R11, R10 ;  /* 0x0000000a0b048221 */ /* 0x001fe20000010000 */
[----:B------:R-:W-:Y:S01]  /*1980*/  LEA.HI.X.SX32 R10, R2, RZ, 0x1, P1 ;  /* 0x000000ff020a7211 */ /* 0x000fe200008f0eff */
[----:B------:R-:W-:Y:S01]  /*1990*/  IMAD.WIDE R2, R9, 0x10, R52 ;  /* 0x0000001009027825 */ /* 0x000fe200078e0234 */
[----:B------:R-:W-:Y:S01]  /*19a0*/  LEA R12, P1, R5, UR6, 0x2 ;  /* 0x00000006050c7c11 */ /* 0x000fe2000f8210ff */
[----:B------:R-:W-:Y:S01]  /*19b0*/  ULDC UR6, c[0x0][0x384] ;  /* 0x0000e10000067ab9 */ /* 0x000fe20000000800 */
[----:B------:R-:W-:Y:S01]  /*19c0*/  IADD3 R11, R9, R8, RZ ;  /* 0x00000008090b7210 */ /* 0x000fe20007ffe0ff */
[----:B-1----:R-:W-:Y:S01]  /*19d0*/  FADD.FTZ R6, R7, R6 ;  /* 0x0000000607067221 */ /* 0x002fe20000010000 */
[----:B------:R-:W-:Y:S01]  /*19e0*/  LEA.HI.X R13, R5, UR7, R10, 0x2, P1 ;  /* 0x00000007050d7c11 */ /* 0x000fe200088f140a */
[----:B------:R-:W-:Y:S01]  /*19f0*/  @!P0 FMUL.FTZ R15, R4, UR6 ;  /* 0x00000006040f8c20 */ /* 0x000fe20008410000 */
[----:B------:R-:W-:-:S04]  /*1a00*/  IMAD.WIDE R4, R0, 0x40, R2 ;  /* 0x0000004000047825 */ /* 0x000fc800078e0202 */
[----:B------:R-:W-:Y:S01]  /*1a10*/  FMUL.FTZ R17, R6, UR6 ;  /* 0x0000000606117c20 */ /* 0x000fe20008410000 */
[----:B------:R-:W-:Y:S01]  /*1a20*/  @!P0 STG.E desc[UR4][R12.64], R15 ;  /* 0x0000000f0c008986 */ /* 0x000fe2000c101904 */
[----:B------:R-:W-:-:S03]  /*1a30*/  IMAD.WIDE R8, R8, 0x10, R52 ;  /* 0x0000001008087825 */ /* 0x000fc600078e0234 */
[----:B------:R-:W-:Y:S01]  /*1a40*/  @!P0 STG.E desc[UR4][R12.64+0x80], R17 ;  /* 0x000080110c008986 */ /* 0x000fe2000c101904 */
[----:B------:R-:W-:-:S03]  /*1a50*/  IMAD.WIDE R6, R0, 0x40, R4 ;  /* 0x0000004000067825 */ /* 0x000fc600078e0204 */
[----:B------:R-:W-:Y:S01]  /*1a60*/  STG.E.128 desc[UR4][R52.64], RZ ;  /* 0x000000ff34007986 */ /* 0x000fe2000c101d04 */
[----:B------:R-:W-:-:S03]  /*1a70*/  IMAD.WIDE R10, R11, 0x10, R52 ;  /* 0x000000100b0a7825 */ /* 0x000fc600078e0234 */
[----:B------:R-:W-:Y:S04]  /*1a80*/  STG.E.128 desc[UR4][R2.64], RZ ;  /* 0x000000ff02007986 */ /* 0x000fe8000c101d04 */
        /* <DEDUP_REMOVED lines=9> */
[----:B------:R-:W-:Y:S01]  /*1b20*/  STG.E.128 desc[UR4][R10.64+0x100], RZ ;  /* 0x000100ff0a007986 */ /* 0x000fe2000c101d04 */
[----:B------:R-:W-:Y:S05]  /*1b30*/  EXIT ;  /* 0x000000000000794d */ /* 0x000fea0003800000 */
.L_x_1036:
        /* <DEDUP_REMOVED lines=12> */
.L_x_1608:


//--------------------- .text._ZN5flash27flash_bwd_convert_dq_kernelI23Flash_bwd_kernel_traitsILi192ELi64ELi64ELi8ELi4ELi2ELi2ELb0ELb0EN7cutlass10bfloat16_tE19Flash_kernel_traitsILi192ELi64ELi64ELi8ES3_EEEEvNS_16Flash_bwd_paramsEi --------------------------
	.section	.text._ZN5flash27flash_bwd_convert_dq_kernelI23Flash_bwd_kernel_traitsILi192ELi64ELi64ELi8ELi4ELi2ELi2ELb0ELb0EN7cutlass10bfloat16_tE19Flash_kernel_traitsILi192ELi64ELi64ELi8ES3_EEEEvNS_16Flash_bwd_paramsEi,"ax",@progbits
	.align	128
        .global         _ZN5flash27flash_bwd_convert_dq_kernelI23Flash_bwd_kernel_traitsILi192ELi64ELi64ELi8ELi4ELi2ELi2ELb0ELb0EN7cutlass10bfloat16_tE19Flash_kernel_traitsILi192ELi64ELi64ELi8ES3_EEEEvNS_16Flash_bwd_paramsEi
        .type           _ZN5flash27flash_bwd_convert_dq_kernelI23Flash_bwd_kernel_traitsILi192ELi64ELi64ELi8ELi4ELi2ELi2ELb0ELb0EN7cutlass10bfloat16_tE19Flash_kernel_traitsILi192ELi64ELi64ELi8ES3_EEEEvNS_16Flash_bwd_paramsEi,@function
        .size           _ZN5flash27flash_bwd_convert_dq_kernelI23Flash_bwd_kernel_traitsILi192ELi64ELi64ELi8ELi4ELi2ELi2ELb0ELb0EN7cutlass10bfloat16_tE19Flash_kernel_traitsILi192ELi64ELi64ELi8ES3_EEEEvNS_16Flash_bwd_paramsEi,(.L_x_1609 - _ZN5flash27flash_bwd_convert_dq_kernelI23Flash_bwd_kernel_traitsILi192ELi64ELi64ELi8ELi4ELi2ELi2ELb0ELb0EN7cutlass10bfloat16_tE19Flash_kernel_traitsILi192ELi64ELi64ELi8ES3_EEEEvNS_16Flash_bwd_paramsEi)
        .other          _ZN5flash27flash_bwd_convert_dq_kernelI23Flash_bwd_kernel_traitsILi192ELi64ELi64ELi8ELi4ELi2ELi2ELb0ELb0EN7cutlass10bfloat16_tE19Flash_kernel_traitsILi192ELi64ELi64ELi8ES3_EEEEvNS_16Flash_bwd_paramsEi,@"STO_CUDA_ENTRY STV_DEFAULT"
_ZN5flash27flash_bwd_convert_dq_kernelI23Flash_bwd_kernel_traitsILi192ELi64ELi64ELi8ELi4ELi2ELi2ELb0ELb0EN7cutlass10bfloat16_tE19Flash_kernel_traitsILi192ELi64ELi64ELi8ES3_EEEEvNS_16Flash_bwd_paramsEi:
.text._ZN5flash27flash_bwd_convert_dq_kernelI23Flash_bwd_kernel_traitsILi192ELi64ELi64ELi8ELi4ELi2ELi2ELb0ELb0EN7cutlass10bfloat16_tE19Flash_kernel_traitsILi192ELi64ELi64ELi8ES3_EEEEvNS_16Flash_bwd_paramsEi:
        /* <DEDUP_REMOVED lines=80> */
.L_x_1037:
        /* <DEDUP_REMOVED lines=82> */
.L_x_1039:
        /* <DEDUP_REMOVED lines=124> */
.L_x_1038:
        /* <DEDUP_REMOVED lines=167> */
.L_x_1041:
[----:B------:R-:W-:Y:S05]  /*1c50*/  BSYNC B0 ;  /* 0x0000000000007941 */ /* 0x000fea0003800000 */
.L_x_1040:
        /* <DEDUP_REMOVED lines=22> */
.L_x_1042:
        /* <DEDUP_REMOVED lines=12> */
.L_x_1609:


//--------------------- .text._ZN5flash44flash_bwd_dq_dk_dv_loop_seqk_parallel_kernelI23Flash_bwd_kernel_traitsILi192ELi64ELi64ELi8ELi4ELi2ELi2ELb0ELb0EN7cutlass10bfloat16_tE19Flash_kernel_traitsILi192ELi64ELi64ELi8ES3_EELb1ELb0ELb0ELb0ELb0ELb0ELb0EEEvNS_16Flash_bwd_paramsE --------------------------
	.section	.text._ZN5flash44flash_bwd_dq_dk_dv_loop_seqk_parallel_kernelI23Flash_bwd_kernel_traitsILi192ELi64ELi64ELi8ELi4ELi2ELi2ELb0ELb0EN7cutlass10bfloat16_tE19Flash_kernel_traitsILi192ELi64ELi64ELi8ES3_EELb1ELb0ELb0ELb0ELb0ELb0ELb0EEEvNS_16Flash_bwd_paramsE,"ax",@progbits
	.align	128
        .global         _ZN5flash44flash_bwd_dq_dk_dv_loop_seqk_parallel_kernelI23Flash_bwd_kernel_traitsILi192ELi64ELi64ELi8ELi4ELi2ELi2ELb0ELb0EN7cutlass10bfloat16_tE19Flash_kernel_traitsILi192ELi64ELi64ELi8ES3_EELb1ELb0ELb0ELb0ELb0ELb0ELb0EEEvNS_16Flash_bwd_paramsE
        .type           _ZN5flash44flash_bwd_dq_dk_dv_loop_seqk_parallel_kernelI23Flash_bwd_kernel_traitsILi192ELi64ELi64ELi8ELi4ELi2ELi2ELb0ELb0EN7cutlass10bfloat16_tE19Flash_kernel_traitsILi192ELi64ELi64ELi8ES3_EELb1ELb0ELb0ELb0ELb0ELb0ELb0EEEvNS_16Flash_bwd_paramsE,@function
        .size           _ZN5flash44flash_bwd_dq_dk_dv_loop_seqk_parallel_kernelI23Flash_bwd_kernel_traitsILi192ELi64ELi64ELi8ELi4ELi2ELi2ELb0ELb0EN7cutlass10bfloat16_tE19Flash_kernel_traitsILi192ELi64ELi64ELi8ES3_EELb1ELb0ELb0ELb0ELb0ELb0ELb0EEEvNS_16Flash_bwd_paramsE,(.L_x_1610 - _ZN5flash44flash_bwd_dq_dk_dv_loop_seqk_parallel_kernelI23Flash_bwd_kernel_traitsILi192ELi64ELi64ELi8ELi4ELi2ELi2ELb0ELb0EN7cutlass10bfloat16_tE19Flash_kernel_traitsILi192ELi64ELi64ELi8ES3_EELb1ELb0ELb0ELb0ELb0ELb0ELb0EEEvNS_16Flash_bwd_paramsE)
        .other          _ZN5flash44flash_bwd_dq_dk_dv_loop_seqk_parallel_kernelI23Flash_bwd_kernel_traitsILi192ELi64ELi64ELi8ELi4ELi2ELi2ELb0ELb0EN7cutlass10bfloat16_tE19Flash_kernel_traitsILi192ELi64ELi64ELi8ES3_EELb1ELb0ELb0ELb0ELb0ELb0ELb0EEEvNS_16Flash_bwd_paramsE,@"STO_CUDA_ENTRY STV_DEFAULT"
_ZN5flash44flash_bwd_dq_dk_dv_loop_seqk_parallel_kernelI23Flash_bwd_kernel_traitsILi192ELi64ELi64ELi8ELi4ELi2ELi2ELb0ELb0EN7cutlass10bfloat16_tE19Flash_kernel_traitsILi192ELi64ELi64ELi8ES3_EELb1ELb0ELb0ELb0ELb0ELb0ELb0EEEvNS_16Flash_bwd_paramsE:
.text._ZN5flash44flash_bwd_dq_dk_dv_loop_seqk_parallel_kernelI23Flash_bwd_kernel_traitsILi192ELi64ELi64ELi8ELi4ELi2ELi2ELb0ELb0EN7cutlass10bfloat16_tE19Flash_kernel_traitsILi192ELi64ELi64ELi8ES3_EELb1ELb0ELb0ELb0ELb0ELb0ELb0EEEvNS_16Flash_bwd_paramsE:
        /* <DEDUP_REMOVED lines=14> */
[----:B------:R-:W-:Y:S01]  /*00e0*/  IMAD.MOV.U32 R217, RZ, RZ, -0x10 ;  /* 0xfffffff0ffd97424 */ /* 0x000fe200078e00ff */
[----:B------:R-:W-:Y:S01]  /*00f0*/  ULDC.64 UR14, c[0x0][0x208] ;  /* 0x00008200000e7ab9 */ /* 0x000fe20000000a00 */
[----:B------:R-:W-:Y:S01]  /*0100*/  ULDC.64 UR10, c[0x0][0x300] ;  /* 0x0000c000000a7ab9 */ /* 0x000fe20000000a00 */
[----:B------:R-:W4:Y:S01]  /*0110*/  S2R R205, SR_CTAID.Z ;  /* 0x0000000000cd7919 */ /* 0x000f220000002700 */
[----:B--2---:R-:W-:-:S04]  /*0120*/  ULEA UR5, UR5, UR4, 0x18 ;  /* 0x0000000405057291 */ /* 0x004fc8000f8ec03f */
[----:B------:R-:W-:Y:S02]  /*0130*/  UIADD3 UR6, UR5, 0x12000, URZ ;  /* 0x0001200005067890 */ /* 0x000fe4000fffe03f */
[----:B------:R-:W-:Y:S01]  /*0140*/  UIADD3 UR4, UR5, 0x1e000, URZ ;  /* 0x0001e00005047890 */ /* 0x000fe2000fffe03f */
[----:B-1----:R-:W-:-:S04]  /*0150*/  SHF.R.S32.HI R7, RZ, 0x1f, R3 ;  /* 0x0000001fff077819 */ /* 0x002fc80000011403 */
[CC--:B------:R-:W-:Y:S02]  /*0160*/  LEA.HI R13, R7.reuse, R3.reuse, RZ, 0x3 ;  /* 0x00000003070d7211 */ /* 0x0c0fe400078f18ff */
[----:B------:R-:W-:Y:S02]  /*0170*/  LEA.HI R9, R7, R3, RZ, 0x2 ;  /* 0x0000000307097211 */ /* 0x000fe400078f10ff */
[----:B------:R-:W-:Y:S02]  /*0180*/  LOP3.LUT R8, R13, 0xfffffff8, RZ, 0xc0, !PT ;  /* 0xfffffff80d087812 */ /* 0x000fe400078ec0ff */
[--C-:B------:R-:W-:Y:S02]  /*0190*/  SHF.R.S32.HI R0, RZ, 0x2, R9.reuse ;  /* 0x00000002ff007819 */ /* 0x100fe40000011409 */
[----:B------:R-:W-:Y:S01]  /*01a0*/  SHF.R.S32.HI R5, RZ, 0x1f, R9 ;  /* 0x0000001fff057819 */ /* 0x000fe20000011409 */
[----:B------:R-:W-:Y:S01]  /*01b0*/  IMAD.IADD R8, R3, 0x1, -R8 ;  /* 0x0000000103087824 */ /* 0x000fe200078e0a08 */
[----:B------:R-:W-:-:S02]  /*01c0*/  SHF.R.S32.HI R200, RZ, 0x3, R13 ;  /* 0x00000003ffc87819 */ /* 0x000fc4000001140d */
[----:B------:R-:W-:Y:S01]  /*01d0*/  LEA.HI R5, R5, R0, RZ, 0x3 ;  /* 0x0000000005057211 */ /* 0x000fe200078f18ff */
[----:B------:R-:W-:Y:S01]  /*01e0*/  IMAD.SHL.U32 R202, R8, 0x8, RZ ;  /* 0x0000000808ca7824 */ /* 0x000fe200078e00ff */
[----:B------:R-:W-:Y:S01]  /*01f0*/  LEA.HI R4, R7, R3, RZ, 0x4 ;  /* 0x0000000307047211 */ /* 0x000fe200078f20ff */
[----:B------:R-:W-:Y:S01]  /*0200*/  IMAD.SHL.U32 R199, R200, 0x40, RZ ;  /* 0x00000040c8c77824 */ /* 0x000fe200078e00ff */
[----:B------:R-:W-:Y:S01]  /*0210*/  LOP3.LUT R5, R5, 0xfffffff8, RZ, 0xc0, !PT ;  /* 0xfffffff805057812 */ /* 0x000fe200078ec0ff */
[C---:B------:R-:W-:Y:S01]  /*0220*/  VIADD R208, R202.reuse, 0x40 ;  /* 0x00000040cad07836 */ /* 0x040fe20000000000 */
[----:B------:R-:W-:Y:S01]  /*0230*/  SHF.R.S32.HI R2, RZ, 0x4, R4 ;  /* 0x00000004ff027819 */ /* 0x000fe20000011404 */
[----:B------:R-:W-:Y:S01]  /*0240*/  VIADD R207, R202, 0x80 ;  /* 0x00000080cacf7836 */ /* 0x000fe20000000000 */
[----:B------:R-:W-:Y:S01]  /*0250*/  LOP3.LUT R12, R4, 0xfffffff0, RZ, 0xc0, !PT ;  /* 0xfffffff0040c7812 */ /* 0x000fe200078ec0ff */
[----:B------:R-:W-:Y:S01]  /*0260*/  IMAD.IADD R5, R0, 0x1, -R5 ;  /* 0x0000000100057824 */ /* 0x000fe200078e0a05 */
[----:B------:R-:W-:-:S02]  /*0270*/  LOP3.LUT R199, R199, 0x1c0, RZ, 0xc0, !PT ;  /* 0x000001c0c7c77812 */ /* 0x000fc400078ec0ff */
[----:B------:R-:W-:Y:S01]  /*0280*/  LEA.HI R4, R4, R2, RZ, 0x1 ;  /* 0x0000000204047211 */ /* 0x000fe200078f08ff */
[----:B------:R-:W-:Y:S01]  /*0290*/  IMAD.IADD R12, R3, 0x1, -R12 ;  /* 0x00000001030c7824 */ /* 0x000fe200078e0a0c */
[----:B------:R-:W-:Y:S02]  /*02a0*/  LOP3.LUT R0, R199, 0x38, R202, 0xf8, !PT ;  /* 0x00000038c7007812 */ /* 0x000fe400078ef8ca */
[----:B------:R-:W-:Y:S02]  /*02b0*/  LEA.HI R6, R7, R3, RZ, 0x5 ;  /* 0x0000000307067211 */ /* 0x000fe400078f28ff */
[----:B------:R-:W-:Y:S02]  /*02c0*/  SHF.R.U32.HI R199, RZ, 0x3, R199 ;  /* 0x00000003ffc77819 */ /* 0x000fe400000116c7 */
[----:B------:R-:W-:Y:S02]  /*02d0*/  LOP3.LUT R4, R4, 0xfffffffe, RZ, 0xc0, !PT ;  /* 0xfffffffe04047812 */ /* 0x000fe400078ec0ff */
[----:B------:R-:W-:-:S02]  /*02e0*/  SHF.R.S32.HI R198, RZ, 0x5, R6 ;  /* 0x00000005ffc67819 */ /* 0x000fc40000011406 */
[----:B------:R-:W-:Y:S01]  /*02f0*/  LOP3.LUT R199, R0, R199, RZ, 0x3c, !PT ;  /* 0x000000c700c77212 */ /* 0x000fe200078e3cff */
[----:B------:R-:W-:Y:S01]  /*0300*/  IMAD.IADD R4, R2, 0x1, -R4 ;  /* 0x0000000102047824 */ /* 0x000fe200078e0a04 */
[----:B------:R-:W-:Y:S02]  /*0310*/  SHF.R.S32.HI R0, RZ, 0x1f, R12 ;  /* 0x0000001fff007819 */ /* 0x000fe4000001140c */
[CC--:B------:R-:W-:Y:S01]  /*0320*/  LEA.HI R194, R7.reuse, R3.reuse, RZ, 0x7 ;  /* 0x0000000307c27211 */ /* 0x0c0fe200078f38ff */
[----:B------:R-:W-:Y:S01]  /*0330*/  IMAD.SHL.U32 R187, R4, 0x20, RZ ;  /* 0x0000002004bb7824 */ /* 0x000fe200078e00ff */
[----:B------:R-:W-:Y:S02]  /*0340*/  LEA.HI R7, R7, R3, RZ, 0x6 ;  /* 0x0000000307077211 */ /* 0x000fe400078f30ff */
[----:B------:R-:W-:Y:S02]  /*0350*/  LEA.HI R2, R6, R198, RZ, 0x1 ;  /* 0x000000c606027211 */ /* 0x000fe400078f08ff */
[----:B------:R-:W-:-:S02]  /*0360*/  LEA.HI R0, R0, R12, RZ, 0x3 ;  /* 0x0000000c00007211 */ /* 0x000fc400078f18ff */
[----:B------:R-:W-:Y:S02]  /*0370*/  SHF.R.S32.HI R7, RZ, 0x6, R7 ;  /* 0x00000006ff077819 */ /* 0x000fe40000011407 */
[----:B------:R-:W-:Y:S02]  /*0380*/  LOP3.LUT R197, R6, 0xffffffe0, RZ, 0xc0, !PT ;  /* 0xffffffe006c57812 */ /* 0x000fe400078ec0ff */
[----:B------:R-:W-:Y:S01]  /*0390*/  LOP3.LUT R2, R2, 0xfffffffe, RZ, 0xc0, !PT ;  /* 0xfffffffe02027812 */ /* 0x000fe200078ec0ff */
[----:B------:R-:W-:Y:S01]  /*03a0*/  IMAD.SHL.U32 R212, R7, 0x8, RZ ;  /* 0x0000000807d47824 */ /* 0x000fe200078e00ff */
[----:B------:R-:W-:Y:S01]  /*03b0*/  SHF.R.S32.HI R196, RZ, 0x1f, R6 ;  /* 0x0000001fffc47819 */ /* 0x000fe20000011406 */
[C---:B------:R-:W-:Y:S01]  /*03c0*/  IMAD.SHL.U32 R6, R5.reuse, 0x40, RZ ;  /* 0x0000004005067824 */ /* 0x040fe200078e00ff */
[----:B------:R-:W-:Y:S01]  /*03d0*/  LOP3.LUT R195, R0, 0xfffffff8, RZ, 0xc0, !PT ;  /* 0xfffffff800c37812 */ /* 0x000fe200078ec0ff */
[----:B------:R-:W-:Y:S01]  /*03e0*/  IMAD.IADD R2, R198, 0x1, -R2 ;  /* 0x00000001c6027824 */ /* 0x000fe200078e0a02 */
[----:B------:R-:W-:Y:S01]  /*03f0*/  LOP3.LUT R10, R5, 0x1, RZ, 0xc0, !PT ;  /* 0x00000001050a7812 */ /* 0x000fe200078ec0ff */
[----:B------:R-:W-:Y:S01]  /*0400*/  IMAD.IADD R197, R3, 0x1, -R197 ;  /* 0x0000000103c57824 */ /* 0x000fe200078e0ac5 */
[----:B------:R-:W-:Y:S01]  /*0410*/  LOP3.LUT P4, RZ, R8, 0x4, RZ, 0xc0, !PT ;  /* 0x0000000408ff7812 */ /* 0x000fe2000788c0ff */
[----:B------:R-:W-:Y:S01]  /*0420*/  IMAD.IADD R195, R12, 0x1, -R195 ;  /* 0x000000010cc37824 */ /* 0x000fe200078e0ac3 */
[C---:B------:R-:W-:Y:S01]  /*0430*/  LOP3.LUT P3, RZ, R8.reuse, 0x2, RZ, 0xc0, !PT ;  /* 0x0000000208ff7812 */ /* 0x040fe2000786c0ff */
[----:B------:R-:W-:Y:S01]  /*0440*/  IMAD.SHL.U32 R8, R8, 0x40, RZ ;  /* 0x0000004008087824 */ /* 0x000fe200078e00ff */
[----:B------:R-:W-:Y:S01]  /*0450*/  SHF.R.S32.HI R194, RZ, 0x7, R194 ;  /* 0x00000007ffc27819 */ /* 0x000fe200000114c2 */
[----:B------:R-:W-:Y:S01]  /*0460*/  IMAD.SHL.U32 R186, R2, 0x10, RZ ;  /* 0x0000001002ba7824 */ /* 0x000fe200078e00ff */
[----:B------:R-:W-:Y:S01]  /*0470*/  ISETP.NE.U32.AND P0, PT, R10, 0x1, PT ;  /* 0x000000010a00780c */ /* 0x000fe20003f05070 */
[----:B------:R-:W-:Y:S01]  /*0480*/  IMAD.SHL.U32 R0, R0, 0x40, RZ ;  /* 0x0000004000007824 */ /* 0x000fe200078e00ff */
[----:B------:R-:W-:Y:S01]  /*0490*/  LOP3.LUT R6, R6, 0x1c0, RZ, 0xc0, !PT ;  /* 0x000001c006067812 */ /* 0x000fe200078ec0ff */
[----:B------:R-:W-:Y:S01]  /*04a0*/  IMAD.SHL.U32 R193, R194, 0x20, RZ ;  /* 0x00000020c2c17824 */ /* 0x000fe200078e00ff */
[----:B------:R-:W-:Y:S01]  /*04b0*/  LOP3.LUT R9, R9, 0x7ffffffc, RZ, 0xc0, !PT ;  /* 0x7ffffffc09097812 */ /* 0x000fe200078ec0ff */
[----:B------:R-:W-:Y:S01]  /*04c0*/  IMAD R199, R7, 0x200, R199 ;  /* 0x0000020007c77824 */ /* 0x000fe200078e02c7 */
[----:B------:R-:W-:-:S02]  /*04d0*/  LEA.HI R196, R196, R198, RZ, 0x2 ;  /* 0x000000c6c4c47211 */ /* 0x000fc400078f10ff */
[----:B------:R-:W-:Y:S01]  /*04e0*/  R2P PR, R5, 0x6 ;  /* 0x0000000605007804 */ /* 0x000fe20000000000 */
[----:B------:R-:W-:Y:S01]  /*04f0*/  IMAD.SHL.U32 R5, R195, 0x40, RZ ;  /* 0x00000040c3057824 */ /* 0x000fe200078e00ff */
[----:B------:R-:W-:Y:S01]  /*0500*/  LOP3.LUT R212, R212, 0x18, RZ, 0xc0, !PT ;  /* 0x00000018d4d47812 */ /* 0x000fe200078ec0ff */
[----:B------:R-:W-:Y:S01]  /*0510*/  IMAD.IADD R3, R3, 0x1, -R9 ;  /* 0x0000000103037824 */ /* 0x000fe200078e0a09 */
[----:B------:R-:W-:Y:S01]  /*0520*/  LOP3.LUT R8, R8, 0x1c0, RZ, 0xc0, !PT ;  /* 0x000001c008087812 */ /* 0x000fe200078ec0ff */
[----:B------:R-:W-:Y:S01]  /*0530*/  IMAD.SHL.U32 R9, R4, 0x200, RZ ;  /* 0x0000020004097824 */ /* 0x000fe200078e00ff */
[----:B------:R-:W-:Y:S01]  /*0540*/  SHF.R.U32.HI R214, RZ, 0x3, R6 ;  /* 0x00000003ffd67819 */ /* 0x000fe20000011606 */
[----:B------:R-:W-:Y:S01]  /*0550*/  IMAD.SHL.U32 R3, R3, 0x2, RZ ;  /* 0x0000000203037824 */ /* 0x000fe200078e00ff */
[----:B------:R-:W-:Y:S01]  /*0560*/  LOP3.LUT R196, R196, 0xfffffffc, RZ, 0xc0, !PT ;  /* 0xfffffffcc4c47812 */ /* 0x000fe200078ec0ff */
[----:B------:R-:W-:Y:S01]  /*0570*/  IMAD.SHL.U32 R4, R4, 0x8, RZ ;  /* 0x0000000804047824 */ /* 0x000fe200078e00ff */
[----:B------:R-:W-:Y:S01]  /*0580*/  LOP3.LUT R187, R212, 0x20, R187, 0xf8, !PT ;  /* 0x00000020d4bb7812 */ /* 0x000fe200078ef8bb */
[----:B------:R-:W-:Y:S01]  /*0590*/  IMAD R11, R194, 0x800, R9 ;  /* 0x00000800c20b7824 */ /* 0x000fe200078e0209 */
[----:B------:R-:W-:Y:S01]  /*05a0*/  LOP3.LUT R177, R8, 0x8, R13, 0xf8, !PT ;  /* 0x0000000808b17812 */ /* 0x000fe200078ef80d */
[----:B------:R-:W-:Y:S01]  /*05b0*/  IMAD.IADD R196, R198, 0x1, -R196 ;  /* 0x00000001c6c47824 */ /* 0x000fe200078e0ac4 */
[----:B------:R-:W-:-:S02]  /*05c0*/  LOP3.LUT R186, R8, 0x10, R186, 0xf8, !PT ;  /* 0x0000001008ba7812 */ /* 0x000fc400078ef8ba */
[----:B------:R-:W-:Y:S02]  /*05d0*/  LOP3.LUT R212, R214, R6, R212, 0x1e, !PT ;  /* 0x00000006d6d47212 */ /* 0x000fe400078e1ed4 */
[----:B------:R-:W-:Y:S02]  /*05e0*/  SHF.R.U32.HI R8, RZ, 0x3, R8 ;  /* 0x00000003ff087819 */ /* 0x000fe40000011608 */
[----:B------:R-:W-:Y:S02]  /*05f0*/  LOP3.LUT R6, R6, 0x20, R193, 0xf8, !PT ;  /* 0x0000002006067812 */ /* 0x000fe400078ef8c1 */
[----:B------:R-:W-:Y:S02]  /*0600*/  LOP3.LUT R5, R5, 0x1c0, RZ, 0xc0, !PT ;  /* 0x000001c005057812 */ /* 0x000fe400078ec0ff */
[----:B------:R-:W-:Y:S02]  /*0610*/  LOP3.LUT R177, R177, R8, RZ, 0x3c, !PT ;  /* 0x00000008b1b17212 */ /* 0x000fe400078e3cff */
[----:B------:R-:W-:Y:S01]  /*0620*/  LOP3.LUT R214, R6, R214, RZ, 0x3c, !PT ;  /* 0x000000d606d67212 */ /* 0x000fe200078e3cff */
[----:B------:R-:W-:Y:S01]  /*0630*/  IMAD R6, R196, 0x400, R3 ;  /* 0x00000400c4067824 */ /* 0x000fe200078e0203 */
[----:B------:R-:W-:Y:S01]  /*0640*/  SHF.R.U32.HI R185, RZ, 0x3, R5 ;  /* 0x00000003ffb97819 */ /* 0x000fe20000011605 */
[----:B------:R-:W-:Y:S01]  /*0650*/  IMAD.IADD R177, R11, 0x1, R177 ;  /* 0x000000010bb17824 */ /* 0x000fe200078e02b1 */
[----:B------:R-:W-:Y:S01]  /*0660*/  LOP3.LUT R0, R0, 0xfffffe00, RZ, 0xc0, !PT ;  /* 0xfffffe0000007812 */ /* 0x000fe200078ec0ff */
[----:B------:R-:W-:Y:S01]  /*0670*/  IMAD.IADD R214, R6, 0x1, R214 ;  /* 0x0000000106d67824 */ /* 0x000fe200078e02d6 */
[----:B------:R-:W-:Y:S01]  /*0680*/  LOP3.LUT R187, R185, R187, R5, 0x1e, !PT ;  /* 0x000000bbb9bb7212 */ /* 0x000fe200078e1e05 */
[----:B------:R-:W-:Y:S01]  /*0690*/  IMAD R3, R2, 0x400, R3 ;  /* 0x0000040002037824 */ /* 0x000fe200078e0203 */
[----:B------:R-:W-:Y:S01]  /*06a0*/  LOP3.LUT R4, R5, 0x8, R4, 0xf8, !PT ;  /* 0x0000000805047812 */ /* 0x000fe200078ef804 */
[--C-:B------:R-:W-:Y:S01]  /*06b0*/  IMAD R188, R196, 0x400, R0.reuse ;  /* 0x00000400c4bc7824 */ /* 0x100fe200078e0200 */
[----:B------:R-:W-:Y:S01]  /*06c0*/  LOP3.LUT R186, R186, 0x8, R13, 0xf8, !PT ;  /* 0x00000008baba7812 */ /* 0x000fe200078ef80d */
[----:B------:R-:W-:Y:S01]  /*06d0*/  IMAD R2, R2, 0x400, R0 ;  /* 0x0000040002027824 */ /* 0x000fe200078e0200 */
[----:B------:R-:W-:Y:S01]  /*06e0*/  SHF.R.S32.HI R206, RZ, 0x1f, R197 ;  /* 0x0000001fffce7819 */ /* 0x000fe200000114c5 */
[----:B------:R-:W-:Y:S01]  /*06f0*/  IMAD.IADD R212, R3, 0x1, R212 ;  /* 0x0000000103d47824 */ /* 0x000fe200078e02d4 */
[----:B------:R-:W-:Y:S01]  /*0700*/  LOP3.LUT R187, R187, R0, RZ, 0xfc, !PT ;  /* 0x00000000bbbb7212 */ /* 0x000fe200078efcff */
[----:B------:R-:W-:Y:S01]  /*0710*/  IMAD.MOV.U32 R0, RZ, RZ, 0x40 ;  /* 0x00000040ff007424 */ /* 0x000fe200078e00ff */
[----:B------:R-:W-:-:S02]  /*0720*/  LOP3.LUT R185, R4, R185, RZ, 0x3c, !PT ;  /* 0x000000b904b97212 */ /* 0x000fc400078e3cff */
[----:B------:R-:W-:Y:S02]  /*0730*/  SEL R176, R176, 0xffffffe0, !P3 ;  /* 0xffffffe0b0b07807 */ /* 0x000fe40005800000 */
[----:B------:R-:W-:Y:S01]  /*0740*/  LEA R177, R177, UR5, 0x1 ;  /* 0x00000005b1b17c11 */ /* 0x000fe2000f8e08ff */
[----:B------:R-:W-:Y:S01]  /*0750*/  IMAD.IADD R188, R188, 0x1, R185 ;  /* 0x00000001bcbc7824 */ /* 0x000fe200078e02b9 */
[----:B------:R-:W-:Y:S01]  /*0760*/  LEA R214, R214, UR5, 0x1 ;  /* 0x00000005d6d67c11 */ /* 0x000fe2000f8e08ff */
[----:B------:R-:W-:Y:S01]  /*0770*/  IMAD.IADD R185, R185, 0x1, R2 ;  /* 0x00000001b9b97824 */ /* 0x000fe200078e0202 */
[----:B------:R-:W-:Y:S01]  /*0780*/  LOP3.LUT R186, R9, R186, R8, 0xf6, !PT ;  /* 0x000000ba09ba7212 */ /* 0x000fe200078ef608 */
[----:B------:R-:W-:Y:S01]  /*0790*/  IMAD.IADD R176, R176, 0x1, R177 ;  /* 0x00000001b0b07824 */ /* 0x000fe200078e02b1 */
[----:B------:R-:W-:Y:S01]  /*07a0*/  LEA.HI R206, R206, R197, RZ, 0x2 ;  /* 0x000000c5cece7211 */ /* 0x000fe200078f10ff */
[----:B------:R-:W-:Y:S01]  /*07b0*/  VIADD R213, R214, 0x20 ;  /* 0x00000020d6d57836 */ /* 0x000fe20000000000 */
[----:B------:R-:W-:Y:S01]  /*07c0*/  SEL R0, R0, 0xffffffc0, !P4 ;  /* 0xffffffc000007807 */ /* 0x000fe20006000000 */
[----:B------:R-:W-:Y:S01]  /*07d0*/  @P1 VIADD R213, R214, 0xffffffe0 ;  /* 0xffffffe0d6d51836 */ /* 0x000fe20000000000 */
[----:B------:R-:W-:-:S02]  /*07e0*/  SEL R217, R217, 0x10, !P0 ;  /* 0x00000010d9d97807 */ /* 0x000fc40004000000 */
[----:B------:R-:W-:Y:S01]  /*07f0*/  LEA R212, R212, UR6, 0x1 ;  /* 0x00000006d4d47c11 */ /* 0x000fe2000f8e08ff */
[C---:B------:R-:W-:Y:S01]  /*0800*/  IMAD.IADD R3, R0.reuse, 0x1, R177 ;  /* 0x0000000100037824 */ /* 0x040fe200078e02b1 */
[----:B------:R-:W-:Y:S01]  /*0810*/  SHF.R.S32.HI R206, RZ, 0x2, R206 ;  /* 0x00000002ffce7819 */ /* 0x000fe200000114ce */
[----:B------:R-:W-:Y:S01]  /*0820*/  IMAD.IADD R2, R0, 0x1, R176 ;  /* 0x0000000100027824 */ /* 0x000fe200078e02b0 */
[----:B------:R-:W-:Y:S01]  /*0830*/  LEA R186, R186, UR5, 0x1 ;  /* 0x00000005baba7c11 */ /* 0x000fe2000f8e08ff */
[----:B------:R-:W-:Y:S01]  /*0840*/  VIADD R211, R212, 0x40 ;  /* 0x00000040d4d37836 */ /* 0x000fe20000000000 */
[----:B---3--:R-:W-:Y:S01]  /*0850*/  SHF.R.S32.HI R204, RZ, 0x1f, R192 ;  /* 0x0000001fffcc7819 */ /* 0x008fe200000114c0 */
[----:B------:R-:W-:Y:S01]  /*0860*/  IMAD.IADD R215, R214, 0x1, R217 ;  /* 0x00000001d6d77824 */ /* 0x000fe200078e02d9 */
[----:B------:R-:W-:Y:S01]  /*0870*/  SHF.R.S32.HI R201, RZ, 0x1f, R200 ;  /* 0x0000001fffc97819 */ /* 0x000fe200000114c8 */
[----:B------:R-:W-:Y:S01]  /*0880*/  IMAD R206, R196, 0x10, R206 ;  /* 0x00000010c4ce7824 */ /* 0x000fe200078e02ce */
[----:B------:R-:W-:Y:S01]  /*0890*/  LEA R210, R199, UR5, 0x1 ;  /* 0x00000005c7d27c11 */ /* 0x000fe2000f8e08ff */
[----:B------:R-:W-:Y:S01]  /*08a0*/  IMAD.IADD R0, R0, 0x1, R186 ;  /* 0x0000000100007824 */ /* 0x000fe200078e02ba */
[----:B------:R-:W-:Y:S01]  /*08b0*/  LEA R185, R185, UR4, 0x1 ;  /* 0x00000004b9b97c11 */ /* 0x000fe2000f8e08ff */
[----:B------:R-:W-:-:S02]  /*08c0*/  @P2 VIADD R211, R212, 0xffffffc0 ;  /* 0xffffffc0d4d32836 */ /* 0x000fc40000000000 */
[----:B----4-:R-:W-:-:S07]  /*08d0*/  IMAD.IADD R217, R217, 0x1, R213 ;  /* 0x00000001d9d97824 */ /* 0x010fce00078e02d5 */
.L_x_1089:
        /* <DEDUP_REMOVED lines=46> */
.L_x_1043:
[----:B------:R-:W-:Y:S01]  /*0bc0*/  IMAD.SHL.U32 R17, R209, 0x40, RZ ;  /* 0x00000040d1117824 */ /* 0x000fe200078e00ff */
[----:B-----5:R-:W-:-:S04]  /*0bd0*/  @!P2 IADD3 R238, R8, R4, -R239 ;  /* 0x0000000408eea210 */ /* 0x020fc80007ffe8ef */
[----:B------:R-:W-:-:S13]  /*0be0*/  ISETP.GT.AND P0, PT, R238, R17, PT ;  /* 0x00000011ee00720c */ /* 0x000fda0003f04270 */
[----:B------:R-:W-:Y:S05]  /*0bf0*/  @!P0 BRA `(.L_x_1044) ;  /* 0x00000084005c8947 */ /* 0x000fea0003800000 */
[----:B------:R-:W3:Y:S01]  /*0c00*/  LDC R8, c[0x0][0x278] ;  /* 0x00009e00ff087b82 */ /* 0x000ee20000000800 */
[----:B--2---:R-:W-:Y:S01]  /*0c10*/  IABS R10, R205 ;  /* 0x000000cd000a7213 */ /* 0x004fe20000000000 */
[----:B------:R-:W2:Y:S01]  /*0c20*/  S2R R23, SR_CTAID.X ;  /* 0x0000000000177919 */ /* 0x000ea20000002500 */
[----:B------:R-:W-:Y:S02]  /*0c30*/  ISETP.NE.AND P1, PT, R240, -0x1, PT ;  /* 0xfffffffff000780c */ /* 0x000fe40003f25270 */
[----:B-1----:R-:W-:Y:S02]  /*0c40*/  IADD3 R14, R21, 0x3f, RZ ;  /* 0x0000003f150e7810 */ /* 0x002fe40007ffe0ff */
[----:B------:R-:W-:Y:S01]  /*0c50*/  ISETP.NE.AND P2, PT, R22, -0x1, PT ;  /* 0xffffffff1600780c */ /* 0x000fe20003f45270 */
[----:B------:R-:W1:Y:S01]  /*0c60*/  LDC.64 R6, c[0x0][0x228] ;  /* 0x00008a00ff067b82 */ /* 0x000e620000000a00 */
[----:B------:R-:W-:Y:S02]  /*0c70*/  SHF.R.S32.HI R24, RZ, 0x1f, R14 ;  /* 0x0000001fff187819 */ /* 0x000fe4000001140e */
[----:B------:R-:W-:-:S02]  /*0c80*/  SHF.L.U64.HI R39, R192, 0x7, R204 ;  /* 0x00000007c0277819 */ /* 0x000fc400000102cc */
[----:B------:R-:W-:Y:S02]  /*0c90*/  LEA.HI R24, R24, R14, RZ, 0x6 ;  /* 0x0000000e18187211 */ /* 0x000fe400078f30ff */
[----:B------:R-:W-:Y:S01]  /*0ca0*/  SEL R39, R39, RZ, P4 ;  /* 0x000000ff27277207 */ /* 0x000fe20002000000 */
[----:B------:R-:W4:Y:S01]  /*0cb0*/  LDC R31, c[0x0][0x2d4] ;  /* 0x0000b500ff1f7b82 */ /* 0x000f220000000800 */
[----:B------:R-:W-:-:S04]  /*0cc0*/  LOP3.LUT R28, R24, 0xffffffc0, RZ, 0xc0, !PT ;  /* 0xffffffc0181c7812 */ /* 0x000fc800078ec0ff */
[----:B------:R-:W-:Y:S02]  /*0cd0*/  IADD3 R28, R28, -0x40, RZ ;  /* 0xffffffc01c1c7810 */ /* 0x000fe40007ffe0ff */
[----:B---3--:R-:W-:Y:S01]  /*0ce0*/  IABS R9, R8 ;  /* 0x0000000800097213 */ /* 0x008fe20000000000 */
[----:B------:R-:W3:Y:S03]  /*0cf0*/  LDC R25, c[0x0][0x2dc] ;  /* 0x0000b700ff197b82 */ /* 0x000ee60000000800 */
[----:B------:R-:W5:Y:S01]  /*0d00*/  I2F.RP R4, R9 ;  /* 0x0000000900047306 */ /* 0x000f620000209400 */
[----:B-1----:R-:W-:-:S04]  /*0d10*/  IMAD R13, R204, R6, RZ ;  /* 0x00000006cc0d7224 */ /* 0x002fc800078e02ff */
[----:B------:R-:W3:Y:S01]  /*0d20*/  LDC R16, c[0x0][0x270] ;  /* 0x00009c00ff107b82 */ /* 0x000ee20000000800 */
        /* <DEDUP_REMOVED lines=9> */
[----:B---3--:R-:W-:-:S07]  /*0dc0*/  IMAD.WIDE R42, R25, R16, RZ ;  /* 0x00000010192a7225 */ /* 0x008fce00078e02ff */
[----:B------:R-:W3:Y:S01]  /*0dd0*/  LDC.U8 R38, c[0x0][0x480] ;  /* 0x00012000ff267b82 */ /* 0x000ee20000000000 */
[----:B----4-:R-:W-:Y:S01]  /*0de0*/  IADD3 R4, R4, 0xffffffe, RZ ;  /* 0x0ffffffe04047810 */ /* 0x010fe20007ffe0ff */
[----:B------:R-:W-:-:S03]  /*0df0*/  IMAD.WIDE.U32 R32, R42, R22, RZ ;  /* 0x000000162a207225 */ /* 0x000fc600078e00ff */
[----:B------:R-:W4:Y:S02]  /*0e00*/  F2I.FTZ.U32.TRUNC.NTZ R5, R4 ;  /* 0x0000000400057305 */ /* 0x000f24000021f000 */
[----:B----4-:R-:W-:-:S04]  /*0e10*/  IMAD.MOV R4, RZ, RZ, -R5 ;  /* 0x000000ffff047224 */ /* 0x010fc800078e0a05 */
[----:B------:R-:W-:Y:S01]  /*0e20*/  IMAD R18, R4, R9, RZ ;  /* 0x0000000904127224 */ /* 0x000fe200078e02ff */
[----:B------:R-:W-:-:S05]  /*0e30*/  MOV R4, RZ ;  /* 0x000000ff00047202 */ /* 0x000fca0000000f00 */
[----:B------:R-:W-:Y:S02]  /*0e40*/  IMAD.HI.U32 R18, R5, R18, R4 ;  /* 0x0000001205127227 */ /* 0x000fe400078e0004 */
[----:B------:R-:W4:Y:S04]  /*0e50*/  LDC.64 R4, c[0x0][0x240] ;  /* 0x00009000ff047b82 */ /* 0x000f280000000a00 */
[----:B------:R-:W-:-:S04]  /*0e60*/  IMAD.HI.U32 R18, R18, R10, RZ ;  /* 0x0000000a12127227 */ /* 0x000fc800078e00ff */
[----:B------:R-:W-:-:S04]  /*0e70*/  IMAD.MOV R12, RZ, RZ, -R18 ;  /* 0x000000ffff0c7224 */ /* 0x000fc800078e0a12 */
[C---:B------:R-:W-:Y:S02]  /*0e80*/  IMAD R12, R9.reuse, R12, R10 ;  /* 0x0000000c090c7224 */ /* 0x040fe400078e020a */
[----:B------:R-:W2:Y:S03]  /*0e90*/  @P1 LDC.64 R10, c[0x0][0x250] ;  /* 0x00009400ff0a1b82 */ /* 0x000ea60000000a00 */
[----:B------:R-:W-:Y:S01]  /*0ea0*/  ISETP.GT.U32.AND P5, PT, R9, R12, PT ;  /* 0x0000000c0900720c */ /* 0x000fe20003fa4070 */
[----:B----4-:R-:W-:-:S03]  /*0eb0*/  IMAD.WIDE.U32 R26, R22, R4, RZ ;  /* 0x00000004161a7225 */ /* 0x010fc600078e00ff */
        /* <DEDUP_REMOVED lines=11> */
[----:B--2---:R-:W-:-:S02]  /*0f70*/  @P1 IMAD R19, R7, R11, RZ ;  /* 0x0000000b07131224 */ /* 0x004fc400078e02ff */
[----:B------:R-:W-:Y:S01]  /*0f80*/  @P1 IMAD.WIDE.U32 R14, R7, R10, RZ ;  /* 0x0000000a070e1225 */ /* 0x000fe200078e00ff */
[----:B------:R-:W-:-:S03]  /*0f90*/  IADD3 R7, R37, R9, RZ ;  /* 0x0000000925077210 */ /* 0x000fc60007ffe0ff */
[----:B------:R-:W-:Y:S01]  /*0fa0*/  @P3 IADD3 R18, R18, 0x1, RZ ;  /* 0x0000000112123810 */ /* 0x000fe20007ffe0ff */
[----:B------:R-:W-:Y:S01]  /*0fb0*/  @P2 IMAD.IADD R29, R27, 0x1, R12 ;  /* 0x000000011b1d2824 */ /* 0x000fe200078e020c */
[----:B-1----:R-:W-:Y:S01]  /*0fc0*/  ISETP.NE.AND P3, PT, R6, RZ, PT ;  /* 0x000000ff0600720c */ /* 0x002fe20003f65270 */
[C---:B------:R-:W-:Y:S01]  /*0fd0*/  IMAD R26, R42.reuse, R7, R26 ;  /* 0x000000072a1a7224 */ /* 0x040fe200078e021a */
[----:B------:R-:W-:Y:S01]  /*0fe0*/  @P1 IADD3 R19, R15, R19, RZ ;  /* 0x000000130f131210 */ /* 0x000fe20007ffe0ff */
[----:B------:R-:W1:Y:S01]  /*0ff0*/  @!P2 LDC.64 R12, c[0x0][0x418] ;  /* 0x00010600ff0cab82 */ /* 0x000e620000000a00 */
[----:B------:R-:W-:Y:S01]  /*1000*/  @P1 MOV R20, R14 ;  /* 0x0000000e00141202 */ /* 0x000fe20000000f00 */
[----:B------:R-:W-:-:S04]  /*1010*/  IMAD.WIDE.U32 R36, R42, R36, RZ ;  /* 0x000000242a247225 */ /* 0x000fc800078e00ff */
[----:B------:R-:W-:Y:S01]  /*1020*/  IMAD R6, R43, R22, RZ ;  /* 0x000000162b067224 */ /* 0x000fe200078e02ff */
[----:B------:R-:W-:Y:S01]  /*1030*/  IADD3 R26, R37, R26, RZ ;  /* 0x0000001a251a7210 */ /* 0x000fe20007ffe0ff */
[----:B------:R-:W2:Y:S01]  /*1040*/  @P2 LDC.64 R14, c[0x0][0x420] ;  /* 0x00010800ff0e2b82 */ /* 0x000ea20000000a00 */
[----:B------:R-:W-:Y:S01]  /*1050*/  @!P0 IMAD.MOV R18, RZ, RZ, -R18 ;  /* 0x000000ffff128224 */ /* 0x000fe200078e0a12 */
[----:B------:R-:W-:Y:S01]  /*1060*/  @!P5 LOP3.LUT R18, RZ, R8, RZ, 0x33, !PT ;  /* 0x00000008ff12d212 */ /* 0x000fe200078e33ff */
[----:B-----5:R-:W-:Y:S01]  /*1070*/  @P3 IMAD R37, R192, R35, RZ ;  /* 0x00000023c0253224 */ /* 0x020fe200078e02ff */
[----:B------:R-:W-:Y:S02]  /*1080*/  @P2 IADD3 R26, R33, R6, RZ ;  /* 0x00000006211a2210 */ /* 0x000fe40007ffe0ff */
[----:B------:R-:W-:Y:S01]  /*1090*/  SEL R27, R36, R32, !P2 ;  /* 0x00000020241b7207 */ /* 0x000fe20005000000 */
[----:B------:R-:W-:Y:S01]  /*10a0*/  IMAD.SHL.U32 R36, R192, 0x80, RZ ;  /* 0x00000080c0247824 */ /* 0x000fe200078e00ff */
[----:B------:R-:W4:Y:S01]  /*10b0*/  LDC.64 R6, c[0x0][0x488] ;  /* 0x00012200ff067b82 */ /* 0x000f220000000a00 */
[----:B------:R-:W-:-:S03]  /*10c0*/  SHF.R.S32.HI R32, RZ, 0x1f, R28 ;  /* 0x0000001fff207819 */ /* 0x000fc6000001141c */
[----:B------:R-:W-:-:S04]  /*10d0*/  SEL R36, R36, RZ, P4 ;  /* 0x000000ff24247207 */ /* 0x000fc80002000000 */
[----:B------:R-:W5:Y:S01]  /*10e0*/  @P3 LDC R34, c[0x0][0x2e4] ;  /* 0x0000b900ff223b82 */ /* 0x000f620000000800 */
[----:B-1----:R-:W-:Y:S01]  /*10f0*/  @!P2 IMAD R33, R204, R12, RZ ;  /* 0x0000000ccc21a224 */ /* 0x002fe200078e02ff */
[----:B------:R-:W-:Y:S01]  /*1100*/  IADD3 R36, P0, R28, R36, RZ ;  /* 0x000000241c247210 */ /* 0x000fe20007f1e0ff */
[----:B------:R-:W-:-:S03]  /*1110*/  @!P2 IMAD.WIDE.U32 R44, R192, R12, RZ ;  /* 0x0000000cc02ca225 */ /* 0x000fc600078e00ff */
[----:B------:R-:W-:Y:S02]  /*1120*/  IADD3.X R39, R32, R39, RZ, P0, !PT ;  /* 0x0000002720277210 */ /* 0x000fe400007fe4ff */
[----:B------:R-:W1:Y:S01]  /*1130*/  @P1 LDC.64 R8, c[0x0][0x248] ;  /* 0x00009200ff081b82 */ /* 0x000e620000000a00 */
[----:B--2---:R-:W-:Y:S01]  /*1140*/  @P2 IMAD.WIDE.U32 R40, R22, R14, RZ ;  /* 0x0000000e16282225 */ /* 0x004fe200078e00ff */
[----:B---3--:R-:W-:-:S03]  /*1150*/  ISETP.NE.AND P0, PT, R38, RZ, PT ;  /* 0x000000ff2600720c */ /* 0x008fc60003f05270 */
[----:B------:R-:W-:Y:S02]  /*1160*/  @!P2 IMAD R14, R192, R13, R33 ;  /* 0x0000000dc00ea224 */ /* 0x000fe400078e0221 */
[----:B------:R-:W-:Y:S01]  /*1170*/  @P2 IMAD R33, R22, R15, R41 ;  /* 0x0000000f16212224 */ /* 0x000fe200078e0229 */
[----:B------:R-:W-:Y:S01]  /*1180*/  @P3 SEL R15, R37, R22, !P2 ;  /* 0x00000016250f3207 */ /* 0x000fe20005000000 */
[----:B------:R-:W-:Y:S01]  /*1190*/  @P2 IMAD.MOV.U32 R12, RZ, RZ, R40 ;  /* 0x000000ffff0c2224 */ /* 0x000fe200078e0028 */
[----:B------:R-:W-:Y:S01]  /*11a0*/  @!P2 IADD3 R33, R45, R14, RZ ;  /* 0x0000000e2d21a210 */ /* 0x000fe20007ffe0ff */
[----:B------:R-:W-:Y:S01]  /*11b0*/  IMAD R13, R43, R36, RZ ;  /* 0x000000242b0d7224 */ /* 0x000fe200078e02ff */
[----:B------:R-:W-:Y:S01]  /*11c0*/  @!P2 MOV R12, R44 ;  /* 0x0000002c000ca202 */ /* 0x000fe20000000f00 */
[----:B----4-:R-:W-:-:S04]  /*11d0*/  IMAD.WIDE.U32 R40, R23, R6, RZ ;  /* 0x0000000617287225 */ /* 0x010fc800078e00ff */
[----:B------:R-:W-:Y:S01]  /*11e0*/  @P1 IMAD.IADD R6, R239, 0x1, R240 ;  /* 0x00000001ef061824 */ /* 0x000fe200078e02f0 */
[----:B------:R-:W-:Y:S01]  /*11f0*/  SEL R38, R40, RZ, P0 ;  /* 0x000000ff28267207 */ /* 0x000fe20000000000 */
[----:B------:R-:W-:Y:S01]  /*1200*/  IMAD.WIDE.U32 R36, R42, R36, RZ ;  /* 0x000000242a247225 */ /* 0x000fe200078e00ff */
[----:B------:R-:W-:-:S03]  /*1210*/  SHF.R.S32.HI R40, RZ, 0x1f, R205 ;  /* 0x0000001fff287819 */ /* 0x000fc600000114cd */
[----:B------:R-:W-:Y:S02]  /*1220*/  IMAD R13, R42, R39, R13 ;  /* 0x000000272a0d7224 */ /* 0x000fe400078e020d */
[----:B-----5:R-:W-:Y:S02]  /*1230*/  @P3 IMAD R34, R205, R34, R15 ;  /* 0x00000022cd223224 */ /* 0x020fe400078e020f */
[----:B------:R-:W-:Y:S02]  /*1240*/  IMAD R7, R23, R7, R41 ;  /* 0x0000000717077224 */ /* 0x000fe400078e0229 */
[----:B------:R-:W-:Y:S02]  /*1250*/  @!P3 IMAD R14, R192, R16, R205 ;  /* 0x00000010c00eb224 */ /* 0x000fe400078e02cd */
[----:B------:R-:W-:Y:S02]  /*1260*/  IMAD R41, R205, R25, RZ ;  /* 0x00000019cd297224 */ /* 0x000fe400078e02ff */
[----:B-1----:R-:W-:-:S02]  /*1270*/  @P1 IMAD R15, R6, R9, RZ ;  /* 0x00000009060f1224 */ /* 0x002fc400078e02ff */
        /* <DEDUP_REMOVED lines=20> */
.L_x_1045:
        /* <DEDUP_REMOVED lines=13> */
.L_x_1046:
        /* <DEDUP_REMOVED lines=10> */
.L_x_1047:
[----:B------:R-:W-:-:S04]  /*1530*/  IMAD R6, R192, R16, R205 ;  /* 0x00000010c0067224 */ /* 0x000fc800078e02cd */
[----:B------:R-:W-:-:S07]  /*1540*/  IMAD R31, R6, R31, RZ ;  /* 0x0000001f061f7224 */ /* 0x000fce00078e02ff */
.L_x_1048:
[----:B------:R-:W1:Y:S01]  /*1550*/  LDC.64 R6, c[0x0][0x420] ;  /* 0x00010800ff067b82 */ /* 0x000e620000000a00 */
[----:B------:R-:W-:Y:S01]  /*1560*/  IMAD R25, R25, R16, RZ ;  /* 0x0000001019197224 */ /* 0x000fe200078e02ff */
[----:B------:R-:W-:Y:S01]  /*1570*/  IADD3 R44, P3, R202, R12, RZ ;  /* 0x0000000cca2c7210 */ /* 0x000fe20007f7e0ff */
[----:B------:R-:W-:Y:S01]  /*1580*/  ULDC.64 UR6, c[0x0][0x428] ;  /* 0x00010a0000067ab9 */ /* 0x000fe20000000a00 */
[----:B------:R-:W-:Y:S01]  /*1590*/  SHF.R.S32.HI R203, RZ, 0x1f, R202 ;  /* 0x0000001fffcb7819 */ /* 0x000fe200000114ca */
[----:B------:R-:W-:Y:S01]  /*15a0*/  IMAD.SHL.U32 R22, R25, 0x40, RZ ;  /* 0x0000004019167824 */ /* 0x000fe200078e00ff */
[----:B------:R-:W-:Y:S01]  /*15b0*/  ULDC.64 UR8, c[0x0][0x258] ;  /* 0x0000960000087ab9 */ /* 0x000fe20000000a00 */
[----:B------:R-:W-:Y:S01]  /*15c0*/  IMAD R25, R198, R25, R197 ;  /* 0x00000019c6197224 */ /* 0x000fe200078e02c5 */
[----:B------:R-:W-:Y:S01]  /*15d0*/  BSSY B1, `(.L_x_1044) ;  /* 0x00007b9000017945 */ /* 0x000fe20003800000 */
[----:B------:R-:W-:Y:S01]  /*15e0*/  IMAD.X R45, R203, 0x1, R33, P3 ;  /* 0x00000001cb2d7824 */ /* 0x000fe200018e0621 */
[----:B------:R-:W-:Y:S01]  /*15f0*/  IADD3 R36, P2, P1, R36, R22, R41 ;  /* 0x0000001624247210 */ /* 0x000fe2000795e029 */
[----:B------:R-:W-:Y:S01]  /*1600*/  IMAD.IADD R34, R28, 0x1, R34 ;  /* 0x000000011c227824 */ /* 0x000fe200078e0222 */
[----:B------:R-:W-:-:S02]  /*1610*/  SHF.R.S32.HI R22, RZ, 0x1f, R22 ;  /* 0x0000001fff167819 */ /* 0x000fc40000011416 */
[----:B------:R-:W-:Y:S02]  /*1620*/  IADD3 R33, R28, R31, RZ ;  /* 0x0000001f1c217210 */ /* 0x000fe40007ffe0ff */
[----:B------:R-:W-:Y:S02]  /*1630*/  IADD3.X R22, R42, R22, R39, P2, P1 ;  /* 0x000000162a167210 */ /* 0x000fe400017e2427 */
[----:B------:R-:W-:Y:S02]  /*1640*/  IADD3 R27, P2, P1, R38, R36, R27 ;  /* 0x00000024261b7210 */ /* 0x000fe4000795e01b */
[----:B------:R-:W-:Y:S01]  /*1650*/  IADD3 R31, P3, R200, R28, RZ ;  /* 0x0000001cc81f7210 */ /* 0x000fe20007f7e0ff */
[----:B------:R-:W2:Y:S01]  /*1660*/  LDC.64 R38, c[0x0][0x478] ;  /* 0x00011e00ff267b82 */ /* 0x000ea20000000a00 */
[----:B------:R-:W-:Y:S01]  /*1670*/  IADD3.X R22, R35, R22, R26, P2, P1 ;  /* 0x0000001623167210 */ /* 0x000fe200017e241a */
[-C--:B-1----:R-:W-:Y:S01]  /*1680*/  IMAD R12, R32, R6.reuse, RZ ;  /* 0x00000006200c7224 */ /* 0x082fe200078e02ff */
[----:B------:R-:W-:Y:S01]  /*1690*/  IADD3 R27, P1, R25, R27, RZ ;  /* 0x0000001b191b7210 */ /* 0x000fe20007f3e0ff */
[----:B------:R-:W-:Y:S01]  /*16a0*/  IMAD.WIDE.U32 R44, R28, R6, R44 ;  /* 0x000000061c2c7225 */ /* 0x000fe200078e002c */
[----:B------:R-:W-:-:S02]  /*16b0*/  IADD3.X R32, R201, R32, RZ, P3, !PT ;  /* 0x00000020c9207210 */ /* 0x000fc40001ffe4ff */
[----:B------:R-:W-:Y:S01]  /*16c0*/  LEA.HI.X.SX32 R25, R25, R22, 0x1, P1 ;  /* 0x0000001619197211 */ /* 0x000fe200008f0eff */
[----:B------:R-:W-:Y:S01]  /*16d0*/  IMAD R12, R28, R7, R12 ;  /* 0x000000071c0c7224 */ /* 0x000fe200078e020c */
[----:B------:R-:W1:Y:S01]  /*16e0*/  LDC.64 R36, c[0x0][0x2b0] ;  /* 0x0000ac00ff247b82 */ /* 0x000e620000000a00 */
[-C--:B------:R-:W-:Y:S01]  /*16f0*/  IMAD R22, R32, R4.reuse, RZ ;  /* 0x0000000420167224 */ /* 0x080fe200078e02ff */
[----:B------:R-:W-:Y:S01]  /*1700*/  ISETP.GE.AND P3, PT, R21, 0x1, PT ;  /* 0x000000011500780c */ /* 0x000fe20003f66270 */
[----:B------:R-:W-:Y:S01]  /*1710*/  IMAD.IADD R45, R45, 0x1, R12 ;  /* 0x000000012d2d7824 */ /* 0x000fe200078e020c */
[----:B------:R-:W-:Y:S01]  /*1720*/  LEA.HI.SX32 R24, R24, 0xffffffff, 0x1a ;  /* 0xffffffff18187811 */ /* 0x000fe200078fd2ff */
[----:B------:R-:W-:Y:S02]  /*1730*/  IMAD R12, R40, UR6, RZ ;  /* 0x00000006280c7c24 */ /* 0x000fe4000f8e02ff */
[----:B------:R-:W-:-:S04]  /*1740*/  IMAD.WIDE.U32 R42, R31, R4, R202 ;  /* 0x000000041f2a7225 */ /* 0x000fc800078e00ca */
[C---:B------:R-:W-:Y:S01]  /*1750*/  IMAD R12, R205.reuse, UR7, R12 ;  /* 0x00000007cd0c7c24 */ /* 0x040fe2000f8e020c */
[----:B------:R-:W-:Y:S01]  /*1760*/  IADD3 R28, P2, R30, R42, RZ ;  /* 0x0000002a1e1c7210 */ /* 0x000fe20007f5e0ff */
[----:B------:R-:W-:Y:S01]  /*1770*/  IMAD.WIDE.U32 R44, R205, UR6, R44 ;  /* 0x00000006cd2c7c25 */ /* 0x000fe2000f8e002c */
[----:B------:R-:W-:Y:S02]  /*1780*/  ULDC.64 UR6, c[0x0][0x400] ;  /* 0x0001000000067ab9 */ /* 0x000fe40000000a00 */
[----:B------:R-:W-:Y:S01]  /*1790*/  LEA R242, P1, R27, UR6, 0x2 ;  /* 0x000000061bf27c11 */ /* 0x000fe2000f8210ff */
[----:B------:R-:W-:Y:S01]  /*17a0*/  IMAD R22, R31, R5, R22 ;  /* 0x000000051f167224 */ /* 0x000fe200078e0216 */
[----:B------:R-:W-:Y:S01]  /*17b0*/  IADD3 R31, R45, R12, RZ ;  /* 0x0000000c2d1f7210 */ /* 0x000fe20007ffe0ff */
[----:B------:R-:W-:Y:S01]  /*17c0*/  IMAD.MOV.U32 R30, RZ, RZ, R44 ;  /* 0x000000ffff1e7224 */ /* 0x000fe200078e002c */
[----:B------:R-:W-:Y:S01]  /*17d0*/  LEA.HI.X R243, R27, UR7, R25, 0x2, P1 ;  /* 0x000000071bf37c11 */ /* 0x000fe200088f1419 */
[----:B------:R-:W-:Y:S01]  /*17e0*/  IMAD R25, R201, R6, RZ ;  /* 0x00000006c9197224 */ /* 0x000fe200078e02ff */
[----:B------:R-:W-:Y:S01]  /*17f0*/  IADD3.X R29, R29, R43, R22, P2, !PT ;  /* 0x0000002b1d1d7210 */ /* 0x000fe200017fe416 */
[----:B------:R-:W-:Y:S01]  /*1800*/  IMAD R22, R40, UR8, RZ ;  /* 0x0000000828167c24 */ /* 0x000fe2000f8e02ff */
[----:B------:R-:W-:Y:S01]  /*1810*/  ULDC.64 UR6, c[0x0][0x3e0] ;  /* 0x0000f80000067ab9 */ /* 0x000fe20000000a00 */
[----:B------:R-:W-:-:S02]  /*1820*/  IMAD R25, R200, R7, R25 ;  /* 0x00000007c8197224 */ /* 0x000fc400078e0219 */
[----:B------:R-:W-:-:S04]  /*1830*/  IMAD.WIDE.U32 R26, R205, UR8, R28 ;  /* 0x00000008cd1a7c25 */ /* 0x000fc8000f8e001c */
[----:B------:R-:W-:Y:S01]  /*1840*/  IMAD R22, R205, UR9, R22 ;  /* 0x00000009cd167c24 */ /* 0x000fe2000f8e0216 */
[----:B------:R-:W-:Y:S01]  /*1850*/  ULDC.64 UR8, c[0x0][0x210] ;  /* 0x0000840000087ab9 */ /* 0x000fe20000000a00 */
[----:B------:R-:W-:Y:S01]  /*1860*/  IMAD.WIDE.U32 R28, R200, R6, R30 ;  /* 0x00000006c81c7225 */ /* 0x000fe200078e001e */
[----:B------:R-:W-:Y:S02]  /*1870*/  LEA R246, P2, R26, UR8, 0x1 ;  /* 0x000000081af67c11 */ /* 0x000fe4000f8408ff */
[----:B------:R-:W-:Y:S01]  /*1880*/  IADD3 R22, R27, R22, RZ ;  /* 0x000000161b167210 */ /* 0x000fe20007ffe0ff */
[----:B--2---:R-:W-:Y:S01]  /*1890*/  IMAD.WIDE R30, R33, 0x4, R38 ;  /* 0x00000004211e7825 */ /* 0x004fe200078e0226 */
[----:B------:R-:W-:Y:S02]  /*18a0*/  IADD3 R25, R29, R25, RZ ;  /* 0x000000191d197210 */ /* 0x000fe40007ffe0ff */
[----:B------:R-:W-:Y:S01]  /*18b0*/  LEA R244, P1, R28, UR6, 0x1 ;  /* 0x000000061cf47c11 */ /* 0x000fe2000f8208ff */
[----:B-1----:R-:W-:Y:S01]  /*18c0*/  IMAD.WIDE R34, R34, 0x4, R36 ;  /* 0x0000000422227825 */ /* 0x002fe200078e0224 */
[----:B------:R-:W-:-:S02]  /*18d0*/  LEA.HI.X R247, R26, UR9, R22, 0x1, P2 ;  /* 0x000000091af77c11 */ /* 0x000fc400090f0c16 */
[----:B------:R-:W-:Y:S01]  /*18e0*/  LEA.HI.X R245, R28, UR7, R25, 0x1, P1 ;  /* 0x000000071cf57c11 */ /* 0x000fe200088f0c19 */
[----:B------:R-:W-:Y:S08]  /*18f0*/  @!P3 BRA `(.L_x_1049) ;  /* 0x0000006c00e0b947 */ /* 0x000ff00003800000 */
[----:B------:R-:W-:Y:S01]  /*1900*/  @P0 BAR.SYNC.DEFER_BLOCKING 0x0 ;  /* 0x0000000000000b1d */ /* 0x000fe20000010000 */
[----:B------:R-:W-:-:S04]  /*1910*/  IMAD.MOV.U32 R237, RZ, RZ, R24 ;  /* 0x000000ffffed7224 */ /* 0x000fc800078e0018 */
[C---:B------:R-:W-:Y:S01]  /*1920*/  IMAD R12, R237.reuse, -0x40, R21 ;  /* 0xffffffc0ed0c7824 */ /* 0x040fe200078e0215 */
[----:B------:R-:W-:Y:S01]  /*1930*/  LEA.HI R24, R237, R237, RZ, 0x1 ;  /* 0x000000eded187211 */ /* 0x000fe200078f08ff */
[C---:B------:R-:W-:Y:S01]  /*1940*/  VIADD R21, R200.reuse, 0x20 ;  /* 0x00000020c8157836 */ /* 0x040fe20000000000 */
[----:B------:R-:W-:Y:S02]  /*1950*/  BSSY B0, `(.L_x_1050) ;  /* 0x000001e000007945 */ /* 0x000fe40003800000 */
[-C--:B------:R-:W-:Y:S02]  /*1960*/  ISETP.GE.AND P5, PT, R200, R12.reuse, PT ;  /* 0x0000000cc800720c */ /* 0x080fe40003fa6270 */
[----:B------:R-:W-:Y:S02]  /*1970*/  LOP3.LUT R24, R24, 0xfffffffe, RZ, 0xc0, !PT ;  /* 0xfffffffe18187812 */ /* 0x000fe400078ec0ff */
[----:B------:R-:W-:-:S03]  /*1980*/  ISETP.GE.AND P4, PT, R21, R12, PT ;  /* 0x0000000c1500720c */ /* 0x000fc60003f86270 */
[----:B------:R-:W-:-:S05]  /*1990*/  IMAD.IADD R24, R237, 0x1, -R24 ;  /* 0x00000001ed187824 */ /* 0x000fca00078e0a18 */
[----:B------:R-:W-:Y:S01]  /*19a0*/  ISETP.NE.AND P1, PT, R24, 0x1, PT ;  /* 0x000000011800780c */ /* 0x000fe20003f25270 */
        /* <DEDUP_REMOVED lines=24> */
.L_x_1051:
[----:B------:R-:W-:Y:S05]  /*1b30*/  BSYNC B0 ;  /* 0x0000000000007941 */ /* 0x000fea0003800000 */
.L_x_1050:
[----:B------:R4:W-:Y:S01]  /*1b40*/  @P4 STS.128 [R210+0xd000], RZ ;  /* 0x00d000ffd2004388 */ /* 0x0009e20000000c00 */
[----:B------:R-:W-:Y:S01]  /*1b50*/  BSSY B0, `(.L_x_1052) ;  /* 0x0000025000007945 */ /* 0x000fe20003800000 */
[----:B------:R-:W-:Y:S02]  /*1b60*/  MOV R219, R30 ;  /* 0x0000001e00db7202 */ /* 0x000fe40000000f00 */
[----:B------:R4:W-:Y:S01]  /*1b70*/  @P4 STS.128 [R210+0xf000], RZ ;  /* 0x00f000ffd2004388 */ /* 0x0009e20000000c00 */
[----:B------:R-:W-:Y:S02]  /*1b80*/  MOV R218, R31 ;  /* 0x0000001f00da7202 */ /* 0x000fe40000000f00 */
[----:B------:R-:W-:Y:S01]  /*1b90*/  IADD3 R236, R199, 0x3000, RZ ;  /* 0x00003000c7ec7810 */ /* 0x000fe20007ffe0ff */
        /* <DEDUP_REMOVED lines=32> */
.L_x_1053:
[----:B------:R-:W-:Y:S05]  /*1da0*/  BSYNC B0 ;  /* 0x0000000000007941 */ /* 0x000fea0003800000 */
.L_x_1052:
[----:B------:R-:W-:Y:S01]  /*1db0*/  SEL R236, R236, R199, !P1 ;  /* 0x000000c7ecec7207 */ /* 0x000fe20004800000 */
[----:B------:R-:W-:Y:S01]  /*1dc0*/  BSSY B0, `(.L_x_1054) ;  /* 0x000002f000007945 */ /* 0x000fe20003800000 */
[----:B------:R-:W-:Y:S02]  /*1dd0*/  IMAD.MOV.U32 R248, RZ, RZ, R34 ;  /* 0x000000fffff87224 */ /* 0x000fe400078e0022 */
[----:B------:R-:W-:Y:S01]  /*1de0*/  IMAD.MOV.U32 R249, RZ, RZ, R35 ;  /* 0x000000fffff97224 */ /* 0x000fe200078e0023 */
[----:B------:R-:W-:Y:S01]  /*1df0*/  LEA R236, R236, UR5, 0x1 ;  /* 0x00000005ecec7c11 */ /* 0x000fe2000f8e08ff */
[----:B------:R-:W-:Y:S06]  /*1e00*/  @!P5 BRA `(.L_x_1055) ;  /* 0x000000000034d947 */ /* 0x000fec0003800000 */
        /* <DEDUP_REMOVED lines=13> */
.L_x_1055:
        /* <DEDUP_REMOVED lines=29> */
.L_x_1056:
[----:B------:R-:W-:Y:S05]  /*20b0*/  BSYNC B0 ;  /* 0x0000000000007941 */ /* 0x000fea0003800000 */
.L_x_1054:
        /* <DEDUP_REMOVED lines=17> */
.L_x_1058:
        /* <DEDUP_REMOVED lines=37> */
.L_x_1059:
[----:B------:R-:W-:Y:S05]  /*2420*/  BSYNC B0 ;  /* 0x0000000000007941 */ /* 0x000fea0003800000 */
.L_x_1057:
[----:B-1----:R-:W-:Y:S01]  /*2430*/  IMAD R4, R209, -0x40, R238 ;  /* 0xffffffc0d1047824 */ /* 0x002fe200078e02ee */
[----:B------:R-:W1:Y:S01]  /*2440*/  LDC.64 R190, c[0x0][0x3b8] ;  /* 0x0000ee00ffbe7b82 */ /* 0x000e620000000a00 */
[--C-:B------:R-:W-:Y:S01]  /*2450*/  IMAD.WIDE.U32 R6, R17, R8, R202.reuse ;  /* 0x0000000811067225 */ /* 0x100fe200078e00ca */
[----:B------:R-:W-:Y:S01]  /*2460*/  ULDC.64 UR6, c[0x0][0x260] ;  /* 0x0000980000067ab9 */ /* 0x000fe20000000a00 */
[----:B------:R-:W-:Y:S01]  /*2470*/  BSSY B0, `(.L_x_1060) ;  /* 0x0000037000007945 */ /* 0x000fe20003800000 */
        /* <DEDUP_REMOVED lines=46> */
[----:B-1----:R-:W-:Y:S05]  /*2760*/  @P0 BRA `(.L_x_1061) ;  /* 0x00000000001c0947 */ /* 0x002fea0003800000 */
[----:B------:R-:W-:Y:S02]  /*2770*/  ULDC.64 UR6, c[0x0][0x218] ;  /* 0x0000860000067ab9 */ /* 0x000fe40000000a00 */
[----:B--2---:R-:W-:-:S04]  /*2780*/  LEA R4, P0, R24, UR6, 0x1 ;  /* 0x0000000618047c11 */ /* 0x004fc8000f8008ff */
[----:B------:R-:W-:-:S05]  /*2790*/  LEA.HI.X R5, R24, UR7, R15, 0x1, P0 ;  /* 0x0000000718057c11 */ /* 0x000fca00080f0c0f */
[----:B------:R-:W-:Y:S01]  /*27a0*/  @!PT LDS RZ, [RZ] ;  /* 0x00000000fffff984 */ /* 0x000fe20000000800 */
[----:B------:R-:W-:Y:S01]  /*27b0*/  @!PT LDS RZ, [RZ] ;  /* 0x00000000fffff984 */ /* 0x000fe20000000800 */
[----:B------:R-:W-:Y:S01]  /*27c0*/  @!PT LDS RZ, [RZ] ;  /* 0x00000000fffff984 */ /* 0x000fe20000000800 */
[----:B------:R1:W-:Y:S04]  /*27d0*/  LDGSTS.E.BYPASS.LTC128B.128 [R210+0x16000], desc[UR14][R4.64+0x100] ;  /* 0x1600010004d27fae */ /* 0x0003e8000b901d4e */
.L_x_1061:
[----:B------:R-:W-:Y:S05]  /*27e0*/  BSYNC B0 ;  /* 0x0000000000007941 */ /* 0x000fea0003800000 */
.L_x_1060:
        /* <DEDUP_REMOVED lines=14> */
[----:B--2---:R-:W2:Y:S01]  /*28d0*/  @!P4 LDC.64 R6, c[0x0][0x218] ;  /* 0x00008600ff06cb82 */ /* 0x004ea20000000a00 */
[----:B------:R-:W-:Y:S01]  /*28e0*/  IMAD R15, R19, R9, R15 ;  /* 0x00000009130f7224 */ /* 0x000fe200078e020f */
[----:B------:R2:W-:Y:S03]  /*28f0*/  @P4 STS.128 [R210+0x13000], RZ ;  /* 0x013000ffd2004388 */ /* 0x0005e60000000c00 */
[----:B------:R-:W-:-:S03]  /*2900*/  IMAD.IADD R15, R21, 0x1, R15 ;  /* 0x00000001150f7824 */ /* 0x000fc600078e020f */
[----:B-1----:R-:W1:Y:S01]  /*2910*/  @!P3 LDC.64 R4, c[0x0][0x218] ;  /* 0x00008600ff04bb82 */ /* 0x002e620000000a00 */
[----:B--2---:R-:W-:-:S04]  /*2920*/  @!P4 LEA R6, P2, R20, R6, 0x1 ;  /* 0x000000061406c211 */ /* 0x004fc800078408ff */
[C---:B------:R-:W-:Y:S02]  /*2930*/  @!P4 LEA.HI.X R7, R20.reuse, R7, R15, 0x1, P2 ;  /* 0x000000071407c211 */ /* 0x040fe400010f0c0f */
[----:B-1----:R-:W-:-:S03]  /*2940*/  @!P3 LEA R4, P2, R20, R4, 0x1 ;  /* 0x000000041404b211 */ /* 0x002fc600078408ff */
        /* <DEDUP_REMOVED lines=19> */
.L_x_1063:
[----:B------:R-:W-:Y:S05]  /*2a80*/  BSYNC B0 ;  /* 0x0000000000007941 */ /* 0x000fea0003800000 */
.L_x_1062:
        /* <DEDUP_REMOVED lines=20> */
[----:B-12---:R-:W1:Y:S01]  /*2bd0*/  @!P4 LDC.64 R6, c[0x0][0x220] ;  /* 0x00008800ff06cb82 */ /* 0x006e620000000a00 */
        /* <DEDUP_REMOVED lines=24> */
.L_x_1065:
[----:B------:R-:W-:Y:S05]  /*2d60*/  BSYNC B0 ;  /* 0x0000000000007941 */ /* 0x000fea0003800000 */
.L_x_1064:
        /* <DEDUP_REMOVED lines=15> */
[----:B------:R-:W5:Y:S01]  /*2e60*/  @!P5 LDC.64 R8, c[0x0][0x220] ;  /* 0x00008800ff08db82 */ /* 0x000f620000000a00 */
[----:B------:R-:W-:Y:S01]  /*2e70*/  IMAD R14, R15, R11, R14 ;  /* 0x0000000b0f0e7224 */ /* 0x000fe200078e020e */
[----:B------:R3:W-:Y:S03]  /*2e80*/  @P5 STS.128 [R210+0x19000], RZ ;  /* 0x019000ffd2005388 */ /* 0x0007e60000000c00 */
[----:B------:R-:W-:-:S03]  /*2e90*/  IMAD.IADD R14, R19, 0x1, R14 ;  /* 0x00000001130e7824 */ /* 0x000fc600078e020e */
[----:B-12---:R-:W1:Y:S08]  /*2ea0*/  @!P4 LDC.64 R6, c[0x0][0x220] ;  /* 0x00008800ff06cb82 */ /* 0x006e700000000a00 */
[----:B------:R-:W2:Y:S01]  /*2eb0*/  @!P2 LDC.64 R4, c[0x0][0x220] ;  /* 0x00008800ff04ab82 */ /* 0x000ea20000000a00 */
[----:B-----5:R-:W-:-:S04]  /*2ec0*/  @!P5 LEA R8, P6, R18, R8, 0x1 ;  /* 0x000000081208d211 */ /* 0x020fc800078c08ff */
[C---:B------:R-:W-:Y:S02]  /*2ed0*/  @!P5 LEA.HI.X R9, R18.reuse, R9, R14, 0x1, P6 ;  /* 0x000000091209d211 */ /* 0x040fe400030f0c0e */
[----:B-1----:R-:W-:-:S03]  /*2ee0*/  @!P4 LEA R6, P3, R18, R6, 0x1 ;  /* 0x000000061206c211 */ /* 0x002fc600078608ff */
[----:B------:R-:W-:Y:S01]  /*2ef0*/  @!PT LDS RZ, [RZ] ;  /* 0x00000000fffff984 */ /* 0x000fe20000000800 */
[----:B------:R-:W-:Y:S01]  /*2f00*/  @!PT LDS RZ, [RZ] ;  /* 0x00000000fffff984 */ /* 0x000fe20000000800 */
[----:B------:R-:W-:Y:S01]  /*2f10*/  @!PT LDS RZ, [RZ] ;  /* 0x00000000fffff984 */ /* 0x000fe20000000800 */
[----:B------:R3:W-:Y:S01]  /*2f20*/  @!P5 LDGSTS.E.BYPASS.LTC128B.128 [R210+0x19000], desc[UR14][R8.64] ;  /* 0x1900000008d2dfae */ /* 0x0007e2000b901d4e */
[----:B------:R-:W-:-:S03]  /*2f30*/  @!P4 LEA.HI.X R7, R18, R7, R14, 0x1, P3 ;  /* 0x000000071207c211 */ /* 0x000fc600018f0c0e */
[----:B------:R3:W-:Y:S01]  /*2f40*/  @P4 STS.128 [R210+0x1b000], RZ ;  /* 0x01b000ffd2004388 */ /* 0x0007e20000000c00 */
        /* <DEDUP_REMOVED lines=10> */
[----:B------:R3:W-:Y:S02]  /*2ff0*/  @!P2 LDGSTS.E.BYPASS.LTC128B.128 [R210+0x1d000], desc[UR14][R4.64+0x100] ;  /* 0x1d00010004d2afae */ /* 0x0007e4000b901d4e */
.L_x_1067:
[----:B------:R-:W-:Y:S05]  /*3000*/  BSYNC B0 ;  /* 0x0000000000007941 */ /* 0x000fea0003800000 */
.L_x_1066:
[C---:B-123--:R-:W-:Y:S01]  /*3010*/  VIADD R4, R206.reuse, 0x8 ;  /* 0x00000008ce047836 */ /* 0x04efe20000000000 */
[-C--:B------:R-:W-:Y:S01]  /*3020*/  ISETP.GE.AND P2, PT, R206, R12.reuse, PT ;  /* 0x0000000cce00720c */ /* 0x080fe20003f46270 */
[----:B------:R-:W-:Y:S01]  /*3030*/  IMAD.MOV.U32 R235, RZ, RZ, 0x7f800000 ;  /* 0x7f800000ffeb7424 */ /* 0x000fe200078e00ff */
[----:B------:R-:W1:Y:S01]  /*3040*/  LDC R216, c[0x0][0x270] ;  /* 0x00009c00ffd87b82 */ /* 0x000e620000000800 */
[----:B------:R-:W-:Y:S01]  /*3050*/  VIADD R17, R17, 0x40 ;  /* 0x0000004011117836 */ /* 0x000fe20000000000 */
[----:B------:R-:W-:Y:S01]  /*3060*/  ISETP.GE.AND P0, PT, R4, R12, PT ;  /* 0x0000000c0400720c */ /* 0x000fe20003f06270 */
[----:B------:R-:W-:Y:S01]  /*3070*/  IMAD.WIDE R4, R206, 0x4, R248 ;  /* 0x00000004ce047825 */ /* 0x000fe200078e02f8 */
[----:B------:R-:W2:Y:S03]  /*3080*/  LDG.E.64 R6, desc[UR14][R190.64+0x8] ;  /* 0x0000080ebe067981 */ /* 0x000ea6000c1e1b00 */
[----:B------:R-:W-:Y:S01]  /*3090*/  IMAD R250, R192, R16, R205 ;  /* 0x00000010c0fa7224 */ /* 0x000fe200078e02cd */
[----:B------:R-:W0:Y:S01]  /*30a0*/  LDGDEPBAR ;  /* 0x00000000000079af */ /* 0x000e220000000000 */
[----:B------:R-:W-:Y:S01]  /*30b0*/  IMAD.MOV.U32 R234, RZ, RZ, 0x7f800000 ;  /* 0x7f800000ffea7424 */ /* 0x000fe200078e00ff */
[----:B------:R-:W-:Y:S01]  /*30c0*/  SHF.R.S32.HI R220, RZ, 0x1f, R197 ;  /* 0x0000001fffdc7819 */ /* 0x000fe200000114c5 */
[----:B------:R-:W-:Y:S01]  /*30d0*/  VIADD R184, R188, 0x3000 ;  /* 0x00003000bcb87836 */ /* 0x000fe20000000000 */
[----:B------:R-:W-:Y:S01]  /*30e0*/  ULDC UR4, c[0x0][0x2d0] ;  /* 0x0000b40000047ab9 */ /* 0x000fe20000000800 */
[----:B------:R-:W-:Y:S01]  /*30f0*/  VIADD R183, R187, 0x3000 ;  /* 0x00003000bbb77836 */ /* 0x000fe20000000000 */
[----:B------:R-:W-:Y:S01]  /*3100*/  ULDC UR6, c[0x0][0x2dc] ;  /* 0x0000b70000067ab9 */ /* 0x000fe20000000800 */
[----:B------:R-:W5:Y:S01]  /*3110*/  @!P0 LDG.E R235, desc[UR14][R4.64+0x20] ;  /* 0x0000200e04eb8981 */ /* 0x000f62000c1e1900 */
[----:B------:R-:W-:-:S02]  /*3120*/  IMAD.MOV.U32 R182, RZ, RZ, 0x20 ;  /* 0x00000020ffb67424 */ /* 0x000fc400078e00ff */
[----:B------:R-:W-:Y:S01]  /*3130*/  IMAD.MOV.U32 R181, RZ, RZ, 0x40 ;  /* 0x00000040ffb57424 */ /* 0x000fe200078e00ff */
[----:B------:R-:W-:Y:S01]  /*3140*/  CS2R R142, SRZ ;  /* 0x00000000008e7805 */ /* 0x000fe2000001ff00 */
[----:B------:R-:W-:Y:S01]  /*3150*/  IMAD.MOV.U32 R233, RZ, RZ, R236 ;  /* 0x000000ffffe97224 */ /* 0x000fe200078e00ec */
        /* <DEDUP_REMOVED lines=8> */
[----:B------:R-:W3:Y:S01]  /*31e0*/  LDG.E.64 R190, desc[UR14][R190.64] ;  /* 0x0000000ebebe7981 */ /* 0x000ee2000c1e1b00 */
[----:B------:R-:W-:Y:S01]  /*31f0*/  ISETP.GE.AND P0, PT, R17, R238, PT ;  /* 0x000000ee1100720c */ /* 0x000fe20003f06270 */
[----:B------:R-:W-:Y:S01]  /*3200*/  IMAD.SHL.U32 R250, R250, 0x20, RZ ;  /* 0x00000020fafa7824 */ /* 0x000fe200078e00ff */
        /* <DEDUP_REMOVED lines=11> */
[----:B------:R-:W1:Y:S01]  /*32c0*/  @P0 S2R R241, SR_TID.X ;  /* 0x0000000000f10919 */ /* 0x000e620000002100 */
[----:B------:R-:W-:Y:S02]  /*32d0*/  SEL R184, R184, R188, !P1 ;  /* 0x000000bcb8b87207 */ /* 0x000fe40004800000 */
[----:B------:R-:W-:Y:S02]  /*32e0*/  CS2R R112, SRZ ;  /* 0x0000000000707805 */ /* 0x000fe4000001ff00 */
[----:B------:R-:W-:Y:S02]  /*32f0*/  SEL R183, R183, R187, !P1 ;  /* 0x000000bbb7b77207 */ /* 0x000fe40004800000 */
        /* <DEDUP_REMOVED lines=11> */
[----:B----4-:R-:W-:Y:S02]  /*33b0*/  SHF.R.S32.HI R4, RZ, 0x1f, R250 ;  /* 0x0000001fff047819 */ /* 0x010fe400000114fa */
        /* <DEDUP_REMOVED lines=16> */
[----:B-1----:R-:W-:Y:S01]  /*34c0*/  @P0 IMAD.SHL.U32 R241, R241, 0x2, RZ ;  /* 0x00000002f1f10824 */ /* 0x002fe200078e00ff */
[----:B------:R-:W-:Y:S02]  /*34d0*/  CS2R R20, SRZ ;  /* 0x0000000000147805 */ /* 0x000fe4000001ff00 */
[----:B------:R-:W-:Y:S01]  /*34e0*/  LEA R184, R184, UR5, 0x1 ;  /* 0x00000005b8b87c11 */ /* 0x000fe2000f8e08ff */
[----:B------:R-:W-:Y:S01]  /*34f0*/  ULDC.U8 UR8, c[0x0][0x388] ;  /* 0x0000e20000087ab9 */ /* 0x000fe20000000000 */
[----:B------:R-:W-:Y:S01]  /*3500*/  LEA R183, R183, UR5, 0x1 ;  /* 0x00000005b7b77c11 */ /* 0x000fe2000f8e08ff */
[----:B------:R-:W-:Y:S01]  /*3510*/  ULDC UR7, c[0x0][0x2ec] ;  /* 0x0000bb0000077ab9 */ /* 0x000fe20000000800 */
[----:B------:R-:W-:-:S02]  /*3520*/  @P0 LOP3.LUT R241, R193, 0x6, R241, 0xf8, !PT ;  /* 0x00000006c1f10812 */ /* 0x000fc400078ef8f1 */
[----:B--2---:R-:W-:-:S04]  /*3530*/  IADD3 R250, P3, P2, R250, R6, R197 ;  /* 0x00000006fafa7210 */ /* 0x004fc80007a7e0c5 */
[----:B------:R-:W-:Y:S02]  /*3540*/  IADD3.X R220, R4, R7, R220, P3, P2 ;  /* 0x0000000704dc7210 */ /* 0x000fe40001fe44dc */
[----:B------:R-:W-:-:S05]  /*3550*/  R2P PR, R195, 0x6 ;  /* 0x00000006c3007804 */ /* 0x000fca0000000000 */
[----:B------:R-:W-:Y:S02]  /*3560*/  SEL R182, R182, 0xffffffe0, !P1 ;  /* 0xffffffe0b6b67807 */ /* 0x000fe40004800000 */
[----:B------:R-:W-:-:S03]  /*3570*/  SEL R181, R181, 0xffffffc0, !P2 ;  /* 0xffffffc0b5b57807 */ /* 0x000fc60005000000 */
[----:B------:R-:W-:Y:S02]  /*3580*/  IMAD.IADD R180, R185, 0x1, R182 ;  /* 0x00000001b9b47824 */ /* 0x000fe400078e02b6 */
[----:B------:R-:W-:-:S04]  /*3590*/  IMAD.WIDE.U32 R250, R250, -0x2daee0ad, RZ ;  /* 0xd2511f53fafa7825 */ /* 0x000fc800078e00ff */
[----:B------:R-:W-:Y:S02]  /*35a0*/  IMAD.IADD R178, R185, 0x1, R181 ;  /* 0x00000001b9b27824 */ /* 0x000fe400078e02b5 */
[----:B------:R-:W-:Y:S02]  /*35b0*/  IMAD.IADD R179, R181, 0x1, R180 ;  /* 0x00000001b5b37824 */ /* 0x000fe400078e02b4 */
[C---:B---3--:R-:W-:Y:S02]  /*35c0*/  VIADD R232, R190.reuse, 0x9e3779b9 ;  /* 0x9e3779b9bee87836 */ /* 0x048fe40000000000 */
[C---:B------:R-:W-:Y:S02]  /*35d0*/  VIADD R231, R191.reuse, 0xbb67ae85 ;  /* 0xbb67ae85bfe77836 */ /* 0x040fe40000000000 */
[----:B------:R-:W-:Y:S02]  /*35e0*/  VIADD R230, R190, 0x3c6ef372 ;  /* 0x3c6ef372bee67836 */ /* 0x000fe40000000000 */
[----:B------:R-:W-:-:S02]  /*35f0*/  VIADD R229, R191, 0x76cf5d0a ;  /* 0x76cf5d0abfe57836 */ /* 0x000fc40000000000 */
[C---:B------:R-:W-:Y:S02]  /*3600*/  VIADD R228, R190.reuse, 0xdaa66d2b ;  /* 0xdaa66d2bbee47836 */ /* 0x040fe40000000000 */
[C---:B------:R-:W-:Y:S02]  /*3610*/  VIADD R227, R191.reuse, 0x32370b8f ;  /* 0x32370b8fbfe37836 */ /* 0x040fe40000000000 */
[C---:B------:R-:W-:Y:S02]  /*3620*/  VIADD R226, R190.reuse, 0x78dde6e4 ;  /* 0x78dde6e4bee27836 */ /* 0x040fe40000000000 */
[C---:B------:R-:W-:Y:S02]  /*3630*/  VIADD R225, R191.reuse, 0xed9eba14 ;  /* 0xed9eba14bfe17836 */ /* 0x040fe40000000000 */
[----:B------:R-:W-:Y:S02]  /*3640*/  VIADD R224, R190, 0x1715609d ;  /* 0x1715609dbee07836 */ /* 0x000fe40000000000 */
[----:B------:R-:W-:-:S02]  /*3650*/  VIADD R223, R191, 0xa9066899 ;  /* 0xa9066899bfdf7836 */ /* 0x000fc40000000000 */
[----:B------:R-:W-:Y:S02]  /*3660*/  VIADD R222, R190, 0xb54cda56 ;  /* 0xb54cda56bede7836 */ /* 0x000fe40000000000 */
[----:B------:R-:W-:-:S07]  /*3670*/  VIADD R221, R191, 0x646e171e ;  /* 0x646e171ebfdd7836 */ /* 0x000fce0000000000 */
.L_x_1070:
[----:B------:R-:W0:Y:S01]  /*3680*/  LDGDEPBAR ;  /* 0x00000000000079af */ /* 0x000e220000000000 */
[----:B------:R-:W-:Y:S01]  /*3690*/  IMAD.IADD R98, R184, 0x1, R182 ;  /* 0x00000001b8627824 */ /* 0x000fe200078e02b6 */
[----:B------:R-:W-:Y:S01]  /*36a0*/  LEA R99, R188, UR5, 0x1 ;  /* 0x00000005bc637c11 */ /* 0x000fe2000f8e08ff */
[--C-:B------:R-:W-:Y:S01]  /*36b0*/  IMAD.IADD R97, R184, 0x1, R181.reuse ;  /* 0x00000001b8617824 */ /* 0x100fe200078e02b5 */
[----:B-----5:R-:W-:Y:S01]  /*36c0*/  FSETP.NEU.FTZ.AND P1, PT, R234, -INF , PT ;  /* 0xff800000ea00780b */ /* 0x020fe20003f3d000 */
[----:B------:R-:W-:Y:S01]  /*36d0*/  IMAD.IADD R96, R98, 0x1, R181 ;  /* 0x0000000162607824 */ /* 0x000fe200078e02b5 */
[----:B------:R-:W-:Y:S01]  /*36e0*/  FSETP.NEU.FTZ.AND P2, PT, R235, -INF , PT ;  /* 0xff800000eb00780b */ /* 0x000fe20003f5d000 */
[----:B------:R-:W-:Y:S04]  /*36f0*/  DEPBAR.LE SB0, 0x0 ;  /* 0x000080000000791a */ /* 0x000fe80000000000 */
[----:B------:R-:W-:Y:S06]  /*3700*/  BAR.SYNC.DEFER_BLOCKING 0x0 ;  /* 0x0000000000007b1d */ /* 0x000fec0000010000 */
[----:B------:R-:W-:Y:S05]  /*3710*/  LDSM.16.M88.4 R16, [R184] ;  /* 0x00000000b810783b */ /* 0x000fea0000000200 */
[----:B------:R-:W1:Y:S05]  /*3720*/  LDSM.16.M88.4 R8, [R177+0x12000] ;  /* 0x01200000b108783b */ /* 0x000e6a0000000200 */
[----:B------:R-:W2:Y:S05]  /*3730*/  LDSM.16.M88.4 R68, [R177+0x12800] ;  /* 0x01280000b144783b */ /* 0x000eaa0000000200 */
[----:B------:R-:W-:Y:S05]  /*3740*/  LDSM.16.M88.4 R72, [R98] ;  /* 0x000000006248783b */ /* 0x000fea0000000200 */
[----:B------:R-:W3:Y:S05]  /*3750*/  LDSM.16.M88.4 R76, [R176+0x12000] ;  /* 0x01200000b04c783b */ /* 0x000eea0000000200 */
[----:B------:R-:W4:Y:S05]  /*3760*/  LDSM.16.M88.4 R80, [R176+0x12800] ;  /* 0x01280000b050783b */ /* 0x000f2a0000000200 */
[----:B------:R-:W-:Y:S05]  /*3770*/  LDSM.16.M88.4 R84, [R97] ;  /* 0x000000006154783b */ /* 0x000fea0000000200 */
        /* <DEDUP_REMOVED lines=49> */
[----:B------:R2:W-:Y:S05]  /*3a90*/  LDSM.16.M88.4 R76, [R98+0x4000] ;  /* 0x00400000624c783b */ /* 0x0005ea0000000200 */
[C---:B------:R-:W-:Y:S01]  /*3aa0*/  HMMA.16816.F32.BF16 R8, R80.reuse, R94, R8 ;  /* 0x0000005e5008723c */ /* 0x040fe20000041808 */
[----:B------:R-:W1:Y:S05]  /*3ab0*/  LDSM.16.M88.4 R92, [R176+0x16000] ;  /* 0x01600000b05c783b */ /* 0x000e6a0000000200 */
[C---:B---3--:R-:W-:Y:S06]  /*3ac0*/  HMMA.16816.F32.BF16 R12, R80.reuse, R72, R12 ;  /* 0x00000048500c723c */ /* 0x048fec000004180c */
[----:B------:R-:W-:Y:S01]  /*3ad0*/  HMMA.16816.F32.BF16 R16, R80, R74, R16 ;  /* 0x0000004a5010723c */ /* 0x000fe20000041810 */
[----:B------:R-:W3:Y:S05]  /*3ae0*/  LDSM.16.M88.4 R72, [R176+0x16800] ;  /* 0x01680000b048783b */ /* 0x000eea0000000200 */
[C---:B----4-:R-:W-:Y:S01]  /*3af0*/  HMMA.16816.F32.BF16 R4, R84.reuse, R88, R4 ;  /* 0x000000585404723c */ /* 0x050fe20000041804 */
[----:B------:R4:W-:Y:S04]  /*3b00*/  LDSM.16.M88.4 R80, [R97+0x4000] ;  /* 0x004000006150783b */ /* 0x0009e80000000200 */
[--C-:B--2---:R-:W-:Y:S01]  /*3b10*/  IMAD.IADD R98, R182, 0x1, R99.reuse ;  /* 0x00000001b6627824 */ /* 0x104fe200078e0263 */
[C---:B------:R-:W-:Y:S01]  /*3b20*/  HMMA.16816.F32.BF16 R8, R84.reuse, R90, R8 ;  /* 0x0000005a5408723c */ /* 0x040fe20000041808 */
[----:B------:R-:W2:Y:S05]  /*3b30*/  LDSM.16.M88.4 R88, [R3+0x16000] ;  /* 0x016000000358783b */ /* 0x000eaa0000000200 */
[C---:B-1----:R-:W-:Y:S06]  /*3b40*/  HMMA.16816.F32.BF16 R12, R84.reuse, R68, R12 ;  /* 0x00000044540c723c */ /* 0x042fec000004180c */
[----:B------:R-:W-:Y:S01]  /*3b50*/  HMMA.16816.F32.BF16 R16, R84, R70, R16 ;  /* 0x000000465410723c */ /* 0x000fe20000041810 */
[----:B------:R-:W1:Y:S05]  /*3b60*/  LDSM.16.M88.4 R68, [R3+0x16800] ;  /* 0x016800000344783b */ /* 0x000e6a0000000200 */
[C---:B------:R-:W-:Y:S01]  /*3b70*/  HMMA.16816.F32.BF16 R4, R76.reuse, R92, R4 ;  /* 0x0000005c4c04723c */ /* 0x040fe20000041804 */
[----:B------:R2:W-:Y:S04]  /*3b80*/  LDSM.16.M88.4 R84, [R96+0x4000] ;  /* 0x004000006054783b */ /* 0x0005e80000000200 */
[----:B----4-:R-:W-:Y:S01]  /*3b90*/  IMAD.IADD R97, R181, 0x1, R99 ;  /* 0x00000001b5617824 */ /* 0x010fe200078e0263 */
[C---:B------:R-:W-:Y:S01]  /*3ba0*/  HMMA.16816.F32.BF16 R8, R76.reuse, R94, R8 ;  /* 0x0000005e4c08723c */ /* 0x040fe20000041808 */
[----:B------:R-:W4:Y:S05]  /*3bb0*/  LDSM.16.M88.4 R92, [R2+0x16000] ;  /* 0x01600000025c783b */ /* 0x000f2a0000000200 */
[C---:B---3--:R-:W-:Y:S06]  /*3bc0*/  HMMA.16816.F32.BF16 R12, R76.reuse, R72, R12 ;  /* 0x000000484c0c723c */ /* 0x048fec000004180c */
[----:B------:R-:W-:Y:S05]  /*3bd0*/  HMMA.16816.F32.BF16 R16, R76, R74, R16 ;  /* 0x0000004a4c10723c */ /* 0x000fea0000041810 */
[----:B------:R-:W-:Y:S01]  /*3be0*/  IMAD R72, R237, 0x4, R196 ;  /* 0x00000004ed487824 */ /* 0x000fe200078e02c4 */
[C---:B--2---:R-:W-:Y:S05]  /*3bf0*/  HMMA.16816.F32.BF16 R4, R80.reuse, R88, R4 ;  /* 0x000000585004723c */ /* 0x044fea0000041804 */
[----:B------:R-:W-:Y:S01]  /*3c00*/  IMAD.IADD R96, R181, 0x1, R98 ;  /* 0x00000001b5607824 */ /* 0x000fe200078e0262 */
[C---:B------:R-:W-:Y:S05]  /*3c10*/  HMMA.16816.F32.BF16 R8, R80.reuse, R90, R8 ;  /* 0x0000005a5008723c */ /* 0x040fea0000041808 */
[----:B------:R-:W-:Y:S01]  /*3c20*/  IMAD.WIDE.U32 R72, R72, -0x326172a9, RZ ;  /* 0xcd9e8d5748487825 */ /* 0x000fe200078e00ff */
[C---:B-1----:R-:W-:Y:S06]  /*3c30*/  HMMA.16816.F32.BF16 R12, R80.reuse, R68, R12 ;  /* 0x00000044500c723c */ /* 0x042fec000004180c */
[----:B------:R-:W-:Y:S05]  /*3c40*/  HMMA.16816.F32.BF16 R16, R80, R70, R16 ;  /* 0x000000465010723c */ /* 0x000fea0000041810 */
[----:B------:R-:W-:Y:S01]  /*3c50*/  IMAD R68, R209, 0x2, R194 ;  /* 0x00000002d1447824 */ /* 0x000fe200078e02c2 */
[C---:B----4-:R-:W-:Y:S05]  /*3c60*/  HMMA.16816.F32.BF16 R4, R84.reuse, R92, R4 ;  /* 0x0000005c5404723c */ /* 0x050fea0000041804 */
[----:B------:R-:W-:Y:S01]  /*3c70*/  LOP3.LUT R80, R251, R191, R68, 0x96, !PT ;  /* 0x000000bffb507212 */ /* 0x000fe200078e9644 */
[C---:B------:R-:W-:Y:S05]  /*3c80*/  HMMA.16816.F32.BF16 R8, R84.reuse, R94, R8 ;  /* 0x0000005e5408723c */ /* 0x040fea0000041808 */
[----:B------:R-:W-:Y:S01]  /*3c90*/  LOP3.LUT R68, R73, R220, R190, 0x96, !PT ;  /* 0x000000dc49447212 */ /* 0x000fe200078e96be */
[----:B------:R-:W-:Y:S05]  /*3ca0*/  @P0 IMAD R73, R209, 0x40, R241 ;  /* 0x00000040d1490824 */ /* 0x000fea00078e02f1 */
[----:B------:R-:W-:Y:S01]  /*3cb0*/  IMAD.WIDE.U32 R80, R80, -0x326172a9, RZ ;  /* 0xcd9e8d5750507825 */ /* 0x000fe200078e00ff */
[----:B------:R-:W-:Y:S03]  /*3cc0*/  @P0 ISETP.GE.AND P5, PT, R73, R238, PT ;  /* 0x000000ee4900020c */ /* 0x000fe60003fa6270 */
[----:B------:R-:W-:Y:S01]  /*3cd0*/  IMAD.WIDE.U32 R76, R68, -0x2daee0ad, RZ ;  /* 0xd2511f53444c7825 */ /* 0x000fe200078e00ff */
[----:B------:R-:W-:Y:S03]  /*3ce0*/  LOP3.LUT R78, R81, R72, R232, 0x96, !PT ;  /* 0x00000048514e7212 */ /* 0x000fe600078e96e8 */
[----:B------:R-:W-:Y:S01]  /*3cf0*/  FMUL.FTZ R72, R234, 1.4426950216293334961 ;  /* 0x3fb8aa3bea487820 */ /* 0x000fe20000410000 */
[----:B------:R-:W-:Y:S01]  /*3d00*/  @P0 VIADD R68, R73, 0x1 ;  /* 0x0000000149440836 */ /* 0x000fe20000000000 */
[----:B------:R-:W-:Y:S01]  /*3d10*/  @P0 FSEL R4, R4, -INF , !P5 ;  /* 0xff80000004040808 */ /* 0x000fe20006800000 */
[----:B------:R-:W-:Y:S01]  /*3d20*/  IMAD.WIDE.U32 R78, R78, -0x2daee0ad, RZ ;  /* 0xd2511f534e4e7825 */ /* 0x000fe200078e00ff */
[----:B------:R-:W-:Y:S02]  /*3d30*/  LOP3.LUT R82, R77, R250, R231, 0x96, !PT ;  /* 0x000000fa4d527212 */ /* 0x000fe400078e96e7 */
[----:B------:R-:W-:Y:S01]  /*3d40*/  @P0 ISETP.GE.AND P3, PT, R68, R238, PT ;  /* 0x000000ee4400020c */ /* 0x000fe20003f66270 */
[----:B------:R-:W-:Y:S01]  /*3d50*/  @P0 VIADD R75, R73, 0x8 ;  /* 0x00000008494b0836 */ /* 0x000fe20000000000 */
[----:B------:R-:W1:Y:S01]  /*3d60*/  LDSM.16.M88.4 R68, [R2+0x16800] ;  /* 0x016800000244783b */ /* 0x000e620000000200 */
[----:B------:R-:W-:Y:S01]  /*3d70*/  FSEL R72, R72, RZ, P1 ;  /* 0x000000ff48487208 */ /* 0x000fe20000800000 */
[----:B------:R-:W-:Y:S01]  /*3d80*/  IMAD.WIDE.U32 R82, R82, -0x326172a9, RZ ;  /* 0xcd9e8d5752527825 */ /* 0x000fe200078e00ff */
[----:B------:R-:W-:Y:S02]  /*3d90*/  LOP3.LUT R76, R79, R76, R229, 0x96, !PT ;  /* 0x0000004c4f4c7212 */ /* 0x000fe400078e96e5 */
[----:B------:R-:W-:Y:S01]  /*3da0*/  @P0 ISETP.GE.AND P1, PT, R75, R238, PT ;  /* 0x000000ee4b00020c */ /* 0x000fe20003f26270 */
[----:B------:R-:W-:Y:S01]  /*3db0*/  FFMA.FTZ R4, R4, UR7, -R72 ;  /* 0x0000000704047c23 */ /* 0x000fe20008010848 */
[----:B------:R-:W-:Y:S01]  /*3dc0*/  LOP3.LUT R80, R83, R80, R230, 0x96, !PT ;  /* 0x0000005053507212 */ /* 0x000fe200078e96e6 */
[----:B------:R-:W-:Y:S01]  /*3dd0*/  IMAD.WIDE.U32 R76, R76, -0x326172a9, RZ ;  /* 0xcd9e8d574c4c7825 */ /* 0x000fe200078e00ff */
[----:B------:R-:W-:Y:S01]  /*3de0*/  @P0 FSEL R5, R5, -INF , !P3 ;  /* 0xff80000005050808 */ /* 0x000fe20005800000 */
[----:B------:R2:W3:Y:S01]  /*3df0*/  MUFU.EX2 R148, R4 ;  /* 0x0000000400947308 */ /* 0x0004e20000000800 */
[----:B------:R-:W-:Y:S01]  /*3e00*/  @P0 FSEL R8, R8, -INF , !P1 ;  /* 0xff80000008080808 */ /* 0x000fe20004800000 */
[----:B------:R-:W-:Y:S01]  /*3e10*/  @P0 VIADD R74, R73, 0x9 ;  /* 0x00000009494a0836 */ /* 0x000fe20000000000 */
[----:B------:R-:W-:Y:S01]  /*3e20*/  LOP3.LUT R75, R77, R82, R228, 0x96, !PT ;  /* 0x000000524d4b7212 */ /* 0x000fe200078e96e4 */
[----:B------:R-:W-:Y:S04]  /*3e30*/  IMAD.WIDE.U32 R80, R80, -0x2daee0ad, RZ ;  /* 0xd2511f5350507825 */ /* 0x000fe800078e00ff */
[--C-:B------:R-:W-:Y:S01]  /*3e40*/  FFMA.FTZ R149, R5, UR7, -R72.reuse ;  /* 0x0000000705957c23 */ /* 0x100fe20008010848 */
[----:B------:R-:W-:Y:S01]  /*3e50*/  @P0 ISETP.GE.AND P4, PT, R74, R238, PT ;  /* 0x000000ee4a00020c */ /* 0x000fe20003f86270 */
[----:B------:R-:W-:Y:S01]  /*3e60*/  @P0 VIADD R5, R73, 0x10 ;  /* 0x0000001049050836 */ /* 0x000fe20000000000 */
[----:B------:R-:W-:Y:S01]  /*3e70*/  LOP3.LUT R74, R81, R78, R227, 0x96, !PT ;  /* 0x0000004e514a7212 */ /* 0x000fe200078e96e3 */
[----:B------:R-:W-:Y:S01]  /*3e80*/  IMAD.WIDE.U32 R78, R75, -0x2daee0ad, RZ ;  /* 0xd2511f534b4e7825 */ /* 0x000fe200078e00ff */
[----:B------:R-:W-:Y:S01]  /*3e90*/  @P0 FSEL R11, R11, -INF , !P4 ;  /* 0xff8000000b0b0808 */ /* 0x000fe20006000000 */
[----:B------:R-:W-:Y:S02]  /*3ea0*/  MUFU.EX2 R149, R149 ;  /* 0x0000009500957308 */ /* 0x000fe40000000800 */
[----:B------:R-:W-:Y:S01]  /*3eb0*/  FFMA.FTZ R8, R8, UR7, -R72 ;  /* 0x0000000708087c23 */ /* 0x000fe20008010848 */
[----:B------:R-:W-:Y:S02]  /*3ec0*/  @P0 FSEL R6, R6, -INF , !P5 ;  /* 0xff80000006060808 */ /* 0x000fe40006800000 */
[----:B------:R-:W-:Y:S01]  /*3ed0*/  LOP3.LUT R75, R79, R80, R225, 0x96, !PT ;  /* 0x000000504f4b7212 */ /* 0x000fe200078e96e1 */
[----:B--2---:R-:W-:Y:S01]  /*3ee0*/  FMUL.FTZ R4, R235, 1.4426950216293334961 ;  /* 0x3fb8aa3beb047820 */ /* 0x004fe20000410000 */
[----:B------:R-:W-:Y:S01]  /*3ef0*/  IMAD.WIDE.U32 R80, R74, -0x326172a9, RZ ;  /* 0xcd9e8d574a507825 */ /* 0x000fe200078e00ff */
[----:B------:R-:W-:Y:S02]  /*3f00*/  @P0 FSEL R9, R9, -INF , !P4 ;  /* 0xff80000009090808 */ /* 0x000fe40006000000 */
[----:B------:R2:W-:Y:S01]  /*3f10*/  MUFU.EX2 R152, R8 ;  /* 0x0000000800987308 */ /* 0x0005e20000000800 */
[----:B------:R-:W-:Y:S01]  /*3f20*/  @P0 FSEL R10, R10, -INF , !P1 ;  /* 0xff8000000a0a0808 */ /* 0x000fe20004800000 */
[----:B------:R-:W-:Y:S01]  /*3f30*/  IMAD.WIDE.U32 R74, R75, -0x326172a9, RZ ;  /* 0xcd9e8d574b4a7825 */ /* 0x000fe200078e00ff */
[----:B------:R-:W-:Y:S02]  /*3f40*/  FSEL R4, R4, RZ, P2 ;  /* 0x000000ff04047208 */ /* 0x000fe40001000000 */
[----:B------:R-:W-:Y:S01]  /*3f50*/  @P0 ISETP.GE.AND P2, PT, R5, R238, PT ;  /* 0x000000ee0500020c */ /* 0x000fe20003f46270 */
[----:B------:R-:W-:Y:S01]  /*3f60*/  @P0 VIADD R5, R73, 0x11 ;  /* 0x0000001149050836 */ /* 0x000fe20000000000 */
[----:B------:R-:W-:Y:S01]  /*3f70*/  LOP3.LUT R77, R81, R76, R226, 0x96, !PT ;  /* 0x0000004c514d7212 */ /* 0x000fe200078e96e2 */
[----:B------:R-:W-:Y:S01]  /*3f80*/  FFMA.FTZ R11, R11, UR7, -R4 ;  /* 0x000000070b0b7c23 */ /* 0x000fe20008010804 */
[----:B------:R-:W-:Y:S01]  /*3f90*/  LOP3.LUT R76, R75, R80, R224, 0x96, !PT ;  /* 0x000000504b4c7212 */ /* 0x000fe200078e96e0 */
[C---:B-1----:R-:W-:Y:S02]  /*3fa0*/  HMMA.16816.F32.BF16 R12, R84.reuse, R68, R12 ;  /* 0x00000044540c723c */ /* 0x042fe4000004180c */
[----:B------:R1:W-:Y:S01]  /*3fb0*/  MUFU.EX2 R155, R11 ;  /* 0x0000000b009b7308 */ /* 0x0003e20000000800 */
[-C--:B------:R-:W-:Y:S01]  /*3fc0*/  @P0 ISETP.GE.AND P6, PT, R5, R238.reuse, PT ;  /* 0x000000ee0500020c */ /* 0x080fe20003fc6270 */
[----:B------:R-:W-:Y:S01]  /*3fd0*/  @P0 VIADD R5, R73, 0x18 ;  /* 0x0000001849050836 */ /* 0x000fe20000000000 */
[----:B------:R-:W-:Y:S01]  /*3fe0*/  @P0 FSEL R7, R7, -INF , !P3 ;  /* 0xff80000007070808 */ /* 0x000fe20005800000 */
[----:B------:R-:W-:Y:S03]  /*3ff0*/  HMMA.16816.F32.BF16 R16, R84, R70, R16 ;  /* 0x000000465410723c */ /* 0x000fe60000041810 */
[----:B------:R-:W-:Y:S02]  /*4000*/  @P0 ISETP.GE.AND P3, PT, R5, R238, PT ;  /* 0x000000ee0500020c */ /* 0x000fe40003f66270 */
[----:B------:R-:W-:Y:S06]  /*4010*/  IMAD.WIDE.U32 R80, R77, -0x2daee0ad, RZ ;  /* 0xd2511f534d507825 */ /* 0x000fec00078e00ff */
[----:B------:R-:W-:Y:S01]  /*4020*/  FFMA.FTZ R6, R6, UR7, -R4 ;  /* 0x0000000706067c23 */ /* 0x000fe20008010804 */
[----:B------:R-:W-:Y:S03]  /*4030*/  FFMA.FTZ R153, R9, UR7, -R72 ;  /* 0x0000000709997c23 */ /* 0x000fe60008010848 */
[----:B------:R-:W4:Y:S01]  /*4040*/  MUFU.EX2 R150, R6 ;  /* 0x0000000600967308 */ /* 0x000f220000000800 */
[----:B------:R-:W-:Y:S01]  /*4050*/  LOP3.LUT R5, R81, R78, R223, 0x96, !PT ;  /* 0x0000004e51057212 */ /* 0x000fe200078e96df */
[----:B------:R-:W-:Y:S04]  /*4060*/  IMAD.WIDE.U32 R76, R76, -0x2daee0ad, RZ ;  /* 0xd2511f534c4c7825 */ /* 0x000fe800078e00ff */
[--C-:B------:R-:W-:Y:S01]  /*4070*/  FFMA.FTZ R10, R10, UR7, -R4.reuse ;  /* 0x000000070a0a7c23 */ /* 0x100fe20008010804 */
[----:B------:R-:W-:Y:S01]  /*4080*/  FFMA.FTZ R7, R7, UR7, -R4 ;  /* 0x0000000707077c23 */ /* 0x000fe20008010804 */
[----:B------:R-:W-:Y:S01]  /*4090*/  IMAD.WIDE.U32 R78, R5, -0x326172a9, RZ ;  /* 0xcd9e8d57054e7825 */ /* 0x000fe200078e00ff */
[----:B------:R-:W-:Y:S01]  /*40a0*/  SHF.R.U32.HI R9, RZ, 0x18, R76 ;  /* 0x00000018ff097819 */ /* 0x000fe2000001164c */
[----:B------:R4:W-:Y:S01]  /*40b0*/  MUFU.EX2 R154, R10 ;  /* 0x0000000a009a7308 */ /* 0x0009e20000000800 */
[----:B------:R-:W-:Y:S01]  /*40c0*/  @P0 FSEL R12, R12, -INF , !P2 ;  /* 0xff8000000c0c0808 */ /* 0x000fe20005000000 */
[----:B------:R-:W-:Y:S01]  /*40d0*/  @P0 VIADD R73, R73, 0x19 ;  /* 0x0000001949490836 */ /* 0x000fe20000000000 */
[----:B--2---:R-:W-:Y:S02]  /*40e0*/  LOP3.LUT R8, R79, R74, R222, 0x96, !PT ;  /* 0x0000004a4f087212 */ /* 0x004fe400078e96de */
[----:B------:R-:W-:Y:S01]  /*40f0*/  @P0 FSEL R14, R14, -INF , !P2 ;  /* 0xff8000000e0e0808 */ /* 0x000fe20005000000 */
[----:B------:R-:W-:Y:S01]  /*4100*/  FFMA.FTZ R12, R12, UR7, -R72 ;  /* 0x000000070c0c7c23 */ /* 0x000fe20008010848 */
[----:B-1----:R-:W-:Y:S03]  /*4110*/  LOP3.LUT R11, R8, 0xff, RZ, 0xc0, !PT ;  /* 0x000000ff080b7812 */ /* 0x002fe600078ec0ff */
[----:B------:R-:W1:Y:S01]  /*4120*/  MUFU.EX2 R153, R153 ;  /* 0x0000009900997308 */ /* 0x000e620000000800 */
[----:B------:R-:W-:Y:S01]  /*4130*/  ISETP.LE.U32.AND P1, PT, R9, UR8, PT ;  /* 0x0000000809007c0c */ /* 0x000fe2000bf23070 */
[----:B------:R-:W-:Y:S01]  /*4140*/  FFMA.FTZ R14, R14, UR7, -R4 ;  /* 0x000000070e0e7c23 */ /* 0x000fe20008010804 */
[----:B------:R-:W-:Y:S02]  /*4150*/  ISETP.LE.U32.AND P2, PT, R11, UR8, PT ;  /* 0x000000080b007c0c */ /* 0x000fe4000bf43070 */
[----:B------:R-:W-:Y:S02]  /*4160*/  SHF.R.U32.HI R11, RZ, 0x10, R8 ;  /* 0x00000010ff0b7819 */ /* 0x000fe40000011608 */
[----:B------:R-:W-:Y:S03]  /*4170*/  LOP3.LUT R9, R8, 0xffff, RZ, 0xc0, !PT ;  /* 0x0000ffff08097812 */ /* 0x000fe600078ec0ff */
[----:B------:R-:W2:Y:S01]  /*4180*/  MUFU.EX2 R151, R7 ;  /* 0x0000000700977308 */ /* 0x000ea20000000800 */
[----:B------:R-:W-:Y:S02]  /*4190*/  LOP3.LUT R11, R11, 0xff, RZ, 0xc0, !PT ;  /* 0x000000ff0b0b7812 */ /* 0x000fe400078ec0ff */
[----:B------:R-:W-:Y:S02]  /*41a0*/  @P0 FSEL R16, R16, -INF , !P3 ;  /* 0xff80000010100808 */ /* 0x000fe40005800000 */
[----:B------:R-:W-:Y:S02]  /*41b0*/  @P0 FSEL R18, R18, -INF , !P3 ;  /* 0xff80000012120808 */ /* 0x000fe40005800000 */
[----:B------:R-:W-:Y:S01]  /*41c0*/  ISETP.LE.U32.AND P3, PT, R11, UR8, PT ;  /* 0x000000080b007c0c */ /* 0x000fe2000bf63070 */
[----:B---3--:R-:W-:Y:S01]  /*41d0*/  @!P2 FADD.FTZ R148, -R148, -RZ ;  /* 0x800000ff9494a221 */ /* 0x008fe20000010100 */
[----:B------:R-:W-:Y:S01]  /*41e0*/  LOP3.LUT R70, R78, 0xffff, RZ, 0xc0, !PT ;  /* 0x0000ffff4e467812 */ /* 0x000fe200078ec0ff */
[----:B------:R-:W3:Y:S01]  /*41f0*/  MUFU.EX2 R156, R12 ;  /* 0x0000000c009c7308 */ /* 0x000ee20000000800 */
[----:B------:R-:W-:Y:S01]  /*4200*/  SHF.R.U32.HI R9, RZ, 0x8, R9 ;  /* 0x00000008ff097819 */ /* 0x000fe20000011609 */
[----:B------:R-:W-:Y:S01]  /*4210*/  FFMA.FTZ R18, R18, UR7, -R4 ;  /* 0x0000000712127c23 */ /* 0x000fe20008010804 */
[----:B------:R-:W-:Y:S01]  /*4220*/  LOP3.LUT R69, R78, 0xff, RZ, 0xc0, !PT ;  /* 0x000000ff4e457812 */ /* 0x000fe200078ec0ff */
[----:B------:R-:W-:Y:S01]  /*4230*/  FFMA.FTZ R16, R16, UR7, -R72 ;  /* 0x0000000710107c23 */ /* 0x000fe20008010848 */
[----:B------:R-:W-:Y:S02]  /*4240*/  LOP3.LUT R9, R9, 0xffff, RZ, 0xc0, !PT ;  /* 0x0000ffff09097812 */ /* 0x000fe400078ec0ff */
[----:B------:R-:W-:Y:S03]  /*4250*/  SHF.R.U32.HI R70, RZ, 0x8, R70 ;  /* 0x00000008ff467819 */ /* 0x000fe60000011646 */
[----:B------:R-:W-:Y:S01]  /*4260*/  MUFU.EX2 R158, R14 ;  /* 0x0000000e009e7308 */ /* 0x000fe20000000800 */
[----:B------:R-:W-:Y:S01]  /*4270*/  @P0 FSEL R13, R13, -INF , !P6 ;  /* 0xff8000000d0d0808 */ /* 0x000fe20007000000 */
[----:B----4-:R-:W-:Y:S01]  /*4280*/  @!P3 FADD.FTZ R150, -R150, -RZ ;  /* 0x800000ff9696b221 */ /* 0x010fe20000010100 */
[----:B------:R-:W-:Y:S02]  /*4290*/  @P0 FSEL R15, R15, -INF , !P6 ;  /* 0xff8000000f0f0808 */ /* 0x000fe40007000000 */
[----:B------:R-:W-:Y:S01]  /*42a0*/  @P0 ISETP.GE.AND P5, PT, R73, R238, PT ;  /* 0x000000ee4900020c */ /* 0x000fe20003fa6270 */
[----:B------:R-:W-:Y:S01]  /*42b0*/  FFMA.FTZ R13, R13, UR7, -R72 ;  /* 0x000000070d0d7c23 */ /* 0x000fe20008010848 */
[----:B------:R-:W-:Y:S01]  /*42c0*/  ISETP.LE.U32.AND P2, PT, R69, UR8, PT ;  /* 0x0000000845007c0c */ /* 0x000fe2000bf43070 */
[----:B------:R-:W-:Y:S01]  /*42d0*/  FFMA.FTZ R15, R15, UR7, -R4 ;  /* 0x000000070f0f7c23 */ /* 0x000fe20008010804 */
[----:B------:R-:W-:Y:S01]  /*42e0*/  LOP3.LUT R70, R70, 0xffff, RZ, 0xc0, !PT ;  /* 0x0000ffff46467812 */ /* 0x000fe200078ec0ff */
[----:B------:R-:W-:Y:S01]  /*42f0*/  MUFU.EX2 R157, R13 ;  /* 0x0000000d009d7308 */ /* 0x000fe20000000800 */
[----:B------:R-:W-:Y:S02]  /*4300*/  ISETP.LE.U32.AND P6, PT, R9, UR8, PT ;  /* 0x0000000809007c0c */ /* 0x000fe4000bfc3070 */
[----:B------:R-:W-:Y:S02]  /*4310*/  SHF.R.U32.HI R8, RZ, 0x18, R8 ;  /* 0x00000018ff087819 */ /* 0x000fe40000011608 */
[----:B------:R-:W-:Y:S02]  /*4320*/  LOP3.LUT R6, R77, R80, R221, 0x96, !PT ;  /* 0x000000504d067212 */ /* 0x000fe400078e96dd */
[----:B------:R-:W-:Y:S03]  /*4330*/  @P0 FSEL R17, R17, -INF , !P5 ;  /* 0xff80000011110808 */ /* 0x000fe60006800000 */
[----:B------:R-:W-:Y:S01]  /*4340*/  MUFU.EX2 R159, R15 ;  /* 0x0000000f009f7308 */ /* 0x000fe20000000800 */
[----:B------:R-:W-:Y:S01]  /*4350*/  @P0 FSEL R19, R19, -INF , !P5 ;  /* 0xff80000013130808 */ /* 0x000fe20006800000 */
[----:B------:R-:W-:Y:S01]  /*4360*/  @!P2 FADD.FTZ R152, -R152, -RZ ;  /* 0x800000ff9898a221 */ /* 0x000fe20000010100 */
[----:B------:R-:W-:Y:S01]  /*4370*/  ISETP.LE.U32.AND P3, PT, R70, UR8, PT ;  /* 0x0000000846007c0c */ /* 0x000fe2000bf63070 */
[----:B------:R-:W-:Y:S01]  /*4380*/  FFMA.FTZ R72, R17, UR7, -R72 ;  /* 0x0000000711487c23 */ /* 0x000fe20008010848 */
[----:B------:R-:W-:Y:S01]  /*4390*/  ISETP.LE.U32.AND P5, PT, R8, UR8, PT ;  /* 0x0000000808007c0c */ /* 0x000fe2000bfa3070 */
[----:B------:R-:W-:Y:S01]  /*43a0*/  FFMA.FTZ R4, R19, UR7, -R4 ;  /* 0x0000000713047c23 */ /* 0x000fe20008010804 */
[C---:B------:R-:W-:Y:S01]  /*43b0*/  LOP3.LUT R8, R6.reuse, 0xffff, RZ, 0xc0, !PT ;  /* 0x0000ffff06087812 */ /* 0x040fe200078ec0ff */
[----:B------:R-:W-:Y:S01]  /*43c0*/  @!P6 FADD.FTZ R149, -R149, -RZ ;  /* 0x800000ff9595e221 */ /* 0x000fe20000010100 */
[----:B------:R-:W-:Y:S01]  /*43d0*/  SHF.R.U32.HI R10, RZ, 0x18, R78 ;  /* 0x00000018ff0a7819 */ /* 0x000fe2000001164e */
[----:B------:R-:W4:Y:S01]  /*43e0*/  MUFU.EX2 R163, R4 ;  /* 0x0000000400a37308 */ /* 0x000f220000000800 */
[----:B------:R-:W-:Y:S02]  /*43f0*/  LOP3.LUT R9, R6, 0xff, RZ, 0xc0, !PT ;  /* 0x000000ff06097812 */ /* 0x000fe400078ec0ff */
[----:B------:R-:W-:Y:S02]  /*4400*/  SHF.R.U32.HI R8, RZ, 0x8, R8 ;  /* 0x00000008ff087819 */ /* 0x000fe40000011608 */
[----:B------:R-:W-:Y:S01]  /*4410*/  ISETP.LE.U32.AND P6, PT, R10, UR8, PT ;  /* 0x000000080a007c0c */ /* 0x000fe2000bfc3070 */
[----:B-1----:R-:W-:Y:S01]  /*4420*/  @!P3 FADD.FTZ R153, -R153, -RZ ;  /* 0x800000ff9999b221 */ /* 0x002fe20000010100 */
[----:B------:R-:W-:Y:S01]  /*4430*/  ISETP.LE.U32.AND P2, PT, R9, UR8, PT ;  /* 0x0000000809007c0c */ /* 0x000fe2000bf43070 */
[----:B--2---:R-:W-:Y:S01]  /*4440*/  @!P5 FADD.FTZ R151, -R151, -RZ ;  /* 0x800000ff9797d221 */ /* 0x004fe20000010100 */
[----:B------:R-:W-:Y:S01]  /*4450*/  LOP3.LUT R8, R8, 0xffff, RZ, 0xc0, !PT ;  /* 0x0000ffff08087812 */ /* 0x000fe200078ec0ff */
[----:B------:R-:W1:Y:S01]  /*4460*/  MUFU.EX2 R162, R18 ;  /* 0x0000001200a27308 */ /* 0x000e620000000800 */
[----:B------:R-:W-:Y:S02]  /*4470*/  SHF.R.U32.HI R5, RZ, 0x10, R76 ;  /* 0x00000010ff057819 */ /* 0x000fe4000001164c */
[----:B------:R-:W-:Y:S02]  /*4480*/  ISETP.LE.U32.AND P3, PT, R8, UR8, PT ;  /* 0x0000000808007c0c */ /* 0x000fe4000bf63070 */
[--C-:B------:R-:W-:Y:S02]  /*4490*/  SHF.R.U32.HI R8, RZ, 0x18, R6.reuse ;  /* 0x00000018ff087819 */ /* 0x100fe40000011606 */
[----:B------:R-:W-:Y:S01]  /*44a0*/  SHF.R.U32.HI R6, RZ, 0x10, R6 ;  /* 0x00000010ff067819 */ /* 0x000fe20000011606 */
[----:B------:R-:W-:Y:S01]  /*44b0*/  @!P6 FADD.FTZ R155, -R155, -RZ ;  /* 0x800000ff9b9be221 */ /* 0x000fe20000010100 */
[----:B------:R-:W-:Y:S01]  /*44c0*/  LOP3.LUT R5, R5, 0xff, RZ, 0xc0, !PT ;  /* 0x000000ff05057812 */ /* 0x000fe200078ec0ff */
[----:B---3--:R-:W-:Y:S01]  /*44d0*/  @!P2 FADD.FTZ R156, -R156, -RZ ;  /* 0x800000ff9c9ca221 */ /* 0x008fe20000010100 */
[----:B------:R-:W-:Y:S01]  /*44e0*/  LOP3.LUT R6, R6, 0xff, RZ, 0xc0, !PT ;  /* 0x000000ff06067812 */ /* 0x000fe200078ec0ff */
[----:B------:R-:W2:Y:S01]  /*44f0*/  MUFU.EX2 R160, R16 ;  /* 0x0000001000a07308 */ /* 0x000ea20000000800 */
[----:B------:R-:W-:Y:S01]  /*4500*/  ISETP.LE.U32.AND P2, PT, R5, UR8, PT ;  /* 0x0000000805007c0c */ /* 0x000fe2000bf43070 */
[----:B----4-:R-:W-:Y:S01]  /*4510*/  @!P1 FADD.FTZ R163, -R163, -RZ ;  /* 0x800000ffa3a39221 */ /* 0x010fe20000010100 */
[----:B------:R-:W-:Y:S01]  /*4520*/  ISETP.LE.U32.AND P6, PT, R6, UR8, PT ;  /* 0x0000000806007c0c */ /* 0x000fe2000bfc3070 */
[----:B------:R-:W-:Y:S01]  /*4530*/  @!P3 FADD.FTZ R157, -R157, -RZ ;  /* 0x800000ff9d9db221 */ /* 0x000fe20000010100 */
[----:B------:R-:W-:Y:S02]  /*4540*/  F2FP.RELU.BF16.F32.PACK_AB R6, R149, R148 ;  /* 0x000000949506723e */ /* 0x000fe400000018ff */
[----:B------:R-:W-:Y:S03]  /*4550*/  F2FP.RELU.BF16.F32.PACK_AB R5, R151, R150 ;  /* 0x000000969705723e */ /* 0x000fe600000018ff */
[----:B------:R-:W3:Y:S01]  /*4560*/  MUFU.EX2 R161, R72 ;  /* 0x0000004800a17308 */ /* 0x000ee20000000800 */
[----:B------:R-:W-:Y:S01]  /*4570*/  F2FP.RELU.BF16.F32.PACK_AB R4, R153, R152 ;  /* 0x000000989904723e */ /* 0x000fe200000018ff */
[----:B------:R-:W-:Y:S01]  /*4580*/  STS [R214+0x20000], R6 ;  /* 0x02000006d6007388 */ /* 0x000fe20000000800 */
[----:B------:R-:W-:Y:S02]  /*4590*/  SHF.R.U32.HI R78, RZ, 0x10, R78 ;  /* 0x00000010ff4e7819 */ /* 0x000fe4000001164e */
[----:B------:R-:W-:Y:S02]  /*45a0*/  LOP3.LUT R7, R76, 0xffff, RZ, 0xc0, !PT ;  /* 0x0000ffff4c077812 */ /* 0x000fe400078ec0ff */
[----:B------:R-:W-:Y:S01]  /*45b0*/  STS [R214+0x20400], R5 ;  /* 0x02040005d6007388 */ /* 0x000fe20000000800 */
[----:B------:R-:W-:Y:S01]  /*45c0*/  LOP3.LUT R78, R78, 0xff, RZ, 0xc0, !PT ;  /* 0x000000ff4e4e7812 */ /* 0x000fe200078ec0ff */
[----:B------:R-:W-:Y:S01]  /*45d0*/  @!P6 FADD.FTZ R158, -R158, -RZ ;  /* 0x800000ff9e9ee221 */ /* 0x000fe20000010100 */
[----:B------:R-:W-:Y:S02]  /*45e0*/  SHF.R.U32.HI R7, RZ, 0x8, R7 ;  /* 0x00000008ff077819 */ /* 0x000fe40000011607 */
[----:B------:R4:W-:Y:S01]  /*45f0*/  STS [R215+0x20000], R4 ;  /* 0x02000004d7007388 */ /* 0x0009e20000000800 */
[----:B------:R-:W-:Y:S01]  /*4600*/  ISETP.LE.U32.AND P5, PT, R78, UR8, PT ;  /* 0x000000084e007c0c */ /* 0x000fe2000bfa3070 */
[----:B-1----:R-:W-:Y:S01]  /*4610*/  @!P2 FADD.FTZ R162, -R162, -RZ ;  /* 0x800000ffa2a2a221 */ /* 0x002fe20000010100 */
[----:B------:R-:W-:Y:S02]  /*4620*/  LOP3.LUT R68, R76, 0xff, RZ, 0xc0, !PT ;  /* 0x000000ff4c447812 */ /* 0x000fe400078ec0ff */
[----:B------:R-:W-:Y:S02]  /*4630*/  LOP3.LUT R7, R7, 0xffff, RZ, 0xc0, !PT ;  /* 0x0000ffff07077812 */ /* 0x000fe400078ec0ff */
[----:B------:R-:W-:Y:S02]  /*4640*/  ISETP.LE.U32.AND P4, PT, R68, UR8, PT ;  /* 0x0000000844007c0c */ /* 0x000fe4000bf83070 */
[----:B------:R-:W-:Y:S02]  /*4650*/  ISETP.LE.U32.AND P3, PT, R7, UR8, PT ;  /* 0x0000000807007c0c */ /* 0x000fe4000bf63070 */
[----:B------:R-:W-:Y:S02]  /*4660*/  F2FP.RELU.BF16.F32.PACK_AB R7, R157, R156 ;  /* 0x0000009c9d07723e */ /* 0x000fe400000018ff */
[----:B------:R-:W-:Y:S01]  /*4670*/  FSETP.GE.FTZ.AND P2, PT, R149, RZ, PT ;  /* 0x000000ff9500720b */ /* 0x000fe20003f56000 */
[----:B------:R-:W-:Y:S01]  /*4680*/  @!P5 FADD.FTZ R154, -R154, -RZ ;  /* 0x800000ff9a9ad221 */ /* 0x000fe20000010100 */
[----:B------:R-:W-:Y:S02]  /*4690*/  ISETP.LE.U32.AND P5, PT, R8, UR8, PT ;  /* 0x0000000808007c0c */ /* 0x000fe4000bfa3070 */
[----:B------:R-:W-:Y:S03]  /*46a0*/  ISETP.GE.AND P6, PT, R237, 0x1, PT ;  /* 0x00000001ed00780c */ /* 0x000fe60003fc6270 */
[----:B--2---:R-:W-:Y:S02]  /*46b0*/  @!P4 FADD.FTZ R160, -R160, -RZ ;  /* 0x800000ffa0a0c221 */ /* 0x004fe40000010100 */
[----:B---3--:R-:W-:Y:S01]  /*46c0*/  @!P3 FADD.FTZ R161, -R161, -RZ ;  /* 0x800000ffa1a1b221 */ /* 0x008fe20000010100 */
[----:B------:R-:W-:Y:S02]  /*46d0*/  FSETP.GE.FTZ.AND P3, PT, R148, RZ, PT ;  /* 0x000000ff9400720b */ /* 0x000fe40003f76000 */
[----:B----4-:R-:W-:Y:S02]  /*46e0*/  F2FP.RELU.BF16.F32.PACK_AB R4, R155, R154 ;  /* 0x0000009a9b04723e */ /* 0x010fe400000018ff */
[----:B------:R-:W-:Y:S01]  /*46f0*/  F2FP.RELU.BF16.F32.PACK_AB R5, R161, R160 ;  /* 0x000000a0a105723e */ /* 0x000fe200000018ff */
[----:B------:R-:W-:Y:S01]  /*4700*/  @!P5 FADD.FTZ R159, -R159, -RZ ;  /* 0x800000ff9f9fd221 */ /* 0x000fe20000010100 */
[----:B------:R-:W-:Y:S01]  /*4710*/  FSETP.GE.FTZ.AND P5, PT, R150, RZ, PT ;  /* 0x000000ff9600720b */ /* 0x000fe20003fb6000 */
[----:B------:R1:W-:Y:S03]  /*4720*/  STS [R215+0x20400], R4 ;  /* 0x02040004d7007388 */ /* 0x0003e60000000800 */
[----:B------:R-:W-:Y:S02]  /*4730*/  F2FP.RELU.BF16.F32.PACK_AB R6, R159, R158 ;  /* 0x0000009e9f06723e */ /* 0x000fe400000018ff */
[----:B------:R-:W-:Y:S05]  /*4740*/  STS [R213+0x20000], R7 ;  /* 0x02000007d5007388 */ /* 0x000fea0000000800 */
[----:B------:R-:W-:Y:S05]  /*4750*/  STS [R213+0x20400], R6 ;  /* 0x02040006d5007388 */ /* 0x000fea0000000800 */
[----:B------:R2:W-:Y:S01]  /*4760*/  STS [R217+0x20000], R5 ;  /* 0x02000005d9007388 */ /* 0x0005e20000000800 */
[----:B-1----:R-:W-:Y:S05]  /*4770*/  F2FP.RELU.BF16.F32.PACK_AB R4, R163, R162 ;  /* 0x000000a2a304723e */ /* 0x002fea00000018ff */
[----:B------:R1:W-:Y:S05]  /*4780*/  STS [R217+0x20400], R4 ;  /* 0x02040004d9007388 */ /* 0x0003ea0000000800 */
[----:B------:R-:W-:Y:S01]  /*4790*/  LDSM.16.M88.4 R16, [R99+0xc000] ;  /* 0x00c000006310783b */ /* 0x000fe20000000200 */
[----:B--2---:R-:W-:Y:S04]  /*47a0*/  IMAD.MOV.U32 R5, RZ, RZ, R218 ;  /* 0x000000ffff057224 */ /* 0x004fe800078e00da */
[----:B------:R-:W2:Y:S05]  /*47b0*/  LDSM.16.M88.4 R8, [R177+0x18000] ;  /* 0x01800000b108783b */ /* 0x000eaa0000000200 */
[----:B------:R-:W3:Y:S05]  /*47c0*/  LDSM.16.M88.4 R68, [R177+0x18800] ;  /* 0x01880000b144783b */ /* 0x000eea0000000200 */
[----:B------:R-:W-:Y:S05]  /*47d0*/  LDSM.16.M88.4 R72, [R98+0xc000] ;  /* 0x00c000006248783b */ /* 0x000fea0000000200 */
[----:B------:R-:W4:Y:S01]  /*47e0*/  LDSM.16.M88.4 R76, [R176+0x18000] ;  /* 0x01800000b04c783b */ /* 0x000f220000000200 */
[----:B-1----:R-:W-:Y:S04]  /*47f0*/  IMAD.MOV.U32 R4, RZ, RZ, R219 ;  /* 0x000000ffff047224 */ /* 0x002fe800078e00db */
[----:B------:R-:W1:Y:S01]  /*4800*/  LDSM.16.M88.4 R80, [R176+0x18800] ;  /* 0x01880000b050783b */ /* 0x000e620000000200 */
[C---:B------:R-:W-:Y:S04]  /*4810*/  LEA R92, P1, R206.reuse, R4, 0x2 ;  /* 0x00000004ce5c7211 */ /* 0x040fe800078210ff */
[----:B------:R-:W-:Y:S01]  /*4820*/  LEA.HI.X.SX32 R93, R206, R5, 0x2, P1 ;  /* 0x00000005ce5d7211 */ /* 0x000fe200008f16ff */
[----:B------:R-:W-:Y:S01]  /*4830*/  LDSM.16.M88.4 R84, [R97+0xc000] ;  /* 0x00c000006154783b */ /* 0x000fe20000000200 */
[----:B------:R-:W-:Y:S04]  /*4840*/  FSETP.GE.FTZ.AND P1, PT, R152, RZ, PT ;  /* 0x000000ff9800720b */ /* 0x000fe80003f36000 */
[----:B------:R-:W4:Y:S05]  /*4850*/  LDG.E R164, desc[UR14][R92.64] ;  /* 0x0000000e5ca47981 */ /* 0x000f2a000c1e1900 */
[----:B------:R-:W1:Y:S01]  /*4860*/  LDSM.16.M88.4 R88, [R3+0x18000] ;  /* 0x018000000358783b */ /* 0x000e620000000200 */
[C---:B--2---:R-:W-:Y:S04]  /*4870*/  HMMA.16816.F32.BF16 R4, R16.reuse, R8, RZ ;  /* 0x000000081004723c */ /* 0x044fe800000418ff */
[----:B------:R2:W2:Y:S02]  /*4880*/  LDG.E R165, desc[UR14][R92.64+0x20] ;  /* 0x0000200e5ca57981 */ /* 0x0004a4000c1e1900 */
[C---:B------:R-:W-:Y:S06]  /*4890*/  HMMA.16816.F32.BF16 R8, R16.reuse, R10, RZ ;  /* 0x0000000a1008723c */ /* 0x040fec00000418ff */
[C---:B---3--:R-:W-:Y:S06]  /*48a0*/  HMMA.16816.F32.BF16 R12, R16.reuse, R68, RZ ;  /* 0x00000044100c723c */ /* 0x048fec00000418ff */
[----:B------:R-:W-:Y:S01]  /*48b0*/  HMMA.16816.F32.BF16 R16, R16, R70, RZ ;  /* 0x000000461010723c */ /* 0x000fe200000418ff */
[----:B------:R-:W3:Y:S05]  /*48c0*/  LDSM.16.M88.4 R68, [R3+0x18800] ;  /* 0x018800000344783b */ /* 0x000eea0000000200 */
[C---:B----4-:R-:W-:Y:S01]  /*48d0*/  HMMA.16816.F32.BF16 R4, R72.reuse, R76, R4 ;  /* 0x0000004c4804723c */ /* 0x050fe20000041804 */
[----:B--2---:R-:W-:Y:S05]  /*48e0*/  LDSM.16.M88.4 R92, [R2+0x18000] ;  /* 0x01800000025c783b */ /* 0x004fea0000000200 */
[C---:B------:R-:W-:Y:S01]  /*48f0*/  HMMA.16816.F32.BF16 R8, R72.reuse, R78, R8 ;  /* 0x0000004e4808723c */ /* 0x040fe20000041808 */
[----:B------:R-:W2:Y:S05]  /*4900*/  LDSM.16.M88.4 R76, [R96+0xc000] ;  /* 0x00c00000604c783b */ /* 0x000eaa0000000200 */
[C---:B-1----:R-:W-:Y:S06]  /*4910*/  HMMA.16816.F32.BF16 R12, R72.reuse, R80, R12 ;  /* 0x00000050480c723c */ /* 0x042fec000004180c */
[----:B------:R-:W-:Y:S01]  /*4920*/  HMMA.16816.F32.BF16 R16, R72, R82, R16 ;  /* 0x000000524810723c */ /* 0x000fe20000041810 */
[----:B------:R-:W1:Y:S05]  /*4930*/  LDSM.16.M88.4 R72, [R2+0x18800] ;  /* 0x018800000248783b */ /* 0x000e6a0000000200 */
[C---:B------:R-:W-:Y:S01]  /*4940*/  HMMA.16816.F32.BF16 R4, R84.reuse, R88, R4 ;  /* 0x000000585404723c */ /* 0x040fe20000041804 */
[----:B------:R-:W-:Y:S05]  /*4950*/  LDSM.16.M88.4 R80, [R99+0xe000] ;  /* 0x00e000006350783b */ /* 0x000fea0000000200 */
[C---:B------:R-:W-:Y:S01]  /*4960*/  HMMA.16816.F32.BF16 R8, R84.reuse, R90, R8 ;  /* 0x0000005a5408723c */ /* 0x040fe20000041808 */
[----:B------:R-:W4:Y:S05]  /*4970*/  LDSM.16.M88.4 R88, [R177+0x1a000] ;  /* 0x01a00000b158783b */ /* 0x000f2a0000000200 */
[C---:B---3--:R-:W-:Y:S06]  /*4980*/  HMMA.16816.F32.BF16 R12, R84.reuse, R68, R12 ;  /* 0x00000044540c723c */ /* 0x048fec000004180c */
[----:B------:R-:W-:Y:S01]  /*4990*/  HMMA.16816.F32.BF16 R16, R84, R70, R16 ;  /* 0x000000465410723c */ /* 0x000fe20000041810 */
[----:B------:R-:W3:Y:S05]  /*49a0*/  LDSM.16.M88.4 R68, [R177+0x1a800] ;  /* 0x01a80000b144783b */ /* 0x000eea0000000200 */
[C---:B--2---:R-:W-:Y:S01]  /*49b0*/  HMMA.16816.F32.BF16 R4, R76.reuse, R92, R4 ;  /* 0x0000005c4c04723c */ /* 0x044fe20000041804 */
[----:B------:R-:W-:Y:S05]  /*49c0*/  LDSM.16.M88.4 R84, [R98+0xe000] ;  /* 0x00e000006254783b */ /* 0x000fea0000000200 */
[C---:B------:R-:W-:Y:S01]  /*49d0*/  HMMA.16816.F32.BF16 R8, R76.reuse, R94, R8 ;  /* 0x0000005e4c08723c */ /* 0x040fe20000041808 */
[----:B------:R-:W2:Y:S05]  /*49e0*/  LDSM.16.M88.4 R92, [R176+0x1a000] ;  /* 0x01a00000b05c783b */ /* 0x000eaa0000000200 */
[C---:B-1----:R-:W-:Y:S06]  /*49f0*/  HMMA.16816.F32.BF16 R12, R76.reuse, R72, R12 ;  /* 0x000000484c0c723c */ /* 0x042fec000004180c */
[----:B------:R-:W-:Y:S01]  /*4a00*/  HMMA.16816.F32.BF16 R16, R76, R74, R16 ;  /* 0x0000004a4c10723c */ /* 0x000fe20000041810 */
[----:B------:R-:W1:Y:S05]  /*4a10*/  LDSM.16.M88.4 R72, [R176+0x1a800] ;  /* 0x01a80000b048783b */ /* 0x000e6a0000000200 */
[C---:B----4-:R-:W-:Y:S01]  /*4a20*/  HMMA.16816.F32.BF16 R4, R80.reuse, R88, R4 ;  /* 0x000000585004723c */ /* 0x050fe20000041804 */
        /* <DEDUP_REMOVED lines=41> */
[C---:B----4-:R-:W-:Y:S06]  /*4cc0*/  HMMA.16816.F32.BF16 R4, R80.reuse, R88, R4 ;  /* 0x000000585004723c */ /* 0x050fec0000041804 */
[C---:B------:R-:W-:Y:S06]  /*4cd0*/  HMMA.16816.F32.BF16 R8, R80.reuse, R90, R8 ;  /* 0x0000005a5008723c */ /* 0x040fec0000041808 */
[C---:B---3--:R-:W-:Y:S06]  /*4ce0*/  HMMA.16816.F32.BF16 R12, R80.reuse, R68, R12 ;  /* 0x00000044500c723c */ /* 0x048fec000004180c */
[----:B------:R-:W-:Y:S06]  /*4cf0*/  HMMA.16816.F32.BF16 R16, R80, R70, R16 ;  /* 0x000000465010723c */ /* 0x000fec0000041810 */
[C---:B--2---:R-:W-:Y:S06]  /*4d00*/  HMMA.16816.F32.BF16 R4, R84.reuse, R92, R4 ;  /* 0x0000005c5404723c */ /* 0x044fec0000041804 */
[C---:B------:R-:W-:Y:S06]  /*4d10*/  HMMA.16816.F32.BF16 R8, R84.reuse, R94, R8 ;  /* 0x0000005e5408723c */ /* 0x040fec0000041808 */
[C---:B-1----:R-:W-:Y:S06]  /*4d20*/  HMMA.16816.F32.BF16 R12, R84.reuse, R72, R12 ;  /* 0x00000048540c723c */ /* 0x042fec000004180c */
[----:B------:R-:W-:Y:S06]  /*4d30*/  HMMA.16816.F32.BF16 R16, R84, R74, R16 ;  /* 0x0000004a5410723c */ /* 0x000fec0000041810 */
[C---:B------:R-:W-:Y:S06]  /*4d40*/  FADD.FTZ R4, -R164.reuse, R4 ;  /* 0x00000004a4047221 */ /* 0x040fec0000010100 */
[C---:B------:R-:W-:Y:S01]  /*4d50*/  FADD.FTZ R8, -R164.reuse, R8 ;  /* 0x00000008a4087221 */ /* 0x040fe20000010100 */
[C---:B------:R-:W-:Y:S01]  /*4d60*/  FADD.FTZ R5, -R164.reuse, R5 ;  /* 0x00000005a4057221 */ /* 0x040fe20000010100 */
[----:B------:R-:W-:Y:S01]  /*4d70*/  FADD.FTZ R9, -R164, R9 ;  /* 0x00000009a4097221 */ /* 0x000fe20000010100 */
[-C--:B------:R-:W-:Y:S02]  /*4d80*/  FSEL R4, R4, R164.reuse, P3 ;  /* 0x000000a404047208 */ /* 0x080fe40001800000 */
[-C--:B------:R-:W-:Y:S01]  /*4d90*/  FSEL R8, R8, R164.reuse, P1 ;  /* 0x000000a408087208 */ /* 0x080fe20000800000 */
[C---:B------:R-:W-:Y:S01]  /*4da0*/  FADD.FTZ R12, -R164.reuse, R12 ;  /* 0x0000000ca40c7221 */ /* 0x040fe20000010100 */
[----:B------:R-:W-:Y:S01]  /*4db0*/  FSETP.GE.FTZ.AND P1, PT, R153, RZ, PT ;  /* 0x000000ff9900720b */ /* 0x000fe20003f36000 */
[----:B------:R-:W-:Y:S01]  /*4dc0*/  FADD.FTZ R13, -R164, R13 ;  /* 0x0000000da40d7221 */ /* 0x000fe20000010100 */
[----:B------:R-:W-:Y:S01]  /*4dd0*/  FSEL R5, R5, R164, P2 ;  /* 0x000000a405057208 */ /* 0x000fe20001000000 */
[----:B------:R-:W-:Y:S01]  /*4de0*/  FMUL.FTZ R4, R148, R4 ;  /* 0x0000000494047220 */ /* 0x000fe20000410000 */
[----:B------:R-:W-:Y:S01]  /*4df0*/  FSETP.GE.FTZ.AND P3, PT, R156, RZ, PT ;  /* 0x000000ff9c00720b */ /* 0x000fe20003f76000 */
[----:B------:R-:W-:Y:S01]  /*4e00*/  FADD.FTZ R16, -R164, R16 ;  /* 0x00000010a4107221 */ /* 0x000fe20000010100 */
[----:B------:R-:W-:Y:S01]  /*4e10*/  FSEL R9, R9, R164, P1 ;  /* 0x000000a409097208 */ /* 0x000fe20000800000 */
[----:B------:R-:W-:Y:S01]  /*4e20*/  FMUL.FTZ R5, R149, R5 ;  /* 0x0000000595057220 */ /* 0x000fe20000410000 */
[----:B------:R-:W-:Y:S01]  /*4e30*/  FSETP.GE.FTZ.AND P2, PT, R157, RZ, PT ;  /* 0x000000ff9d00720b */ /* 0x000fe20003f56000 */
[----:B------:R-:W-:Y:S01]  /*4e40*/  FMUL.FTZ R8, R152, R8 ;  /* 0x0000000898087220 */ /* 0x000fe20000410000 */
[----:B------:R-:W-:Y:S01]  /*4e50*/  FSETP.GE.FTZ.AND P1, PT, R161, RZ, PT ;  /* 0x000000ffa100720b */ /* 0x000fe20003f36000 */
[----:B------:R-:W-:Y:S01]  /*4e60*/  FMUL.FTZ R9, R153, R9 ;  /* 0x0000000999097220 */ /* 0x000fe20000410000 */
[-C--:B------:R-:W-:Y:S01]  /*4e70*/  FSEL R12, R12, R164.reuse, P3 ;  /* 0x000000a40c0c7208 */ /* 0x080fe20001800000 */
[----:B------:R-:W-:Y:S01]  /*4e80*/  FADD.FTZ R6, -R165, R6 ;  /* 0x00000006a5067221 */ /* 0x000fe20000010100 */
[----:B------:R-:W-:Y:S01]  /*4e90*/  FSEL R13, R13, R164, P2 ;  /* 0x000000a40d0d7208 */ /* 0x000fe20001000000 */
[----:B------:R-:W-:Y:S01]  /*4ea0*/  FADD.FTZ R68, -R165, R7 ;  /* 0x00000007a5447221 */ /* 0x000fe20000010100 */
[----:B------:R-:W-:Y:S01]  /*4eb0*/  FSETP.GE.FTZ.AND P2, PT, R160, RZ, PT ;  /* 0x000000ffa000720b */ /* 0x000fe20003f56000 */
[----:B------:R-:W-:Y:S01]  /*4ec0*/  FMUL.FTZ R12, R156, R12 ;  /* 0x0000000c9c0c7220 */ /* 0x000fe20000410000 */
[----:B------:R-:W-:Y:S01]  /*4ed0*/  F2FP.BF16.F32.PACK_AB R4, R5, R4 ;  /* 0x000000040504723e */ /* 0x000fe200000010ff */
[----:B------:R-:W-:Y:S01]  /*4ee0*/  FMUL.FTZ R13, R157, R13 ;  /* 0x0000000d9d0d7220 */ /* 0x000fe20000410000 */
[----:B------:R-:W-:Y:S02]  /*4ef0*/  FSEL R16, R16, R164, P2 ;  /* 0x000000a410107208 */ /* 0x000fe40001000000 */
[----:B------:R-:W-:Y:S01]  /*4f00*/  F2FP.BF16.F32.PACK_AB R8, R9, R8 ;  /* 0x000000080908723e */ /* 0x000fe200000010ff */
[----:B------:R-:W-:Y:S01]  /*4f10*/  @P1 FADD.FTZ R164, -R164, R17 ;  /* 0x00000011a4a41221 */ /* 0x000fe20000010100 */
[----:B------:R-:W-:Y:S01]  /*4f20*/  F2FP.BF16.F32.PACK_AB R12, R13, R12 ;  /* 0x0000000c0d0c723e */ /* 0x000fe200000010ff */
[----:B------:R-:W-:Y:S01]  /*4f30*/  FMUL.FTZ R160, R160, R16 ;  /* 0x00000010a0a07220 */ /* 0x000fe20000410000 */
[----:B------:R-:W-:Y:S06]  /*4f40*/  @!P6 BRA `(.L_x_1068) ;  /* 0x00000004002ce947 */ /* 0x000fec0003800000 */
[----:B------:R-:W1:Y:S01]  /*4f50*/  LDC R7, c[0x0][0x240] ;  /* 0x00009000ff077b82 */ /* 0x000e620000000800 */
[----:B------:R-:W-:Y:S01]  /*4f60*/  ISETP.GE.AND P3, PT, R208, UR4, PT ;  /* 0x00000004d0007c0c */ /* 0x000fe2000bf66270 */
[----:B------:R-:W-:Y:S01]  /*4f70*/  IMAD.MOV.U32 R17, RZ, RZ, -0x6000 ;  /* 0xffffa000ff117424 */ /* 0x000fe200078e00ff */
[----:B------:R-:W-:Y:S02]  /*4f80*/  ISETP.GE.AND P2, PT, R207, UR4, PT ;  /* 0x00000004cf007c0c */ /* 0x000fe4000bf46270 */
[----:B------:R-:W-:Y:S03]  /*4f90*/  LOP3.LUT R9, R237, 0x1, RZ, 0xc0, !PT ;  /* 0x00000001ed097812 */ /* 0x000fe600078ec0ff */
[----:B------:R-:W2:Y:S01]  /*4fa0*/  LDC R5, c[0x0][0x244] ;  /* 0x00009100ff057b82 */ /* 0x000ea20000000800 */
[----:B------:R-:W-:Y:S04]  /*4fb0*/  ISETP.NE.U32.AND P1, PT, R9, 0x1, PT ;  /* 0x000000010900780c */ /* 0x000fe80003f25070 */
[----:B------:R-:W-:Y:S05]  /*4fc0*/  SEL R17, R17, 0x6000, !P1 ;  /* 0x0000600011117807 */ /* 0x000fea0004800000 */
[--C-:B------:R-:W-:Y:S02]  /*4fd0*/  IMAD.IADD R236, R236, 0x1, R17.reuse ;  /* 0x00000001ecec7824 */ /* 0x100fe400078e0211 */
[--C-:B------:R-:W-:Y:S02]  /*4fe0*/  IMAD.IADD R233, R233, 0x1, R17.reuse ;  /* 0x00000001e9e97824 */ /* 0x100fe400078e0211 */
[----:B------:R-:W-:Y:S02]  /*4ff0*/  IMAD.IADD R184, R184, 0x1, R17 ;  /* 0x00000001b8b87824 */ /* 0x000fe400078e0211 */
[----:B-1----:R-:W-:Y:S05]  /*5000*/  IMAD.U32 R9, R7, -0x40, RZ ;  /* 0xffffffc007097824 */ /* 0x002fea00078e00ff */
[----:B------:R-:W-:Y:S02]  /*5010*/  LEA R70, P1, R9, R246, 0x1 ;  /* 0x000000f609467211 */ /* 0x000fe400078208ff */
[----:B------:R-:W-:Y:S02]  /*5020*/  LEA R13, P4, R7, R9, 0x5 ;  /* 0x00000009070d7211 */ /* 0x000fe400078828ff */
[-C--:B------:R-:W-:Y:S02]  /*5030*/  LEA.HI.X.SX32 R71, R9, R247.reuse, 0x1, P1 ;  /* 0x000000f709477211 */ /* 0x080fe400008f0eff */
[----:B------:R-:W-:Y:S02]  /*5040*/  ISETP.GE.AND P1, PT, R202, UR4, PT ;  /* 0x00000004ca007c0c */ /* 0x000fe4000bf26270 */
[----:B------:R-:W-:Y:S04]  /*5050*/  SHF.R.S32.HI R16, RZ, 0x1f, R9 ;  /* 0x0000001fff107819 */ /* 0x000fe80000011409 */
[----:B--2---:R-:W-:Y:S02]  /*5060*/  LEA.HI.X R16, R7, R16, R5, 0x5, P4 ;  /* 0x0000001007107211 */ /* 0x004fe400020f2c05 */
[CC--:B------:R-:W-:Y:S04]  /*5070*/  @!P3 LEA R72, P4, R13.reuse, R246.reuse, 0x1 ;  /* 0x000000f60d48b211 */ /* 0x0c0fe800078808ff */
[CC--:B------:R-:W-:Y:S01]  /*5080*/  @!P3 LEA.HI.X R73, R13.reuse, R247.reuse, R16, 0x1, P4 ;  /* 0x000000f70d49b211 */ /* 0x0c0fe200020f0c10 */
[----:B------:R1:W-:Y:S01]  /*5090*/  @P1 STS [R236], RZ ;  /* 0x000000ffec001388 */ /* 0x0003e20000000800 */
[C---:B------:R-:W-:Y:S01]  /*50a0*/  @!P2 LEA R74, P4, R13.reuse, R246, 0x1 ;  /* 0x000000f60d4aa211 */ /* 0x040fe200078808ff */
[----:B------:R-:W-:Y:S02]  /*50b0*/  IMAD.MOV.U32 R246, RZ, RZ, R70 ;  /* 0x000000fffff67224 */ /* 0x000fe400078e0046 */
[----:B------:R1:W-:Y:S01]  /*50c0*/  @P1 STS [R236+0x4], RZ ;  /* 0x000004ffec001388 */ /* 0x0003e20000000800 */
[----:B------:R-:W-:Y:S01]  /*50d0*/  @!P2 LEA.HI.X R75, R13, R247, R16, 0x1, P4 ;  /* 0x000000f70d4ba211 */ /* 0x000fe200020f0c10 */
[----:B------:R-:W-:Y:S01]  /*50e0*/  IMAD.MOV.U32 R247, RZ, RZ, R71 ;  /* 0x000000fffff77224 */ /* 0x000fe200078e0047 */
[C---:B------:R-:W-:Y:S01]  /*50f0*/  @!P1 LEA R76, P4, R7.reuse, R70, 0x6 ;  /* 0x00000046074c9211 */ /* 0x040fe200078830ff */
[----:B------:R1:W-:Y:S03]  /*5100*/  @P1 STS [R236+0x8], RZ ;  /* 0x000008ffec001388 */ /* 0x0003e60000000800 */
[----:B------:R-:W-:Y:S01]  /*5110*/  @!P1 LEA.HI.X R77, R7, R71, R5, 0x6, P4 ;  /* 0x00000047074d9211 */ /* 0x000fe200020f3405 */
        /* <DEDUP_REMOVED lines=46> */
.L_x_1068:
[----:B------:R-:W-:Y:S01]  /*5400*/  FSETP.GE.FTZ.AND P1, PT, R151, RZ, PT ;  /* 0x000000ff9700720b */ /* 0x000fe20003f36000 */
[C---:B------:R-:W-:Y:S01]  /*5410*/  FADD.FTZ R10, -R165.reuse, R10 ;  /* 0x0000000aa50a7221 */ /* 0x040fe20000010100 */
[C---:B------:R-:W-:Y:S01]  /*5420*/  FADD.FTZ R11, -R165.reuse, R11 ;  /* 0x0000000ba50b7221 */ /* 0x040fe20000010100 */
[-C--:B------:R-:W-:Y:S01]  /*5430*/  FSEL R6, R6, R165.reuse, P5 ;  /* 0x000000a506067208 */ /* 0x080fe20002800000 */
[C---:B------:R-:W-:Y:S01]  /*5440*/  FADD.FTZ R14, -R165.reuse, R14 ;  /* 0x0000000ea50e7221 */ /* 0x040fe20000010100 */
[-C--:B------:R-:W-:Y:S01]  /*5450*/  FSEL R68, R68, R165.reuse, P1 ;  /* 0x000000a544447208 */ /* 0x080fe20000800000 */
[----:B------:R-:W-:Y:S01]  /*5460*/  FADD.FTZ R15, -R165, R15 ;  /* 0x0000000fa50f7221 */ /* 0x000fe20000010100 */
[----:B------:R-:W-:Y:S01]  /*5470*/  FSETP.GE.FTZ.AND P1, PT, R154, RZ, PT ;  /* 0x000000ff9a00720b */ /* 0x000fe20003f36000 */
[----:B------:R-:W-:Y:S01]  /*5480*/  FMUL.FTZ R6, R150, R6 ;  /* 0x0000000696067220 */ /* 0x000fe20000410000 */
[----:B------:R-:W-:Y:S01]  /*5490*/  FSETP.GE.FTZ.AND P2, PT, R155, RZ, PT ;  /* 0x000000ff9b00720b */ /* 0x000fe20003f56000 */
[----:B------:R-:W-:Y:S01]  /*54a0*/  FMUL.FTZ R68, R151, R68 ;  /* 0x0000004497447220 */ /* 0x000fe20000410000 */
[-C--:B------:R-:W-:Y:S01]  /*54b0*/  FSEL R10, R10, R165.reuse, P1 ;  /* 0x000000a50a0a7208 */ /* 0x080fe20000800000 */
[----:B------:R-:W-:Y:S01]  /*54c0*/  FADD.FTZ R18, -R165, R18 ;  /* 0x00000012a5127221 */ /* 0x000fe20000010100 */
[----:B------:R-:W-:Y:S01]  /*54d0*/  FSETP.GE.FTZ.AND P1, PT, R163, RZ, PT ;  /* 0x000000ffa300720b */ /* 0x000fe20003f36000 */
[----:B------:R-:W-:Y:S01]  /*54e0*/  STS [R214+0x1e000], R4 ;  /* 0x01e00004d6007388 */ /* 0x000fe20000000800 */
[----:B------:R-:W-:Y:S01]  /*54f0*/  FSEL R11, R11, R165, P2 ;  /* 0x000000a50b0b7208 */ /* 0x000fe20001000000 */
[----:B------:R-:W-:Y:S01]  /*5500*/  FMUL.FTZ R10, R154, R10 ;  /* 0x0000000a9a0a7220 */ /* 0x000fe20000410000 */
[----:B------:R-:W-:Y:S01]  /*5510*/  FSETP.GE.FTZ.AND P4, PT, R158, RZ, PT ;  /* 0x000000ff9e00720b */ /* 0x000fe20003f96000 */
[----:B------:R-:W-:Y:S01]  /*5520*/  FMUL.FTZ R161, R161, R164 ;  /* 0x000000a4a1a17220 */ /* 0x000fe20000410000 */
[----:B------:R-:W-:Y:S01]  /*5530*/  FSETP.GE.FTZ.AND P3, PT, R159, RZ, PT ;  /* 0x000000ff9f00720b */ /* 0x000fe20003f76000 */
[----:B------:R-:W-:Y:S01]  /*5540*/  FMUL.FTZ R11, R155, R11 ;  /* 0x0000000b9b0b7220 */ /* 0x000fe20000410000 */
[-C--:B------:R-:W-:Y:S01]  /*5550*/  FSEL R14, R14, R165.reuse, P4 ;  /* 0x000000a50e0e7208 */ /* 0x080fe20002000000 */
[----:B------:R-:W-:Y:S01]  /*5560*/  IMAD R252, R216, UR6, RZ ;  /* 0x00000006d8fc7c24 */ /* 0x000fe2000f8e02ff */
[----:B------:R-:W-:Y:S02]  /*5570*/  FSEL R15, R15, R165, P3 ;  /* 0x000000a50f0f7208 */ /* 0x000fe40001800000 */
[----:B------:R-:W-:Y:S01]  /*5580*/  FSETP.GE.FTZ.AND P2, PT, R162, RZ, PT ;  /* 0x000000ffa200720b */ /* 0x000fe20003f56000 */
[----:B------:R-:W-:Y:S01]  /*5590*/  FMUL.FTZ R14, R158, R14 ;  /* 0x0000000e9e0e7220 */ /* 0x000fe20000410000 */
[----:B------:R-:W-:Y:S01]  /*55a0*/  F2FP.BF16.F32.PACK_AB R6, R68, R6 ;  /* 0x000000064406723e */ /* 0x000fe200000010ff */
[----:B------:R-:W-:Y:S01]  /*55b0*/  FMUL.FTZ R15, R159, R15 ;  /* 0x0000000f9f0f7220 */ /* 0x000fe20000410000 */
[----:B------:R-:W-:Y:S01]  /*55c0*/  FSEL R18, R18, R165, P2 ;  /* 0x000000a512127208 */ /* 0x000fe20001000000 */
[----:B------:R-:W-:Y:S01]  /*55d0*/  @P1 FADD.FTZ R165, -R165, R19 ;  /* 0x00000013a5a51221 */ /* 0x000fe20000010100 */
[----:B------:R-:W-:Y:S01]  /*55e0*/  F2FP.BF16.F32.PACK_AB R10, R11, R10 ;  /* 0x0000000a0b0a723e */ /* 0x000fe200000010ff */
[----:B------:R-:W-:Y:S01]  /*55f0*/  STS [R214+0x1e400], R6 ;  /* 0x01e40006d6007388 */ /* 0x000fe20000000800 */
[----:B------:R-:W-:Y:S01]  /*5600*/  F2FP.BF16.F32.PACK_AB R14, R15, R14 ;  /* 0x0000000e0f0e723e */ /* 0x000fe200000010ff */
[----:B------:R-:W-:Y:S01]  /*5610*/  FMUL.FTZ R18, R162, R18 ;  /* 0x00000012a2127220 */ /* 0x000fe20000410000 */
[----:B------:R-:W-:Y:S01]  /*5620*/  FMUL.FTZ R163, R163, R165 ;  /* 0x000000a5a3a37220 */ /* 0x000fe20000410000 */
[----:B------:R-:W-:Y:S01]  /*5630*/  STS [R215+0x1e000], R8 ;  /* 0x01e00008d7007388 */ /* 0x000fe20000000800 */
[----:B------:R-:W-:Y:S02]  /*5640*/  F2FP.BF16.F32.PACK_AB R160, R161, R160 ;  /* 0x000000a0a1a0723e */ /* 0x000fe400000010ff */
[----:B------:R-:W-:Y:S01]  /*5650*/  LEA R189, R187, UR5, 0x1 ;  /* 0x00000005bbbd7c11 */ /* 0x000fe2000f8e08ff */
[----:B------:R-:W-:Y:S01]  /*5660*/  STS [R215+0x1e400], R10 ;  /* 0x01e4000ad7007388 */ /* 0x000fe20000000800 */
[----:B------:R-:W-:Y:S03]  /*5670*/  F2FP.BF16.F32.PACK_AB R18, R163, R18 ;  /* 0x00000012a312723e */ /* 0x000fe600000010ff */
        /* <DEDUP_REMOVED lines=130> */
.L_x_1069:
        /* <DEDUP_REMOVED lines=11> */
[-C--:B---3--:R-:W-:Y:S06]  /*5f50*/  HMMA.16816.F32.BF16 R4, R96, R16.reuse, RZ ;  /* 0x000000106004723c */ /* 0x088fec00000418ff */
        /* <DEDUP_REMOVED lines=11> */
[----:B------:R-:W-:Y:S05]  /*6010*/  LDSM.16.M88.4 R148, [R178] ;  /* 0x00000000b294783b */ /* 0x000fea0000000200 */
        /* <DEDUP_REMOVED lines=9> */
[----:B------:R-:W2:Y:S05]  /*60b0*/  LDSM.16.M88.4 R164, [R178+0x1000] ;  /* 0x00100000b2a4783b */ /* 0x000eaa0000000200 */
[-C--:B------:R-:W-:Y:S06]  /*60c0*/  HMMA.16816.F32.BF16 R84, R152, R168.reuse, R84 ;  /* 0x000000a89854723c */ /* 0x080fec0000041854 */
[C---:B------:R-:W-:Y:S06]  /*60d0*/  HMMA.16816.F32.BF16 R88, R160.reuse, R168, R88 ;  /* 0x000000a8a058723c */ /* 0x040fec0000041858 */
[-C--:B------:R-:W-:Y:S01]  /*60e0*/  HMMA.16816.F32.BF16 R92, R160, R170.reuse, R92 ;  /* 0x000000aaa05c723c */ /* 0x080fe2000004185c */
[----:B------:R-:W3:Y:S05]  /*60f0*/  LDSM.16.MT88.4 R160, [R189+0x17000] ;  /* 0x01700000bda0783b */ /* 0x000eea0000004200 */
[----:B------:R-:W-:Y:S01]  /*6100*/  HMMA.16816.F32.BF16 R96, R152, R170, R96 ;  /* 0x000000aa9860723c */ /* 0x000fe20000041860 */
[----:B------:R-:W-:Y:S04]  /*6110*/  LDSM.16.M88.4 R152, [R179] ;  /* 0x00000000b398783b */ /* 0x000fe80000000200 */
[----:B------:R-:W-:Y:S01]  /*6120*/  LDSM.16.M88.4 R168, [R179+0x1000] ;  /* 0x00100000b3a8783b */ /* 0x000fe20000000200 */
[-C--:B-1----:R-:W-:Y:S06]  /*6130*/  HMMA.16816.F32.BF16 R4, R148, R156.reuse, R4 ;  /* 0x0000009c9404723c */ /* 0x082fec0000041804 */
[C---:B--2---:R-:W-:Y:S06]  /*6140*/  HMMA.16816.F32.BF16 R8, R164.reuse, R156, R8 ;  /* 0x0000009ca408723c */ /* 0x044fec0000041808 */
[-C--:B------:R-:W-:Y:S06]  /*6150*/  HMMA.16816.F32.BF16 R12, R164, R158.reuse, R12 ;  /* 0x0000009ea40c723c */ /* 0x080fec000004180c */
[C---:B------:R-:W-:Y:S01]  /*6160*/  HMMA.16816.F32.BF16 R16, R148.reuse, R158, R16 ;  /* 0x0000009e9410723c */ /* 0x040fe20000041810 */
[----:B------:R-:W1:Y:S05]  /*6170*/  LDSM.16.MT88.4 R156, [R189+0x13800] ;  /* 0x01380000bd9c783b */ /* 0x000e6a0000004200 */
        /* <DEDUP_REMOVED lines=9> */
[----:B------:R-:W-:Y:S06]  /*6210*/  HMMA.16816.F32.BF16 R96, R148, R162, R96 ;  /* 0x000000a29460723c */ /* 0x000fec0000041860 */
[-C--:B-1----:R-:W-:Y:S05]  /*6220*/  HMMA.16816.F32.BF16 R4, R152, R156.reuse, R4 ;  /* 0x0000009c9804723c */ /* 0x082fea0000041804 */
[----:B------:R-:W-:Y:S01]  /*6230*/  @P6 IADD3 R148, P1, R248, -0x100, RZ ;  /* 0xffffff00f8946810 */ /* 0x000fe20007f3e0ff */
[C---:B------:R-:W-:Y:S05]  /*6240*/  HMMA.16816.F32.BF16 R8, R168.reuse, R156, R8 ;  /* 0x0000009ca808723c */ /* 0x040fea0000041808 */
[----:B------:R-:W-:Y:S01]  /*6250*/  @P6 IADD3.X R149, R249, -0x1, RZ, P1, !PT ;  /* 0xfffffffff9956810 */ /* 0x000fe20000ffe4ff */
[-C--:B------:R-:W-:Y:S05]  /*6260*/  HMMA.16816.F32.BF16 R12, R168, R158.reuse, R12 ;  /* 0x0000009ea80c723c */ /* 0x080fea000004180c */
[----:B------:R-:W-:Y:S01]  /*6270*/  @P6 IMAD.MOV.U32 R248, RZ, RZ, R148 ;  /* 0x000000fffff86224 */ /* 0x000fe200078e0094 */
[C---:B------:R-:W-:Y:S05]  /*6280*/  HMMA.16816.F32.BF16 R16, R152.reuse, R158, R16 ;  /* 0x0000009e9810723c */ /* 0x040fea0000041810 */
[----:B------:R-:W-:Y:S01]  /*6290*/  @P6 IMAD.MOV.U32 R249, RZ, RZ, R149 ;  /* 0x000000fffff96224 */ /* 0x000fe200078e0095 */
[-C--:B--2---:R-:W-:Y:S05]  /*62a0*/  HMMA.16816.F32.BF16 R68, R152, R172.reuse, R68 ;  /* 0x000000ac9844723c */ /* 0x084fea0000041844 */
[----:B------:R-:W-:Y:S01]  /*62b0*/  @P6 IMAD.WIDE R150, R206, 0x4, R248 ;  /* 0x00000004ce966825 */ /* 0x000fe200078e02f8 */
[C---:B------:R-:W-:Y:S04]  /*62c0*/  HMMA.16816.F32.BF16 R72, R168.reuse, R172, R72 ;  /* 0x000000aca848723c */ /* 0x040fe80000041848 */
[----:B------:R-:W5:Y:S01]  /*62d0*/  @P6 LDG.E R234, desc[UR14][R150.64] ;  /* 0x0000000e96ea6981 */ /* 0x000f62000c1e1900 */
[C---:B------:R-:W-:Y:S01]  /*62e0*/  IMAD.SHL.U32 R149, R252.reuse, 0x8, RZ ;  /* 0x00000008fc957824 */ /* 0x040fe200078e00ff */
[-C--:B------:R-:W-:Y:S02]  /*62f0*/  HMMA.16816.F32.BF16 R76, R168, R174.reuse, R76 ;  /* 0x000000aea84c723c */ /* 0x080fe4000004184c */
[----:B------:R1:W5:Y:S03]  /*6300*/  @P6 LDG.E R235, desc[UR14][R150.64+0x20] ;  /* 0x0000200e96eb6981 */ /* 0x000366000c1e1900 */
[----:B------:R-:W-:Y:S01]  /*6310*/  IMAD.SHL.U32 R148, R252, 0x10, RZ ;  /* 0x00000010fc947824 */ /* 0x000fe200078e00ff */
[C---:B------:R-:W-:Y:S01]  /*6320*/  HMMA.16816.F32.BF16 R80, R152.reuse, R174, R80 ;  /* 0x000000ae9850723c */ /* 0x040fe20000041850 */
[----:B------:R2:W-:Y:S04]  /*6330*/  REDG.E.ADD.F32.FTZ.RN.STRONG.GPU desc[UR14][R242.64], R4 ;  /* 0x00000004f20079a6 */ /* 0x0005e8000c10f38e */
[CC--:B------:R-:W-:Y:S01]  /*6340*/  LEA R158, P2, R148.reuse, R242.reuse, 0x2 ;  /* 0x000000f2949e7211 */ /* 0x0c0fe200078410ff */
[-C--:B---3--:R-:W-:Y:S05]  /*6350*/  HMMA.16816.F32.BF16 R84, R152, R164.reuse, R84 ;  /* 0x000000a49854723c */ /* 0x088fea0000041854 */
[-C--:B------:R-:W-:Y:S01]  /*6360*/  LEA.HI.X.SX32 R159, R148, R243.reuse, 0x2, P2 ;  /* 0x000000f3949f7211 */ /* 0x080fe200010f16ff */
[C---:B------:R-:W-:Y:S06]  /*6370*/  HMMA.16816.F32.BF16 R88, R168.reuse, R164, R88 ;  /* 0x000000a4a858723c */ /* 0x040fec0000041858 */
[-C--:B------:R-:W-:Y:S05]  /*6380*/  HMMA.16816.F32.BF16 R92, R168, R166.reuse, R92 ;  /* 0x000000a6a85c723c */ /* 0x080fea000004185c */
[CC--:B-1----:R-:W-:Y:S01]  /*6390*/  LEA R150, P1, R149.reuse, R242.reuse, 0x2 ;  /* 0x000000f295967211 */ /* 0x0c2fe200078210ff */
[----:B------:R-:W-:Y:S05]  /*63a0*/  HMMA.16816.F32.BF16 R96, R152, R166, R96 ;  /* 0x000000a69860723c */ /* 0x000fea0000041860 */
[-C--:B------:R-:W-:Y:S01]  /*63b0*/  LEA.HI.X.SX32 R151, R149, R243.reuse, 0x2, P1 ;  /* 0x000000f395977211 */ /* 0x080fe200008f16ff */
[C---:B--2---:R-:W-:Y:S02]  /*63c0*/  IMAD.SHL.U32 R4, R252.reuse, 0x20, RZ ;  /* 0x00000020fc047824 */ /* 0x044fe400078e00ff */
[----:B------:R-:W-:Y:S02]  /*63d0*/  IMAD R152, R252, 0x18, RZ ;  /* 0x00000018fc987824 */ /* 0x000fe400078e02ff */
[----:B------:R1:W-:Y:S01]  /*63e0*/  REDG.E.ADD.F32.FTZ.RN.STRONG.GPU desc[UR14][R150.64], R5 ;  /* 0x00000005960079a6 */ /* 0x0003e2000c10f38e */
[-C--:B------:R-:W-:Y:S02]  /*63f0*/  LEA R154, P2, R4, R242.reuse, 0x2 ;  /* 0x000000f2049a7211 */ /* 0x080fe400078410ff */
[-C--:B------:R-:W-:Y:S01]  /*6400*/  LEA R156, P1, R152, R242.reuse, 0x2 ;  /* 0x000000f2989c7211 */ /* 0x080fe200078210ff */
[----:B------:R2:W-:Y:S01]  /*6410*/  REDG.E.ADD.F32.FTZ.RN.STRONG.GPU desc[UR14][R158.64], R6 ;  /* 0x000000069e0079a6 */ /* 0x0005e2000c10f38e */
[-C--:B------:R-:W-:Y:S01]  /*6420*/  LEA.HI.X.SX32 R155, R4, R243.reuse, 0x2, P2 ;  /* 0x000000f3049b7211 */ /* 0x080fe200010f16ff */
[----:B------:R-:W-:Y:S01]  /*6430*/  VIADD R4, R148, 0x20 ;  /* 0x0000002094047836 */ /* 0x000fe20000000000 */
[-C--:B------:R-:W-:Y:S05]  /*6440*/  LEA.HI.X.SX32 R157, R152, R243.reuse, 0x2, P1 ;  /* 0x000000f3989d7211 */ /* 0x080fea00008f16ff */
[----:B------:R3:W-:Y:S04]  /*6450*/  REDG.E.ADD.F32.FTZ.RN.STRONG.GPU desc[UR14][R156.64], R7 ;  /* 0x000000079c0079a6 */ /* 0x0007e8000c10f38e */
[----:B------:R4:W-:Y:S01]  /*6460*/  REDG.E.ADD.F32.FTZ.RN.STRONG.GPU desc[UR14][R154.64], R8 ;  /* 0x000000089a0079a6 */ /* 0x0009e2000c10f38e */
[C---:B-1----:R-:W-:Y:S02]  /*6470*/  IMAD R5, R252.reuse, 0x28, RZ ;  /* 0x00000028fc057824 */ /* 0x042fe400078e02ff */
[C---:B--2---:R-:W-:Y:S03]  /*6480*/  IMAD R6, R252.reuse, 0x30, RZ ;  /* 0x00000030fc067824 */ /* 0x044fe600078e02ff */
[CC--:B------:R-:W-:Y:S01]  /*6490*/  LEA R152, P1, R5.reuse, R242.reuse, 0x2 ;  /* 0x000000f205987211 */ /* 0x0c0fe200078210ff */
[----:B------:R-:W-:Y:S03]  /*64a0*/  IMAD R252, R252, 0x38, RZ ;  /* 0x00000038fcfc7824 */ /* 0x000fe600078e02ff */
[-C--:B------:R-:W-:Y:S01]  /*64b0*/  LEA.HI.X.SX32 R153, R5, R243.reuse, 0x2, P1 ;  /* 0x000000f305997211 */ /* 0x080fe200008f16ff */
[C---:B------:R-:W-:Y:S01]  /*64c0*/  IMAD.IADD R5, R149.reuse, 0x1, R4 ;  /* 0x0000000195057824 */ /* 0x040fe200078e0204 */
[-C--:B---3--:R-:W-:Y:S03]  /*64d0*/  LEA R156, P2, R6, R242.reuse, 0x2 ;  /* 0x000000f2069c7211 */ /* 0x088fe600078410ff */
[----:B------:R1:W-:Y:S01]  /*64e0*/  REDG.E.ADD.F32.FTZ.RN.STRONG.GPU desc[UR14][R152.64], R9 ;  /* 0x00000009980079a6 */ /* 0x0003e2000c10f38e */
[-C--:B----4-:R-:W-:Y:S02]  /*64f0*/  LEA R8, P1, R252, R242.reuse, 0x2 ;  /* 0x000000f2fc087211 */ /* 0x090fe400078210ff */
[-C--:B------:R-:W-:Y:S05]  /*6500*/  LEA.HI.X.SX32 R157, R6, R243.reuse, 0x2, P2 ;  /* 0x000000f3069d7211 */ /* 0x080fea00010f16ff */
[----:B------:R-:W-:Y:S01]  /*6510*/  REDG.E.ADD.F32.FTZ.RN.STRONG.GPU desc[UR14][R156.64], R10 ;  /* 0x0000000a9c0079a6 */ /* 0x000fe2000c10f38e */
[-C--:B-1----:R-:W-:Y:S02]  /*6520*/  LEA.HI.X.SX32 R9, R252, R243.reuse, 0x2, P1 ;  /* 0x000000f3fc097211 */ /* 0x082fe400008f16ff */
[CC--:B------:R-:W-:Y:S03]  /*6530*/  LEA R6, P1, R4.reuse, R242.reuse, 0x2 ;  /* 0x000000f204067211 */ /* 0x0c0fe600078210ff */
[----:B------:R1:W-:Y:S01]  /*6540*/  REDG.E.ADD.F32.FTZ.RN.STRONG.GPU desc[UR14][R8.64], R11 ;  /* 0x0000000b080079a6 */ /* 0x0003e2000c10f38e */
[-C--:B------:R-:W-:Y:S01]  /*6550*/  LEA.HI.X.SX32 R7, R4, R243.reuse, 0x2, P1 ;  /* 0x000000f304077211 */ /* 0x080fe200008f16ff */
[----:B------:R-:W-:Y:S02]  /*6560*/  IMAD.IADD R4, R149, 0x1, R5 ;  /* 0x0000000195047824 */ /* 0x000fe400078e0205 */
[----:B------:R2:W-:Y:S04]  /*6570*/  REDG.E.ADD.F32.FTZ.RN.STRONG.GPU desc[UR14][R242.64+0x80], R16 ;  /* 0x00008010f20079a6 */ /* 0x0005e8000c10f38e */
[----:B------:R-:W-:Y:S04]  /*6580*/  REDG.E.ADD.F32.FTZ.RN.STRONG.GPU desc[UR14][R150.64+0x80], R17 ;  /* 0x00008011960079a6 */ /* 0x000fe8000c10f38e */
[----:B------:R3:W-:Y:S01]  /*6590*/  REDG.E.ADD.F32.FTZ.RN.STRONG.GPU desc[UR14][R6.64], R18 ;  /* 0x00000012060079a6 */ /* 0x0007e2000c10f38e */
[CC--:B-1----:R-:W-:Y:S04]  /*65a0*/  LEA R8, P1, R5.reuse, R242.reuse, 0x2 ;  /* 0x000000f205087211 */ /* 0x0c2fe800078210ff */
[-C--:B------:R-:W-:Y:S01]  /*65b0*/  LEA.HI.X.SX32 R9, R5, R243.reuse, 0x2, P1 ;  /* 0x000000f305097211 */ /* 0x080fe200008f16ff */
[----:B------:R-:W-:Y:S01]  /*65c0*/  IMAD.IADD R5, R149, 0x1, R4 ;  /* 0x0000000195057824 */ /* 0x000fe200078e0204 */
[CC--:B--2---:R-:W-:Y:S03]  /*65d0*/  LEA R16, P2, R4.reuse, R242.reuse, 0x2 ;  /* 0x000000f204107211 */ /* 0x0c4fe600078410ff */
[----:B------:R1:W-:Y:S01]  /*65e0*/  REDG.E.ADD.F32.FTZ.RN.STRONG.GPU desc[UR14][R8.64], R19 ;  /* 0x00000013080079a6 */ /* 0x0003e2000c10f38e */
[-C--:B------:R-:W-:Y:S01]  /*65f0*/  LEA R10, P1, R5, R242.reuse, 0x2 ;  /* 0x000000f2050a7211 */ /* 0x080fe200078210ff */
[----:B---3--:R-:W-:Y:S01]  /*6600*/  IMAD.IADD R6, R149, 0x1, R5 ;  /* 0x0000000195067824 */ /* 0x008fe200078e0205 */
[-C--:B------:R-:W-:Y:S02]  /*6610*/  LEA.HI.X.SX32 R17, R4, R243.reuse, 0x2, P2 ;  /* 0x000000f304117211 */ /* 0x080fe400010f16ff */
[-C--:B------:R-:W-:Y:S01]  /*6620*/  LEA.HI.X.SX32 R11, R5, R243.reuse, 0x2, P1 ;  /* 0x000000f3050b7211 */ /* 0x080fe200008f16ff */
[C---:B------:R-:W-:Y:S02]  /*6630*/  IMAD.IADD R4, R149.reuse, 0x1, R6 ;  /* 0x0000000195047824 */ /* 0x040fe400078e0206 */
        /* <DEDUP_REMOVED lines=8> */
[----:B------:R-:W-:Y:S04]  /*66c0*/  IMAD.IADD R4, R149, 0x1, R5 ;  /* 0x0000000195047824 */ /* 0x000fe800078e0205 */
[----:B------:R2:W-:Y:S04]  /*66d0*/  REDG.E.ADD.F32.FTZ.RN.STRONG.GPU desc[UR14][R6.64], R15 ;  /* 0x0000000f060079a6 */ /* 0x0005e8000c10f38e */
[----:B------:R-:W-:Y:S04]  /*66e0*/  REDG.E.ADD.F32.FTZ.RN.STRONG.GPU desc[UR14][R242.64+0x100], R68 ;  /* 0x00010044f20079a6 */ /* 0x000fe8000c10f38e */
[----:B------:R-:W-:Y:S01]  /*66f0*/  REDG.E.ADD.F32.FTZ.RN.STRONG.GPU desc[UR14][R150.64+0x100], R69 ;  /* 0x00010045960079a6 */ /* 0x000fe2000c10f38e */
[CC--:B-1----:R-:W-:Y:S04]  /*6700*/  LEA R8, P1, R5.reuse, R242.reuse, 0x2 ;  /* 0x000000f205087211 */ /* 0x0c2fe800078210ff */
[-C--:B------:R-:W-:Y:S01]  /*6710*/  LEA.HI.X.SX32 R9, R5, R243.reuse, 0x2, P1 ;  /* 0x000000f305097211 */ /* 0x080fe200008f16ff */
[C---:B------:R-:W-:Y:S01]  /*6720*/  IMAD.IADD R5, R149.reuse, 0x1, R4 ;  /* 0x0000000195057824 */ /* 0x040fe200078e0204 */
[CC--:B------:R-:W-:Y:S03]  /*6730*/  LEA R10, P1, R4.reuse, R242.reuse, 0x2 ;  /* 0x000000f2040a7211 */ /* 0x0c0fe600078210ff */
[----:B------:R1:W-:Y:S01]  /*6740*/  REDG.E.ADD.F32.FTZ.RN.STRONG.GPU desc[UR14][R8.64], R70 ;  /* 0x00000046080079a6 */ /* 0x0003e2000c10f38e */
[-C--:B------:R-:W-:Y:S01]  /*6750*/  LEA.HI.X.SX32 R11, R4, R243.reuse, 0x2, P1 ;  /* 0x000000f3040b7211 */ /* 0x080fe200008f16ff */
[----:B------:R-:W-:Y:S01]  /*6760*/  IMAD.IADD R4, R149, 0x1, R5 ;  /* 0x0000000195047824 */ /* 0x000fe200078e0205 */
[CC--:B------:R-:W-:Y:S03]  /*6770*/  LEA R12, P2, R5.reuse, R242.reuse, 0x2 ;  /* 0x000000f2050c7211 */ /* 0x0c0fe600078410ff */
[----:B------:R3:W-:Y:S01]  /*6780*/  REDG.E.ADD.F32.FTZ.RN.STRONG.GPU desc[UR14][R10.64], R71 ;  /* 0x000000470a0079a6 */ /* 0x0007e2000c10f38e */
[-C--:B------:R-:W-:Y:S01]  /*6790*/  LEA.HI.X.SX32 R13, R5, R243.reuse, 0x2, P2 ;  /* 0x000000f3050d7211 */ /* 0x080fe200010f16ff */
[C---:B--2---:R-:W-:Y:S02]  /*67a0*/  IMAD.IADD R6, R149.reuse, 0x1, R4 ;  /* 0x0000000195067824 */ /* 0x044fe400078e0204 */
[----:B------:R-:W-:Y:S01]  /*67b0*/  VIADD R5, R148, 0x60 ;  /* 0x0000006094057836 */ /* 0x000fe20000000000 */
[----:B------:R-:W-:Y:S04]  /*67c0*/  LDSM.16.MT88.4 R68, [R183+0x4000] ;  /* 0x00400000b744783b */ /* 0x000fe80000004200 */
[----:B------:R-:W-:Y:S01]  /*67d0*/  REDG.E.ADD.F32.FTZ.RN.STRONG.GPU desc[UR14][R12.64], R72 ;  /* 0x000000480c0079a6 */ /* 0x000fe2000c10f38e */
[CC--:B-1----:R-:W-:Y:S04]  /*67e0*/  LEA R8, P1, R4.reuse, R242.reuse, 0x2 ;  /* 0x000000f204087211 */ /* 0x0c2fe800078210ff */
[-C--:B------:R-:W-:Y:S01]  /*67f0*/  LEA.HI.X.SX32 R9, R4, R243.reuse, 0x2, P1 ;  /* 0x000000f304097211 */ /* 0x080fe200008f16ff */
[C---:B------:R-:W-:Y:S01]  /*6800*/  IMAD.IADD R4, R149.reuse, 0x1, R6 ;  /* 0x0000000195047824 */ /* 0x040fe200078e0206 */
[CC--:B---3--:R-:W-:Y:S03]  /*6810*/  LEA R10, P1, R6.reuse, R242.reuse, 0x2 ;  /* 0x000000f2060a7211 */ /* 0x0c8fe600078210ff */
[----:B------:R1:W-:Y:S01]  /*6820*/  REDG.E.ADD.F32.FTZ.RN.STRONG.GPU desc[UR14][R8.64], R73 ;  /* 0x00000049080079a6 */ /* 0x0003e2000c10f38e */
[-C--:B------:R-:W-:Y:S02]  /*6830*/  LEA.HI.X.SX32 R11, R6, R243.reuse, 0x2, P1 ;  /* 0x000000f3060b7211 */ /* 0x080fe400008f16ff */
[CC--:B------:R-:W-:Y:S03]  /*6840*/  LEA R6, P1, R4.reuse, R242.reuse, 0x2 ;  /* 0x000000f204067211 */ /* 0x0c0fe600078210ff */
[----:B------:R2:W-:Y:S01]  /*6850*/  REDG.E.ADD.F32.FTZ.RN.STRONG.GPU desc[UR14][R10.64], R74 ;  /* 0x0000004a0a0079a6 */ /* 0x0005e2000c10f38e */
[-C--:B------:R-:W-:Y:S01]  /*6860*/  LEA.HI.X.SX32 R7, R4, R243.reuse, 0x2, P1 ;  /* 0x000000f304077211 */ /* 0x080fe200008f16ff */
[----:B------:R-:W-:Y:S04]  /*6870*/  IMAD.IADD R4, R149, 0x1, R5 ;  /* 0x0000000195047824 */ /* 0x000fe800078e0205 */
[----:B------:R3:W-:Y:S04]  /*6880*/  REDG.E.ADD.F32.FTZ.RN.STRONG.GPU desc[UR14][R6.64], R75 ;  /* 0x0000004b060079a6 */ /* 0x0007e8000c10f38e */
[----:B------:R-:W-:Y:S04]  /*6890*/  REDG.E.ADD.F32.FTZ.RN.STRONG.GPU desc[UR14][R242.64+0x180], R80 ;  /* 0x00018050f20079a6 */ /* 0x000fe8000c10f38e */
[----:B------:R-:W-:Y:S04]  /*68a0*/  REDG.E.ADD.F32.FTZ.RN.STRONG.GPU desc[UR14][R150.64+0x180], R81 ;  /* 0x00018051960079a6 */ /* 0x000fe8000c10f38e */
[----:B------:R-:W-:Y:S01]  /*68b0*/  LDSM.16.MT88.4 R72, [R186+0x1e800] ;  /* 0x01e80000ba48783b */ /* 0x000fe20000004200 */
[CC--:B-1----:R-:W-:Y:S04]  /*68c0*/  LEA R8, P1, R5.reuse, R242.reuse, 0x2 ;  /* 0x000000f205087211 */ /* 0x0c2fe800078210ff */
[-C--:B------:R-:W-:Y:S01]  /*68d0*/  LEA.HI.X.SX32 R9, R5, R243.reuse, 0x2, P1 ;  /* 0x000000f305097211 */ /* 0x080fe200008f16ff */
[C---:B------:R-:W-:Y:S01]  /*68e0*/  IMAD.IADD R5, R149.reuse, 0x1, R4 ;  /* 0x0000000195057824 */ /* 0x040fe200078e0204 */
[CC--:B--2---:R-:W-:Y:S03]  /*68f0*/  LEA R10, P1, R4.reuse, R242.reuse, 0x2 ;  /* 0x000000f2040a7211 */ /* 0x0c4fe600078210ff */
[----:B------:R1:W-:Y:S01]  /*6900*/  REDG.E.ADD.F32.FTZ.RN.STRONG.GPU desc[UR14][R8.64], R82 ;  /* 0x00000052080079a6 */ /* 0x0003e2000c10f38e */
[-C--:B------:R-:W-:Y:S01]  /*6910*/  LEA.HI.X.SX32 R11, R4, R243.reuse, 0x2, P1 ;  /* 0x000000f3040b7211 */ /* 0x080fe200008f16ff */
[----:B------:R-:W-:Y:S01]  /*6920*/  IMAD.IADD R4, R149, 0x1, R5 ;  /* 0x0000000195047824 */ /* 0x000fe200078e0205 */
[CC--:B------:R-:W-:Y:S03]  /*6930*/  LEA R12, P2, R5.reuse, R242.reuse, 0x2 ;  /* 0x000000f2050c7211 */ /* 0x0c0fe600078410ff */
[----:B------:R2:W-:Y:S01]  /*6940*/  REDG.E.ADD.F32.FTZ.RN.STRONG.GPU desc[UR14][R10.64], R83 ;  /* 0x000000530a0079a6 */ /* 0x0005e2000c10f38e */
[-C--:B------:R-:W-:Y:S01]  /*6950*/  LEA.HI.X.SX32 R13, R5, R243.reuse, 0x2, P2 ;  /* 0x000000f3050d7211 */ /* 0x080fe200010f16ff */
[C---:B---3--:R-:W-:Y:S02]  /*6960*/  IMAD.IADD R6, R149.reuse, 0x1, R4 ;  /* 0x0000000195067824 */ /* 0x048fe400078e0204 */
[C---:B------:R-:W-:Y:S01]  /*6970*/  VIADD R5, R148.reuse, 0x80 ;  /* 0x0000008094057836 */ /* 0x040fe20000000000 */
[----:B------:R-:W-:Y:S01]  /*6980*/  LDSM.16.MT88.4 R80, [R0+0x1e800] ;  /* 0x01e800000050783b */ /* 0x000fe20000004200 */
[----:B------:R-:W-:Y:S03]  /*6990*/  VIADD R148, R148, 0xa0 ;  /* 0x000000a094947836 */ /* 0x000fe60000000000 */
[----:B------:R-:W-:Y:S01]  /*69a0*/  REDG.E.ADD.F32.FTZ.RN.STRONG.GPU desc[UR14][R12.64], R76 ;  /* 0x0000004c0c0079a6 */ /* 0x000fe2000c10f38e */
[CC--:B-1----:R-:W-:Y:S04]  /*69b0*/  LEA R8, P1, R4.reuse, R242.reuse, 0x2 ;  /* 0x000000f204087211 */ /* 0x0c2fe800078210ff */
[-C--:B------:R-:W-:Y:S01]  /*69c0*/  LEA.HI.X.SX32 R9, R4, R243.reuse, 0x2, P1 ;  /* 0x000000f304097211 */ /* 0x080fe200008f16ff */
[C---:B------:R-:W-:Y:S01]  /*69d0*/  IMAD.IADD R4, R149.reuse, 0x1, R6 ;  /* 0x0000000195047824 */ /* 0x040fe200078e0206 */
[CC--:B--2---:R-:W-:Y:S03]  /*69e0*/  LEA R10, P1, R6.reuse, R242.reuse, 0x2 ;  /* 0x000000f2060a7211 */ /* 0x0c4fe600078210ff */
        /* <DEDUP_REMOVED lines=21> */
[----:B------:R-:W-:Y:S04]  /*6b40*/  LDSM.16.MT88.4 R84, [R183+0x2800] ;  /* 0x00280000b754783b */ /* 0x000fe80000004200 */
        /* <DEDUP_REMOVED lines=12> */
[C---:B------:R-:W-:Y:S03]  /*6c10*/  IMAD.IADD R5, R149.reuse, 0x1, R4 ;  /* 0x0000000195057824 */ /* 0x040fe600078e0204 */
        /* <DEDUP_REMOVED lines=8> */
[----:B---3--:R-:W-:Y:S01]  /*6ca0*/  IMAD.IADD R6, R149, 0x1, R5 ;  /* 0x0000000195067824 */ /* 0x008fe200078e0205 */
[-C--:B------:R-:W-:Y:S03]  /*6cb0*/  LEA R12, P1, R5, R242.reuse, 0x2 ;  /* 0x000000f2050c7211 */ /* 0x080fe600078210ff */
        /* <DEDUP_REMOVED lines=10> */
[----:B------:R-:W-:Y:S02]  /*6d60*/  ISETP.GT.AND P3, PT, R237, RZ, PT ;  /* 0x000000ffed00720c */ /* 0x000fe40003f64270 */
[----:B------:R-:W-:Y:S01]  /*6d70*/  @P6 IADD3 R219, P2, R219, -0x100, RZ ;  /* 0xffffff00dbdb6810 */ /* 0x000fe20007f5e0ff */
[----:B------:R-:W-:Y:S03]  /*6d80*/  REDG.E.ADD.F32.FTZ.RN.STRONG.GPU desc[UR14][R16.64], R93 ;  /* 0x0000005d100079a6 */ /* 0x000fe6000c10f38e */
[----:B------:R-:W-:Y:S01]  /*6d90*/  @P6 IADD3.X R218, R218, -0x1, RZ, P2, !PT ;  /* 0xffffffffdada6810 */ /* 0x000fe200017fe4ff */
        /* <DEDUP_REMOVED lines=40> */
[----:B------:R4:W4:Y:S05]  /*7020*/  LDSM.16.MT88.4 R72, [R183+0x5800] ;  /* 0x00580000b748783b */ /* 0x00092a0000004200 */
        /* <DEDUP_REMOVED lines=18> */
[----:B------:R-:W-:Y:S01]  /*7150*/  VIADD R237, R237, 0xffffffff ;  /* 0xffffffffeded7836 */ /* 0x000fe20000000000 */
[C---:B------:R-:W-:Y:S05]  /*7160*/  HMMA.16816.F32.BF16 R112, R76.reuse, R82, R112 ;  /* 0x000000524c70723c */ /* 0x040fea0000041870 */
[----:B------:R-:W-:Y:S01]  /*7170*/  @P1 VIADD R4, R183, 0x6000 ;  /* 0x00006000b7041836 */ /* 0x000fe20000000000 */
[-C--:B------:R-:W-:Y:S05]  /*7180*/  HMMA.16816.F32.BF16 R116, R76, R92.reuse, R116 ;  /* 0x0000005c4c74723c */ /* 0x080fea0000041874 */
[----:B----4-:R-:W-:Y:S01]  /*7190*/  IMAD.MOV.U32 R183, RZ, RZ, R4 ;  /* 0x000000ffffb77224 */ /* 0x010fe200078e0004 */
        /* <DEDUP_REMOVED lines=9> */
[----:B------:R-:W-:Y:S11]  /*7230*/  @P3 BRA `(.L_x_1070) ;  /* 0xffffffc400103947 */ /* 0x000ff6000383ffff */
[----:B------:R-:W-:Y:S01]  /*7240*/  BAR.SYNC.DEFER_BLOCKING 0x0 ;  /* 0x0000000000007b1d */ /* 0x000fe20000010000 */
[----:B------:R-:W-:-:S05]  /*7250*/  ISETP.NE.AND P0, PT, R240, -0x1, PT ;  /* 0xfffffffff000780c */ /* 0x000fca0003f05270 */
[----:B------:R-:W-:Y:S01]  /*7260*/  ULDC UR4, c[0x0][0x390] ;  /* 0x0000e40000047ab9 */ /* 0x000fe20000000800 */
[----:B------:R-:W-:Y:S01]  /*7270*/  ULDC UR6, c[0x0][0x38c] ;  /* 0x0000e30000067ab9 */ /* 0x000fe20000000800 */
        /* <DEDUP_REMOVED lines=71> */
[----:B------:R-:W-:Y:S01]  /*76f0*/  STS [R212+0x1000], R104 ;  /* 0x00100068d4007388 */ /* 0x000fe20000000800 */
        /* <DEDUP_REMOVED lines=76> */
[----:B------:R-:W-:Y:S01]  /*7bc0*/  F2FP.BF16.F32.PACK_AB R48, R49, R48 ;  /* 0x000000303130723e */ /* 0x000fe200000010ff */
[----:B------:R-:W1:Y:S01]  /*7bd0*/  @P0 LDC.64 R4, c[0x0][0x458] ;  /* 0x00011600ff040b82 */ /* 0x000e620000000a00 */
[----:B------:R-:W-:Y:S01]  /*7be0*/  F2FP.BF16.F32.PACK_AB R50, R51, R50 ;  /* 0x000000323332723e */ /* 0x000fe200000010ff */
[----:B------:R-:W-:Y:S01]  /*7bf0*/  STS [R212+0x6000], R20 ;  /* 0x00600014d4007388 */ /* 0x000fe20000000800 */
[----:B------:R-:W-:Y:S01]  /*7c00*/  F2FP.BF16.F32.PACK_AB R40, R41, R40 ;  /* 0x000000282928723e */ /* 0x000fe200000010ff */
[----:B------:R-:W-:Y:S01]  /*7c10*/  FMUL.FTZ R56, R56, UR6 ;  /* 0x0000000638387c20 */ /* 0x000fe20008410000 */
[----:B------:R-:W-:Y:S01]  /*7c20*/  F2FP.BF16.F32.PACK_AB R42, R43, R42 ;  /* 0x0000002a2b2a723e */ /* 0x000fe200000010ff */
[----:B------:R-:W-:Y:S01]  /*7c30*/  STS [R212+0x6400], R22 ;  /* 0x00640016d4007388 */ /* 0x000fe20000000800 */
[----:B------:R-:W-:Y:S01]  /*7c40*/  F2FP.BF16.F32.PACK_AB R44, R45, R44 ;  /* 0x0000002c2d2c723e */ /* 0x000fe200000010ff */
[----:B------:R-:W2:Y:S01]  /*7c50*/  @P0 LDC.64 R6, c[0x0][0x450] ;  /* 0x00011400ff060b82 */ /* 0x000ea20000000a00 */
[----:B------:R-:W-:Y:S01]  /*7c60*/  F2FP.BF16.F32.PACK_AB R46, R47, R46 ;  /* 0x0000002e2f2e723e */ /* 0x000fe200000010ff */
[----:B------:R-:W-:Y:S01]  /*7c70*/  STS [R211+0x6000], R32 ;  /* 0x00600020d3007388 */ /* 0x000fe20000000800 */
[----:B------:R-:W-:Y:S01]  /*7c80*/  F2FP.BF16.F32.PACK_AB R52, R53, R52 ;  /* 0x000000343534723e */ /* 0x000fe200000010ff */
[----:B------:R-:W-:Y:S01]  /*7c90*/  FMUL.FTZ R57, R57, UR6 ;  /* 0x0000000639397c20 */ /* 0x000fe20008410000 */
        /* <DEDUP_REMOVED lines=10> */
[CC--:B------:R-:W-:Y:S01]  /*7d40*/  @P0 IADD3 R8, R239.reuse, R240.reuse, RZ ;  /* 0x000000f0ef080210 */ /* 0x0c0fe20007ffe0ff */
[----:B------:R-:W-:Y:S01]  /*7d50*/  FMUL.FTZ R10, R62, UR6 ;  /* 0x000000063e0a7c20 */ /* 0x000fe20008410000 */
[----:B------:R-:W-:Y:S01]  /*7d60*/  @P0 IADD3 R9, R239, R240, RZ ;  /* 0x000000f0ef090210 */ /* 0x000fe20007ffe0ff */
[----:B------:R-:W-:Y:S01]  /*7d70*/  STS [R211+0x7000], R28 ;  /* 0x0070001cd3007388 */ /* 0x000fe20000000800 */
[----:B------:R-:W-:Y:S01]  /*7d80*/  FMUL.FTZ R63, R63, UR6 ;  /* 0x000000063f3f7c20 */ /* 0x000fe20008410000 */
[----:B-1----:R-:W-:Y:S01]  /*7d90*/  @P0 IMAD.WIDE.U32 R12, R8, R4, RZ ;  /* 0x00000004080c0225 */ /* 0x002fe200078e00ff */
[----:B------:R-:W-:Y:S01]  /*7da0*/  F2FP.BF16.F32.PACK_AB R11, R61, R11 ;  /* 0x0000000b3d0b723e */ /* 0x000fe200000010ff */
[----:B------:R-:W-:Y:S02]  /*7db0*/  STS [R211+0x7400], R30 ;  /* 0x0074001ed3007388 */ /* 0x000fe40000000800 */
[----:B------:R-:W-:-:S02]  /*7dc0*/  F2FP.BF16.F32.PACK_AB R10, R63, R10 ;  /* 0x0000000a3f0a723e */ /* 0x000fc400000010ff */
[----:B------:R-:W-:Y:S01]  /*7dd0*/  STS [R212+0x8000], R36 ;  /* 0x00800024d4007388 */ /* 0x000fe20000000800 */
[----:B------:R-:W-:-:S03]  /*7de0*/  @P0 MOV R57, R12 ;  /* 0x0000000c00390202 */ /* 0x000fc60000000f00 */
        /* <DEDUP_REMOVED lines=12> */
[----:B--2---:R-:W-:-:S03]  /*7eb0*/  @P0 IMAD R44, R9, R7, RZ ;  /* 0x00000007092c0224 */ /* 0x004fc600078e02ff */
[----:B------:R1:W-:Y:S02]  /*7ec0*/  STS [R212+0xb000], R56 ;  /* 0x00b00038d4007388 */ /* 0x0003e40000000800 */
[----:B-1----:R-:W-:Y:S02]  /*7ed0*/  @P0 IMAD R56, R8, R5, RZ ;  /* 0x0000000508380224 */ /* 0x002fe400078e02ff */
[----:B------:R-:W-:-:S03]  /*7ee0*/  @P0 IMAD.WIDE.U32 R8, R9, R6, RZ ;  /* 0x0000000609080225 */ /* 0x000fc600078e00ff */
[----:B------:R-:W-:Y:S02]  /*7ef0*/  @P0 IADD3 R56, R13, R56, RZ ;  /* 0x000000380d380210 */ /* 0x000fe40007ffe0ff */
        /* <DEDUP_REMOVED lines=15> */
.L_x_1071:
        /* <DEDUP_REMOVED lines=13> */
.L_x_1072:
[----:B------:R1:W-:Y:S01]  /*80c0*/  STS [R211+0xb000], R11 ;  /* 0x00b0000bd3007388 */ /* 0x0003e20000000800 */
[C---:B------:R-:W-:Y:S01]  /*80d0*/  IMAD.SHL.U32 R60, R209.reuse, 0x40, RZ ;  /* 0x00000040d13c7824 */ /* 0x040fe200078e00ff */
[--C-:B------:R-:W-:Y:S01]  /*80e0*/  SHF.R.S32.HI R65, RZ, 0x1f, R202.reuse ;  /* 0x0000001fff417819 */ /* 0x100fe200000114ca */
[----:B------:R-:W-:Y:S01]  /*80f0*/  IMAD.MOV.U32 R64, RZ, RZ, R202 ;  /* 0x000000ffff407224 */ /* 0x000fe200078e00ca */
        /* <DEDUP_REMOVED lines=17> */
[----:B------:R-:W-:Y:S01]  /*8210*/  IMAD.WIDE.U32 R66, R205, UR6, R66 ;  /* 0x00000006cd427c25 */ /* 0x000fe2000f8e0042 */
[----:B------:R1:W2:Y:S04]  /*8220*/  LDS.128 R40, [R210+0x13000] ;  /* 0x01300000d2287984 */ /* 0x0002a80000000c00 */
[----:B------:R-:W-:Y:S01]  /*8230*/  IADD3 R61, R67, R44, RZ ;  /* 0x0000002c433d7210 */ /* 0x000fe20007ffe0ff */
        /* <DEDUP_REMOVED lines=28> */
.L_x_1074:
[----:B------:R-:W-:Y:S05]  /*8400*/  BSYNC B0 ;  /* 0x0000000000007941 */ /* 0x000fea0003800000 */
.L_x_1073:
        /* <DEDUP_REMOVED lines=20> */
.L_x_1076:
[----:B------:R-:W-:Y:S05]  /*8550*/  BSYNC B0 ;  /* 0x0000000000007941 */ /* 0x000fea0003800000 */
.L_x_1075:
        /* <DEDUP_REMOVED lines=23> */
[----:B---3--:R-:W-:-:S04]  /*86d0*/  LEA R36, P4, R34, UR6, 0x1 ;  /* 0x0000000622247c11 */ /* 0x008fc8000f8808ff */
[----:B------:R-:W-:-:S05]  /*86e0*/  LEA.HI.X R37, R34, UR7, R7, 0x1, P4 ;  /* 0x0000000722257c11 */ /* 0x000fca000a0f0c07 */
[----:B-1----:R2:W-:Y:S04]  /*86f0*/  @!P2 STG.E.128 desc[UR14][R36.64], R28 ;  /* 0x0000001c2400a986 */ /* 0x0025e8000c101d0e */
[----:B------:R2:W-:Y:S04]  /*8700*/  @!P1 STG.E.128 desc[UR14][R36.64+0x80], R20 ;  /* 0x0000801424009986 */ /* 0x0005e8000c101d0e */
[----:B------:R2:W-:Y:S02]  /*8710*/  @!P0 STG.E.128 desc[UR14][R36.64+0x100], R12 ;  /* 0x0001000c24008986 */ /* 0x0005e4000c101d0e */
.L_x_1078:
[----:B------:R-:W-:Y:S05]  /*8720*/  BSYNC B0 ;  /* 0x0000000000007941 */ /* 0x000fea0003800000 */
.L_x_1077:
[----:B------:R-:W-:Y:S05]  /*8730*/  @P3 BRA `(.L_x_1079) ;  /* 0x0000000800883947 */ /* 0x000fea0003800000 */
[----:B-12---:R-:W-:Y:S01]  /*8740*/  IADD3 R12, P0, R200, 0x20, RZ ;  /* 0x00000020c80c7810 */ /* 0x006fe20007f1e0ff */
[----:B------:R-:W-:Y:S01]  /*8750*/  IMAD.MOV.U32 R14, RZ, RZ, R32 ;  /* 0x000000ffff0e7224 */ /* 0x000fe200078e0020 */
        /* <DEDUP_REMOVED lines=18> */
.L_x_1049:
[----:B------:R-:W-:Y:S01]  /*8880*/  ISETP.NE.AND P0, PT, R240, -0x1, PT ;  /* 0xfffffffff000780c */ /* 0x000fe20003f05270 */
[----:B------:R-:W-:-:S05]  /*8890*/  IMAD.SHL.U32 R11, R209, 0x40, RZ ;  /* 0x00000040d10b7824 */ /* 0x000fca00078e00ff */
[----:B------:R-:W-:-:S07]  /*88a0*/  SHF.R.S32.HI R10, RZ, 0x1f, R11 ;  /* 0x0000001fff0a7819 */ /* 0x000fce000001140b */
[----:B------:R-:W1:Y:S01]  /*88b0*/  @P0 LDC.64 R4, c[0x0][0x458] ;  /* 0x00011600ff040b82 */ /* 0x000e620000000a00 */
[CC--:B------:R-:W-:Y:S02]  /*88c0*/  @P0 IADD3 R16, R239.reuse, R240.reuse, RZ ;  /* 0x000000f0ef100210 */ /* 0x0c0fe40007ffe0ff */
[----:B------:R-:W-:-:S05]  /*88d0*/  @P0 IADD3 R8, R239, R240, RZ ;  /* 0x000000f0ef080210 */ /* 0x000fca0007ffe0ff */
[----:B------:R-:W2:Y:S01]  /*88e0*/  @P0 LDC.64 R6, c[0x0][0x450] ;  /* 0x00011400ff060b82 */ /* 0x000ea20000000a00 */
[C---:B-1----:R-:W-:Y:S02]  /*88f0*/  @P0 IMAD R14, R16.reuse, R5, RZ ;  /* 0x00000005100e0224 */ /* 0x042fe400078e02ff */
[----:B------:R-:W-:-:S04]  /*8900*/  @P0 IMAD.WIDE.U32 R16, R16, R4, RZ ;  /* 0x0000000410100225 */ /* 0x000fc800078e00ff */
[----:B------:R-:W-:Y:S01]  /*8910*/  @P0 IMAD.MOV.U32 R15, RZ, RZ, R16 ;  /* 0x000000ffff0f0224 */ /* 0x000fe200078e0010 */
        /* <DEDUP_REMOVED lines=18> */
.L_x_1080:
        /* <DEDUP_REMOVED lines=13> */
.L_x_1081:
[----:B------:R-:W-:Y:S01]  /*8b10*/  IMAD R238, R209, -0x40, R238 ;  /* 0xffffffc0d1ee7824 */ /* 0x000fe200078e02ee */
[----:B------:R-:W-:Y:S01]  /*8b20*/  SHF.R.S32.HI R8, RZ, 0x1f, R205 ;  /* 0x0000001fff087819 */ /* 0x000fe200000114cd */
[-C--:B------:R-:W-:Y:S01]  /*8b30*/  IMAD R9, R10, R6.reuse, RZ ;  /* 0x000000060a097224 */ /* 0x080fe200078e02ff */
[----:B------:R-:W-:Y:S01]  /*8b40*/  ULDC.64 UR6, c[0x0][0x468] ;  /* 0x00011a0000067ab9 */ /* 0x000fe20000000a00 */
[C---:B------:R-:W-:Y:S01]  /*8b50*/  IMAD.WIDE.U32 R16, R11.reuse, R6, R202 ;  /* 0x000000060b107225 */ /* 0x040fe200078e00ca */
[C---:B------:R-:W-:Y:S01]  /*8b60*/  ISETP.GE.AND P4, PT, R200.reuse, R238, PT ;  /* 0x000000eec800720c */ /* 0x040fe20003f86270 */
[----:B------:R-:W-:Y:S02]  /*8b70*/  BSSY B0, `(.L_x_1082) ;  /* 0x000001a000007945 */ /* 0x000fe40003800000 */
[----:B------:R-:W-:Y:S01]  /*8b80*/  IMAD R9, R11, R7, R9 ;  /* 0x000000070b097224 */ /* 0x000fe200078e0209 */
[----:B------:R-:W-:Y:S02]  /*8b90*/  IADD3 R16, P0, R13, R16, RZ ;  /* 0x000000100d107210 */ /* 0x000fe40007f1e0ff */
[----:B------:R-:W-:-:S02]  /*8ba0*/  IADD3 R13, R200, 0x20, RZ ;  /* 0x00000020c80d7810 */ /* 0x000fc40007ffe0ff */
[----:B------:R-:W-:Y:S01]  /*8bb0*/  IADD3.X R17, R12, R17, R9, P0, !PT ;  /* 0x000000110c117210 */ /* 0x000fe200007fe409 */
[----:B------:R-:W-:Y:S01]  /*8bc0*/  IMAD R9, R8, UR6, RZ ;  /* 0x0000000608097c24 */ /* 0x000fe2000f8e02ff */
[----:B------:R-:W-:-:S03]  /*8bd0*/  ISETP.GE.AND P3, PT, R13, R238, PT ;  /* 0x000000ee0d00720c */ /* 0x000fc60003f66270 */
        /* <DEDUP_REMOVED lines=19> */
.L_x_1083:
[----:B------:R-:W-:Y:S05]  /*8d10*/  BSYNC B0 ;  /* 0x0000000000007941 */ /* 0x000fea0003800000 */
.L_x_1082:
        /* <DEDUP_REMOVED lines=19> */
.L_x_1085:
[----:B------:R-:W-:Y:S05]  /*8e50*/  BSYNC B0 ;  /* 0x0000000000007941 */ /* 0x000fea0003800000 */
.L_x_1084:
        /* <DEDUP_REMOVED lines=28> */
.L_x_1087:
[----:B------:R-:W-:Y:S05]  /*9020*/  BSYNC B0 ;  /* 0x0000000000007941 */ /* 0x000fea0003800000 */
.L_x_1086:
        /* <DEDUP_REMOVED lines=19> */
.L_x_1079:
[----:B------:R-:W-:Y:S05]  /*9160*/  BSYNC B1 ;  /* 0x0000000000017941 */ /* 0x000fea0003800000 */
.L_x_1044:
[----:B-1-34-:R-:W1:Y:S02]  /*9170*/  LDC R4, c[0x0][0xc] ;  /* 0x00000300ff047b82 */ /* 0x01ae640000000800 */
[----:B-1----:R-:W-:-:S04]  /*9180*/  IADD3 R209, R4, R209, RZ ;  /* 0x000000d104d17210 */ /* 0x002fc80007ffe0ff */
[----:B------:R-:W-:-:S13]  /*9190*/  ISETP.GE.AND P0, PT, R209, UR12, PT ;  /* 0x0000000cd1007c0c */ /* 0x000fda000bf06270 */
[----:B------:R-:W-:Y:S05]  /*91a0*/  @P0 BRA `(.L_x_1088) ;  /* 0x0000000000040947 */ /* 0x000fea0003800000 */
[----:B------:R-:W-:Y:S05]  /*91b0*/  BRA `(.L_x_1089) ;  /* 0xffffff7400c87947 */ /* 0x000fea000383ffff */
.L_x_1088:
[----:B------:R-:W-:Y:S05]  /*91c0*/  EXIT ;  /* 0x000000000000794d */ /* 0x000fea0003800000 */
.L_x_1090:
        /* <DEDUP_REMOVED lines=11> */
.L_x_1610:


//--------------------- .text._ZN5flash44flash_bwd_dq_dk_dv_loop_seqk_parallel_kernelI23Flash_bwd_kernel_traitsILi192ELi64ELi64ELi8ELi4ELi2ELi2ELb0ELb0EN7cutlass10bfloat16_tE19Flash_kernel_traitsILi192ELi64ELi64ELi8ES3_EELb0ELb0ELb0ELb0ELb0ELb0ELb1EEEvNS_16Flash_bwd_paramsE --------------------------
	.section	.text._ZN5flash44flash_bwd_dq_dk_dv_loop_seqk_parallel_kernelI23Flash_bwd_kernel_traitsILi192ELi64ELi64ELi8ELi4ELi2ELi2ELb0ELb0EN7cutlass10bfloat16_tE19Flash_kernel_traitsILi192ELi64ELi64ELi8ES3_EELb0ELb0ELb0ELb0ELb0ELb0ELb1EEEvNS_16Flash_bwd_paramsE,"ax",@progbits
	.align	128
        .global         _ZN5flash44flash_bwd_dq_dk_dv_loop_seqk_parallel_kernelI23Flash_bwd_kernel_traitsILi192ELi64ELi64ELi8ELi4ELi2ELi2ELb0ELb0EN7cutlass10bfloat16_tE19Flash_kernel_traitsILi192ELi64ELi64ELi8ES3_EELb0ELb0ELb0ELb0ELb0ELb0ELb1EEEvNS_16Flash_bwd_paramsE
        .type           _ZN5flash44flash_bwd_dq_dk_dv_loop_seqk_parallel_kernelI23Flash_bwd_kernel_traitsILi192ELi64ELi64ELi8ELi4ELi2ELi2ELb0ELb0EN7cutlass10bfloat16_tE19Flash_kernel_traitsILi192ELi64ELi64ELi8ES3_EELb0ELb0ELb0ELb0ELb0ELb0ELb1EEEvNS_16Flash_bwd_paramsE,@function
        .size           _ZN5flash44flash_bwd_dq_dk_dv_loop_seqk_parallel_kernelI23Flash_bwd_kernel_traitsILi192ELi64ELi64ELi8ELi4ELi2ELi2ELb0ELb0EN7cutlass10bfloat16_tE19Flash_kernel_traitsILi192ELi64ELi64ELi8ES3_EELb0ELb0ELb0ELb0ELb0ELb0ELb1EEEvNS_16Flash_bwd_paramsE,(.L_x_1611 - _ZN5flash44flash_bwd_dq_dk_dv_loop_seqk_parallel_kernelI23Flash_bwd_kernel_traitsILi192ELi64ELi64ELi8ELi4ELi2ELi2ELb0ELb0EN7cutlass10bfloat16_tE19Flash_kernel_traitsILi192ELi64ELi64ELi8ES3_EELb0ELb0ELb0ELb0ELb0ELb0ELb1EEEvNS_16Flash_bwd_paramsE)
        .other          _ZN5flash44flash_bwd_dq_dk_dv_loop_seqk_parallel_kernelI23Flash_bwd_kernel_traitsILi192ELi64ELi64ELi8ELi4ELi2ELi2ELb0ELb0EN7cutlass10bfloat16_tE19Flash_kernel_traitsILi192ELi64ELi64ELi8ES3_EELb0ELb0ELb0ELb0ELb0ELb0ELb1EEEvNS_16Flash_bwd_paramsE,@"STO_CUDA_ENTRY STV_DEFAULT"
_ZN5flash44flash_bwd_dq_dk_dv_loop_seqk_parallel_kernelI23Flash_bwd_kernel_traitsILi192ELi64ELi64ELi8ELi4ELi2ELi2ELb0ELb0EN7cutlass10bfloat16_tE19Flash_kernel_traitsILi192ELi64ELi64ELi8ES3_EELb0ELb0ELb0ELb0ELb0ELb0ELb1EEEvNS_16Flash_bwd_paramsE:
.text._ZN5flash44flash_bwd_dq_dk_dv_loop_seqk_parallel_kernelI23Flash_bwd_kernel_traitsILi192ELi64ELi64ELi8ELi4ELi2ELi2ELb0ELb0EN7cutlass10bfloat16_tE19Flash_kernel_traitsILi192ELi64ELi64ELi8ES3_EELb0ELb0ELb0ELb0ELb0ELb0ELb1EEEvNS_16Flash_bwd_paramsE:
        /* <DEDUP_REMOVED lines=147> */
.L_x_1137:
        /* <DEDUP_REMOVED lines=46> */
.L_x_1091:
        /* <DEDUP_REMOVED lines=128> */
.L_x_1093:
        /* <DEDUP_REMOVED lines=13> */
.L_x_1094:
        /* <DEDUP_REMOVED lines=10> */
.L_x_1095:
[----:B------:R-:W-:-:S04]  /*1580*/  IMAD R4, R206, R20, R218 ;  /* 0x00000014ce047224 */ /* 0x000fc800078e02da */
[----:B------:R-:W-:-:S07]  /*1590*/  IMAD R27, R4, R27, RZ ;  /* 0x0000001b041b7224 */ /* 0x000fce00078e02ff */
.L_x_1096:
        /* <DEDUP_REMOVED lines=92> */
.L_x_1099:
[----:B------:R-:W-:Y:S05]  /*1b60*/  BSYNC B0 ;  /* 0x0000000000007941 */ /* 0x000fea0003800000 */
.L_x_1098:
        /* <DEDUP_REMOVED lines=42> */
.L_x_1101:
[----:B------:R-:W-:Y:S05]  /*1e10*/  BSYNC B0 ;  /* 0x0000000000007941 */ /* 0x000fea0003800000 */
.L_x_1100:
        /* <DEDUP_REMOVED lines=16> */
.L_x_1103:
        /* <DEDUP_REMOVED lines=29> */
.L_x_1104:
[----:B------:R-:W-:Y:S05]  /*20f0*/  BSYNC B0 ;  /* 0x0000000000007941 */ /* 0x000fea0003800000 */
.L_x_1102:
        /* <DEDUP_REMOVED lines=17> */
.L_x_1106:
        /* <DEDUP_REMOVED lines=37> */
.L_x_1107:
[----:B------:R-:W-:Y:S05]  /*2460*/  BSYNC B0 ;  /* 0x0000000000007941 */ /* 0x000fea0003800000 */
.L_x_1105:
        /* <DEDUP_REMOVED lines=59> */
.L_x_1109:
[----:B------:R-:W-:Y:S05]  /*2820*/  BSYNC B0 ;  /* 0x0000000000007941 */ /* 0x000fea0003800000 */
.L_x_1108:
        /* <DEDUP_REMOVED lines=41> */
.L_x_1111:
[----:B------:R-:W-:Y:S05]  /*2ac0*/  BSYNC B0 ;  /* 0x0000000000007941 */ /* 0x000fea0003800000 */
.L_x_1110:
        /* <DEDUP_REMOVED lines=52> */
.L_x_1113:
[----:B------:R-:W-:Y:S05]  /*2e10*/  BSYNC B0 ;  /* 0x0000000000007941 */ /* 0x000fea0003800000 */
.L_x_1112:
        /* <DEDUP_REMOVED lines=42> */
.L_x_1115:
[----:B------:R-:W-:Y:S05]  /*30c0*/  BSYNC B0 ;  /* 0x0000000000007941 */ /* 0x000fea0003800000 */
.L_x_1114:
[----:B-1----:R-:W-:Y:S01]  /*30d0*/  VIADD R2, R242, 0x40 ;  /* 0x00000040f2027836 */ /* 0x002fe20000000000 */
[----:B------:R-:W1:Y:S01]  /*30e0*/  LDC R229, c[0x0][0x270] ;  /* 0x00009c00ffe57b82 */ /* 0x000e620000000800 */
[----:B------:R-:W-:Y:S01]  /*30f0*/  IMAD.MOV.U32 R194, RZ, RZ, 0x20 ;  /* 0x00000020ffc27424 */ /* 0x000fe200078e00ff */
[----:B------:R-:W-:Y:S01]  /*3100*/  ULDC UR4, c[0x0][0x2d0] ;  /* 0x0000b40000047ab9 */ /* 0x000fe20000000800 */
[----:B------:R-:W-:Y:S01]  /*3110*/  IMAD.MOV.U32 R193, RZ, RZ, 0x40 ;  /* 0x00000040ffc17424 */ /* 0x000fe200078e00ff */
[----:B------:R-:W-:Y:S01]  /*3120*/  ISETP.GE.AND P0, PT, R2, R243, PT ;  /* 0x000000f30200720c */ /* 0x000fe20003f06270 */
[----:B------:R-:W-:Y:S01]  /*3130*/  VIADD R196, R204, 0x3000 ;  /* 0x00003000ccc47836 */ /* 0x000fe20000000000 */
[----:B------:R-:W-:Y:S01]  /*3140*/  ULDC UR6, c[0x0][0x2dc] ;  /* 0x0000b70000067ab9 */ /* 0x000fe20000000800 */
        /* <DEDUP_REMOVED lines=63> */
[----:B------:R1:W5:Y:S04]  /*3540*/  @!P5 LDG.E R239, desc[UR14][R10.64+0x20] ;  /* 0x0000200e0aefd981 */ /* 0x000368000c1e1900 */
[----:B------:R-:W0:Y:S02]  /*3550*/  LDGDEPBAR ;  /* 0x00000000000079af */ /* 0x000e240000000000 */
.L_x_1118:
[----:B------:R-:W0:Y:S01]  /*3560*/  LDGDEPBAR ;  /* 0x00000000000079af */ /* 0x000e220000000000 */
[----:B------:R-:W-:Y:S01]  /*3570*/  IADD3 R150, R196, R194, RZ ;  /* 0x000000c2c4967210 */ /* 0x000fe20007ffe0ff */
[----:B-----5:R-:W-:Y:S01]  /*3580*/  FMUL.FTZ R173, R238, 1.4426950216293334961 ;  /* 0x3fb8aa3beead7820 */ /* 0x020fe20000410000 */
[-C--:B------:R-:W-:Y:S02]  /*3590*/  IADD3 R149, R196, R193.reuse, RZ ;  /* 0x000000c1c4957210 */ /* 0x080fe40007ffe0ff */
[----:B------:R-:W-:Y:S02]  /*35a0*/  IADD3 R148, R150, R193, RZ ;  /* 0x000000c196947210 */ /* 0x000fe40007ffe0ff */
[----:B------:R-:W-:Y:S02]  /*35b0*/  FSETP.NEU.FTZ.AND P1, PT, R238, -INF , PT ;  /* 0xff800000ee00780b */ /* 0x000fe40003f3d000 */
[----:B------:R-:W-:Y:S02]  /*35c0*/  ISETP.GE.AND P6, PT, R241, 0x1, PT ;  /* 0x00000001f100780c */ /* 0x000fe40003fc6270 */
[----:B------:R-:W-:Y:S02]  /*35d0*/  FSEL R173, R173, RZ, P1 ;  /* 0x000000ffadad7208 */ /* 0x000fe40000800000 */
[----:B------:R-:W-:Y:S01]  /*35e0*/  FSETP.NEU.FTZ.AND P1, PT, R239, -INF , PT ;  /* 0xff800000ef00780b */ /* 0x000fe20003f3d000 */
[----:B------:R-:W-:Y:S04]  /*35f0*/  DEPBAR.LE SB0, 0x0 ;  /* 0x000080000000791a */ /* 0x000fe80000000000 */
[----:B------:R-:W-:Y:S06]  /*3600*/  BAR.SYNC.DEFER_BLOCKING 0x0 ;  /* 0x0000000000007b1d */ /* 0x000fec0000010000 */
[----:B------:R-:W-:Y:S05]  /*3610*/  LDSM.16.M88.4 R16, [R196] ;  /* 0x00000000c410783b */ /* 0x000fea0000000200 */
[----:B-1----:R-:W1:Y:S05]  /*3620*/  LDSM.16.M88.4 R8, [R202+UR5+0x12000] ;  /* 0x01200005ca08783b */ /* 0x002e6a0008000200 */
[----:B------:R-:W2:Y:S05]  /*3630*/  LDSM.16.M88.4 R68, [R202+UR5+0x12800] ;  /* 0x01280005ca44783b */ /* 0x000eaa0008000200 */
[----:B------:R-:W-:Y:S05]  /*3640*/  LDSM.16.M88.4 R72, [R150] ;  /* 0x000000009648783b */ /* 0x000fea0000000200 */
[----:B------:R-:W3:Y:S05]  /*3650*/  LDSM.16.M88.4 R76, [R201] ;  /* 0x00000000c94c783b */ /* 0x000eea0000000200 */
[----:B------:R-:W4:Y:S05]  /*3660*/  LDSM.16.M88.4 R80, [R201+0x800] ;  /* 0x00080000c950783b */ /* 0x000f2a0000000200 */
[----:B------:R-:W-:Y:S05]  /*3670*/  LDSM.16.M88.4 R84, [R149] ;  /* 0x000000009554783b */ /* 0x000fea0000000200 */
[----:B------:R-:W4:Y:S05]  /*3680*/  LDSM.16.M88.4 R88, [R200] ;  /* 0x00000000c858783b */ /* 0x000f2a0000000200 */
[----:B------:R-:W-:Y:S01]  /*3690*/  LDSM.16.M88.4 R92, [R148] ;  /* 0x00000000945c783b */ /* 0x000fe20000000200 */
[C---:B-1----:R-:W-:Y:S04]  /*36a0*/  HMMA.16816.F32.BF16 R4, R16.reuse, R8, RZ ;  /* 0x000000081004723c */ /* 0x042fe800000418ff */
[----:B------:R-:W-:Y:S02]  /*36b0*/  LDSM.16.M88.4 R96, [R199] ;  /* 0x00000000c760783b */ /* 0x000fe40000000200 */
        /* <DEDUP_REMOVED lines=9> */
[----:B------:R-:W2:Y:S05]  /*3750*/  LDSM.16.M88.4 R72, [R199+0x800] ;  /* 0x00080000c748783b */ /* 0x000eaa0000000200 */
[C---:B------:R-:W-:Y:S01]  /*3760*/  HMMA.16816.F32.BF16 R4, R84.reuse, R88, R4 ;  /* 0x000000585404723c */ /* 0x040fe20000041804 */
[----:B------:R-:W3:Y:S05]  /*3770*/  LDSM.16.M88.4 R80, [R202+UR5+0x14000] ;  /* 0x01400005ca50783b */ /* 0x000eea0008000200 */
[C---:B------:R-:W-:Y:S01]  /*3780*/  HMMA.16816.F32.BF16 R8, R84.reuse, R90, R8 ;  /* 0x0000005a5408723c */ /* 0x040fe20000041808 */
[----:B------:R-:W-:Y:S05]  /*3790*/  LDSM.16.M88.4 R88, [R201+0x2000] ;  /* 0x00200000c958783b */ /* 0x000fea0000000200 */
[C---:B-1----:R-:W-:Y:S06]  /*37a0*/  HMMA.16816.F32.BF16 R12, R84.reuse, R68, R12 ;  /* 0x00000044540c723c */ /* 0x042fec000004180c */
[----:B------:R-:W-:Y:S01]  /*37b0*/  HMMA.16816.F32.BF16 R16, R84, R70, R16 ;  /* 0x000000465410723c */ /* 0x000fe20000041810 */
[----:B------:R-:W1:Y:S05]  /*37c0*/  LDSM.16.M88.4 R68, [R202+UR5+0x14800] ;  /* 0x01480005ca44783b */ /* 0x000e6a0008000200 */
[C---:B------:R-:W-:Y:S01]  /*37d0*/  HMMA.16816.F32.BF16 R4, R92.reuse, R96, R4 ;  /* 0x000000605c04723c */ /* 0x040fe20000041804 */
[----:B------:R-:W4:Y:S05]  /*37e0*/  LDSM.16.M88.4 R84, [R150+0x2000] ;  /* 0x002000009654783b */ /* 0x000f2a0000000200 */
[C---:B------:R-:W-:Y:S01]  /*37f0*/  HMMA.16816.F32.BF16 R8, R92.reuse, R98, R8 ;  /* 0x000000625c08723c */ /* 0x040fe20000041808 */
[----:B------:R-:W-:Y:S05]  /*3800*/  LDSM.16.M88.4 R96, [R200+0x2000] ;  /* 0x00200000c860783b */ /* 0x000fea0000000200 */
[C---:B--2---:R-:W-:Y:S06]  /*3810*/  HMMA.16816.F32.BF16 R12, R92.reuse, R72, R12 ;  /* 0x000000485c0c723c */ /* 0x044fec000004180c */
[----:B------:R-:W-:Y:S01]  /*3820*/  HMMA.16816.F32.BF16 R16, R92, R74, R16 ;  /* 0x0000004a5c10723c */ /* 0x000fe20000041810 */
[----:B------:R-:W2:Y:S05]  /*3830*/  LDSM.16.M88.4 R72, [R201+0x2800] ;  /* 0x00280000c948783b */ /* 0x000eaa0000000200 */
[C---:B---3--:R-:W-:Y:S01]  /*3840*/  HMMA.16816.F32.BF16 R4, R76.reuse, R80, R4 ;  /* 0x000000504c04723c */ /* 0x048fe20000041804 */
[----:B------:R-:W3:Y:S05]  /*3850*/  LDSM.16.M88.4 R92, [R149+0x2000] ;  /* 0x00200000955c783b */ /* 0x000eea0000000200 */
[C---:B------:R-:W-:Y:S01]  /*3860*/  HMMA.16816.F32.BF16 R8, R76.reuse, R82, R8 ;  /* 0x000000524c08723c */ /* 0x040fe20000041808 */
[----:B------:R-:W-:Y:S05]  /*3870*/  LDSM.16.M88.4 R80, [R199+0x2000] ;  /* 0x00200000c750783b */ /* 0x000fea0000000200 */
[C---:B-1----:R-:W-:Y:S06]  /*3880*/  HMMA.16816.F32.BF16 R12, R76.reuse, R68, R12 ;  /* 0x000000444c0c723c */ /* 0x042fec000004180c */
[----:B------:R-:W-:Y:S01]  /*3890*/  HMMA.16816.F32.BF16 R16, R76, R70, R16 ;  /* 0x000000464c10723c */ /* 0x000fe20000041810 */
[----:B------:R-:W1:Y:S05]  /*38a0*/  LDSM.16.M88.4 R68, [R200+0x2800] ;  /* 0x00280000c844783b */ /* 0x000e6a0000000200 */
[C---:B----4-:R-:W-:Y:S01]  /*38b0*/  HMMA.16816.F32.BF16 R4, R84.reuse, R88, R4 ;  /* 0x000000585404723c */ /* 0x050fe20000041804 */
[----:B------:R-:W4:Y:S05]  /*38c0*/  LDSM.16.M88.4 R76, [R148+0x2000] ;  /* 0x00200000944c783b */ /* 0x000f2a0000000200 */
[C---:B------:R-:W-:Y:S01]  /*38d0*/  HMMA.16816.F32.BF16 R8, R84.reuse, R90, R8 ;  /* 0x0000005a5408723c */ /* 0x040fe20000041808 */
[----:B------:R-:W-:Y:S05]  /*38e0*/  LDSM.16.M88.4 R88, [R202+UR5+0x16000] ;  /* 0x01600005ca58783b */ /* 0x000fea0008000200 */
        /* <DEDUP_REMOVED lines=9> */
[----:B------:R-:W1:Y:S05]  /*3980*/  LDSM.16.M88.4 R68, [R202+UR5+0x16800] ;  /* 0x01680005ca44783b */ /* 0x000e6a0008000200 */
[C---:B----4-:R-:W-:Y:S01]  /*3990*/  HMMA.16816.F32.BF16 R4, R76.reuse, R80, R4 ;  /* 0x000000504c04723c */ /* 0x050fe20000041804 */
        /* <DEDUP_REMOVED lines=15> */
[C---:B------:R-:W-:Y:S06]  /*3a90*/  HMMA.16816.F32.BF16 R8, R92.reuse, R98, R8 ;  /* 0x000000625c08723c */ /* 0x040fec0000041808 */
[C---:B--2---:R-:W-:Y:S05]  /*3aa0*/  HMMA.16816.F32.BF16 R12, R92.reuse, R72, R12 ;  /* 0x000000485c0c723c */ /* 0x044fea000004180c */
[----:B------:R-:W-:Y:S01]  /*3ab0*/  LEA R99, R204, UR5, 0x1 ;  /* 0x00000005cc637c11 */ /* 0x000fe2000f8e08ff */
[----:B------:R-:W-:Y:S05]  /*3ac0*/  HMMA.16816.F32.BF16 R16, R92, R74, R16 ;  /* 0x0000004a5c10723c */ /* 0x000fea0000041810 */
[-C--:B------:R-:W-:Y:S01]  /*3ad0*/  IADD3 R98, R194, R99.reuse, RZ ;  /* 0x00000063c2627210 */ /* 0x080fe20007ffe0ff */
[C---:B---3--:R-:W-:Y:S05]  /*3ae0*/  HMMA.16816.F32.BF16 R4, R76.reuse, R80, R4 ;  /* 0x000000504c04723c */ /* 0x048fea0000041804 */
[C---:B------:R-:W-:Y:S01]  /*3af0*/  IADD3 R97, R193.reuse, R99, RZ ;  /* 0x00000063c1617210 */ /* 0x040fe20007ffe0ff */
[C---:B------:R-:W-:Y:S05]  /*3b00*/  HMMA.16816.F32.BF16 R8, R76.reuse, R82, R8 ;  /* 0x000000524c08723c */ /* 0x040fea0000041808 */
[----:B------:R-:W-:Y:S01]  /*3b10*/  IADD3 R96, R193, R98, RZ ;  /* 0x00000062c1607210 */ /* 0x000fe20007ffe0ff */
        /* <DEDUP_REMOVED lines=16> */
[----:B------:R-:W1:Y:S02]  /*3c20*/  MUFU.TANH R148, R4 ;  /* 0x0000000400947308 */ /* 0x000e640000002400 */
[----:B------:R-:W-:Y:S08]  /*3c30*/  HMMA.16816.F32.BF16 R16, R84, R70, R16 ;  /* 0x000000465410723c */ /* 0x000ff00000041810 */
[----:B------:R3:W4:Y:S03]  /*3c40*/  MUFU.TANH R150, R6 ;  /* 0x0000000600967308 */ /* 0x0007260000002400 */
[----:B--2---:R-:W-:Y:S04]  /*3c50*/  @P0 LEA R5, R221, R207, 0x6 ;  /* 0x000000cfdd050211 */ /* 0x004fe800078e30ff */
[CC--:B------:R-:W-:Y:S03]  /*3c60*/  @P0 ISETP.GE.AND P2, PT, R5.reuse, R243.reuse, PT ;  /* 0x000000f30500020c */ /* 0x0c0fe60003f46270 */
[----:B------:R2:W2:Y:S01]  /*3c70*/  MUFU.TANH R151, R7 ;  /* 0x0000000700977308 */ /* 0x0004a20000002400 */
[-C--:B-1----:R-:W-:Y:S02]  /*3c80*/  MOV R4, R148.reuse ;  /* 0x0000009400047202 */ /* 0x082fe40000000f00 */
[C---:B------:R-:W-:Y:S01]  /*3c90*/  @P0 FSEL R4, R148.reuse, -INF , !P2 ;  /* 0xff80000094040808 */ /* 0x040fe20005000000 */
[----:B------:R-:W-:Y:S01]  /*3ca0*/  FFMA.FTZ R148, -R148, R148, 1 ;  /* 0x3f80000094947423 */ /* 0x000fe20000010194 */
[----:B------:R-:W-:Y:S03]  /*3cb0*/  FMUL.FTZ R12, R12, UR8 ;  /* 0x000000080c0c7c20 */ /* 0x000fe60008410000 */
[--C-:B------:R-:W-:Y:S01]  /*3cc0*/  FFMA.FTZ R180, R4, UR7, -R173.reuse ;  /* 0x0000000704b47c23 */ /* 0x100fe200080108ad */
[----:B---3--:R-:W-:Y:S01]  /*3cd0*/  @P0 IADD3 R6, R5, 0x1, RZ ;  /* 0x0000000105060810 */ /* 0x008fe20007ffe0ff */
[----:B------:R-:W-:Y:S01]  /*3ce0*/  FMUL.FTZ R4, R239, 1.4426950216293334961 ;  /* 0x3fb8aa3bef047820 */ /* 0x000fe20000410000 */
[----:B------:R-:W1:Y:S01]  /*3cf0*/  MUFU.TANH R152, R8 ;  /* 0x0000000800987308 */ /* 0x000e620000002400 */
[----:B------:R-:W-:Y:S01]  /*3d00*/  FMUL.FTZ R14, R14, UR8 ;  /* 0x000000080e0e7c20 */ /* 0x000fe20008410000 */
[----:B------:R-:W-:Y:S01]  /*3d10*/  @P0 ISETP.GE.AND P3, PT, R6, R243, PT ;  /* 0x000000f30600020c */ /* 0x000fe20003f66270 */
[----:B------:R-:W-:Y:S01]  /*3d20*/  FMUL.FTZ R13, R13, UR8 ;  /* 0x000000080d0d7c20 */ /* 0x000fe20008410000 */
[-C--:B----4-:R-:W-:Y:S01]  /*3d30*/  MOV R6, R150.reuse ;  /* 0x0000009600067202 */ /* 0x090fe20000000f00 */
[----:B------:R-:W-:Y:S01]  /*3d40*/  FMUL.FTZ R15, R15, UR8 ;  /* 0x000000080f0f7c20 */ /* 0x000fe20008410000 */
[----:B------:R-:W-:Y:S01]  /*3d50*/  FSEL R4, R4, RZ, P1 ;  /* 0x000000ff04047208 */ /* 0x000fe20000800000 */
[----:B------:R-:W-:Y:S01]  /*3d60*/  FMUL.FTZ R16, R16, UR8 ;  /* 0x0000000810107c20 */ /* 0x000fe20008410000 */
[----:B------:R-:W-:Y:S02]  /*3d70*/  @P0 FSEL R6, R150, -INF , !P2 ;  /* 0xff80000096060808 */ /* 0x000fe40005000000 */
[----:B------:R-:W3:Y:S01]  /*3d80*/  MUFU.TANH R154, R10 ;  /* 0x0000000a009a7308 */ /* 0x000ee20000002400 */
[----:B--2---:R-:W-:Y:S01]  /*3d90*/  MOV R7, R149 ;  /* 0x0000009500077202 */ /* 0x004fe20000000f00 */
[----:B------:R-:W-:Y:S01]  /*3da0*/  FMUL.FTZ R17, R17, UR8 ;  /* 0x0000000811117c20 */ /* 0x000fe20008410000 */
[----:B------:R-:W-:Y:S01]  /*3db0*/  @P0 FSEL R7, R149, -INF , !P3 ;  /* 0xff80000095070808 */ /* 0x000fe20005800000 */
[--C-:B------:R-:W-:Y:S01]  /*3dc0*/  FFMA.FTZ R172, R6, UR7, -R4.reuse ;  /* 0x0000000706ac7c23 */ /* 0x100fe20008010804 */
[----:B------:R-:W-:Y:S01]  /*3dd0*/  @P0 IADD3 R6, R5, 0x8, RZ ;  /* 0x0000000805060810 */ /* 0x000fe20007ffe0ff */
[----:B------:R-:W-:Y:S01]  /*3de0*/  FMUL.FTZ R18, R18, UR8 ;  /* 0x0000000812127c20 */ /* 0x000fe20008410000 */
[----:B------:R-:W-:Y:S03]  /*3df0*/  FMUL.FTZ R19, R19, UR8 ;  /* 0x0000000813137c20 */ /* 0x000fe60008410000 */
[----:B------:R-:W2:Y:S01]  /*3e00*/  MUFU.TANH R153, R9 ;  /* 0x0000000900997308 */ /* 0x000ea20000002400 */
[--C-:B------:R-:W-:Y:S01]  /*3e10*/  FFMA.FTZ R179, R7, UR7, -R173.reuse ;  /* 0x0000000707b37c23 */ /* 0x100fe200080108ad */
[----:B------:R-:W-:Y:S01]  /*3e20*/  MOV R7, R151 ;  /* 0x0000009700077202 */ /* 0x000fe20000000f00 */
[----:B------:R-:W-:Y:S01]  /*3e30*/  FFMA.FTZ R149, -R149, R149, 1 ;  /* 0x3f80000095957423 */ /* 0x000fe20000010195 */
[----:B------:R-:W-:Y:S01]  /*3e40*/  @P0 ISETP.GE.AND P1, PT, R6, R243, PT ;  /* 0x000000f30600020c */ /* 0x000fe20003f26270 */
[----:B------:R-:W-:Y:S01]  /*3e50*/  FFMA.FTZ R150, -R150, R150, 1 ;  /* 0x3f80000096967423 */ /* 0x000fe20000010196 */
[C---:B------:R-:W-:Y:S01]  /*3e60*/  @P0 FSEL R7, R151.reuse, -INF , !P3 ;  /* 0xff80000097070808 */ /* 0x040fe20005800000 */
[----:B------:R-:W-:Y:S03]  /*3e70*/  FFMA.FTZ R151, -R151, R151, 1 ;  /* 0x3f80000097977423 */ /* 0x000fe60000010197 */
[----:B------:R-:W4:Y:S01]  /*3e80*/  MUFU.TANH R155, R11 ;  /* 0x0000000b009b7308 */ /* 0x000f220000002400 */
[-C--:B-1----:R-:W-:Y:S01]  /*3e90*/  MOV R6, R152.reuse ;  /* 0x0000009800067202 */ /* 0x082fe20000000f00 */
[----:B------:R-:W-:Y:S01]  /*3ea0*/  FMUL.FTZ R148, R148, UR8 ;  /* 0x0000000894947c20 */ /* 0x000fe20008410000 */
[C---:B------:R-:W-:Y:S01]  /*3eb0*/  @P0 FSEL R6, R152.reuse, -INF , !P1 ;  /* 0xff80000098060808 */ /* 0x040fe20004800000 */
[--C-:B------:R-:W-:Y:S01]  /*3ec0*/  FFMA.FTZ R171, R7, UR7, -R4.reuse ;  /* 0x0000000707ab7c23 */ /* 0x100fe20008010804 */
[----:B------:R-:W-:Y:S01]  /*3ed0*/  @P0 IADD3 R7, R5, 0x9, RZ ;  /* 0x0000000905070810 */ /* 0x000fe20007ffe0ff */
[----:B------:R-:W-:Y:S01]  /*3ee0*/  FFMA.FTZ R152, -R152, R152, 1 ;  /* 0x3f80000098987423 */ /* 0x000fe20000010198 */
[----:B------:R-:W-:Y:S03]  /*3ef0*/  FMUL.FTZ R149, R149, UR8 ;  /* 0x0000000895957c20 */ /* 0x000fe60008410000 */
[----:B------:R-:W1:Y:S01]  /*3f00*/  MUFU.TANH R156, R12 ;  /* 0x0000000c009c7308 */ /* 0x000e620000002400 */
[--C-:B------:R-:W-:Y:S01]  /*3f10*/  FFMA.FTZ R178, R6, UR7, -R173.reuse ;  /* 0x0000000706b27c23 */ /* 0x100fe200080108ad */
[----:B------:R-:W-:Y:S01]  /*3f20*/  @P0 ISETP.GE.AND P2, PT, R7, R243, PT ;  /* 0x000000f30700020c */ /* 0x000fe20003f46270 */
[----:B------:R-:W-:Y:S01]  /*3f30*/  FMUL.FTZ R152, R152, UR8 ;  /* 0x0000000898987c20 */ /* 0x000fe20008410000 */
[-C--:B---3--:R-:W-:Y:S01]  /*3f40*/  MOV R6, R154.reuse ;  /* 0x0000009a00067202 */ /* 0x088fe20000000f00 */
[----:B------:R-:W-:Y:S01]  /*3f50*/  FMUL.FTZ R150, R150, UR8 ;  /* 0x0000000896967c20 */ /* 0x000fe20008410000 */
[----:B------:R-:W-:Y:S01]  /*3f60*/  @P0 FSEL R6, R154, -INF , !P1 ;  /* 0xff8000009a060808 */ /* 0x000fe20004800000 */
[----:B------:R-:W-:Y:S01]  /*3f70*/  FMUL.FTZ R151, R151, UR8 ;  /* 0x0000000897977c20 */ /* 0x000fe20008410000 */
[-C--:B--2---:R-:W-:Y:S02]  /*3f80*/  MOV R7, R153.reuse ;  /* 0x0000009900077202 */ /* 0x084fe40000000f00 */
[----:B------:R-:W2:Y:S01]  /*3f90*/  MUFU.TANH R158, R14 ;  /* 0x0000000e009e7308 */ /* 0x000ea20000002400 */
[----:B------:R-:W-:Y:S01]  /*3fa0*/  @P0 FSEL R7, R153, -INF , !P2 ;  /* 0xff80000099070808 */ /* 0x000fe20005000000 */
[--C-:B------:R-:W-:Y:S01]  /*3fb0*/  FFMA.FTZ R170, R6, UR7, -R4.reuse ;  /* 0x0000000706aa7c23 */ /* 0x100fe20008010804 */
[----:B------:R-:W-:Y:S01]  /*3fc0*/  @P0 IADD3 R6, R5, 0x10, RZ ;  /* 0x0000001005060810 */ /* 0x000fe20007ffe0ff */
[----:B------:R-:W-:Y:S01]  /*3fd0*/  FFMA.FTZ R153, -R153, R153, 1 ;  /* 0x3f80000099997423 */ /* 0x000fe20000010199 */
[----:B------:R-:W-:Y:S01]  /*3fe0*/  FFMA.FTZ R154, -R154, R154, 1 ;  /* 0x3f8000009a9a7423 */ /* 0x000fe2000001019a */
[--C-:B------:R-:W-:Y:S01]  /*3ff0*/  FFMA.FTZ R177, R7, UR7, -R173.reuse ;  /* 0x0000000707b17c23 */ /* 0x100fe200080108ad */
[----:B----4-:R-:W-:Y:S03]  /*4000*/  MOV R7, R155 ;  /* 0x0000009b00077202 */ /* 0x010fe60000000f00 */
[----:B------:R-:W3:Y:S01]  /*4010*/  MUFU.TANH R157, R13 ;  /* 0x0000000d009d7308 */ /* 0x000ee20000002400 */
[----:B------:R-:W-:Y:S01]  /*4020*/  @P0 ISETP.GE.AND P1, PT, R6, R243, PT ;  /* 0x000000f30600020c */ /* 0x000fe20003f26270 */
[----:B------:R-:W-:Y:S01]  /*4030*/  FMUL.FTZ R153, R153, UR8 ;  /* 0x0000000899997c20 */ /* 0x000fe20008410000 */
[C---:B------:R-:W-:Y:S01]  /*4040*/  @P0 FSEL R7, R155.reuse, -INF , !P2 ;  /* 0xff8000009b070808 */ /* 0x040fe20005000000 */
[----:B------:R-:W-:Y:S01]  /*4050*/  FFMA.FTZ R155, -R155, R155, 1 ;  /* 0x3f8000009b9b7423 */ /* 0x000fe2000001019b */
[-C--:B-1----:R-:W-:Y:S01]  /*4060*/  MOV R6, R156.reuse ;  /* 0x0000009c00067202 */ /* 0x082fe20000000f00 */
[----:B------:R-:W-:Y:S01]  /*4070*/  FMUL.FTZ R154, R154, UR8 ;  /* 0x000000089a9a7c20 */ /* 0x000fe20008410000 */
[C---:B------:R-:W-:Y:S03]  /*4080*/  @P0 FSEL R6, R156.reuse, -INF , !P1 ;  /* 0xff8000009c060808 */ /* 0x040fe60004800000 */
[----:B------:R-:W1:Y:S01]  /*4090*/  MUFU.TANH R159, R15 ;  /* 0x0000000f009f7308 */ /* 0x000e620000002400 */
[--C-:B------:R-:W-:Y:S01]  /*40a0*/  FFMA.FTZ R169, R7, UR7, -R4.reuse ;  /* 0x0000000707a97c23 */ /* 0x100fe20008010804 */
[----:B------:R-:W-:Y:S01]  /*40b0*/  @P0 IADD3 R7, R5, 0x11, RZ ;  /* 0x0000001105070810 */ /* 0x000fe20007ffe0ff */
[----:B------:R-:W-:Y:S01]  /*40c0*/  FFMA.FTZ R156, -R156, R156, 1 ;  /* 0x3f8000009c9c7423 */ /* 0x000fe2000001019c */
[--C-:B------:R-:W-:Y:S01]  /*40d0*/  FFMA.FTZ R176, R6, UR7, -R173.reuse ;  /* 0x0000000706b07c23 */ /* 0x100fe200080108ad */
[-C--:B--2---:R-:W-:Y:S01]  /*40e0*/  MOV R6, R158.reuse ;  /* 0x0000009e00067202 */ /* 0x084fe20000000f00 */
[----:B------:R-:W-:Y:S01]  /*40f0*/  FMUL.FTZ R155, R155, UR8 ;  /* 0x000000089b9b7c20 */ /* 0x000fe20008410000 */
[----:B------:R-:W-:Y:S03]  /*4100*/  @P0 ISETP.GE.AND P2, PT, R7, R243, PT ;  /* 0x000000f30700020c */ /* 0x000fe60003f46270 */
[----:B------:R-:W2:Y:S01]  /*4110*/  MUFU.TANH R160, R16 ;  /* 0x0000001000a07308 */ /* 0x000ea20000002400 */
[----:B------:R-:W-:Y:S01]  /*4120*/  @P0 FSEL R6, R158, -INF , !P1 ;  /* 0xff8000009e060808 */ /* 0x000fe20004800000 */
[----:B------:R-:W-:Y:S01]  /*4130*/  FMUL.FTZ R156, R156, UR8 ;  /* 0x000000089c9c7c20 */ /* 0x000fe20008410000 */
[----:B---3--:R-:W-:Y:S01]  /*4140*/  MOV R7, R157 ;  /* 0x0000009d00077202 */ /* 0x008fe20000000f00 */
[----:B------:R-:W-:Y:S01]  /*4150*/  FFMA.FTZ R158, -R158, R158, 1 ;  /* 0x3f8000009e9e7423 */ /* 0x000fe2000001019e */
[----:B------:R-:W-:Y:S01]  /*4160*/  @P0 FSEL R7, R157, -INF , !P2 ;  /* 0xff8000009d070808 */ /* 0x000fe20005000000 */
[--C-:B------:R-:W-:Y:S01]  /*4170*/  FFMA.FTZ R168, R6, UR7, -R4.reuse ;  /* 0x0000000706a87c23 */ /* 0x100fe20008010804 */
[C---:B------:R-:W-:Y:S03]  /*4180*/  @P0 IADD3 R6, R5.reuse, 0x18, RZ ;  /* 0x0000001805060810 */ /* 0x040fe60007ffe0ff */
[----:B------:R-:W3:Y:S01]  /*4190*/  MUFU.TANH R161, R17 ;  /* 0x0000001100a17308 */ /* 0x000ee20000002400 */
[----:B------:R-:W-:Y:S01]  /*41a0*/  @P0 IADD3 R5, R5, 0x19, RZ ;  /* 0x0000001905050810 */ /* 0x000fe20007ffe0ff */
[--C-:B------:R-:W-:Y:S01]  /*41b0*/  FFMA.FTZ R175, R7, UR7, -R173.reuse ;  /* 0x0000000707af7c23 */ /* 0x100fe200080108ad */
[----:B-1----:R-:W-:Y:S01]  /*41c0*/  MOV R7, R159 ;  /* 0x0000009f00077202 */ /* 0x002fe20000000f00 */
[----:B------:R-:W-:Y:S01]  /*41d0*/  FFMA.FTZ R157, -R157, R157, 1 ;  /* 0x3f8000009d9d7423 */ /* 0x000fe2000001019d */
[-C--:B------:R-:W-:Y:S01]  /*41e0*/  @P0 ISETP.GE.AND P1, PT, R6, R243.reuse, PT ;  /* 0x000000f30600020c */ /* 0x080fe20003f26270 */
[----:B------:R-:W-:Y:S01]  /*41f0*/  FMUL.FTZ R158, R158, UR8 ;  /* 0x000000089e9e7c20 */ /* 0x000fe20008410000 */
[----:B------:R-:W-:Y:S03]  /*4200*/  @P0 FSEL R7, R159, -INF , !P2 ;  /* 0xff8000009f070808 */ /* 0x000fe60005000000 */
[----:B------:R-:W1:Y:S01]  /*4210*/  MUFU.TANH R162, R18 ;  /* 0x0000001200a27308 */ /* 0x000e620000002400 */
[----:B------:R-:W-:Y:S01]  /*4220*/  @P0 ISETP.GE.AND P2, PT, R5, R243, PT ;  /* 0x000000f30500020c */ /* 0x000fe20003f46270 */
[----:B------:R-:W-:Y:S01]  /*4230*/  FMUL.FTZ R157, R157, UR8 ;  /* 0x000000089d9d7c20 */ /* 0x000fe20008410000 */
[-C--:B--2---:R-:W-:Y:S01]  /*4240*/  MOV R6, R160.reuse ;  /* 0x000000a000067202 */ /* 0x084fe20000000f00 */
[--C-:B------:R-:W-:Y:S01]  /*4250*/  FFMA.FTZ R167, R7, UR7, -R4.reuse ;  /* 0x0000000707a77c23 */ /* 0x100fe20008010804 */
[C---:B------:R-:W-:Y:S01]  /*4260*/  @P0 FSEL R6, R160.reuse, -INF , !P1 ;  /* 0xff800000a0060808 */ /* 0x040fe20004800000 */
[----:B------:R-:W-:Y:S01]  /*4270*/  FFMA.FTZ R160, -R160, R160, 1 ;  /* 0x3f800000a0a07423 */ /* 0x000fe200000101a0 */
[----:B------:R-:W-:Y:S03]  /*4280*/  FFMA.FTZ R159, -R159, R159, 1 ;  /* 0x3f8000009f9f7423 */ /* 0x000fe6000001019f */
[----:B------:R-:W2:Y:S01]  /*4290*/  MUFU.TANH R163, R19 ;  /* 0x0000001300a37308 */ /* 0x000ea20000002400 */
[-C--:B---3--:R-:W-:Y:S01]  /*42a0*/  MOV R5, R161.reuse ;  /* 0x000000a100057202 */ /* 0x088fe20000000f00 */
[--C-:B------:R-:W-:Y:S01]  /*42b0*/  FFMA.FTZ R174, R6, UR7, -R173.reuse ;  /* 0x0000000706ae7c23 */ /* 0x100fe200080108ad */
[C---:B------:R-:W-:Y:S01]  /*42c0*/  @P0 FSEL R5, R161.reuse, -INF , !P2 ;  /* 0xff800000a1050808 */ /* 0x040fe20005000000 */
[----:B------:R-:W-:Y:S01]  /*42d0*/  FFMA.FTZ R161, -R161, R161, 1 ;  /* 0x3f800000a1a17423 */ /* 0x000fe200000101a1 */
[----:B------:R-:W-:Y:S01]  /*42e0*/  FMUL.FTZ R160, R160, UR8 ;  /* 0x00000008a0a07c20 */ /* 0x000fe20008410000 */
[----:B------:R-:W-:Y:S02]  /*42f0*/  FMUL.FTZ R159, R159, UR8 ;  /* 0x000000089f9f7c20 */ /* 0x000fe40008410000 */
[----:B------:R-:W-:Y:S01]  /*4300*/  FFMA.FTZ R173, R5, UR7, -R173 ;  /* 0x0000000705ad7c23 */ /* 0x000fe200080108ad */
[----:B-1----:R-:W-:Y:S01]  /*4310*/  MOV R6, R162 ;  /* 0x000000a200067202 */ /* 0x002fe20000000f00 */
[----:B------:R-:W-:Y:S01]  /*4320*/  MUFU.EX2 R180, R180 ;  /* 0x000000b400b47308 */ /* 0x000fe20000000800 */
[C---:B------:R-:W-:Y:S01]  /*4330*/  @P0 FSEL R6, R162.reuse, -INF , !P1 ;  /* 0xff800000a2060808 */ /* 0x040fe20004800000 */
[----:B------:R-:W-:Y:S01]  /*4340*/  FMUL.FTZ R161, R161, UR8 ;  /* 0x00000008a1a17c20 */ /* 0x000fe20008410000 */
[----:B------:R-:W-:Y:S01]  /*4350*/  IADD3 R92, P1, R235, R232, RZ ;  /* 0x000000e8eb5c7210 */ /* 0x000fe20007f3e0ff */
[----:B------:R-:W-:Y:S02]  /*4360*/  FFMA.FTZ R162, -R162, R162, 1 ;  /* 0x3f800000a2a27423 */ /* 0x000fe400000101a2 */
[--C-:B------:R-:W-:Y:S01]  /*4370*/  FFMA.FTZ R166, R6, UR7, -R4.reuse ;  /* 0x0000000706a67c23 */ /* 0x100fe20008010804 */
[-C--:B--2---:R-:W-:Y:S03]  /*4380*/  MOV R5, R163.reuse ;  /* 0x000000a300057202 */ /* 0x084fe60000000f00 */
[----:B------:R-:W1:Y:S01]  /*4390*/  MUFU.EX2 R179, R179 ;  /* 0x000000b300b37308 */ /* 0x000e620000000800 */
[C---:B------:R-:W-:Y:S01]  /*43a0*/  @P0 FSEL R5, R163.reuse, -INF , !P2 ;  /* 0xff800000a3050808 */ /* 0x040fe20005000000 */
[----:B------:R-:W-:Y:S01]  /*43b0*/  FFMA.FTZ R163, -R163, R163, 1 ;  /* 0x3f800000a3a37423 */ /* 0x000fe200000101a3 */
[----:B------:R-:W-:Y:S01]  /*43c0*/  IADD3.X R93, R222, R231, RZ, P1, !PT ;  /* 0x000000e7de5d7210 */ /* 0x000fe20000ffe4ff */
[----:B------:R-:W-:Y:S02]  /*43d0*/  FMUL.FTZ R162, R162, UR8 ;  /* 0x00000008a2a27c20 */ /* 0x000fe40008410000 */
[----:B------:R-:W-:Y:S01]  /*43e0*/  FFMA.FTZ R4, R5, UR7, -R4 ;  /* 0x0000000705047c23 */ /* 0x000fe20008010804 */
[----:B------:R-:W-:Y:S03]  /*43f0*/  FMUL.FTZ R163, R163, UR8 ;  /* 0x00000008a3a37c20 */ /* 0x000fe60008410000 */
[----:B------:R-:W-:Y:S01]  /*4400*/  MUFU.EX2 R172, R172 ;  /* 0x000000ac00ac7308 */ /* 0x000fe20000000800 */
[----:B------:R-:W2:Y:S05]  /*4410*/  LDG.E R164, desc[UR14][R92.64] ;  /* 0x0000000e5ca47981 */ /* 0x000eaa000c1e1900 */
[----:B------:R3:W4:Y:S04]  /*4420*/  LDG.E R181, desc[UR14][R92.64+0x20] ;  /* 0x0000200e5cb57981 */ /* 0x000728000c1e1900 */
[----:B------:R-:W3:Y:S01]  /*4430*/  MUFU.EX2 R171, R171 ;  /* 0x000000ab00ab7308 */ /* 0x000ee20000000800 */
[----:B-1----:R-:W-:Y:S05]  /*4440*/  F2FP.BF16.F32.PACK_AB R7, R179, R180 ;  /* 0x000000b4b307723e */ /* 0x002fea00000010ff */
[----:B------:R1:W-:Y:S04]  /*4450*/  STS [R225+0x20000], R7 ;  /* 0x02000007e1007388 */ /* 0x0003e80000000800 */
[----:B------:R-:W-:Y:S10]  /*4460*/  MUFU.EX2 R178, R178 ;  /* 0x000000b200b27308 */ /* 0x000ff40000000800 */
[----:B------:R-:W1:Y:S01]  /*4470*/  MUFU.EX2 R177, R177 ;  /* 0x000000b100b17308 */ /* 0x000e620000000800 */
[----:B---3--:R-:W-:Y:S05]  /*4480*/  F2FP.BF16.F32.PACK_AB R6, R171, R172 ;  /* 0x000000acab06723e */ /* 0x008fea00000010ff */
[----:B------:R3:W-:Y:S04]  /*4490*/  STS [R225+0x20400], R6 ;  /* 0x02040006e1007388 */ /* 0x0007e80000000800 */
[----:B------:R-:W-:Y:S10]  /*44a0*/  MUFU.EX2 R170, R170 ;  /* 0x000000aa00aa7308 */ /* 0x000ff40000000800 */
[----:B------:R-:W3:Y:S01]  /*44b0*/  MUFU.EX2 R169, R169 ;  /* 0x000000a900a97308 */ /* 0x000ee20000000800 */
[----:B-1----:R-:W-:Y:S05]  /*44c0*/  F2FP.BF16.F32.PACK_AB R5, R177, R178 ;  /* 0x000000b2b105723e */ /* 0x002fea00000010ff */
[----:B------:R1:W-:Y:S04]  /*44d0*/  STS [R228+0x20000], R5 ;  /* 0x02000005e4007388 */ /* 0x0003e80000000800 */
[----:B------:R3:W-:Y:S10]  /*44e0*/  MUFU.EX2 R165, R4 ;  /* 0x0000000400a57308 */ /* 0x0007f40000000800 */
[----:B------:R-:W-:Y:S10]  /*44f0*/  MUFU.EX2 R176, R176 ;  /* 0x000000b000b07308 */ /* 0x000ff40000000800 */
[----:B------:R-:W1:Y:S01]  /*4500*/  MUFU.EX2 R175, R175 ;  /* 0x000000af00af7308 */ /* 0x000e620000000800 */
[----:B---3--:R-:W-:Y:S05]  /*4510*/  F2FP.BF16.F32.PACK_AB R4, R169, R170 ;  /* 0x000000aaa904723e */ /* 0x008fea00000010ff */
[----:B------:R3:W-:Y:S04]  /*4520*/  STS [R228+0x20400], R4 ;  /* 0x02040004e4007388 */ /* 0x0007e80000000800 */
[----:B------:R-:W-:Y:S10]  /*4530*/  MUFU.EX2 R168, R168 ;  /* 0x000000a800a87308 */ /* 0x000ff40000000800 */
[----:B------:R-:W3:Y:S01]  /*4540*/  MUFU.EX2 R167, R167 ;  /* 0x000000a700a77308 */ /* 0x000ee20000000800 */
[----:B-1----:R-:W-:Y:S05]  /*4550*/  F2FP.BF16.F32.PACK_AB R7, R175, R176 ;  /* 0x000000b0af07723e */ /* 0x002fea00000010ff */
[----:B------:R-:W-:Y:S04]  /*4560*/  STS [R227+0x20000], R7 ;  /* 0x02000007e3007388 */ /* 0x000fe80000000800 */
[----:B------:R-:W-:Y:S10]  /*4570*/  MUFU.EX2 R174, R174 ;  /* 0x000000ae00ae7308 */ /* 0x000ff40000000800 */
[----:B------:R-:W1:Y:S01]  /*4580*/  MUFU.EX2 R173, R173 ;  /* 0x000000ad00ad7308 */ /* 0x000e620000000800 */
[----:B---3--:R-:W-:Y:S05]  /*4590*/  F2FP.BF16.F32.PACK_AB R6, R167, R168 ;  /* 0x000000a8a706723e */ /* 0x008fea00000010ff */
[----:B------:R-:W-:Y:S04]  /*45a0*/  STS [R227+0x20400], R6 ;  /* 0x02040006e3007388 */ /* 0x000fe80000000800 */
[----:B------:R-:W3:Y:S01]  /*45b0*/  MUFU.EX2 R166, R166 ;  /* 0x000000a600a67308 */ /* 0x000ee20000000800 */
[----:B-1----:R-:W-:Y:S05]  /*45c0*/  F2FP.BF16.F32.PACK_AB R5, R173, R174 ;  /* 0x000000aead05723e */ /* 0x002fea00000010ff */
[----:B------:R-:W-:Y:S01]  /*45d0*/  STS [R230+0x20000], R5 ;  /* 0x02000005e6007388 */ /* 0x000fe20000000800 */
[----:B---3--:R-:W-:Y:S05]  /*45e0*/  F2FP.BF16.F32.PACK_AB R4, R165, R166 ;  /* 0x000000a6a504723e */ /* 0x008fea00000010ff */
[----:B------:R-:W-:Y:S05]  /*45f0*/  STS [R230+0x20400], R4 ;  /* 0x02040004e6007388 */ /* 0x000fea0000000800 */
[----:B------:R-:W-:Y:S05]  /*4600*/  LDSM.16.M88.4 R16, [R99+0xc000] ;  /* 0x00c000006310783b */ /* 0x000fea0000000200 */
[----:B------:R-:W1:Y:S05]  /*4610*/  LDSM.16.M88.4 R8, [R202+UR5+0x18000] ;  /* 0x01800005ca08783b */ /* 0x000e6a0008000200 */
[----:B------:R-:W3:Y:S05]  /*4620*/  LDSM.16.M88.4 R68, [R202+UR5+0x18800] ;  /* 0x01880005ca44783b */ /* 0x000eea0008000200 */
[----:B------:R-:W-:Y:S05]  /*4630*/  LDSM.16.M88.4 R72, [R98+0xc000] ;  /* 0x00c000006248783b */ /* 0x000fea0000000200 */
[----:B------:R-:W3:Y:S05]  /*4640*/  LDSM.16.M88.4 R76, [R201+0x6000] ;  /* 0x00600000c94c783b */ /* 0x000eea0000000200 */
[----:B------:R-:W3:Y:S05]  /*4650*/  LDSM.16.M88.4 R80, [R201+0x6800] ;  /* 0x00680000c950783b */ /* 0x000eea0000000200 */
[----:B------:R-:W-:Y:S05]  /*4660*/  LDSM.16.M88.4 R84, [R97+0xc000] ;  /* 0x00c000006154783b */ /* 0x000fea0000000200 */
[----:B------:R-:W3:Y:S05]  /*4670*/  LDSM.16.M88.4 R88, [R200+0x6000] ;  /* 0x00600000c858783b */ /* 0x000eea0000000200 */
[----:B------:R-:W-:Y:S01]  /*4680*/  LDSM.16.M88.4 R92, [R199+0x6000] ;  /* 0x00600000c75c783b */ /* 0x000fe20000000200 */
[C---:B-1----:R-:W-:Y:S06]  /*4690*/  HMMA.16816.F32.BF16 R4, R16.reuse, R8, RZ ;  /* 0x000000081004723c */ /* 0x042fec00000418ff */
[C---:B------:R-:W-:Y:S06]  /*46a0*/  HMMA.16816.F32.BF16 R8, R16.reuse, R10, RZ ;  /* 0x0000000a1008723c */ /* 0x040fec00000418ff */
[C---:B---3--:R-:W-:Y:S06]  /*46b0*/  HMMA.16816.F32.BF16 R12, R16.reuse, R68, RZ ;  /* 0x00000044100c723c */ /* 0x048fec00000418ff */
[----:B------:R-:W-:Y:S01]  /*46c0*/  HMMA.16816.F32.BF16 R16, R16, R70, RZ ;  /* 0x000000461010723c */ /* 0x000fe200000418ff */
[----:B------:R-:W1:Y:S05]  /*46d0*/  LDSM.16.M88.4 R68, [R200+0x6800] ;  /* 0x00680000c844783b */ /* 0x000e6a0000000200 */
[C---:B------:R-:W-:Y:S06]  /*46e0*/  HMMA.16816.F32.BF16 R4, R72.reuse, R76, R4 ;  /* 0x0000004c4804723c */ /* 0x040fec0000041804 */
[C---:B------:R-:W-:Y:S01]  /*46f0*/  HMMA.16816.F32.BF16 R8, R72.reuse, R78, R8 ;  /* 0x0000004e4808723c */ /* 0x040fe20000041808 */
[----:B------:R-:W3:Y:S05]  /*4700*/  LDSM.16.M88.4 R76, [R96+0xc000] ;  /* 0x00c00000604c783b */ /* 0x000eea0000000200 */
[C---:B------:R-:W-:Y:S06]  /*4710*/  HMMA.16816.F32.BF16 R12, R72.reuse, R80, R12 ;  /* 0x00000050480c723c */ /* 0x040fec000004180c */
[----:B------:R-:W-:Y:S01]  /*4720*/  HMMA.16816.F32.BF16 R16, R72, R82, R16 ;  /* 0x000000524810723c */ /* 0x000fe20000041810 */
[----:B------:R-:W3:Y:S05]  /*4730*/  LDSM.16.M88.4 R72, [R199+0x6800] ;  /* 0x00680000c748783b */ /* 0x000eea0000000200 */
[C---:B------:R-:W-:Y:S01]  /*4740*/  HMMA.16816.F32.BF16 R4, R84.reuse, R88, R4 ;  /* 0x000000585404723c */ /* 0x040fe20000041804 */
[----:B------:R-:W-:Y:S05]  /*4750*/  LDSM.16.M88.4 R80, [R99+0xe000] ;  /* 0x00e000006350783b */ /* 0x000fea0000000200 */
[C---:B------:R-:W-:Y:S01]  /*4760*/  HMMA.16816.F32.BF16 R8, R84.reuse, R90, R8 ;  /* 0x0000005a5408723c */ /* 0x040fe20000041808 */
[----:B------:R-:W2:Y:S05]  /*4770*/  LDSM.16.M88.4 R88, [R202+UR5+0x1a000] ;  /* 0x01a00005ca58783b */ /* 0x000eaa0008000200 */
[C---:B-1----:R-:W-:Y:S06]  /*4780*/  HMMA.16816.F32.BF16 R12, R84.reuse, R68, R12 ;  /* 0x00000044540c723c */ /* 0x042fec000004180c */
[----:B------:R-:W-:Y:S01]  /*4790*/  HMMA.16816.F32.BF16 R16, R84, R70, R16 ;  /* 0x000000465410723c */ /* 0x000fe20000041810 */
[----:B------:R-:W1:Y:S05]  /*47a0*/  LDSM.16.M88.4 R68, [R202+UR5+0x1a800] ;  /* 0x01a80005ca44783b */ /* 0x000e6a0008000200 */
[C---:B---3--:R-:W-:Y:S01]  /*47b0*/  HMMA.16816.F32.BF16 R4, R76.reuse, R92, R4 ;  /* 0x0000005c4c04723c */ /* 0x048fe20000041804 */
[----:B------:R-:W-:Y:S05]  /*47c0*/  LDSM.16.M88.4 R84, [R98+0xe000] ;  /* 0x00e000006254783b */ /* 0x000fea0000000200 */
[C---:B------:R-:W-:Y:S01]  /*47d0*/  HMMA.16816.F32.BF16 R8, R76.reuse, R94, R8 ;  /* 0x0000005e4c08723c */ /* 0x040fe20000041808 */
[----:B------:R-:W3:Y:S05]  /*47e0*/  LDSM.16.M88.4 R92, [R201+0x8000] ;  /* 0x00800000c95c783b */ /* 0x000eea0000000200 */
[C---:B------:R-:W-:Y:S06]  /*47f0*/  HMMA.16816.F32.BF16 R12, R76.reuse, R72, R12 ;  /* 0x000000484c0c723c */ /* 0x040fec000004180c */
[----:B------:R-:W-:Y:S01]  /*4800*/  HMMA.16816.F32.BF16 R16, R76, R74, R16 ;  /* 0x0000004a4c10723c */ /* 0x000fe20000041810 */
[----:B------:R-:W4:Y:S05]  /*4810*/  LDSM.16.M88.4 R72, [R201+0x8800] ;  /* 0x00880000c948783b */ /* 0x000f2a0000000200 */
[C---:B--2---:R-:W-:Y:S01]  /*4820*/  HMMA.16816.F32.BF16 R4, R80.reuse, R88, R4 ;  /* 0x000000585004723c */ /* 0x044fe20000041804 */
[----:B------:R-:W-:Y:S05]  /*4830*/  LDSM.16.M88.4 R76, [R97+0xe000] ;  /* 0x00e00000614c783b */ /* 0x000fea0000000200 */
[C---:B------:R-:W-:Y:S01]  /*4840*/  HMMA.16816.F32.BF16 R8, R80.reuse, R90, R8 ;  /* 0x0000005a5008723c */ /* 0x040fe20000041808 */
[----:B------:R-:W2:Y:S05]  /*4850*/  LDSM.16.M88.4 R88, [R200+0x8000] ;  /* 0x00800000c858783b */ /* 0x000eaa0000000200 */
[C---:B-1----:R-:W-:Y:S06]  /*4860*/  HMMA.16816.F32.BF16 R12, R80.reuse, R68, R12 ;  /* 0x00000044500c723c */ /* 0x042fec000004180c */
[----:B------:R-:W-:Y:S01]  /*4870*/  HMMA.16816.F32.BF16 R16, R80, R70, R16 ;  /* 0x000000465010723c */ /* 0x000fe20000041810 */
[----:B------:R-:W1:Y:S05]  /*4880*/  LDSM.16.M88.4 R68, [R200+0x8800] ;  /* 0x00880000c844783b */ /* 0x000e6a0000000200 */
[C---:B---3--:R-:W-:Y:S01]  /*4890*/  HMMA.16816.F32.BF16 R4, R84.reuse, R92, R4 ;  /* 0x0000005c5404723c */ /* 0x048fe20000041804 */
[----:B------:R-:W-:Y:S05]  /*48a0*/  LDSM.16.M88.4 R80, [R96+0xe000] ;  /* 0x00e000006050783b */ /* 0x000fea0000000200 */
[C---:B------:R-:W-:Y:S01]  /*48b0*/  HMMA.16816.F32.BF16 R8, R84.reuse, R94, R8 ;  /* 0x0000005e5408723c */ /* 0x040fe20000041808 */
[----:B------:R-:W3:Y:S05]  /*48c0*/  LDSM.16.M88.4 R92, [R199+0x8000] ;  /* 0x00800000c75c783b */ /* 0x000eea0000000200 */
[C---:B----4-:R-:W-:Y:S06]  /*48d0*/  HMMA.16816.F32.BF16 R12, R84.reuse, R72, R12 ;  /* 0x00000048540c723c */ /* 0x050fec000004180c */
[----:B------:R-:W-:Y:S01]  /*48e0*/  HMMA.16816.F32.BF16 R16, R84, R74, R16 ;  /* 0x0000004a5410723c */ /* 0x000fe20000041810 */
[----:B------:R-:W4:Y:S05]  /*48f0*/  LDSM.16.M88.4 R72, [R199+0x8800] ;  /* 0x00880000c748783b */ /* 0x000f2a0000000200 */
[C---:B--2---:R-:W-:Y:S01]  /*4900*/  HMMA.16816.F32.BF16 R4, R76.reuse, R88, R4 ;  /* 0x000000584c04723c */ /* 0x044fe20000041804 */
        /* <DEDUP_REMOVED lines=27> */
[C---:B--2---:R-:W-:Y:S06]  /*4ac0*/  HMMA.16816.F32.BF16 R4, R80.reuse, R88, R4 ;  /* 0x000000585004723c */ /* 0x044fec0000041804 */
[C---:B------:R-:W-:Y:S06]  /*4ad0*/  HMMA.16816.F32.BF16 R8, R80.reuse, R90, R8 ;  /* 0x0000005a5008723c */ /* 0x040fec0000041808 */
[C---:B-1----:R-:W-:Y:S06]  /*4ae0*/  HMMA.16816.F32.BF16 R12, R80.reuse, R68, R12 ;  /* 0x00000044500c723c */ /* 0x042fec000004180c */
[----:B------:R-:W-:Y:S06]  /*4af0*/  HMMA.16816.F32.BF16 R16, R80, R70, R16 ;  /* 0x000000465010723c */ /* 0x000fec0000041810 */
[C---:B---3--:R-:W-:Y:S06]  /*4b00*/  HMMA.16816.F32.BF16 R4, R84.reuse, R92, R4 ;  /* 0x0000005c5404723c */ /* 0x048fec0000041804 */
[C---:B------:R-:W-:Y:S06]  /*4b10*/  HMMA.16816.F32.BF16 R8, R84.reuse, R94, R8 ;  /* 0x0000005e5408723c */ /* 0x040fec0000041808 */
[C---:B----4-:R-:W-:Y:S06]  /*4b20*/  HMMA.16816.F32.BF16 R12, R84.reuse, R72, R12 ;  /* 0x00000048540c723c */ /* 0x050fec000004180c */
[----:B------:R-:W-:Y:S06]  /*4b30*/  HMMA.16816.F32.BF16 R16, R84, R74, R16 ;  /* 0x0000004a5410723c */ /* 0x000fec0000041810 */
[C---:B------:R-:W-:Y:S01]  /*4b40*/  FADD.FTZ R4, -R164.reuse, R4 ;  /* 0x00000004a4047221 */ /* 0x040fe20000010100 */
[C---:B------:R-:W-:Y:S01]  /*4b50*/  FADD.FTZ R5, -R164.reuse, R5 ;  /* 0x00000005a4057221 */ /* 0x040fe20000010100 */
        /* <DEDUP_REMOVED lines=30> */
[----:B------:R-:W-:Y:S01]  /*4d40*/  F2FP.BF16.F32.PACK_AB R4, R5, R4 ;  /* 0x000000040504723e */ /* 0x000fe200000010ff */
        /* <DEDUP_REMOVED lines=96> */
.L_x_1116:
        /* <DEDUP_REMOVED lines=139> */
.L_x_1117:
        /* <DEDUP_REMOVED lines=485> */
.L_x_1119:
        /* <DEDUP_REMOVED lines=13> */
.L_x_1120:
        /* <DEDUP_REMOVED lines=50> */
.L_x_1122:
[----:B------:R-:W-:Y:S05]  /*7e40*/  BSYNC B0 ;  /* 0x0000000000007941 */ /* 0x000fea0003800000 */
.L_x_1121:
        /* <DEDUP_REMOVED lines=20> */
.L_x_1124:
[----:B------:R-:W-:Y:S05]  /*7f90*/  BSYNC B0 ;  /* 0x0000000000007941 */ /* 0x000fea0003800000 */
.L_x_1123:
        /* <DEDUP_REMOVED lines=28> */
.L_x_1126:
[----:B------:R-:W-:Y:S05]  /*8160*/  BSYNC B0 ;  /* 0x0000000000007941 */ /* 0x000fea0003800000 */
.L_x_1125:
        /* <DEDUP_REMOVED lines=21> */
.L_x_1097:
        /* <DEDUP_REMOVED lines=26> */
.L_x_1128:
        /* <DEDUP_REMOVED lines=12> */
.L_x_1129:
        /* <DEDUP_REMOVED lines=32> */
.L_x_1131:
[----:B------:R-:W-:Y:S05]  /*8720*/  BSYNC B0 ;  /* 0x0000000000007941 */ /* 0x000fea0003800000 */
.L_x_1130:
        /* <DEDUP_REMOVED lines=19> */
.L_x_1133:
[----:B------:R-:W-:Y:S05]  /*8860*/  BSYNC B0 ;  /* 0x0000000000007941 */ /* 0x000fea0003800000 */
.L_x_1132:
        /* <DEDUP_REMOVED lines=28> */
.L_x_1135:
[----:B------:R-:W-:Y:S05]  /*8a30*/  BSYNC B0 ;  /* 0x0000000000007941 */ /* 0x000fea0003800000 */
.L_x_1134:
        /* <DEDUP_REMOVED lines=19> */
.L_x_1127:
[----:B------:R-:W-:Y:S05]  /*8b70*/  BSYNC B1 ;  /* 0x0000000000017941 */ /* 0x000fea0003800000 */
.L_x_1092:
[----:B-1-34-:R-:W1:Y:S02]  /*8b80*/  LDC R2, c[0x0][0xc] ;  /* 0x00000300ff027b82 */ /* 0x01ae640000000800 */
[----:B-1----:R-:W-:-:S04]  /*8b90*/  IADD3 R221, R2, R221, RZ ;  /* 0x000000dd02dd7210 */ /* 0x002fc80007ffe0ff */
[----:B------:R-:W-:-:S13]  /*8ba0*/  ISETP.GE.AND P0, PT, R221, UR12, PT ;  /* 0x0000000cdd007c0c */ /* 0x000fda000bf06270 */
[----:B------:R-:W-:Y:S05]  /*8bb0*/  @P0 BRA `(.L_x_1136) ;  /* 0x0000000000040947 */ /* 0x000fea0003800000 */
[----:B------:R-:W-:Y:S05]  /*8bc0*/  BRA `(.L_x_1137) ;  /* 0xffffff7c00587947 */ /* 0x000fea000383ffff */
.L_x_1136:
[----:B------:R-:W-:Y:S05]  /*8bd0*/  EXIT ;  /* 0x000000000000794d */ /* 0x000fea0003800000 */
.L_x_1138:
        /* <DEDUP_REMOVED lines=10> */
.L_x_1611:


//--------------------- .text._ZN5flash44flash_bwd_dq_dk_dv_loop_seqk_parallel_kernelI23Flash_bwd_kernel_traitsILi192ELi64ELi64ELi8ELi4ELi2ELi2ELb0ELb0EN7cutlass10bfloat16_tE19Flash_kernel_traitsILi192ELi64ELi64ELi8ES3_EELb1ELb0ELb1ELb0ELb0ELb0ELb0EEEvNS_16Flash_bwd_paramsE --------------------------
	.section	.text._ZN5flash44flash_bwd_dq_dk_dv_loop_seqk_parallel_kernelI23Flash_bwd_kernel_traitsILi192ELi64ELi64ELi8ELi4ELi2ELi2ELb0ELb0EN7cutlass10bfloat16_tE19Flash_kernel_traitsILi192ELi64ELi64ELi8ES3_EELb1ELb0ELb1ELb0ELb0ELb0ELb0EEEvNS_16Flash_bwd_paramsE,"ax",@progbits
	.align	128
        .global         _ZN5flash44flash_bwd_dq_dk_dv_loop_seqk_parallel_kernelI23Flash_bwd_kernel_traitsILi192ELi64ELi64ELi8ELi4ELi2ELi2ELb0ELb0EN7cutlass10bfloat16_tE19Flash_kernel_traitsILi192ELi64ELi64ELi8ES3_EELb1ELb0ELb1ELb0ELb0ELb0ELb0EEEvNS_16Flash_bwd_paramsE
        .type           _ZN5flash44flash_bwd_dq_dk_dv_loop_seqk_parallel_kernelI23Flash_bwd_kernel_traitsILi192ELi64ELi64ELi8ELi4ELi2ELi2ELb0ELb0EN7cutlass10bfloat16_tE19Flash_kernel_traitsILi192ELi64ELi64ELi8ES3_EELb1ELb0ELb1ELb0ELb0ELb0ELb0EEEvNS_16Flash_bwd_paramsE,@function
        .size           _ZN5flash44flash_bwd_dq_dk_dv_loop_seqk_parallel_kernelI23Flash_bwd_kernel_traitsILi192ELi64ELi64ELi8ELi4ELi2ELi2ELb0ELb0EN7cutlass10bfloat16_tE19Flash_kernel_traitsILi192ELi64ELi64ELi8ES3_EELb1ELb0ELb1ELb0ELb0ELb0ELb0EEEvNS_16Flash_bwd_paramsE,(.L_x_1612 - _ZN5flash44flash_bwd_dq_dk_dv_loop_seqk_parallel_kernelI23Flash_bwd_kernel_traitsILi192ELi64ELi64ELi8ELi4ELi2ELi2ELb0ELb0EN7cutlass10bfloat16_tE19Flash_kernel_traitsILi192ELi64ELi64ELi8ES3_EELb1ELb0ELb1ELb0ELb0ELb0ELb0EEEvNS_16Flash_bwd_paramsE)
        .other          _ZN5flash44flash_bwd_dq_dk_dv_loop_seqk_parallel_kernelI23Flash_bwd_kernel_traitsILi192ELi64ELi64ELi8ELi4ELi2ELi2ELb0ELb0EN7cutlass10bfloat16_tE19Flash_kernel_traitsILi192ELi64ELi64ELi8ES3_EELb1ELb0ELb1ELb0ELb0ELb0ELb0EEEvNS_16Flash_bwd_paramsE,@"STO_CUDA_ENTRY STV_DEFAULT"
_ZN5flash44flash_bwd_dq_dk_dv_loop_seqk_parallel_kernelI23Flash_bwd_kernel_traitsILi192ELi64ELi64ELi8ELi4ELi2ELi2ELb0ELb0EN7cutlass10bfloat16_tE19Flash_kernel_traitsILi192ELi64ELi64ELi8ES3_EELb1ELb0ELb1ELb0ELb0ELb0ELb0EEEvNS_16Flash_bwd_paramsE:
.text._ZN5flash44flash_bwd_dq_dk_dv_loop_seqk_parallel_kernelI23Flash_bwd_kernel_traitsILi192ELi64ELi64ELi8ELi4ELi2ELi2ELb0ELb0EN7cutlass10bfloat16_tE19Flash_kernel_traitsILi192ELi64ELi64ELi8ES3_EELb1ELb0ELb1ELb0ELb0ELb0ELb0EEEvNS_16Flash_bwd_paramsE:
        /* <DEDUP_REMOVED lines=40> */
[--C-:B------:R-:W-:Y:S01]  /*0280*/  SHF.R.S32.HI R2, RZ, 0x2, R7.reuse ;  /* 0x00000002ff027819 */ /* 0x100fe20000011407 */
[----:B------:R-:W-:Y:S01]  /*0290*/  IMAD.SHL.U32 R208, R10, 0x8, RZ ;  /* 0x000000080ad07824 */ /* 0x000fe200078e00ff */
[----:B------:R-:W-:-:S02]  /*02a0*/  SHF.R.S32.HI R7, RZ, 0x1f, R7 ;  /* 0x0000001fff077819 */ /* 0x000fc40000011407 */
[----:B------:R-:W-:Y:S01]  /*02b0*/  LEA.HI R4, R4, R5, RZ, 0x1 ;  /* 0x0000000504047211 */ /* 0x000fe200078f08ff */
[C---:B------:R-:W-:Y:S01]  /*02c0*/  VIADD R214, R208.reuse, 0x40 ;  /* 0x00000040d0d67836 */ /* 0x040fe20000000000 */
[----:B------:R-:W-:Y:S01]  /*02d0*/  SHF.R.S32.HI R205, RZ, 0x1f, R3 ;  /* 0x0000001fffcd7819 */ /* 0x000fe20000011403 */
[----:B------:R-:W-:Y:S01]  /*02e0*/  VIADD R213, R208, 0x80 ;  /* 0x00000080d0d57836 */ /* 0x000fe20000000000 */
[----:B------:R-:W-:Y:S02]  /*02f0*/  LEA.HI R3, R3, R6, RZ, 0x1 ;  /* 0x0000000603037211 */ /* 0x000fe400078f08ff */
[----:B------:R-:W-:Y:S02]  /*0300*/  LEA.HI R7, R7, R2, RZ, 0x3 ;  /* 0x0000000207077211 */ /* 0x000fe400078f18ff */
[----:B------:R-:W-:Y:S02]  /*0310*/  LOP3.LUT R4, R4, 0xfffffffe, RZ, 0xc0, !PT ;  /* 0xfffffffe04047812 */ /* 0x000fe400078ec0ff */
[----:B------:R-:W-:-:S02]  /*0320*/  LOP3.LUT R3, R3, 0xfffffffe, RZ, 0xc0, !PT ;  /* 0xfffffffe03037812 */ /* 0x000fc400078ec0ff */
[----:B------:R-:W-:Y:S01]  /*0330*/  LOP3.LUT R11, R11, 0x1c0, RZ, 0xc0, !PT ;  /* 0x000001c00b0b7812 */ /* 0x000fe200078ec0ff */
[----:B------:R-:W-:Y:S01]  /*0340*/  IMAD.IADD R4, R5, 0x1, -R4 ;  /* 0x0000000105047824 */ /* 0x000fe200078e0a04 */
[----:B------:R-:W-:Y:S01]  /*0350*/  LOP3.LUT R7, R7, 0xfffffff8, RZ, 0xc0, !PT ;  /* 0xfffffff807077812 */ /* 0x000fe200078ec0ff */
[----:B------:R-:W-:Y:S01]  /*0360*/  IMAD.IADD R3, R6, 0x1, -R3 ;  /* 0x0000000106037824 */ /* 0x000fe200078e0a03 */
[----:B------:R-:W-:Y:S01]  /*0370*/  LOP3.LUT P4, RZ, R10, 0x4, RZ, 0xc0, !PT ;  /* 0x000000040aff7812 */ /* 0x000fe2000788c0ff */
[----:B------:R-:W-:Y:S01]  /*0380*/  IMAD.SHL.U32 R199, R4, 0x20, RZ ;  /* 0x0000002004c77824 */ /* 0x000fe200078e00ff */
[----:B------:R-:W-:Y:S01]  /*0390*/  LOP3.LUT R5, R11, 0x38, R208, 0xf8, !PT ;  /* 0x000000380b057812 */ /* 0x000fe200078ef8d0 */
[----:B------:R-:W-:Y:S01]  /*03a0*/  IMAD.IADD R7, R2, 0x1, -R7 ;  /* 0x0000000102077824 */ /* 0x000fe200078e0a07 */
[----:B------:R-:W-:Y:S01]  /*03b0*/  SHF.R.U32.HI R206, RZ, 0x3, R11 ;  /* 0x00000003ffce7819 */ /* 0x000fe2000001160b */
[----:B------:R-:W-:Y:S01]  /*03c0*/  IMAD.SHL.U32 R11, R4, 0x200, RZ ;  /* 0x00000200040b7824 */ /* 0x000fe200078e00ff */
[C---:B------:R-:W-:Y:S01]  /*03d0*/  LOP3.LUT P3, RZ, R10.reuse, 0x2, RZ, 0xc0, !PT ;  /* 0x000000020aff7812 */ /* 0x040fe2000786c0ff */
[----:B------:R-:W-:Y:S01]  /*03e0*/  IMAD.SHL.U32 R10, R10, 0x40, RZ ;  /* 0x000000400a0a7824 */ /* 0x000fe200078e00ff */
[----:B------:R-:W-:-:S02]  /*03f0*/  LEA.HI R205, R205, R6, RZ, 0x2 ;  /* 0x00000006cdcd7211 */ /* 0x000fc400078f10ff */
[----:B------:R-:W-:Y:S02]  /*0400*/  SHF.R.S32.HI R2, RZ, 0x1f, R9 ;  /* 0x0000001fff027819 */ /* 0x000fe40000011409 */
[----:B------:R-:W-:Y:S01]  /*0410*/  LOP3.LUT R206, R5, R206, RZ, 0x3c, !PT ;  /* 0x000000ce05ce7212 */ /* 0x000fe200078e3cff */
[----:B------:R-:W-:Y:S01]  /*0420*/  IMAD.SHL.U32 R5, R3, 0x10, RZ ;  /* 0x0000001003057824 */ /* 0x000fe200078e00ff */
[----:B------:R-:W-:Y:S02]  /*0430*/  LOP3.LUT R205, R205, 0xfffffffc, RZ, 0xc0, !PT ;  /* 0xfffffffccdcd7812 */ /* 0x000fe400078ec0ff */
[----:B------:R-:W-:Y:S02]  /*0440*/  LOP3.LUT R10, R10, 0x1c0, RZ, 0xc0, !PT ;  /* 0x000001c00a0a7812 */ /* 0x000fe400078ec0ff */
[----:B------:R-:W-:Y:S01]  /*0450*/  LEA.HI R2, R2, R9, RZ, 0x2 ;  /* 0x0000000902027211 */ /* 0x000fe200078f10ff */
[----:B------:R-:W-:Y:S01]  /*0460*/  IMAD.IADD R205, R6, 0x1, -R205 ;  /* 0x0000000106cd7824 */ /* 0x000fe200078e0acd */
[----:B------:R-:W-:-:S02]  /*0470*/  SHF.R.S32.HI R9, RZ, 0x1f, R14 ;  /* 0x0000001fff097819 */ /* 0x000fc4000001140e */
[C---:B------:R-:W-:Y:S02]  /*0480*/  LOP3.LUT R198, R10.reuse, 0x10, R5, 0xf8, !PT ;  /* 0x000000100ac67812 */ /* 0x040fe400078ef805 */
[----:B------:R-:W-:Y:S02]  /*0490*/  LEA.HI R6, R9, R14, RZ, 0x3 ;  /* 0x0000000e09067211 */ /* 0x000fe400078f18ff */
[----:B------:R-:W-:Y:S02]  /*04a0*/  SHF.R.S32.HI R204, RZ, 0x7, R204 ;  /* 0x00000007ffcc7819 */ /* 0x000fe400000114cc */
[--C-:B------:R-:W-:Y:S02]  /*04b0*/  LOP3.LUT R12, R10, 0x8, R13.reuse, 0xf8, !PT ;  /* 0x000000080a0c7812 */ /* 0x100fe400078ef80d */
[----:B------:R-:W-:Y:S02]  /*04c0*/  SHF.R.U32.HI R9, RZ, 0x3, R10 ;  /* 0x00000003ff097819 */ /* 0x000fe4000001160a */
[----:B------:R-:W-:-:S02]  /*04d0*/  LOP3.LUT R198, R198, 0x8, R13, 0xf8, !PT ;  /* 0x00000008c6c67812 */ /* 0x000fc400078ef80d */
[----:B------:R-:W-:Y:S01]  /*04e0*/  LOP3.LUT R189, R12, R9, RZ, 0x3c, !PT ;  /* 0x000000090cbd7212 */ /* 0x000fe200078e3cff */
[----:B------:R-:W-:Y:S01]  /*04f0*/  IMAD R12, R204, 0x800, R11 ;  /* 0x00000800cc0c7824 */ /* 0x000fe200078e020b */
[----:B------:R-:W-:Y:S01]  /*0500*/  LOP3.LUT R198, R11, R198, R9, 0xf6, !PT ;  /* 0x000000c60bc67212 */ /* 0x000fe200078ef609 */
[C---:B------:R-:W-:Y:S01]  /*0510*/  IMAD.SHL.U32 R9, R7.reuse, 0x40, RZ ;  /* 0x0000004007097824 */ /* 0x040fe200078e00ff */
[----:B------:R-:W-:Y:S01]  /*0520*/  SHF.R.S32.HI R11, RZ, 0x6, R8 ;  /* 0x00000006ff0b7819 */ /* 0x000fe20000011408 */
[----:B------:R-:W-:Y:S01]  /*0530*/  IMAD.SHL.U32 R8, R0, 0x2, RZ ;  /* 0x0000000200087824 */ /* 0x000fe200078e00ff */
[C---:B------:R-:W-:Y:S01]  /*0540*/  LOP3.LUT R5, R6.reuse, 0xfffffff8, RZ, 0xc0, !PT ;  /* 0xfffffff806057812 */ /* 0x040fe200078ec0ff */
[----:B------:R-:W-:Y:S01]  /*0550*/  IMAD.SHL.U32 R0, R6, 0x40, RZ ;  /* 0x0000004006007824 */ /* 0x000fe200078e00ff */
[----:B------:R-:W-:Y:S01]  /*0560*/  LOP3.LUT R10, R7, 0x1, RZ, 0xc0, !PT ;  /* 0x00000001070a7812 */ /* 0x000fe200078ec0ff */
[----:B------:R-:W-:Y:S01]  /*0570*/  IMAD.SHL.U32 R218, R11, 0x8, RZ ;  /* 0x000000080bda7824 */ /* 0x000fe200078e00ff */
[----:B------:R-:W-:Y:S01]  /*0580*/  LOP3.LUT R9, R9, 0x1c0, RZ, 0xc0, !PT ;  /* 0x000001c009097812 */ /* 0x000fe200078ec0ff */
[----:B------:R-:W-:Y:S01]  /*0590*/  IMAD.IADD R5, R14, 0x1, -R5 ;  /* 0x000000010e057824 */ /* 0x000fe200078e0a05 */
[----:B------:R-:W-:Y:S01]  /*05a0*/  ISETP.NE.U32.AND P0, PT, R10, 0x1, PT ;  /* 0x000000010a00780c */ /* 0x000fe20003f05070 */
[----:B------:R-:W-:Y:S01]  /*05b0*/  IMAD.SHL.U32 R10, R204, 0x20, RZ ;  /* 0x00000020cc0a7824 */ /* 0x000fe200078e00ff */
[----:B------:R-:W-:Y:S01]  /*05c0*/  LOP3.LUT R218, R218, 0x18, RZ, 0xc0, !PT ;  /* 0x00000018dada7812 */ /* 0x000fe200078ec0ff */
[----:B------:R-:W-:Y:S01]  /*05d0*/  IMAD.SHL.U32 R5, R5, 0x40, RZ ;  /* 0x0000004005057824 */ /* 0x000fe200078e00ff */
[----:B------:R-:W-:Y:S01]  /*05e0*/  R2P PR, R7, 0x6 ;  /* 0x0000000607007804 */ /* 0x000fe20000000000 */
[----:B------:R-:W-:Y:S01]  /*05f0*/  IMAD.IADD R189, R12, 0x1, R189 ;  /* 0x000000010cbd7824 */ /* 0x000fe200078e02bd */
[----:B------:R-:W-:Y:S01]  /*0600*/  SHF.R.U32.HI R220, RZ, 0x3, R9 ;  /* 0x00000003ffdc7819 */ /* 0x000fe20000011609 */
[----:B------:R-:W-:Y:S01]  /*0610*/  IMAD R206, R11, 0x200, R206 ;  /* 0x000002000bce7824 */ /* 0x000fe200078e02ce */
[----:B------:R-:W-:-:S02]  /*0620*/  LOP3.LUT R7, R9, 0x20, R10, 0xf8, !PT ;  /* 0x0000002009077812 */ /* 0x000fc400078ef80a */
[----:B------:R-:W-:Y:S02]  /*0630*/  LOP3.LUT R199, R218, 0x20, R199, 0xf8, !PT ;  /* 0x00000020dac77812 */ /* 0x000fe400078ef8c7 */
[----:B------:R-:W-:Y:S02]  /*0640*/  LOP3.LUT R218, R220, R9, R218, 0x1e, !PT ;  /* 0x00000009dcda7212 */ /* 0x000fe400078e1eda */
[----:B------:R-:W-:Y:S01]  /*0650*/  LOP3.LUT R220, R7, R220, RZ, 0x3c, !PT ;  /* 0x000000dc07dc7212 */ /* 0x000fe200078e3cff */
[----:B------:R-:W-:Y:S01]  /*0660*/  IMAD.SHL.U32 R7, R4, 0x8, RZ ;  /* 0x0000000804077824 */ /* 0x000fe200078e00ff */
[----:B------:R-:W-:Y:S01]  /*0670*/  LOP3.LUT R10, R5, 0x1c0, RZ, 0xc0, !PT ;  /* 0x000001c0050a7812 */ /* 0x000fe200078ec0ff */
[----:B------:R-:W-:Y:S01]  /*0680*/  IMAD R5, R205, 0x400, R8 ;  /* 0x00000400cd057824 */ /* 0x000fe200078e0208 */
[----:B------:R-:W-:Y:S02]  /*0690*/  LOP3.LUT R0, R0, 0xfffffe00, RZ, 0xc0, !PT ;  /* 0xfffffe0000007812 */ /* 0x000fe400078ec0ff */
[----:B------:R-:W-:Y:S01]  /*06a0*/  SHF.R.U32.HI R197, RZ, 0x3, R10 ;  /* 0x00000003ffc57819 */ /* 0x000fe2000001160a */
[----:B------:R-:W-:Y:S01]  /*06b0*/  IMAD.IADD R220, R5, 0x1, R220 ;  /* 0x0000000105dc7824 */ /* 0x000fe200078e02dc */
[----:B------:R-:W-:Y:S01]  /*06c0*/  LOP3.LUT R4, R10, 0x8, R7, 0xf8, !PT ;  /* 0x000000080a047812 */ /* 0x000fe200078ef807 */
[----:B------:R-:W-:Y:S01]  /*06d0*/  IMAD R5, R3, 0x400, R8 ;  /* 0x0000040003057824 */ /* 0x000fe200078e0208 */
[----:B------:R-:W-:Y:S01]  /*06e0*/  LOP3.LUT R199, R197, R199, R10, 0x1e, !PT ;  /* 0x000000c7c5c77212 */ /* 0x000fe200078e1e0a */
[----:B------:R-:W-:Y:S01]  /*06f0*/  IMAD R200, R205, 0x400, R0 ;  /* 0x00000400cdc87824 */ /* 0x000fe200078e0200 */
[----:B------:R-:W-:Y:S01]  /*0700*/  LOP3.LUT R197, R4, R197, RZ, 0x3c, !PT ;  /* 0x000000c504c57212 */ /* 0x000fe200078e3cff */
[----:B------:R-:W-:Y:S01]  /*0710*/  IMAD.IADD R218, R5, 0x1, R218 ;  /* 0x0000000105da7824 */ /* 0x000fe200078e02da */
[----:B------:R-:W-:Y:S01]  /*0720*/  LEA R220, R220, UR5, 0x1 ;  /* 0x00000005dcdc7c11 */ /* 0x000fe2000f8e08ff */
[----:B------:R-:W-:Y:S01]  /*0730*/  IMAD.MOV.U32 R5, RZ, RZ, 0x40 ;  /* 0x00000040ff057424 */ /* 0x000fe200078e00ff */
[----:B------:R-:W-:Y:S01]  /*0740*/  SEL R188, R188, 0xffffffe0, !P3 ;  /* 0xffffffe0bcbc7807 */ /* 0x000fe20005800000 */
[----:B------:R-:W-:Y:S01]  /*0750*/  IMAD R4, R3, 0x400, R0 ;  /* 0x0000040003047824 */ /* 0x000fe200078e0200 */
[----:B------:R-:W-:Y:S01]  /*0760*/  LEA R189, R189, UR5, 0x1 ;  /* 0x00000005bdbd7c11 */ /* 0x000fe2000f8e08ff */
[----:B------:R-:W-:Y:S01]  /*0770*/  IMAD.IADD R200, R200, 0x1, R197 ;  /* 0x00000001c8c87824 */ /* 0x000fe200078e02c5 */
[----:B------:R-:W-:Y:S01]  /*0780*/  SHF.R.S32.HI R2, RZ, 0x2, R2 ;  /* 0x00000002ff027819 */ /* 0x000fe20000011402 */
[----:B------:R-:W-:Y:S01]  /*0790*/  IMAD.IADD R197, R197, 0x1, R4 ;  /* 0x00000001c5c57824 */ /* 0x000fe200078e0204 */
[----:B------:R-:W-:Y:S01]  /*07a0*/  SEL R226, R226, 0x10, !P0 ;  /* 0x00000010e2e27807 */ /* 0x000fe20004000000 */
[----:B------:R-:W-:Y:S01]  /*07b0*/  VIADD R219, R220, 0x20 ;  /* 0x00000020dcdb7836 */ /* 0x000fe20000000000 */
[----:B------:R-:W-:Y:S01]  /*07c0*/  LEA R218, R218, UR6, 0x1 ;  /* 0x00000006dada7c11 */ /* 0x000fe2000f8e08ff */
[--C-:B------:R-:W-:Y:S01]  /*07d0*/  IMAD.IADD R188, R188, 0x1, R189.reuse ;  /* 0x00000001bcbc7824 */ /* 0x100fe200078e02bd */
[----:B------:R-:W-:Y:S01]  /*07e0*/  SEL R5, R5, 0xffffffc0, !P4 ;  /* 0xffffffc005057807 */ /* 0x000fe20006000000 */
[----:B------:R-:W-:Y:S01]  /*07f0*/  @P1 VIADD R219, R220, 0xffffffe0 ;  /* 0xffffffe0dcdb1836 */ /* 0x000fe20000000000 */
[----:B------:R-:W-:Y:S01]  /*0800*/  LEA R198, R198, UR5, 0x1 ;  /* 0x00000005c6c67c11 */ /* 0x000fe2000f8e08ff */
[----:B------:R-:W-:Y:S01]  /*0810*/  IMAD R212, R205, 0x10, R2 ;  /* 0x00000010cdd47824 */ /* 0x000fe200078e0202 */
[----:B------:R-:W-:Y:S01]  /*0820*/  LOP3.LUT R199, R199, R0, RZ, 0xfc, !PT ;  /* 0x00000000c7c77212 */ /* 0x000fe200078efcff */
[----:B------:R-:W-:Y:S01]  /*0830*/  VIADD R217, R218, 0x40 ;  /* 0x00000040dad97836 */ /* 0x000fe20000000000 */
[----:B------:R-:W-:Y:S01]  /*0840*/  LEA R216, R206, UR5, 0x1 ;  /* 0x00000005ced87c11 */ /* 0x000fe2000f8e08ff */
[----:B------:R-:W-:Y:S01]  /*0850*/  IMAD.IADD R221, R220, 0x1, R226 ;  /* 0x00000001dcdd7824 */ /* 0x000fe200078e02e2 */
[----:B------:R-:W-:Y:S01]  /*0860*/  LEA R197, R197, UR4, 0x1 ;  /* 0x00000004c5c57c11 */ /* 0x000fe2000f8e08ff */
[----:B------:R-:W-:-:S02]  /*0870*/  IMAD.IADD R3, R5, 0x1, R189 ;  /* 0x0000000105037824 */ /* 0x000fc400078e02bd */
[C---:B------:R-:W-:Y:S02]  /*0880*/  IMAD.IADD R2, R5.reuse, 0x1, R188 ;  /* 0x0000000105027824 */ /* 0x040fe400078e02bc */
[----:B------:R-:W-:Y:S02]  /*0890*/  IMAD.IADD R0, R5, 0x1, R198 ;  /* 0x0000000105007824 */ /* 0x000fe400078e02c6 */
[----:B------:R-:W-:Y:S02]  /*08a0*/  @P2 VIADD R217, R218, 0xffffffc0 ;  /* 0xffffffc0dad92836 */ /* 0x000fe40000000000 */
[----:B---34-:R-:W-:-:S07]  /*08b0*/  IMAD.IADD R226, R226, 0x1, R219 ;  /* 0x00000001e2e27824 */ /* 0x018fce00078e02db */
.L_x_1187:
[----:B-1----:R-:W1:Y:S01]  /*08c0*/  LDC.64 R6, c[0x0][0x2f0] ;  /* 0x0000bc00ff067b82 */ /* 0x002e620000000a00 */
[C---:B------:R-:W-:Y:S01]  /*08d0*/  IMAD.SHL.U32 R11, R211.reuse, 0x4, RZ ;  /* 0x00000004d30b7824 */ /* 0x040fe200078e00ff */
        /* <DEDUP_REMOVED lines=45> */
.L_x_1139:
[----:B------:R-:W-:Y:S01]  /*0bb0*/  IMAD.SHL.U32 R227, R215, 0x40, RZ ;  /* 0x00000040d7e37824 */ /* 0x000fe200078e00ff */
[----:B-----5:R-:W-:-:S04]  /*0bc0*/  @!P2 IADD3 R238, R8, R4, -R239 ;  /* 0x0000000408eea210 */ /* 0x020fc80007ffe8ef */
[----:B------:R-:W-:-:S13]  /*0bd0*/  ISETP.GT.AND P0, PT, R238, R227, PT ;  /* 0x000000e3ee00720c */ /* 0x000fda0003f04270 */
[----:B------:R-:W-:Y:S05]  /*0be0*/  @!P0 BRA `(.L_x_1140) ;  /* 0x0000008800588947 */ /* 0x000fea0003800000 */
[----:B------:R-:W3:Y:S01]  /*0bf0*/  LDC R9, c[0x0][0x278] ;  /* 0x00009e00ff097b82 */ /* 0x000ee20000000800 */
[----:B--2---:R-:W-:Y:S02]  /*0c00*/  IABS R10, R210 ;  /* 0x000000d2000a7213 */ /* 0x004fe40000000000 */
        /* <DEDUP_REMOVED lines=8> */
[----:B------:R-:W2:Y:S01]  /*0c90*/  LDC R11, c[0x0][0x394] ;  /* 0x0000e500ff0b7b82 */ /* 0x000ea20000000800 */
[----:B------:R-:W-:Y:S02]  /*0ca0*/  SHF.R.S32.HI R14, RZ, 0x6, R14 ;  /* 0x00000006ff0e7819 */ /* 0x000fe4000001140e */
[----:B------:R-:W-:Y:S02]  /*0cb0*/  @P0 IADD3 R22, R239, R242, RZ ;  /* 0x000000f2ef160210 */ /* 0x000fe40007ffe0ff */
[----:B---3--:R-:W-:-:S03]  /*0cc0*/  IABS R8, R9 ;  /* 0x0000000900087213 */ /* 0x008fc60000000000 */
[----:B------:R-:W3:Y:S01]  /*0cd0*/  LDC R32, c[0x0][0x2d4] ;  /* 0x0000b500ff207b82 */ /* 0x000ee20000000800 */
[----:B------:R-:W4:Y:S01]  /*0ce0*/  I2F.RP R12, R8 ;  /* 0x00000008000c7306 */ /* 0x000f220000209400 */
[----:B-1----:R-:W-:-:S06]  /*0cf0*/  IMAD.WIDE.U32 R28, R211, R6, RZ ;  /* 0x00000006d31c7225 */ /* 0x002fcc00078e00ff */
[----:B------:R-:W1:Y:S08]  /*0d00*/  LDC R33, c[0x0][0x2dc] ;  /* 0x0000b700ff217b82 */ /* 0x000e700000000800 */
[----:B------:R-:W1:Y:S01]  /*0d10*/  LDC R16, c[0x0][0x270] ;  /* 0x00009c00ff107b82 */ /* 0x000e620000000800 */
[----:B----4-:R-:W4:Y:S01]  /*0d20*/  MUFU.RCP R4, R12 ;  /* 0x0000000c00047308 */ /* 0x010f220000001000 */
[----:B---3--:R-:W-:Y:S01]  /*0d30*/  SHF.R.S32.HI R18, RZ, 0x1f, R32 ;  /* 0x0000001fff127819 */ /* 0x008fe20000011420 */
[----:B------:R-:W-:-:S05]  /*0d40*/  IMAD.WIDE.U32 R36, R211, R32, RZ ;  /* 0x00000020d3247225 */ /* 0x000fca00078e00ff */
[----:B------:R-:W3:Y:S08]  /*0d50*/  LDC R26, c[0x0][0x2c4] ;  /* 0x0000b100ff1a7b82 */ /* 0x000ef00000000800 */
[----:B------:R-:W5:Y:S01]  /*0d60*/  LDC.U8 R21, c[0x0][0x480] ;  /* 0x00012000ff157b82 */ /* 0x000f620000000000 */
[----:B----4-:R-:W-:Y:S01]  /*0d70*/  IADD3 R4, R4, 0xffffffe, RZ ;  /* 0x0ffffffe04047810 */ /* 0x010fe20007ffe0ff */
[----:B------:R-:W-:-:S03]  /*0d80*/  IMAD R12, R19, R6, RZ ;  /* 0x00000006130c7224 */ /* 0x000fc600078e02ff */
[----:B------:R-:W4:Y:S01]  /*0d90*/  F2I.FTZ.U32.TRUNC.NTZ R5, R4 ;  /* 0x0000000400057305 */ /* 0x000f22000021f000 */
[----:B------:R-:W-:Y:S02]  /*0da0*/  IMAD R7, R211, R7, R12 ;  /* 0x00000007d3077224 */ /* 0x000fe400078e020c */
[----:B------:R-:W2:Y:S01]  /*0db0*/  LDC.U8 R6, c[0x0][0x3d8] ;  /* 0x0000f600ff067b82 */ /* 0x000ea20000000000 */
[----:B-1----:R-:W-:-:S04]  /*0dc0*/  IMAD.WIDE R38, R33, R16, RZ ;  /* 0x0000001021267225 */ /* 0x002fc800078e02ff */
[----:B------:R-:W-:Y:S02]  /*0dd0*/  IMAD.IADD R25, R29, 0x1, R7 ;  /* 0x000000011d197824 */ /* 0x000fe400078e0207 */
[----:B------:R-:W-:Y:S02]  /*0de0*/  IMAD R7, R18, R211, RZ ;  /* 0x000000d312077224 */ /* 0x000fe400078e02ff */
[----:B------:R-:W-:Y:S01]  /*0df0*/  IMAD R27, R39, R36, RZ ;  /* 0x00000024271b7224 */ /* 0x000fe200078e02ff */
[----:B------:R-:W1:Y:S01]  /*0e00*/  S2R R18, SR_CTAID.X ;  /* 0x0000000000127919 */ /* 0x000e620000002500 */
[----:B------:R-:W-:Y:S01]  /*0e10*/  IMAD R7, R19, R32, R7 ;  /* 0x0000002013077224 */ /* 0x000fe200078e0207 */
[----:B----4-:R-:W-:Y:S01]  /*0e20*/  IADD3 R17, RZ, -R5, RZ ;  /* 0x80000005ff117210 */ /* 0x010fe20007ffe0ff */
[----:B------:R-:W-:Y:S02]  /*0e30*/  IMAD.MOV.U32 R4, RZ, RZ, RZ ;  /* 0x000000ffff047224 */ /* 0x000fe400078e00ff */
[----:B------:R-:W-:-:S02]  /*0e40*/  IMAD.IADD R7, R37, 0x1, R7 ;  /* 0x0000000125077824 */ /* 0x000fc400078e0207 */
[----:B------:R-:W-:Y:S02]  /*0e50*/  IMAD R17, R17, R8, RZ ;  /* 0x0000000811117224 */ /* 0x000fe400078e02ff */
[----:B------:R-:W-:Y:S02]  /*0e60*/  IMAD R27, R38, R7, R27 ;  /* 0x00000007261b7224 */ /* 0x000fe400078e021b */
[----:B------:R-:W-:Y:S02]  /*0e70*/  IMAD.HI.U32 R17, R5, R17, R4 ;  /* 0x0000001105117227 */ /* 0x000fe400078e0004 */
[----:B------:R-:W4:Y:S01]  /*0e80*/  LDC.64 R4, c[0x0][0x240] ;  /* 0x00009000ff047b82 */ /* 0x000f220000000a00 */
[----:B--2---:R-:W-:Y:S01]  /*0e90*/  ISETP.NE.AND P2, PT, R6, RZ, PT ;  /* 0x000000ff0600720c */ /* 0x004fe20003f45270 */
[----:B------:R-:W-:-:S04]  /*0ea0*/  IMAD.WIDE.U32 R36, R38, R36, RZ ;  /* 0x0000002426247225 */ /* 0x000fc800078e00ff */
[----:B------:R-:W-:Y:S01]  /*0eb0*/  IMAD.HI.U32 R17, R17, R10, RZ ;  /* 0x0000000a11117227 */ /* 0x000fe200078e00ff */
[----:B------:R-:W-:-:S03]  /*0ec0*/  IADD3 R27, R37, R27, RZ ;  /* 0x0000001b251b7210 */ /* 0x000fc60007ffe0ff */
[----:B------:R-:W-:Y:S02]  /*0ed0*/  IMAD.MOV R15, RZ, RZ, -R17 ;  /* 0x000000ffff0f7224 */ /* 0x000fe400078e0a11 */
[-C--:B------:R-:W-:Y:S02]  /*0ee0*/  IMAD R6, R39, R34.reuse, RZ ;  /* 0x0000002227067224 */ /* 0x080fe400078e02ff */
[----:B------:R-:W-:Y:S01]  /*0ef0*/  IMAD R15, R8, R15, R10 ;  /* 0x0000000f080f7224 */ /* 0x000fe200078e020a */
[----:B------:R-:W-:Y:S01]  /*0f00*/  IADD3 R10, R240, 0x40, R227 ;  /* 0x00000040f00a7810 */ /* 0x000fe20007ffe0e3 */
[----:B------:R-:W-:-:S03]  /*0f10*/  IMAD.WIDE.U32 R30, R38, R34, RZ ;  /* 0x00000022261e7225 */ /* 0x000fc600078e00ff */
[----:B------:R-:W-:Y:S01]  /*0f20*/  IADD3 R10, R10, R11, -R238 ;  /* 0x0000000b0a0a7210 */ /* 0x000fe20007ffe8ee */
[----:B------:R-:W-:Y:S01]  /*0f30*/  @P1 IMAD.IADD R27, R31, 0x1, R6 ;  /* 0x000000011f1b1824 */ /* 0x000fe200078e0206 */
[----:B------:R-:W-:Y:S01]  /*0f40*/  ISETP.GT.U32.AND P4, PT, R8, R15, PT ;  /* 0x0000000f0800720c */ /* 0x000fe20003f84070 */
[----:B------:R-:W1:Y:S01]  /*0f50*/  LDC.64 R6, c[0x0][0x488] ;  /* 0x00012200ff067b82 */ /* 0x000e620000000a00 */
[----:B------:R-:W-:Y:S01]  /*0f60*/  IADD3 R10, R10, 0x3f, RZ ;  /* 0x0000003f0a0a7810 */ /* 0x000fe20007ffe0ff */
[----:B----4-:R-:W-:Y:S01]  /*0f70*/  IMAD.WIDE.U32 R12, R34, R4, RZ ;  /* 0x00000004220c7225 */ /* 0x010fe200078e00ff */
[----:B------:R-:W-:Y:S02]  /*0f80*/  SEL R30, R36, R30, !P1 ;  /* 0x0000001e241e7207 */ /* 0x000fe40004800000 */
[----:B------:R-:W-:Y:S02]  /*0f90*/  SHF.R.S32.HI R237, RZ, 0x1f, R10 ;  /* 0x0000001fffed7819 */ /* 0x000fe4000001140a */
[----:B------:R-:W-:Y:S01]  /*0fa0*/  SEL R28, R28, R12, !P1 ;  /* 0x0000000c1c1c7207 */ /* 0x000fe20004800000 */
[----:B------:R-:W-:Y:S01]  /*0fb0*/  IMAD R12, R34, R5, RZ ;  /* 0x00000005220c7224 */ /* 0x000fe200078e02ff */
[----:B------:R-:W-:Y:S01]  /*0fc0*/  LEA.HI R237, R237, R10, RZ, 0x6 ;  /* 0x0000000aeded7211 */ /* 0x000fe200078f30ff */
[----:B------:R-:W2:Y:S02]  /*0fd0*/  @P2 LDC R31, c[0x0][0x2e4] ;  /* 0x0000b900ff1f2b82 */ /* 0x000ea40000000800 */
[----:B------:R-:W-:Y:S01]  /*0fe0*/  @!P4 IADD3 R15, R15, -R8, RZ ;  /* 0x800000080f0fc210 */ /* 0x000fe20007ffe0ff */
[----:B------:R-:W-:Y:S01]  /*0ff0*/  @!P4 VIADD R17, R17, 0x1 ;  /* 0x000000011111c836 */ /* 0x000fe20000000000 */
[----:B------:R-:W-:-:S02]  /*1000*/  SHF.R.S32.HI R237, RZ, 0x6, R237 ;  /* 0x00000006ffed7819 */ /* 0x000fc400000114ed */
[----:B------:R-:W-:Y:S02]  /*1010*/  ISETP.GE.U32.AND P6, PT, R15, R8, PT ;  /* 0x000000080f00720c */ /* 0x000fe40003fc6070 */
[----:B------:R-:W4:Y:S01]  /*1020*/  @P0 LDC.64 R10, c[0x0][0x250] ;  /* 0x00009400ff0a0b82 */ /* 0x000f220000000a00 */
[----:B------:R-:W-:Y:S02]  /*1030*/  LOP3.LUT R8, R210, R9, RZ, 0x3c, !PT ;  /* 0x00000009d2087212 */ /* 0x000fe400078e3cff */
[----:B------:R-:W-:Y:S02]  /*1040*/  @P1 IADD3 R25, R13, R12, RZ ;  /* 0x0000000c0d191210 */ /* 0x000fe40007ffe0ff */
[----:B------:R-:W-:Y:S02]  /*1050*/  ISETP.GE.AND P3, PT, R8, RZ, PT ;  /* 0x000000ff0800720c */ /* 0x000fe40003f66270 */
[----:B------:R-:W-:Y:S01]  /*1060*/  ISETP.NE.AND P4, PT, R9, RZ, PT ;  /* 0x000000ff0900720c */ /* 0x000fe20003f85270 */
[----:B------:R-:W3:Y:S01]  /*1070*/  @!P1 LDC.64 R12, c[0x0][0x418] ;  /* 0x00010600ff0c9b82 */ /* 0x000ee20000000a00 */
[----:B------:R-:W-:-:S02]  /*1080*/  VIMNMX R237, R14, R237, PT ;  /* 0x000000ed0eed7248 */ /* 0x000fc40003fe0100 */
[----:B------:R-:W-:Y:S02]  /*1090*/  @P6 VIADD R17, R17, 0x1 ;  /* 0x0000000111116836 */ /* 0x000fe40000000000 */
[----:B------:R-:W-:-:S03]  /*10a0*/  LEA R24, R237, 0xffffffc0, 0x6 ;  /* 0xffffffc0ed187811 */ /* 0x000fc600078e30ff */
[----:B------:R-:W5:Y:S01]  /*10b0*/  @P1 LDC.64 R14, c[0x0][0x420] ;  /* 0x00010800ff0e1b82 */ /* 0x000f620000000a00 */
[----:B------:R-:W-:Y:S02]  /*10c0*/  SHF.R.S32.HI R29, RZ, 0x1f, R24 ;  /* 0x0000001fff1d7819 */ /* 0x000fe40000011418 */
[----:B------:R-:W-:Y:S02]  /*10d0*/  @!P3 IADD3 R17, -R17, RZ, RZ ;  /* 0x000000ff1111b210 */ /* 0x000fe40007ffe1ff */
[----:B------:R-:W-:Y:S01]  /*10e0*/  @!P4 LOP3.LUT R17, RZ, R9, RZ, 0x33, !PT ;  /* 0x00000009ff11c212 */ /* 0x000fe200078e33ff */
[C---:B----4-:R-:W-:Y:S02]  /*10f0*/  @P0 IMAD R20, R22.reuse, R11, RZ ;  /* 0x0000000b16140224 */ /* 0x050fe400078e02ff */
[----:B------:R-:W4:Y:S01]  /*1100*/  @P0 LDC.64 R8, c[0x0][0x248] ;  /* 0x00009200ff080b82 */ /* 0x000f220000000a00 */
[----:B------:R-:W-:-:S04]  /*1110*/  @P0 IMAD.WIDE.U32 R22, R22, R10, RZ ;  /* 0x0000000a16160225 */ /* 0x000fc800078e00ff */
[----:B------:R-:W-:Y:S01]  /*1120*/  @P0 IMAD.IADD R20, R23, 0x1, R20 ;  /* 0x0000000117140824 */ /* 0x000fe200078e0214 */
[----:B------:R-:W-:Y:S01]  /*1130*/  SHF.L.U32 R23, R211, 0x7, RZ ;  /* 0x00000007d3177819 */ /* 0x000fe200000006ff */
[----:B---3--:R-:W-:-:S03]  /*1140*/  @!P1 IMAD R44, R19, R12, RZ ;  /* 0x0000000c132c9224 */ /* 0x008fc600078e02ff */
[----:B------:R-:W-:Y:S01]  /*1150*/  SEL R23, R23, RZ, P5 ;  /* 0x000000ff17177207 */ /* 0x000fe20002800000 */
[C---:B------:R-:W-:Y:S02]  /*1160*/  @!P1 IMAD R13, R211.reuse, R13, R44 ;  /* 0x0000000dd30d9224 */ /* 0x040fe400078e022c */
[----:B------:R-:W-:Y:S01]  /*1170*/  @!P1 IMAD.WIDE.U32 R44, R211, R12, RZ ;  /* 0x0000000cd32c9225 */ /* 0x000fe200078e00ff */
[----:B------:R-:W-:-:S03]  /*1180*/  IADD3 R40, P3, R24, R23, RZ ;  /* 0x0000001718287210 */ /* 0x000fc60007f7e0ff */
[----:B------:R-:W-:Y:S02]  /*1190*/  @P2 IMAD R23, R211, R26, RZ ;  /* 0x0000001ad3172224 */ /* 0x000fe400078e02ff */
[----:B-----5:R-:W-:-:S03]  /*11a0*/  @P1 IMAD.WIDE.U32 R36, R34, R14, RZ ;  /* 0x0000000e22241225 */ /* 0x020fc600078e00ff */
[----:B------:R-:W-:Y:S01]  /*11b0*/  @P2 SEL R12, R23, R34, !P1 ;  /* 0x00000022170c2207 */ /* 0x000fe20004800000 */
[----:B------:R-:W-:Y:S01]  /*11c0*/  @P1 IMAD R15, R34, R15, R37 ;  /* 0x0000000f220f1224 */ /* 0x000fe200078e0225 */
[----:B------:R-:W-:Y:S01]  /*11d0*/  @P1 MOV R35, R36 ;  /* 0x0000002400231202 */ /* 0x000fe20000000f00 */
[----:B------:R-:W-:Y:S01]  /*11e0*/  @!P1 IMAD.IADD R15, R45, 0x1, R13 ;  /* 0x000000012d0f9824 */ /* 0x000fe200078e020d */
[----:B------:R-:W-:Y:S01]  /*11f0*/  @!P1 MOV R35, R44 ;  /* 0x0000002c00239202 */ /* 0x000fe20000000f00 */
[----:B------:R-:W-:Y:S02]  /*1200*/  @!P2 IMAD R13, R211, R16, R210 ;  /* 0x00000010d30da224 */ /* 0x000fe400078e02d2 */
[----:B-1----:R-:W-:-:S04]  /*1210*/  IMAD.WIDE.U32 R36, R18, R6, RZ ;  /* 0x0000000612247225 */ /* 0x002fc800078e00ff */
[----:B------:R-:W-:Y:S02]  /*1220*/  @P0 IMAD.IADD R6, R239, 0x1, R242 ;  /* 0x00000001ef060824 */ /* 0x000fe400078e02f2 */
[----:B--2---:R-:W-:Y:S02]  /*1230*/  @P2 IMAD R31, R210, R31, R12 ;  /* 0x0000001fd21f2224 */ /* 0x004fe400078e020c */
[----:B------:R-:W-:Y:S01]  /*1240*/  IMAD.X R14, R29, 0x1, R42, P3 ;  /* 0x000000011d0e7824 */ /* 0x000fe200018e062a */
[----:B------:R-:W-:Y:S01]  /*1250*/  ISETP.NE.AND P3, PT, R21, RZ, PT ;  /* 0x000000ff1500720c */ /* 0x000fe20003f65270 */
[----:B------:R-:W-:Y:S01]  /*1260*/  IMAD R43, R39, R40, RZ ;  /* 0x00000028272b7224 */ /* 0x000fe200078e02ff */
[----:B------:R-:W-:Y:S01]  /*1270*/  SHF.R.S32.HI R21, RZ, 0x1f, R227 ;  /* 0x0000001fff157819 */ /* 0x000fe200000114e3 */
[----:B------:R-:W-:Y:S02]  /*1280*/  @!P2 IMAD R31, R13, R26, RZ ;  /* 0x0000001a0d1fa224 */ /* 0x000fe400078e02ff */
[----:B------:R-:W-:Y:S01]  /*1290*/  IMAD R7, R18, R7, R37 ;  /* 0x0000000712077224 */ /* 0x000fe200078e0225 */
[----:B------:R-:W-:Y:S01]  /*12a0*/  SEL R37, R36, RZ, P3 ;  /* 0x000000ff24257207 */ /* 0x000fe20001800000 */
[----:B------:R-:W-:-:S02]  /*12b0*/  IMAD R39, R210, R33, RZ ;  /* 0x00000021d2277224 */ /* 0x000fc400078e02ff */
[C---:B----4-:R-:W-:Y:S01]  /*12c0*/  @P0 IMAD R23, R6.reuse, R9, RZ ;  /* 0x0000000906170224 */ /* 0x050fe200078e02ff */
[----:B------:R-:W-:Y:S01]  /*12d0*/  SEL R36, R7, RZ, P3 ;  /* 0x000000ff07247207 */ /* 0x000fe20001800000 */
[----:B------:R-:W-:-:S04]  /*12e0*/  @P0 IMAD.WIDE.U32 R12, R6, R8, RZ ;  /* 0x00000008060c0225 */ /* 0x000fc800078e00ff */
[----:B------:R-:W-:Y:S01]  /*12f0*/  IMAD.WIDE.U32 R40, R38, R40, RZ ;  /* 0x0000002826287225 */ /* 0x000fe200078e00ff */
[----:B------:R-:W-:-:S03]  /*1300*/  @P0 IADD3 R23, R13, R23, RZ ;  /* 0x000000170d170210 */ /* 0x000fc60007ffe0ff */
[----:B------:R-:W-:Y:S01]  /*1310*/  IMAD R43, R38, R14, R43 ;  /* 0x0000000e262b7224 */ /* 0x000fe200078e022b */
[----:B------:R-:W-:Y:S01]  /*1320*/  SHF.R.S32.HI R14, RZ, 0x1f, R210 ;  /* 0x0000001fff0e7819 */ /* 0x000fe200000114d2 */
[----:B------:R-:W-:Y:S01]  /*1330*/  @P0 IMAD.MOV.U32 R26, RZ, RZ, R12 ;  /* 0x000000ffff1a0224 */ /* 0x000fe200078e000c */
[----:B------:R-:W-:Y:S01]  /*1340*/  SHF.R.S32.HI R38, RZ, 0x1f, R39 ;  /* 0x0000001fff267819 */ /* 0x000fe20000011427 */
        /* <DEDUP_REMOVED lines=13> */
.L_x_1141:
        /* <DEDUP_REMOVED lines=13> */
.L_x_1142:
        /* <DEDUP_REMOVED lines=10> */
.L_x_1143:
[----:B------:R-:W-:-:S04]  /*1590*/  IMAD R45, R211, R16, R210 ;  /* 0x00000010d32d7224 */ /* 0x000fc800078e02d2 */
[----:B------:R-:W-:-:S07]  /*15a0*/  IMAD R45, R45, R32, RZ ;  /* 0x000000202d2d7224 */ /* 0x000fce00078e02ff */
.L_x_1144:
[----:B------:R-:W1:Y:S01]  /*15b0*/  S2R R13, SR_TID.X ;  /* 0x00000000000d7919 */ /* 0x000e620000002100 */
[----:B------:R-:W2:Y:S01]  /*15c0*/  LDC.64 R6, c[0x0][0x420] ;  /* 0x00010800ff067b82 */ /* 0x000ea20000000a00 */
[----:B------:R-:W-:Y:S01]  /*15d0*/  IMAD R33, R33, R16, RZ ;  /* 0x0000001021217224 */ /* 0x000fe200078e02ff */
[----:B------:R-:W-:Y:S01]  /*15e0*/  SHF.R.S32.HI R209, RZ, 0x1f, R208 ;  /* 0x0000001fffd17819 */ /* 0x000fe200000114d0 */
[----:B------:R-:W-:Y:S01]  /*15f0*/  ULDC.64 UR6, c[0x0][0x428] ;  /* 0x00010a0000067ab9 */ /* 0x000fe20000000a00 */
[----:B------:R-:W-:Y:S01]  /*1600*/  IADD3 R225, R227, R240, RZ ;  /* 0x000000f0e3e17210 */ /* 0x000fe20007ffe0ff */
[----:B------:R-:W-:Y:S01]  /*1610*/  IMAD.SHL.U32 R34, R33, 0x40, RZ ;  /* 0x0000004021227824 */ /* 0x000fe200078e00ff */
[----:B------:R-:W-:Y:S01]  /*1620*/  ULDC.64 UR8, c[0x0][0x210] ;  /* 0x0000840000087ab9 */ /* 0x000fe20000000a00 */
[C---:B------:R-:W-:Y:S01]  /*1630*/  IMAD.IADD R45, R24.reuse, 0x1, R45 ;  /* 0x00000001182d7824 */ /* 0x040fe200078e022d */
[----:B------:R-:W3:Y:S01]  /*1640*/  LDC R223, c[0x0][0x398] ;  /* 0x0000e600ffdf7b82 */ /* 0x000ee20000000800 */
[----:B------:R-:W-:Y:S01]  /*1650*/  IMAD.IADD R250, R24, 0x1, R31 ;  /* 0x0000000118fa7824 */ /* 0x000fe200078e021f */
[----:B------:R-:W-:Y:S01]  /*1660*/  IADD3 R39, P2, P1, R40, R34, R39 ;  /* 0x0000002228277210 */ /* 0x000fe2000795e027 */
[----:B------:R-:W-:Y:S01]  /*1670*/  BSSY B1, `(.L_x_1140) ;  /* 0x00007ed000017945 */ /* 0x000fe20003800000 */
[----:B------:R-:W-:-:S02]  /*1680*/  IADD3 R40, P4, R208, R35, RZ ;  /* 0x00000023d0287210 */ /* 0x000fc40007f9e0ff */
[----:B------:R-:W-:-:S03]  /*1690*/  SHF.R.S32.HI R34, RZ, 0x1f, R34 ;  /* 0x0000001fff227819 */ /* 0x000fc60000011422 */
[----:B------:R-:W-:Y:S01]  /*16a0*/  IMAD.X R41, R209, 0x1, R15, P4 ;  /* 0x00000001d1297824 */ /* 0x000fe200020e060f */
[----:B------:R-:W-:Y:S02]  /*16b0*/  SHF.R.S32.HI R15, RZ, 0x1f, R207 ;  /* 0x0000001fff0f7819 */ /* 0x000fe400000114cf */
[----:B------:R-:W-:Y:S02]  /*16c0*/  IADD3.X R34, R43, R34, R38, P2, P1 ;  /* 0x000000222b227210 */ /* 0x000fe400017e2426 */
[----:B------:R-:W-:Y:S01]  /*16d0*/  IADD3 R30, P2, P1, R37, R39, R30 ;  /* 0x00000027251e7210 */ /* 0x000fe2000795e01e */
[----:B--2---:R-:W-:-:S03]  /*16e0*/  IMAD.WIDE.U32 R40, R24, R6, R40 ;  /* 0x0000000618287225 */ /* 0x004fc600078e0028 */
[----:B------:R-:W-:Y:S02]  /*16f0*/  IADD3.X R34, R36, R34, R27, P2, P1 ;  /* 0x0000002224227210 */ /* 0x000fe400017e241b */
[----:B-1----:R-:W-:-:S04]  /*1700*/  SHF.R.S32.HI R12, RZ, 0x1f, R13 ;  /* 0x0000001fff0c7819 */ /* 0x002fc8000001140d */
[----:B------:R-:W-:-:S04]  /*1710*/  LEA.HI R32, R12, R13, RZ, 0x5 ;  /* 0x0000000d0c207211 */ /* 0x000fc800078f28ff */
[----:B------:R-:W-:Y:S02]  /*1720*/  LOP3.LUT R230, R32, 0xffffffe0, RZ, 0xc0, !PT ;  /* 0xffffffe020e67812 */ /* 0x000fe400078ec0ff */
[----:B------:R-:W-:-:S03]  /*1730*/  SHF.R.S32.HI R32, RZ, 0x5, R32 ;  /* 0x00000005ff207819 */ /* 0x000fc60000011420 */
[----:B------:R-:W-:-:S04]  /*1740*/  IMAD.IADD R230, R13, 0x1, -R230 ;  /* 0x000000010de67824 */ /* 0x000fc800078e0ae6 */
[----:B------:R-:W-:Y:S01]  /*1750*/  IMAD R35, R32, R33, R230 ;  /* 0x0000002120237224 */ /* 0x000fe200078e02e6 */
[----:B------:R-:W-:Y:S01]  /*1760*/  IADD3 R33, P4, R207, R24, RZ ;  /* 0x00000018cf217210 */ /* 0x000fe20007f9e0ff */
[----:B------:R-:W-:-:S03]  /*1770*/  IMAD R32, R29, R6, RZ ;  /* 0x000000061d207224 */ /* 0x000fc600078e02ff */
[----:B------:R-:W-:Y:S01]  /*1780*/  IADD3 R27, P1, R35, R30, RZ ;  /* 0x0000001e231b7210 */ /* 0x000fe20007f3e0ff */
[----:B------:R-:W-:Y:S02]  /*1790*/  IMAD.X R29, R15, 0x1, R29, P4 ;  /* 0x000000010f1d7824 */ /* 0x000fe400020e061d */
[----:B------:R-:W-:-:S04]  /*17a0*/  IMAD.WIDE.U32 R38, R33, R4, R208 ;  /* 0x0000000421267225 */ /* 0x000fc800078e00d0 */
[----:B------:R-:W-:Y:S01]  /*17b0*/  IMAD R30, R29, R4, RZ ;  /* 0x000000041d1e7224 */ /* 0x000fe200078e02ff */
[----:B------:R-:W-:Y:S01]  /*17c0*/  IADD3 R38, P2, R28, R38, RZ ;  /* 0x000000261c267210 */ /* 0x000fe20007f5e0ff */
[----:B------:R-:W-:Y:S01]  /*17d0*/  IMAD R32, R24, R7, R32 ;  /* 0x0000000718207224 */ /* 0x000fe200078e0220 */
[----:B---3--:R-:W-:Y:S01]  /*17e0*/  IADD3 R24, R225, -R223, -R238 ;  /* 0x800000dfe1187210 */ /* 0x008fe20007ffe8ee */
[----:B------:R-:W-:Y:S02]  /*17f0*/  IMAD R30, R33, R5, R30 ;  /* 0x00000005211e7224 */ /* 0x000fe400078e021e */
[----:B------:R-:W-:Y:S02]  /*1800*/  IMAD R29, R14, UR6, RZ ;  /* 0x000000060e1d7c24 */ /* 0x000fe4000f8e02ff */
[----:B------:R-:W-:Y:S01]  /*1810*/  IMAD.IADD R41, R41, 0x1, R32 ;  /* 0x0000000129297824 */ /* 0x000fe200078e0220 */
[----:B------:R-:W-:Y:S01]  /*1820*/  IADD3.X R39, R25, R39, R30, P2, !PT ;  /* 0x0000002719277210 */ /* 0x000fe200017fe41e */
[C---:B------:R-:W-:Y:S01]  /*1830*/  IMAD R29, R210.reuse, UR7, R29 ;  /* 0x00000007d21d7c24 */ /* 0x040fe2000f8e021d */
[----:B------:R-:W-:Y:S01]  /*1840*/  SHF.R.S32.HI R25, RZ, 0x1f, R24 ;  /* 0x0000001fff197819 */ /* 0x000fe20000011418 */
[----:B------:R-:W-:Y:S01]  /*1850*/  IMAD.WIDE.U32 R36, R210, UR6, R40 ;  /* 0x00000006d2247c25 */ /* 0x000fe2000f8e0028 */
[----:B------:R-:W-:Y:S01]  /*1860*/  LEA.HI.X.SX32 R32, R35, R34, 0x1, P1 ;  /* 0x0000002223207211 */ /* 0x000fe200008f0eff */
[----:B------:R-:W-:Y:S01]  /*1870*/  ULDC.64 UR6, c[0x0][0x400] ;  /* 0x0001000000067ab9 */ /* 0x000fe20000000a00 */
[----:B------:R-:W-:Y:S01]  /*1880*/  LEA.HI R24, R25, R24, RZ, 0x6 ;  /* 0x0000001819187211 */ /* 0x000fe200078f30ff */
[----:B------:R-:W-:Y:S01]  /*1890*/  IMAD.IADD R37, R37, 0x1, R29 ;  /* 0x0000000125257824 */ /* 0x000fe200078e021d */
[----:B------:R-:W1:Y:S01]  /*18a0*/  LDC.64 R34, c[0x0][0x478] ;  /* 0x00011e00ff227b82 */ /* 0x000e620000000a00 */
[----:B------:R-:W-:-:S02]  /*18b0*/  LEA R244, P1, R27, UR6, 0x2 ;  /* 0x000000061bf47c11 */ /* 0x000fc4000f8210ff */
[----:B------:R-:W-:Y:S02]  /*18c0*/  SHF.R.S32.HI R24, RZ, 0x6, R24 ;  /* 0x00000006ff187819 */ /* 0x000fe40000011418 */
[----:B------:R-:W-:Y:S01]  /*18d0*/  LEA.HI.X R245, R27, UR7, R32, 0x2, P1 ;  /* 0x000000071bf57c11 */ /* 0x000fe200088f1420 */
[----:B------:R-:W-:Y:S01]  /*18e0*/  ULDC.64 UR6, c[0x0][0x258] ;  /* 0x0000960000067ab9 */ /* 0x000fe20000000a00 */
[----:B------:R-:W-:Y:S01]  /*18f0*/  VIMNMX R224, RZ, R24, !PT ;  /* 0x00000018ffe07248 */ /* 0x000fe20007fe0100 */
[----:B------:R-:W2:Y:S01]  /*1900*/  LDC.64 R28, c[0x0][0x2b0] ;  /* 0x0000ac00ff1c7b82 */ /* 0x000ea20000000a00 */
[----:B------:R-:W-:Y:S02]  /*1910*/  IMAD R32, R15, R6, RZ ;  /* 0x000000060f207224 */ /* 0x000fe400078e02ff */
[----:B------:R-:W-:Y:S01]  /*1920*/  ISETP.GT.AND P4, PT, R237, R224, PT ;  /* 0x000000e0ed00720c */ /* 0x000fe20003f84270 */
[----:B------:R-:W-:Y:S02]  /*1930*/  IMAD R27, R14, UR6, RZ ;  /* 0x000000060e1b7c24 */ /* 0x000fe4000f8e02ff */
[----:B------:R-:W-:-:S02]  /*1940*/  IMAD R25, R207, R7, R32 ;  /* 0x00000007cf197224 */ /* 0x000fc400078e0220 */
[C---:B------:R-:W-:Y:S02]  /*1950*/  IMAD R27, R210.reuse, UR7, R27 ;  /* 0x00000007d21b7c24 */ /* 0x040fe4000f8e021b */
[----:B------:R-:W-:Y:S01]  /*1960*/  IMAD.WIDE.U32 R30, R210, UR6, R38 ;  /* 0x00000006d21e7c25 */ /* 0x000fe2000f8e0026 */
[----:B------:R-:W-:-:S03]  /*1970*/  ULDC.64 UR6, c[0x0][0x3e0] ;  /* 0x0000f80000067ab9 */ /* 0x000fc60000000a00 */
[----:B------:R-:W-:Y:S01]  /*1980*/  IMAD.WIDE.U32 R32, R207, R6, R36 ;  /* 0x00000006cf207225 */ /* 0x000fe200078e0024 */
[----:B------:R-:W-:-:S03]  /*1990*/  LEA R248, P2, R30, UR8, 0x1 ;  /* 0x000000081ef87c11 */ /* 0x000fc6000f8408ff */
[----:B------:R-:W-:Y:S01]  /*19a0*/  IMAD.IADD R24, R31, 0x1, R27 ;  /* 0x000000011f187824 */ /* 0x000fe200078e021b */
[----:B------:R-:W-:Y:S01]  /*19b0*/  IADD3 R25, R33, R25, RZ ;  /* 0x0000001921197210 */ /* 0x000fe20007ffe0ff */
[----:B-1----:R-:W-:Y:S01]  /*19c0*/  IMAD.WIDE R228, R45, 0x4, R34 ;  /* 0x000000042de47825 */ /* 0x002fe200078e0222 */
[----:B------:R-:W-:Y:S02]  /*19d0*/  LEA R246, P1, R32, UR6, 0x1 ;  /* 0x0000000620f67c11 */ /* 0x000fe4000f8208ff */
[----:B------:R-:W-:Y:S01]  /*19e0*/  LEA.HI.X R249, R30, UR9, R24, 0x1, P2 ;  /* 0x000000091ef97c11 */ /* 0x000fe200090f0c18 */
[----:B--2---:R-:W-:Y:S01]  /*19f0*/  IMAD.WIDE R250, R250, 0x4, R28 ;  /* 0x00000004fafa7825 */ /* 0x004fe200078e021c */
[----:B------:R-:W-:-:S03]  /*1a00*/  LEA.HI.X R247, R32, UR7, R25, 0x1, P1 ;  /* 0x0000000720f77c11 */ /* 0x000fc600088f0c19 */
[----:B------:R-:W-:Y:S01]  /*1a10*/  VIADD R237, R237, 0xffffffff ;  /* 0xffffffffeded7836 */ /* 0x000fe20000000000 */
[----:B------:R-:W-:Y:S06]  /*1a20*/  @P4 BRA `(.L_x_1145) ;  /* 0x00000008002c4947 */ /* 0x000fec0003800000 */
        /* <DEDUP_REMOVED lines=24> */
.L_x_1146:
        /* <DEDUP_REMOVED lines=12> */
.L_x_1147:
        /* <DEDUP_REMOVED lines=32> */
.L_x_1149:
[----:B------:R-:W-:Y:S05]  /*1e70*/  BSYNC B0 ;  /* 0x0000000000007941 */ /* 0x000fea0003800000 */
.L_x_1148:
        /* <DEDUP_REMOVED lines=20> */
.L_x_1151:
[----:B------:R-:W-:Y:S05]  /*1fc0*/  BSYNC B0 ;  /* 0x0000000000007941 */ /* 0x000fea0003800000 */
.L_x_1150:
        /* <DEDUP_REMOVED lines=28> */
.L_x_1153:
[----:B------:R-:W-:Y:S05]  /*2190*/  BSYNC B0 ;  /* 0x0000000000007941 */ /* 0x000fea0003800000 */
.L_x_1152:
        /* <DEDUP_REMOVED lines=20> */
.L_x_1145:
        /* <DEDUP_REMOVED lines=33> */
.L_x_1156:
[----:B------:R-:W-:Y:S05]  /*24f0*/  BSYNC B0 ;  /* 0x0000000000007941 */ /* 0x000fea0003800000 */
.L_x_1155:
        /* <DEDUP_REMOVED lines=38> */
.L_x_1158:
[----:B------:R-:W-:Y:S05]  /*2760*/  BSYNC B0 ;  /* 0x0000000000007941 */ /* 0x000fea0003800000 */
.L_x_1157:
        /* <DEDUP_REMOVED lines=16> */
.L_x_1160:
        /* <DEDUP_REMOVED lines=29> */
.L_x_1161:
[----:B------:R-:W-:Y:S05]  /*2a40*/  BSYNC B0 ;  /* 0x0000000000007941 */ /* 0x000fea0003800000 */
.L_x_1159:
        /* <DEDUP_REMOVED lines=17> */
.L_x_1163:
        /* <DEDUP_REMOVED lines=37> */
.L_x_1164:
[----:B------:R-:W-:Y:S05]  /*2db0*/  BSYNC B0 ;  /* 0x0000000000007941 */ /* 0x000fea0003800000 */
.L_x_1162:
        /* <DEDUP_REMOVED lines=14> */
[----:B------:R-:W-:Y:S02]  /*2ea0*/  IMAD R6, R18, UR6, RZ ;  /* 0x0000000612067c24 */ /* 0x000fe4000f8e02ff */
[----:B------:R-:W-:Y:S01]  /*2eb0*/  IMAD R5, R227, R11, R26 ;  /* 0x0000000be3057224 */ /* 0x000fe200078e021a */
[----:B------:R1:W-:Y:S01]  /*2ec0*/  @P6 STS.128 [R216+0x14000], RZ ;  /* 0x014000ffd8006388 */ /* 0x0003e20000000c00 */
[----:B------:R-:W-:Y:S01]  /*2ed0*/  IADD3 R26, P1, R22, R30, RZ ;  /* 0x0000001e161a7210 */ /* 0x000fe20007f3e0ff */
[C---:B------:R-:W-:Y:S02]  /*2ee0*/  IMAD R19, R17.reuse, UR7, R6 ;  /* 0x0000000711137c24 */ /* 0x040fe4000f8e0206 */
[----:B------:R1:W-:Y:S01]  /*2ef0*/  @P6 STS.128 [R216+0x16000], RZ ;  /* 0x016000ffd8006388 */ /* 0x0003e20000000c00 */
[----:B------:R-:W-:Y:S01]  /*2f00*/  IMAD.WIDE.U32 R22, R17, UR6, R28 ;  /* 0x0000000611167c25 */ /* 0x000fe2000f8e001c */
[----:B------:R-:W-:-:S04]  /*2f10*/  IADD3.X R27, R20, R31, R5, P1, !PT ;  /* 0x0000001f141b7210 */ /* 0x000fc80000ffe405 */
        /* <DEDUP_REMOVED lines=37> */
.L_x_1166:
[----:B------:R-:W-:Y:S05]  /*3170*/  BSYNC B0 ;  /* 0x0000000000007941 */ /* 0x000fea0003800000 */
.L_x_1165:
        /* <DEDUP_REMOVED lines=16> */
[----:B------:R2:W-:Y:S06]  /*3280*/  @P4 STS.128 [R216+0x13000], RZ ;  /* 0x013000ffd8004388 */ /* 0x0005ec0000000c00 */
[----:B-1----:R-:W1:Y:S01]  /*3290*/  @!P3 LDC.64 R4, c[0x0][0x218] ;  /* 0x00008600ff04bb82 */ /* 0x002e620000000a00 */
[----:B--2---:R-:W-:Y:S01]  /*32a0*/  @!P4 LEA R8, P2, R22, R6, 0x1 ;  /* 0x000000061608c211 */ /* 0x004fe200078408ff */
[----:B------:R-:W-:-:S05]  /*32b0*/  IMAD.IADD R6, R23, 0x1, R21 ;  /* 0x0000000117067824 */ /* 0x000fca00078e0215 */
        /* <DEDUP_REMOVED lines=21> */
.L_x_1168:
[----:B------:R-:W-:Y:S05]  /*3410*/  BSYNC B0 ;  /* 0x0000000000007941 */ /* 0x000fea0003800000 */
.L_x_1167:
        /* <DEDUP_REMOVED lines=11> */
[-C--:B-1----:R-:W-:Y:S01]  /*34d0*/  IMAD R8, R15, R10.reuse, RZ ;  /* 0x0000000a0f087224 */ /* 0x082fe200078e02ff */
        /* <DEDUP_REMOVED lines=8> */
[----:B--2---:R-:W1:Y:S01]  /*3560*/  @!P4 LDC.64 R6, c[0x0][0x220] ;  /* 0x00008800ff06cb82 */ /* 0x004e620000000a00 */
        /* <DEDUP_REMOVED lines=24> */
.L_x_1170:
[----:B------:R-:W-:Y:S05]  /*36f0*/  BSYNC B0 ;  /* 0x0000000000007941 */ /* 0x000fea0003800000 */
.L_x_1169:
        /* <DEDUP_REMOVED lines=18> */
[----:B--2---:R-:W2:Y:S08]  /*3820*/  @!P4 LDC.64 R6, c[0x0][0x220] ;  /* 0x00008800ff06cb82 */ /* 0x004eb00000000a00 */
[----:B------:R-:W5:Y:S01]  /*3830*/  @!P2 LDC.64 R4, c[0x0][0x220] ;  /* 0x00008800ff04ab82 */ /* 0x000f620000000a00 */
[----:B-1----:R-:W-:Y:S01]  /*3840*/  @!P5 LEA R10, P6, R20, R8, 0x1 ;  /* 0x00000008140ad211 */ /* 0x002fe200078c08ff */
[----:B------:R-:W-:-:S05]  /*3850*/  IMAD.IADD R8, R21, 0x1, R15 ;  /* 0x0000000115087824 */ /* 0x000fca00078e020f */
[C---:B------:R-:W-:Y:S02]  /*3860*/  @!P5 LEA.HI.X R11, R20.reuse, R9, R8, 0x1, P6 ;  /* 0x00000009140bd211 */ /* 0x040fe400030f0c08 */
[----:B--2---:R-:W-:-:S03]  /*3870*/  @!P4 LEA R6, P3, R20, R6, 0x1 ;  /* 0x000000061406c211 */ /* 0x004fc600078608ff */
[----:B------:R-:W-:Y:S01]  /*3880*/  @!PT LDS RZ, [RZ] ;  /* 0x00000000fffff984 */ /* 0x000fe20000000800 */
[----:B------:R-:W-:Y:S01]  /*3890*/  @!PT LDS RZ, [RZ] ;  /* 0x00000000fffff984 */ /* 0x000fe20000000800 */
[----:B------:R-:W-:Y:S01]  /*38a0*/  @!PT LDS RZ, [RZ] ;  /* 0x00000000fffff984 */ /* 0x000fe20000000800 */
[----:B------:R1:W-:Y:S01]  /*38b0*/  @!P5 LDGSTS.E.BYPASS.LTC128B.128 [R216+0x19000], desc[UR14][R10.64] ;  /* 0x190000000ad8dfae */ /* 0x0003e2000b901d4e */
[----:B------:R-:W-:-:S03]  /*38c0*/  @!P4 LEA.HI.X R7, R20, R7, R8, 0x1, P3 ;  /* 0x000000071407c211 */ /* 0x000fc600018f0c08 */
[----:B------:R1:W-:Y:S01]  /*38d0*/  @P4 STS.128 [R216+0x1b000], RZ ;  /* 0x01b000ffd8004388 */ /* 0x0003e20000000c00 */
        /* <DEDUP_REMOVED lines=11> */
.L_x_1172:
[----:B------:R-:W-:Y:S05]  /*3990*/  BSYNC B0 ;  /* 0x0000000000007941 */ /* 0x000fea0003800000 */
.L_x_1171:
[----:B-12---:R-:W-:Y:S01]  /*39a0*/  LEA.HI R4, R12, R13, RZ, 0x4 ;  /* 0x0000000d0c047211 */ /* 0x006fe200078f20ff */
[----:B------:R-:W1:Y:S01]  /*39b0*/  LDC R234, c[0x0][0x394] ;  /* 0x0000e500ffea7b82 */ /* 0x000e620000000800 */
[----:B------:R-:W-:Y:S01]  /*39c0*/  SHF.R.S32.HI R231, RZ, 0x1f, R230 ;  /* 0x0000001fffe77819 */ /* 0x000fe200000114e6 */
[----:B------:R-:W-:Y:S01]  /*39d0*/  IMAD.MOV.U32 R194, RZ, RZ, 0x20 ;  /* 0x00000020ffc27424 */ /* 0x000fe200078e00ff */
[----:B------:R-:W-:Y:S01]  /*39e0*/  LOP3.LUT R4, R4, 0xfffffff0, RZ, 0xc0, !PT ;  /* 0xfffffff004047812 */ /* 0x000fe200078ec0ff */
[----:B------:R-:W-:Y:S01]  /*39f0*/  ULDC UR4, c[0x0][0x2d0] ;  /* 0x0000b40000047ab9 */ /* 0x000fe20000000800 */
[----:B------:R-:W-:Y:S01]  /*3a00*/  IADD3 R8, -R238, 0x40, R225 ;  /* 0x00000040ee087810 */ /* 0x000fe20007ffe1e1 */
[----:B------:R-:W-:Y:S01]  /*3a10*/  ULDC UR7, c[0x0][0x398] ;  /* 0x0000e60000077ab9 */ /* 0x000fe20000000800 */
[----:B------:R-:W-:Y:S01]  /*3a20*/  ULDC UR6, c[0x0][0x2dc] ;  /* 0x0000b70000067ab9 */ /* 0x000fe20000000800 */
[----:B------:R-:W-:Y:S01]  /*3a30*/  IMAD.IADD R4, R13, 0x1, -R4 ;  /* 0x000000010d047824 */ /* 0x000fe200078e0a04 */
[----:B------:R-:W2:Y:S01]  /*3a40*/  LDC R222, c[0x0][0x394] ;  /* 0x0000e500ffde7b82 */ /* 0x000ea20000000800 */
[----:B------:R-:W-:Y:S01]  /*3a50*/  IMAD.MOV.U32 R193, RZ, RZ, 0x40 ;  /* 0x00000040ffc17424 */ /* 0x000fe200078e00ff */
[----:B------:R-:W-:Y:S01]  /*3a60*/  CS2R R142, SRZ ;  /* 0x00000000008e7805 */ /* 0x000fe2000001ff00 */
[----:B------:R-:W-:Y:S01]  /*3a70*/  IMAD.MOV.U32 R232, RZ, RZ, R236 ;  /* 0x000000ffffe87224 */ /* 0x000fe200078e00ec */
[----:B------:R-:W-:-:S02]  /*3a80*/  SHF.R.S32.HI R9, RZ, 0x1f, R4 ;  /* 0x0000001fff097819 */ /* 0x000fc40000011404 */
[----:B------:R-:W-:Y:S02]  /*3a90*/  CS2R R140, SRZ ;  /* 0x00000000008c7805 */ /* 0x000fe4000001ff00 */
[----:B------:R-:W-:Y:S02]  /*3aa0*/  CS2R R146, SRZ ;  /* 0x0000000000927805 */ /* 0x000fe4000001ff00 */
[----:B------:R-:W-:Y:S02]  /*3ab0*/  CS2R R144, SRZ ;  /* 0x0000000000907805 */ /* 0x000fe4000001ff00 */
[----:B------:R-:W-:Y:S02]  /*3ac0*/  LEA.HI R9, R9, R4, RZ, 0x3 ;  /* 0x0000000409097211 */ /* 0x000fe400078f18ff */
[----:B------:R-:W-:Y:S02]  /*3ad0*/  CS2R R138, SRZ ;  /* 0x00000000008a7805 */ /* 0x000fe4000001ff00 */
        /* <DEDUP_REMOVED lines=8> */
[----:B------:R-:W-:Y:S01]  /*3b60*/  CS2R R128, SRZ ;  /* 0x0000000000807805 */ /* 0x000fe2000001ff00 */
[----:B------:R-:W-:Y:S01]  /*3b70*/  IMAD.IADD R223, R8, 0x1, -R223 ;  /* 0x0000000108df7824 */ /* 0x000fe200078e0adf */
        /* <DEDUP_REMOVED lines=36> */
[----:B------:R-:W-:Y:S01]  /*3dc0*/  ULDC.U8 UR9, c[0x0][0x388] ;  /* 0x0000e20000097ab9 */ /* 0x000fe20000000000 */
[----:B------:R-:W-:Y:S01]  /*3dd0*/  ULDC UR8, c[0x0][0x2ec] ;  /* 0x0000bb0000087ab9 */ /* 0x000fe20000000800 */
[----:B------:R-:W3:Y:S04]  /*3de0*/  LDG.E.64 R6, desc[UR14][R24.64+0x8] ;  /* 0x0000080e18067981 */ /* 0x000ee8000c1e1b00 */
[----:B------:R1:W5:Y:S01]  /*3df0*/  LDG.E.64 R202, desc[UR14][R24.64] ;  /* 0x0000000e18ca7981 */ /* 0x000362000c1e1b00 */
[C---:B------:R-:W-:Y:S01]  /*3e00*/  VIADD R5, R212.reuse, 0x8 ;  /* 0x00000008d4057836 */ /* 0x040fe20000000000 */
[----:B------:R-:W-:-:S02]  /*3e10*/  ISETP.GE.AND P2, PT, R212, R14, PT ;  /* 0x0000000ed400720c */ /* 0x000fc40003f46270 */
[----:B------:R-:W0:Y:S02]  /*3e20*/  LDGDEPBAR ;  /* 0x00000000000079af */ /* 0x000e240000000000 */
[----:B------:R-:W-:Y:S01]  /*3e30*/  ISETP.GE.AND P1, PT, R5, R14, PT ;  /* 0x0000000e0500720c */ /* 0x000fe20003f26270 */
[----:B------:R-:W-:Y:S02]  /*3e40*/  IMAD R5, R211, R16, R210 ;  /* 0x00000010d3057224 */ /* 0x000fe400078e02d2 */
[----:B------:R-:W-:Y:S02]  /*3e50*/  IMAD.MOV.U32 R233, RZ, RZ, 0x7f800000 ;  /* 0x7f800000ffe97424 */ /* 0x000fe400078e00ff */
[----:B------:R-:W-:Y:S02]  /*3e60*/  IMAD.SHL.U32 R5, R5, 0x20, RZ ;  /* 0x0000002005057824 */ /* 0x000fe400078e00ff */
[----:B------:R-:W-:Y:S02]  /*3e70*/  IMAD.MOV.U32 R235, RZ, RZ, 0x7f800000 ;  /* 0x7f800000ffeb7424 */ /* 0x000fe400078e00ff */
[----:B------:R-:W-:-:S05]  /*3e80*/  IMAD.WIDE R10, R212, 0x4, R250 ;  /* 0x00000004d40a7825 */ /* 0x000fca00078e02fa */
[----:B------:R1:W5:Y:S04]  /*3e90*/  @!P2 LDG.E R233, desc[UR14][R10.64] ;  /* 0x0000000e0ae9a981 */ /* 0x000368000c1e1900 */
[----:B------:R1:W5:Y:S01]  /*3ea0*/  @!P1 LDG.E R235, desc[UR14][R10.64+0x20] ;  /* 0x0000200e0aeb9981 */ /* 0x000362000c1e1900 */
[----:B---3--:R-:W-:-:S04]  /*3eb0*/  IADD3 R230, P4, P3, R5, R6, R230 ;  /* 0x0000000605e67210 */ /* 0x008fc80007b9e0e6 */
[----:B------:R-:W-:Y:S01]  /*3ec0*/  R2P PR, R4, 0x6 ;  /* 0x0000000604007804 */ /* 0x000fe20000000000 */
[----:B------:R-:W-:Y:S01]  /*3ed0*/  VIADD R4, R199, 0x3000 ;  /* 0x00003000c7047836 */ /* 0x000fe20000000000 */
[----:B------:R-:W-:Y:S01]  /*3ee0*/  SHF.R.S32.HI R6, RZ, 0x1f, R5 ;  /* 0x0000001fff067819 */ /* 0x000fe20000011405 */
[----:B------:R-:W-:Y:S02]  /*3ef0*/  VIADD R5, R200, 0x3000 ;  /* 0x00003000c8057836 */ /* 0x000fe40000000000 */
[----:B------:R-:W-:Y:S02]  /*3f00*/  SEL R194, R194, 0xffffffe0, !P1 ;  /* 0xffffffe0c2c27807 */ /* 0x000fe40004800000 */
[----:B------:R-:W-:Y:S02]  /*3f10*/  SEL R193, R193, 0xffffffc0, !P2 ;  /* 0xffffffc0c1c17807 */ /* 0x000fe40005000000 */
[----:B------:R-:W-:Y:S01]  /*3f20*/  SEL R196, R5, R200, !P0 ;  /* 0x000000c805c47207 */ /* 0x000fe20004000000 */
[C---:B------:R-:W-:Y:S01]  /*3f30*/  IMAD.IADD R192, R197.reuse, 0x1, R194 ;  /* 0x00000001c5c07824 */ /* 0x040fe200078e02c2 */
[----:B------:R-:W-:Y:S01]  /*3f40*/  SEL R195, R4, R199, !P0 ;  /* 0x000000c704c37207 */ /* 0x000fe20004000000 */
[----:B------:R-:W-:Y:S01]  /*3f50*/  IMAD.IADD R190, R197, 0x1, R193 ;  /* 0x00000001c5be7824 */ /* 0x000fe200078e02c1 */
[----:B------:R-:W-:Y:S01]  /*3f60*/  IADD3.X R231, R6, R7, R231, P4, P3 ;  /* 0x0000000706e77210 */ /* 0x000fe200027e64e7 */
[----:B------:R-:W-:Y:S01]  /*3f70*/  IMAD.IADD R191, R193, 0x1, R192 ;  /* 0x00000001c1bf7824 */ /* 0x000fe200078e02c0 */
[----:B------:R-:W-:-:S02]  /*3f80*/  LEA R196, R196, UR5, 0x1 ;  /* 0x00000005c4c47c11 */ /* 0x000fc4000f8e08ff */
[----:B-12---:R-:W-:-:S07]  /*3f90*/  LEA R195, R195, UR5, 0x1 ;  /* 0x00000005c3c37c11 */ /* 0x006fce000f8e08ff */
.L_x_1177:
[----:B------:R-:W0:Y:S01]  /*3fa0*/  LDGDEPBAR ;  /* 0x00000000000079af */ /* 0x000e220000000000 */
[----:B------:R-:W-:Y:S01]  /*3fb0*/  IMAD.IADD R94, R196, 0x1, R194 ;  /* 0x00000001c45e7824 */ /* 0x000fe200078e02c2 */
[----:B------:R-:W-:Y:S01]  /*3fc0*/  LEA R96, P0, R212, R228, 0x2 ;  /* 0x000000e4d4607211 */ /* 0x000fe200078010ff */
[----:B------:R-:W-:Y:S01]  /*3fd0*/  IMAD.IADD R93, R196, 0x1, R193 ;  /* 0x00000001c45d7824 */ /* 0x000fe200078e02c1 */
[----:B------:R-:W-:Y:S02]  /*3fe0*/  MOV R95, R222 ;  /* 0x000000de005f7202 */ /* 0x000fe40000000f00 */
[----:B------:R-:W-:Y:S02]  /*3ff0*/  IADD3 R92, R94, R193, RZ ;  /* 0x000000c15e5c7210 */ /* 0x000fe40007ffe0ff */
[----:B------:R-:W-:Y:S01]  /*4000*/  LEA.HI.X.SX32 R97, R212, R229, 0x2, P0 ;  /* 0x000000e5d4617211 */ /* 0x000fe200000f16ff */
[----:B------:R-:W-:Y:S04]  /*4010*/  DEPBAR.LE SB0, 0x0 ;  /* 0x000080000000791a */ /* 0x000fe80000000000 */
[----:B------:R-:W-:Y:S06]  /*4020*/  BAR.SYNC.DEFER_BLOCKING 0x0 ;  /* 0x0000000000007b1d */ /* 0x000fec0000010000 */
[----:B------:R-:W-:Y:S04]  /*4030*/  LDSM.16.M88.4 R20, [R196] ;  /* 0x00000000c414783b */ /* 0x000fe80000000200 */
[----:B------:R-:W1:Y:S04]  /*4040*/  LDSM.16.M88.4 R24, [R189+0x12000] ;  /* 0x01200000bd18783b */ /* 0x000e680000000200 */
[----:B------:R-:W2:Y:S04]  /*4050*/  LDSM.16.M88.4 R28, [R189+0x12800] ;  /* 0x01280000bd1c783b */ /* 0x000ea80000000200 */
[----:B------:R-:W-:Y:S04]  /*4060*/  LDSM.16.M88.4 R32, [R94] ;  /* 0x000000005e20783b */ /* 0x000fe80000000200 */
[----:B------:R-:W3:Y:S04]  /*4070*/  LDSM.16.M88.4 R84, [R188+0x12000] ;  /* 0x01200000bc54783b */ /* 0x000ee80000000200 */
[----:B------:R-:W4:Y:S04]  /*4080*/  LDSM.16.M88.4 R88, [R188+0x12800] ;  /* 0x01280000bc58783b */ /* 0x000f280000000200 */
[----:B-----5:R-:W5:Y:S04]  /*4090*/  LDG.E R165, desc[UR14][R96.64] ;  /* 0x0000000e60a57981 */ /* 0x020f68000c1e1900 */
[----:B------:R2:W5:Y:S01]  /*40a0*/  LDG.E R164, desc[UR14][R96.64+0x20] ;  /* 0x0000200e60a47981 */ /* 0x000562000c1e1900 */
[C---:B-1----:R-:W-:Y:S06]  /*40b0*/  HMMA.16816.F32.BF16 R4, R20.reuse, R24, RZ ;  /* 0x000000181404723c */ /* 0x042fec00000418ff */
[C---:B------:R-:W-:Y:S01]  /*40c0*/  HMMA.16816.F32.BF16 R8, R20.reuse, R26, RZ ;  /* 0x0000001a1408723c */ /* 0x040fe200000418ff */
[----:B------:R-:W-:Y:S01]  /*40d0*/  LDSM.16.M88.4 R24, [R3+0x12000] ;  /* 0x012000000318783b */ /* 0x000fe20000000200 */
[----:B--2---:R-:W-:Y:S04]  /*40e0*/  IMAD.SHL.U32 R96, R237, 0x40, RZ ;  /* 0x00000040ed607824 */ /* 0x004fe800078e00ff */
[C---:B------:R-:W-:Y:S01]  /*40f0*/  HMMA.16816.F32.BF16 R12, R20.reuse, R28, RZ ;  /* 0x0000001c140c723c */ /* 0x040fe200000418ff */
[----:B------:R-:W-:Y:S05]  /*4100*/  ISETP.GE.AND P0, PT, R96, R223, PT ;  /* 0x000000df6000720c */ /* 0x000fea0003f06270 */
[----:B------:R-:W-:Y:S01]  /*4110*/  HMMA.16816.F32.BF16 R16, R20, R30, RZ ;  /* 0x0000001e1410723c */ /* 0x000fe200000418ff */
[----:B------:R-:W1:Y:S04]  /*4120*/  LDSM.16.M88.4 R20, [R93] ;  /* 0x000000005d14783b */ /* 0x000e680000000200 */
[----:B------:R-:W2:Y:S01]  /*4130*/  LDSM.16.M88.4 R28, [R3+0x12800] ;  /* 0x01280000031c783b */ /* 0x000ea20000000200 */
[C---:B---3--:R-:W-:Y:S06]  /*4140*/  HMMA.16816.F32.BF16 R4, R32.reuse, R84, R4 ;  /* 0x000000542004723c */ /* 0x048fec0000041804 */
[C---:B------:R-:W-:Y:S01]  /*4150*/  HMMA.16816.F32.BF16 R8, R32.reuse, R86, R8 ;  /* 0x000000562008723c */ /* 0x040fe20000041808 */
[----:B------:R-:W-:Y:S05]  /*4160*/  LDSM.16.M88.4 R84, [R2+0x12000] ;  /* 0x012000000254783b */ /* 0x000fea0000000200 */
[C---:B----4-:R-:W-:Y:S06]  /*4170*/  HMMA.16816.F32.BF16 R12, R32.reuse, R88, R12 ;  /* 0x00000058200c723c */ /* 0x050fec000004180c */
[----:B------:R-:W-:Y:S01]  /*4180*/  HMMA.16816.F32.BF16 R16, R32, R90, R16 ;  /* 0x0000005a2010723c */ /* 0x000fe20000041810 */
[----:B------:R-:W3:Y:S04]  /*4190*/  LDSM.16.M88.4 R32, [R92] ;  /* 0x000000005c20783b */ /* 0x000ee80000000200 */
        /* <DEDUP_REMOVED lines=76> */
.L_x_1173:
[--C-:B------:R-:W-:Y:S01]  /*4660*/  IADD3 R26, R238, 0x1, -R240.reuse ;  /* 0x00000001ee1a7810 */ /* 0x100fe20007ffe8f0 */
[----:B------:R-:W1:Y:S01]  /*4670*/  S2R R23, SR_TID.X ;  /* 0x0000000000177919 */ /* 0x000e620000002100 */
[----:B------:R-:W-:Y:S01]  /*4680*/  IADD3 R24, -R95, R238, -R240 ;  /* 0x000000ee5f187210 */ /* 0x000fe20007ffe9f0 */
[----:B------:R-:W-:Y:S02]  /*4690*/  IMAD.SHL.U32 R22, R204, 0x20, RZ ;  /* 0x00000020cc167824 */ /* 0x000fe400078e00ff */
[----:B------:R-:W-:Y:S02]  /*46a0*/  IMAD.IADD R20, R212, 0x1, R96 ;  /* 0x00000001d4147824 */ /* 0x000fe400078e0260 */
[----:B------:R-:W-:Y:S02]  /*46b0*/  VIADD R29, R26, UR7 ;  /* 0x000000071a1d7c36 */ /* 0x000fe40008000000 */
[----:B------:R-:W-:Y:S01]  /*46c0*/  VIADD R21, R20, 0x8 ;  /* 0x0000000814157836 */ /* 0x000fe20000000000 */
[-C--:B------:R-:W-:Y:S01]  /*46d0*/  VIADDMNMX R31, R24, R20.reuse, RZ, !PT ;  /* 0x00000014181f7246 */ /* 0x080fe200078001ff */
[----:B------:R-:W-:Y:S01]  /*46e0*/  IMAD.MOV.U32 R234, RZ, RZ, R95 ;  /* 0x000000ffffea7224 */ /* 0x000fe200078e005f */
[----:B------:R-:W-:Y:S01]  /*46f0*/  VIADDMNMX R29, R29, R20, R238, PT ;  /* 0x000000141d1d7246 */ /* 0x000fe200038001ee */
[----:B-1----:R-:W-:Y:S05]  /*4700*/  IMAD.SHL.U32 R23, R23, 0x2, RZ ;  /* 0x0000000217177824 */ /* 0x002fea00078e00ff */
[----:B------:R-:W-:Y:S02]  /*4710*/  LOP3.LUT R22, R22, 0x6, R23, 0xf8, !PT ;  /* 0x0000000616167812 */ /* 0x000fe400078ef817 */
[----:B------:R-:W-:Y:S02]  /*4720*/  IADD3 R23, R21, UR7, R26 ;  /* 0x0000000715177c10 */ /* 0x000fe4000fffe01a */
[----:B------:R-:W-:Y:S01]  /*4730*/  VIADDMNMX R21, R24, R21, RZ, !PT ;  /* 0x0000001518157246 */ /* 0x000fe200078001ff */
[----:B------:R-:W-:Y:S01]  /*4740*/  IMAD R22, R215, 0x40, R22 ;  /* 0x00000040d7167824 */ /* 0x000fe200078e0216 */
[----:B------:R-:W-:Y:S03]  /*4750*/  VIMNMX R20, R23, R238, PT ;  /* 0x000000ee17147248 */ /* 0x000fe60003fe0100 */
[C---:B------:R-:W-:Y:S01]  /*4760*/  VIADD R28, R22.reuse, 0x1 ;  /* 0x00000001161c7836 */ /* 0x040fe20000000000 */
[C---:B------:R-:W-:Y:S01]  /*4770*/  ISETP.GE.AND P1, PT, R22.reuse, R31, PT ;  /* 0x0000001f1600720c */ /* 0x040fe20003f26270 */
[C---:B------:R-:W-:Y:S01]  /*4780*/  VIADD R27, R22.reuse, 0x8 ;  /* 0x00000008161b7836 */ /* 0x040fe20000000000 */
[C---:B------:R-:W-:Y:S01]  /*4790*/  ISETP.GE.AND P0, PT, R22.reuse, R21, PT ;  /* 0x000000151600720c */ /* 0x040fe20003f06270 */
[C---:B------:R-:W-:Y:S01]  /*47a0*/  VIADD R26, R22.reuse, 0x9 ;  /* 0x00000009161a7836 */ /* 0x040fe20000000000 */
[C---:B------:R-:W-:Y:S01]  /*47b0*/  ISETP.GE.OR P1, PT, R22.reuse, R29, !P1 ;  /* 0x0000001d1600720c */ /* 0x040fe20004f26670 */
[C---:B------:R-:W-:Y:S01]  /*47c0*/  VIADD R25, R22.reuse, 0x10 ;  /* 0x0000001016197836 */ /* 0x040fe20000000000 */
[CC--:B------:R-:W-:Y:S01]  /*47d0*/  ISETP.GE.OR P0, PT, R22.reuse, R20.reuse, !P0 ;  /* 0x000000141600720c */ /* 0x0c0fe20004706670 */
[----:B------:R-:W-:Y:S01]  /*47e0*/  VIADD R24, R22, 0x11 ;  /* 0x0000001116187836 */ /* 0x000fe20000000000 */
[----:B------:R-:W-:Y:S01]  /*47f0*/  FSEL R4, R4, -INF , !P1 ;  /* 0xff80000004047808 */ /* 0x000fe20004800000 */
[----:B------:R-:W-:Y:S01]  /*4800*/  VIADD R23, R22, 0x18 ;  /* 0x0000001816177836 */ /* 0x000fe20000000000 */
[----:B------:R-:W-:Y:S01]  /*4810*/  FSEL R6, R6, -INF , !P0 ;  /* 0xff80000006067808 */ /* 0x000fe20004000000 */
[----:B------:R-:W-:Y:S01]  /*4820*/  VIADD R22, R22, 0x19 ;  /* 0x0000001916167836 */ /* 0x000fe20000000000 */
        /* <DEDUP_REMOVED lines=42> */
.L_x_1174:
[----:B------:R-:W-:Y:S04]  /*4ad0*/  IMAD.WIDE.U32 R28, R230, -0x2daee0ad, RZ ;  /* 0xd2511f53e61c7825 */ /* 0x000fe800078e00ff */
[C---:B------:R-:W-:Y:S01]  /*4ae0*/  FMUL.FTZ R20, R233.reuse, 1.4426950216293334961 ;  /* 0x3fb8aa3be9147820 */ /* 0x040fe20000410000 */
[----:B------:R-:W-:Y:S01]  /*4af0*/  FSETP.NEU.FTZ.AND P0, PT, R233, -INF , PT ;  /* 0xff800000e900780b */ /* 0x000fe20003f1d000 */
[----:B------:R-:W-:Y:S01]  /*4b00*/  FMUL.FTZ R21, R235, 1.4426950216293334961 ;  /* 0x3fb8aa3beb157820 */ /* 0x000fe20000410000 */
[----:B------:R-:W-:Y:S01]  /*4b10*/  IMAD R26, R215, 0x2, R204 ;  /* 0x00000002d71a7824 */ /* 0x000fe200078e02cc */
[----:B------:R-:W-:Y:S01]  /*4b20*/  LEA R163, R200, UR5, 0x1 ;  /* 0x00000005c8a37c11 */ /* 0x000fe2000f8e08ff */
[----:B------:R-:W-:Y:S01]  /*4b30*/  IMAD R22, R237, 0x4, R205 ;  /* 0x00000004ed167824 */ /* 0x000fe200078e02cd */
[----:B------:R-:W-:Y:S01]  /*4b40*/  FSEL R20, R20, RZ, P0 ;  /* 0x000000ff14147208 */ /* 0x000fe20000000000 */
[----:B------:R-:W-:Y:S01]  /*4b50*/  VIADD R23, R202, 0x9e3779b9 ;  /* 0x9e3779b9ca177836 */ /* 0x000fe20000000000 */
[----:B------:R-:W-:Y:S01]  /*4b60*/  LOP3.LUT R26, R29, R203, R26, 0x96, !PT ;  /* 0x000000cb1d1a7212 */ /* 0x000fe200078e961a */
[----:B------:R-:W-:Y:S01]  /*4b70*/  IMAD.WIDE.U32 R24, R22, -0x326172a9, RZ ;  /* 0xcd9e8d5716187825 */ /* 0x000fe200078e00ff */
[----:B------:R-:W-:Y:S03]  /*4b80*/  FSETP.NEU.FTZ.AND P0, PT, R235, -INF , PT ;  /* 0xff800000eb00780b */ /* 0x000fe60003f1d000 */
[----:B------:R-:W-:Y:S01]  /*4b90*/  FFMA.FTZ R167, R8, UR8, -R20 ;  /* 0x0000000808a77c23 */ /* 0x000fe20008010814 */
[----:B------:R-:W-:Y:S01]  /*4ba0*/  IMAD.WIDE.U32 R26, R26, -0x326172a9, RZ ;  /* 0xcd9e8d571a1a7825 */ /* 0x000fe200078e00ff */
[----:B------:R-:W-:Y:S03]  /*4bb0*/  LOP3.LUT R22, R25, R231, R202, 0x96, !PT ;  /* 0x000000e719167212 */ /* 0x000fe600078e96ca */
[--C-:B------:R-:W-:Y:S01]  /*4bc0*/  FFMA.FTZ R166, R16, UR8, -R20.reuse ;  /* 0x0000000810a67c23 */ /* 0x100fe20008010814 */
[----:B------:R-:W-:Y:S01]  /*4bd0*/  FSEL R21, R21, RZ, P0 ;  /* 0x000000ff15157208 */ /* 0x000fe20000000000 */
[----:B------:R-:W-:Y:S01]  /*4be0*/  MUFU.EX2 R167, R167 ;  /* 0x000000a700a77308 */ /* 0x000fe20000000800 */
[----:B------:R-:W-:Y:S01]  /*4bf0*/  LOP3.LUT R24, R27, R24, R23, 0x96, !PT ;  /* 0x000000181b187212 */ /* 0x000fe200078e9617 */
[----:B------:R-:W-:Y:S04]  /*4c00*/  IMAD.WIDE.U32 R30, R22, -0x2daee0ad, RZ ;  /* 0xd2511f53161e7825 */ /* 0x000fe800078e00ff */
[--C-:B------:R-:W-:Y:S01]  /*4c10*/  FFMA.FTZ R170, R4, UR8, -R20.reuse ;  /* 0x0000000804aa7c23 */ /* 0x100fe20008010814 */
[--C-:B------:R-:W-:Y:S01]  /*4c20*/  FFMA.FTZ R169, R7, UR8, -R21.reuse ;  /* 0x0000000807a97c23 */ /* 0x100fe20008010815 */
[----:B------:R-:W-:Y:S02]  /*4c30*/  VIADD R23, R203, 0xbb67ae85 ;  /* 0xbb67ae85cb177836 */ /* 0x000fe40000000000 */
[----:B------:R-:W-:Y:S01]  /*4c40*/  FFMA.FTZ R172, R6, UR8, -R21 ;  /* 0x0000000806ac7c23 */ /* 0x000fe20008010815 */
[----:B------:R-:W-:Y:S01]  /*4c50*/  IMAD.WIDE.U32 R24, R24, -0x2daee0ad, RZ ;  /* 0xd2511f5318187825 */ /* 0x000fe200078e00ff */
[----:B------:R-:W-:Y:S02]  /*4c60*/  MUFU.EX2 R166, R166 ;  /* 0x000000a600a67308 */ /* 0x000fe40000000800 */
[----:B------:R-:W-:Y:S01]  /*4c70*/  LOP3.LUT R23, R31, R28, R23, 0x96, !PT ;  /* 0x0000001c1f177212 */ /* 0x000fe200078e9617 */
[----:B------:R-:W-:Y:S02]  /*4c80*/  VIADD R27, R203, 0x76cf5d0a ;  /* 0x76cf5d0acb1b7836 */ /* 0x000fe40000000000 */
[--C-:B------:R-:W-:Y:S01]  /*4c90*/  FFMA.FTZ R174, R9, UR8, -R20.reuse ;  /* 0x0000000809ae7c23 */ /* 0x100fe20008010814 */
[----:B------:R-:W-:Y:S02]  /*4ca0*/  VIADD R22, R202, 0x3c6ef372 ;  /* 0x3c6ef372ca167836 */ /* 0x000fe40000000000 */
[--C-:B------:R-:W-:Y:S01]  /*4cb0*/  FFMA.FTZ R177, R10, UR8, -R21.reuse ;  /* 0x000000080ab17c23 */ /* 0x100fe20008010815 */
[----:B------:R-:W-:Y:S01]  /*4cc0*/  FFMA.FTZ R168, R11, UR8, -R21 ;  /* 0x000000080ba87c23 */ /* 0x000fe20008010815 */
[----:B------:R-:W-:Y:S01]  /*4cd0*/  LOP3.LUT R28, R25, R30, R27, 0x96, !PT ;  /* 0x0000001e191c7212 */ /* 0x000fe200078e961b */
[----:B------:R-:W-:Y:S01]  /*4ce0*/  IMAD.WIDE.U32 R30, R23, -0x326172a9, RZ ;  /* 0xcd9e8d57171e7825 */ /* 0x000fe200078e00ff */
[----:B------:R-:W-:Y:S03]  /*4cf0*/  MUFU.EX2 R169, R169 ;  /* 0x000000a900a97308 */ /* 0x000fe60000000800 */
[----:B------:R-:W-:Y:S01]  /*4d00*/  FFMA.FTZ R171, R5, UR8, -R20 ;  /* 0x0000000805ab7c23 */ /* 0x000fe20008010814 */
[----:B------:R-:W-:Y:S01]  /*4d10*/  IMAD.WIDE.U32 R28, R28, -0x326172a9, RZ ;  /* 0xcd9e8d571c1c7825 */ /* 0x000fe200078e00ff */
[----:B------:R-:W-:Y:S03]  /*4d20*/  LOP3.LUT R22, R31, R26, R22, 0x96, !PT ;  /* 0x0000001a1f167212 */ /* 0x000fe600078e9616 */
[--C-:B------:R-:W-:Y:S01]  /*4d30*/  FFMA.FTZ R181, R12, UR8, -R20.reuse ;  /* 0x000000080cb57c23 */ /* 0x100fe20008010814 */
[----:B------:R-:W-:Y:S01]  /*4d40*/  VIADD R23, R202, 0xdaa66d2b ;  /* 0xdaa66d2bca177836 */ /* 0x000fe20000000000 */
[----:B------:R-:W-:Y:S01]  /*4d50*/  MUFU.EX2 R172, R172 ;  /* 0x000000ac00ac7308 */ /* 0x000fe20000000800 */
[----:B------:R-:W-:Y:S02]  /*4d60*/  VIADD R25, R203, 0x32370b8f ;  /* 0x32370b8fcb197836 */ /* 0x000fe40000000000 */
[--C-:B------:R-:W-:Y:S01]  /*4d70*/  FFMA.FTZ R180, R13, UR8, -R20.reuse ;  /* 0x000000080db47c23 */ /* 0x100fe20008010814 */
[----:B------:R-:W-:Y:S01]  /*4d80*/  FFMA.FTZ R175, R15, UR8, -R21 ;  /* 0x000000080faf7c23 */ /* 0x000fe20008010815 */
[----:B------:R-:W-:Y:S01]  /*4d90*/  LOP3.LUT R26, R29, R30, R23, 0x96, !PT ;  /* 0x0000001e1d1a7212 */ /* 0x000fe200078e9617 */
[----:B------:R-:W-:Y:S04]  /*4da0*/  IMAD.WIDE.U32 R30, R22, -0x2daee0ad, RZ ;  /* 0xd2511f53161e7825 */ /* 0x000fe800078e00ff */
[----:B------:R-:W-:Y:S01]  /*4db0*/  FFMA.FTZ R178, R14, UR8, -R21 ;  /* 0x000000080eb27c23 */ /* 0x000fe20008010815 */
[----:B------:R-:W-:Y:S01]  /*4dc0*/  MUFU.EX2 R170, R170 ;  /* 0x000000aa00aa7308 */ /* 0x000fe20000000800 */
[----:B------:R-:W-:Y:S01]  /*4dd0*/  IMAD.WIDE.U32 R26, R26, -0x2daee0ad, RZ ;  /* 0xd2511f531a1a7825 */ /* 0x000fe200078e00ff */
[----:B------:R-:W-:Y:S03]  /*4de0*/  LOP3.LUT R25, R31, R24, R25, 0x96, !PT ;  /* 0x000000181f197212 */ /* 0x000fe600078e9619 */
[----:B------:R-:W-:Y:S01]  /*4df0*/  FFMA.FTZ R20, R17, UR8, -R20 ;  /* 0x0000000811147c23 */ /* 0x000fe20008010814 */
[----:B------:R-:W-:Y:S02]  /*4e00*/  VIADD R23, R203, 0xed9eba14 ;  /* 0xed9eba14cb177836 */ /* 0x000fe40000000000 */
[--C-:B------:R-:W-:Y:S01]  /*4e10*/  FFMA.FTZ R173, R19, UR8, -R21.reuse ;  /* 0x0000000813ad7c23 */ /* 0x100fe20008010815 */
[----:B------:R-:W-:Y:S01]  /*4e20*/  VIADD R22, R202, 0x1715609d ;  /* 0x1715609dca167836 */ /* 0x000fe20000000000 */
[----:B------:R-:W-:Y:S01]  /*4e30*/  MUFU.EX2 R174, R174 ;  /* 0x000000ae00ae7308 */ /* 0x000fe20000000800 */
[----:B------:R-:W-:Y:S01]  /*4e40*/  FFMA.FTZ R21, R18, UR8, -R21 ;  /* 0x0000000812157c23 */ /* 0x000fe20008010815 */
[----:B------:R-:W-:Y:S01]  /*4e50*/  LOP3.LUT R24, R27, R30, R23, 0x96, !PT ;  /* 0x0000001e1b187212 */ /* 0x000fe200078e9617 */
[----:B------:R-:W-:Y:S04]  /*4e60*/  IMAD.WIDE.U32 R30, R25, -0x326172a9, RZ ;  /* 0xcd9e8d57191e7825 */ /* 0x000fe800078e00ff */
[----:B------:R-:W-:Y:S03]  /*4e70*/  VIADD R23, R202, 0x78dde6e4 ;  /* 0x78dde6e4ca177836 */ /* 0x000fe60000000000 */
[----:B------:R-:W-:Y:S01]  /*4e80*/  MUFU.EX2 R177, R177 ;  /* 0x000000b100b17308 */ /* 0x000fe20000000800 */
[----:B------:R-:W-:Y:S01]  /*4e90*/  IMAD.WIDE.U32 R24, R24, -0x326172a9, RZ ;  /* 0xcd9e8d5718187825 */ /* 0x000fe200078e00ff */
[----:B------:R-:W-:Y:S03]  /*4ea0*/  LOP3.LUT R28, R31, R28, R23, 0x96, !PT ;  /* 0x0000001c1f1c7212 */ /* 0x000fe600078e9617 */
[----:B------:R-:W-:Y:S01]  /*4eb0*/  VIADD R23, R203, 0xa9066899 ;  /* 0xa9066899cb177836 */ /* 0x000fe20000000000 */
[----:B------:R-:W-:Y:S01]  /*4ec0*/  LOP3.LUT R22, R25, R30, R22, 0x96, !PT ;  /* 0x0000001e19167212 */ /* 0x000fe200078e9616 */
[----:B------:R-:W-:Y:S03]  /*4ed0*/  VIADD R27, R202, 0xb54cda56 ;  /* 0xb54cda56ca1b7836 */ /* 0x000fe60000000000 */
[----:B------:R-:W-:Y:S01]  /*4ee0*/  MUFU.EX2 R168, R168 ;  /* 0x000000a800a87308 */ /* 0x000fe20000000800 */
[----:B------:R-:W-:Y:S04]  /*4ef0*/  IMAD.WIDE.U32 R28, R28, -0x2daee0ad, RZ ;  /* 0xd2511f531c1c7825 */ /* 0x000fe800078e00ff */
[----:B------:R-:W-:Y:S01]  /*4f00*/  IMAD.WIDE.U32 R30, R22, -0x2daee0ad, RZ ;  /* 0xd2511f53161e7825 */ /* 0x000fe200078e00ff */
[----:B------:R-:W-:Y:S04]  /*4f10*/  LOP3.LUT R23, R29, R26, R23, 0x96, !PT ;  /* 0x0000001a1d177212 */ /* 0x000fe800078e9617 */
[----:B------:R-:W-:Y:S01]  /*4f20*/  MUFU.EX2 R171, R171 ;  /* 0x000000ab00ab7308 */ /* 0x000fe20000000800 */
[----:B------:R-:W-:Y:S01]  /*4f30*/  VIADD R22, R203, 0x646e171e ;  /* 0x646e171ecb167836 */ /* 0x000fe20000000000 */
[----:B------:R-:W-:Y:S01]  /*4f40*/  SHF.R.U32.HI R26, RZ, 0x18, R30 ;  /* 0x00000018ff1a7819 */ /* 0x000fe2000001161e */
[----:B------:R-:W-:Y:S01]  /*4f50*/  IMAD.WIDE.U32 R32, R23, -0x326172a9, RZ ;  /* 0xcd9e8d5717207825 */ /* 0x000fe200078e00ff */
[----:B------:R-:W-:Y:S02]  /*4f60*/  LOP3.LUT R23, R30, 0xffff, RZ, 0xc0, !PT ;  /* 0x0000ffff1e177812 */ /* 0x000fe400078ec0ff */
[----:B------:R-:W-:Y:S01]  /*4f70*/  LOP3.LUT R22, R31, R28, R22, 0x96, !PT ;  /* 0x0000001c1f167212 */ /* 0x000fe200078e9616 */
[--C-:B------:R-:W-:Y:S01]  /*4f80*/  IMAD.IADD R162, R194, 0x1, R163.reuse ;  /* 0x00000001c2a27824 */ /* 0x100fe200078e02a3 */
[----:B------:R-:W-:Y:S02]  /*4f90*/  LOP3.LUT R28, R30, 0xff, RZ, 0xc0, !PT ;  /* 0x000000ff1e1c7812 */ /* 0x000fe400078ec0ff */
[----:B------:R-:W-:Y:S01]  /*4fa0*/  MUFU.EX2 R181, R181 ;  /* 0x000000b500b57308 */ /* 0x000fe20000000800 */
[----:B------:R-:W-:Y:S01]  /*4fb0*/  SHF.R.U32.HI R25, RZ, 0x10, R30 ;  /* 0x00000010ff197819 */ /* 0x000fe2000001161e */
[C---:B------:R-:W-:Y:S01]  /*4fc0*/  IMAD.IADD R161, R193.reuse, 0x1, R163 ;  /* 0x00000001c1a17824 */ /* 0x040fe200078e02a3 */
[----:B------:R-:W-:Y:S01]  /*4fd0*/  LOP3.LUT R30, R32, 0xff, RZ, 0xc0, !PT ;  /* 0x000000ff201e7812 */ /* 0x000fe200078ec0ff */
[----:B------:R-:W-:Y:S01]  /*4fe0*/  IMAD.IADD R160, R193, 0x1, R162 ;  /* 0x00000001c1a07824 */ /* 0x000fe200078e02a2 */
[----:B------:R-:W-:Y:S02]  /*4ff0*/  ISETP.LE.U32.AND P0, PT, R26, UR9, PT ;  /* 0x000000091a007c0c */ /* 0x000fe4000bf03070 */
[----:B------:R-:W-:Y:S03]  /*5000*/  ISETP.LE.U32.AND P6, PT, R30, UR9, PT ;  /* 0x000000091e007c0c */ /* 0x000fe6000bfc3070 */
[----:B------:R-:W-:Y:S01]  /*5010*/  MUFU.EX2 R175, R175 ;  /* 0x000000af00af7308 */ /* 0x000fe20000000800 */
[----:B------:R-:W-:Y:S02]  /*5020*/  SHF.R.U32.HI R26, RZ, 0x18, R22 ;  /* 0x00000018ff1a7819 */ /* 0x000fe40000011616 */
[----:B------:R-:W-:Y:S02]  /*5030*/  LOP3.LUT R27, R33, R24, R27, 0x96, !PT ;  /* 0x00000018211b7212 */ /* 0x000fe400078e961b */
[--C-:B------:R-:W-:Y:S02]  /*5040*/  SHF.R.U32.HI R29, RZ, 0x18, R32.reuse ;  /* 0x00000018ff1d7819 */ /* 0x100fe40000011620 */
[----:B------:R-:W-:Y:S03]  /*5050*/  ISETP.LE.U32.AND P2, PT, R28, UR9, PT ;  /* 0x000000091c007c0c */ /* 0x000fe6000bf43070 */
[----:B------:R-:W-:Y:S01]  /*5060*/  MUFU.EX2 R180, R180 ;  /* 0x000000b400b47308 */ /* 0x000fe20000000800 */
[----:B------:R-:W-:Y:S02]  /*5070*/  ISETP.LE.U32.AND P3, PT, R26, UR9, PT ;  /* 0x000000091a007c0c */ /* 0x000fe4000bf63070 */
[--C-:B------:R-:W-:Y:S02]  /*5080*/  SHF.R.U32.HI R26, RZ, 0x10, R27.reuse ;  /* 0x00000010ff1a7819 */ /* 0x100fe4000001161b */
[----:B------:R-:W-:Y:S02]  /*5090*/  ISETP.LE.U32.AND P1, PT, R29, UR9, PT ;  /* 0x000000091d007c0c */ /* 0x000fe4000bf23070 */
[----:B------:R-:W-:Y:S03]  /*50a0*/  SHF.R.U32.HI R29, RZ, 0x18, R27 ;  /* 0x00000018ff1d7819 */ /* 0x000fe6000001161b */
[----:B------:R-:W-:Y:S01]  /*50b0*/  MUFU.EX2 R178, R178 ;  /* 0x000000b200b27308 */ /* 0x000fe20000000800 */
[----:B------:R-:W-:Y:S02]  /*50c0*/  LOP3.LUT R26, R26, 0xff, RZ, 0xc0, !PT ;  /* 0x000000ff1a1a7812 */ /* 0x000fe400078ec0ff */
[----:B------:R-:W-:Y:S02]  /*50d0*/  ISETP.LE.U32.AND P4, PT, R29, UR9, PT ;  /* 0x000000091d007c0c */ /* 0x000fe4000bf83070 */
[C---:B------:R-:W-:Y:S02]  /*50e0*/  LOP3.LUT R29, R27.reuse, 0xff, RZ, 0xc0, !PT ;  /* 0x000000ff1b1d7812 */ /* 0x040fe400078ec0ff */
[----:B------:R-:W-:Y:S03]  /*50f0*/  LOP3.LUT R28, R32, 0xffff, RZ, 0xc0, !PT ;  /* 0x0000ffff201c7812 */ /* 0x000fe600078ec0ff */
[----:B------:R-:W-:Y:S01]  /*5100*/  MUFU.EX2 R179, R20 ;  /* 0x0000001400b37308 */ /* 0x000fe20000000800 */
[----:B------:R-:W-:Y:S02]  /*5110*/  SHF.R.U32.HI R24, RZ, 0x10, R32 ;  /* 0x00000010ff187819 */ /* 0x000fe40000011620 */
[----:B------:R-:W-:Y:S02]  /*5120*/  SHF.R.U32.HI R28, RZ, 0x8, R28 ;  /* 0x00000008ff1c7819 */ /* 0x000fe4000001161c */
[----:B------:R-:W-:Y:S02]  /*5130*/  LOP3.LUT R27, R27, 0xffff, RZ, 0xc0, !PT ;  /* 0x0000ffff1b1b7812 */ /* 0x000fe400078ec0ff */
[----:B------:R-:W-:Y:S03]  /*5140*/  LOP3.LUT R28, R28, 0xffff, RZ, 0xc0, !PT ;  /* 0x0000ffff1c1c7812 */ /* 0x000fe600078ec0ff */
[----:B------:R-:W-:Y:S01]  /*5150*/  MUFU.EX2 R176, R21 ;  /* 0x0000001500b07308 */ /* 0x000fe20000000800 */
[----:B------:R-:W-:Y:S02]  /*5160*/  SHF.R.U32.HI R27, RZ, 0x8, R27 ;  /* 0x00000008ff1b7819 */ /* 0x000fe4000001161b */
[----:B------:R-:W-:Y:S02]  /*5170*/  LOP3.LUT R24, R24, 0xff, RZ, 0xc0, !PT ;  /* 0x000000ff18187812 */ /* 0x000fe400078ec0ff */
[----:B------:R-:W-:Y:S02]  /*5180*/  LOP3.LUT R27, R27, 0xffff, RZ, 0xc0, !PT ;  /* 0x0000ffff1b1b7812 */ /* 0x000fe400078ec0ff */
[----:B------:R-:W-:Y:S03]  /*5190*/  LOP3.LUT R30, R22, 0xff, RZ, 0xc0, !PT ;  /* 0x000000ff161e7812 */ /* 0x000fe600078ec0ff */
[----:B------:R-:W1:Y:S01]  /*51a0*/  MUFU.EX2 R173, R173 ;  /* 0x000000ad00ad7308 */ /* 0x000e620000000800 */
[----:B------:R-:W-:Y:S02]  /*51b0*/  SHF.R.U32.HI R23, RZ, 0x8, R23 ;  /* 0x00000008ff177819 */ /* 0x000fe40000011617 */
[----:B------:R-:W-:Y:S02]  /*51c0*/  ISETP.LE.U32.AND P5, PT, R30, UR9, PT ;  /* 0x000000091e007c0c */ /* 0x000fe4000bfa3070 */
[----:B------:R-:W-:Y:S02]  /*51d0*/  LOP3.LUT R25, R25, 0xff, RZ, 0xc0, !PT ;  /* 0x000000ff19197812 */ /* 0x000fe400078ec0ff */
[----:B------:R-:W-:Y:S01]  /*51e0*/  LOP3.LUT R23, R23, 0xffff, RZ, 0xc0, !PT ;  /* 0x0000ffff17177812 */ /* 0x000fe200078ec0ff */
[----:B-1----:R-:W-:Y:S01]  /*51f0*/  @!P0 FADD.FTZ R173, -R173, -RZ ;  /* 0x800000ffadad8221 */ /* 0x002fe20000010100 */
[----:B------:R-:W-:Y:S01]  /*5200*/  @!P6 FADD.FTZ R167, -R167, -RZ ;  /* 0x800000ffa7a7e221 */ /* 0x000fe20000010100 */
[----:B------:R-:W-:Y:S01]  /*5210*/  ISETP.LE.U32.AND P6, PT, R26, UR9, PT ;  /* 0x000000091a007c0c */ /* 0x000fe2000bfc3070 */
[----:B------:R-:W-:Y:S01]  /*5220*/  @!P2 FADD.FTZ R166, -R166, -RZ ;  /* 0x800000ffa6a6a221 */ /* 0x000fe20000010100 */
[----:B------:R-:W-:Y:S01]  /*5230*/  ISETP.LE.U32.AND P2, PT, R29, UR9, PT ;  /* 0x000000091d007c0c */ /* 0x000fe2000bf43070 */
[----:B------:R-:W-:Y:S01]  /*5240*/  @!P4 FADD.FTZ R169, -R169, -RZ ;  /* 0x800000ffa9a9c221 */ /* 0x000fe20000010100 */
[----:B------:R-:W-:Y:S01]  /*5250*/  ISETP.LE.U32.AND P4, PT, R28, UR9, PT ;  /* 0x000000091c007c0c */ /* 0x000fe2000bf83070 */
[----:B------:R-:W-:Y:S01]  /*5260*/  @!P1 FADD.FTZ R168, -R168, -RZ ;  /* 0x800000ffa8a89221 */ /* 0x000fe20000010100 */
[----:B------:R-:W-:Y:S01]  /*5270*/  ISETP.LE.U32.AND P1, PT, R25, UR9, PT ;  /* 0x0000000919007c0c */ /* 0x000fe2000bf23070 */
[----:B------:R-:W-:Y:S01]  /*5280*/  @!P5 FADD.FTZ R181, -R181, -RZ ;  /* 0x800000ffb5b5d221 */ /* 0x000fe20000010100 */
[----:B------:R-:W-:Y:S01]  /*5290*/  @!P3 FADD.FTZ R175, -R175, -RZ ;  /* 0x800000ffafafb221 */ /* 0x000fe20000010100 */
[----:B------:R-:W-:Y:S04]  /*52a0*/  FSETP.GE.FTZ.AND P0, PT, R169, RZ, PT ;  /* 0x000000ffa900720b */ /* 0x000fe80003f16000 */
[----:B------:R-:W-:Y:S01]  /*52b0*/  @!P6 FADD.FTZ R172, -R172, -RZ ;  /* 0x800000ffacace221 */ /* 0x000fe20000010100 */
[----:B------:R-:W-:Y:S01]  /*52c0*/  ISETP.LE.U32.AND P6, PT, R24, UR9, PT ;  /* 0x0000000918007c0c */ /* 0x000fe2000bfc3070 */
[----:B------:R-:W-:Y:S01]  /*52d0*/  @!P2 FADD.FTZ R170, -R170, -RZ ;  /* 0x800000ffaaaaa221 */ /* 0x000fe20000010100 */
[----:B------:R-:W-:Y:S01]  /*52e0*/  SHF.R.U32.HI R24, RZ, 0x10, R22 ;  /* 0x00000010ff187819 */ /* 0x000fe20000011616 */
[----:B------:R-:W-:Y:S01]  /*52f0*/  @!P4 FADD.FTZ R174, -R174, -RZ ;  /* 0x800000ffaeaec221 */ /* 0x000fe20000010100 */
[----:B------:R-:W-:Y:S01]  /*5300*/  LOP3.LUT R22, R22, 0xffff, RZ, 0xc0, !PT ;  /* 0x0000ffff16167812 */ /* 0x000fe200078ec0ff */
[----:B------:R-:W-:Y:S01]  /*5310*/  @!P1 FADD.FTZ R176, -R176, -RZ ;  /* 0x800000ffb0b09221 */ /* 0x000fe20000010100 */
[----:B------:R-:W-:Y:S02]  /*5320*/  ISETP.LE.U32.AND P2, PT, R27, UR9, PT ;  /* 0x000000091b007c0c */ /* 0x000fe4000bf43070 */
[----:B------:R-:W-:Y:S02]  /*5330*/  SHF.R.U32.HI R22, RZ, 0x8, R22 ;  /* 0x00000008ff167819 */ /* 0x000fe40000011616 */
[----:B------:R-:W-:Y:S02]  /*5340*/  LOP3.LUT R24, R24, 0xff, RZ, 0xc0, !PT ;  /* 0x000000ff18187812 */ /* 0x000fe400078ec0ff */
[----:B------:R-:W-:Y:S01]  /*5350*/  LOP3.LUT R22, R22, 0xffff, RZ, 0xc0, !PT ;  /* 0x0000ffff16167812 */ /* 0x000fe200078ec0ff */
[----:B------:R-:W-:Y:S01]  /*5360*/  @!P6 FADD.FTZ R177, -R177, -RZ ;  /* 0x800000ffb1b1e221 */ /* 0x000fe20000010100 */
[----:B------:R-:W-:Y:S02]  /*5370*/  ISETP.LE.U32.AND P4, PT, R24, UR9, PT ;  /* 0x0000000918007c0c */ /* 0x000fe4000bf83070 */
[----:B------:R-:W-:Y:S02]  /*5380*/  ISETP.LE.U32.AND P6, PT, R22, UR9, PT ;  /* 0x0000000916007c0c */ /* 0x000fe4000bfc3070 */
[----:B------:R-:W-:Y:S01]  /*5390*/  F2FP.RELU.BF16.F32.PACK_AB R20, R174, R167 ;  /* 0x000000a7ae14723e */ /* 0x000fe200000018ff */
[----:B------:R-:W-:Y:S01]  /*53a0*/  @!P2 FADD.FTZ R171, -R171, -RZ ;  /* 0x800000ffababa221 */ /* 0x000fe20000010100 */
[----:B------:R-:W-:Y:S02]  /*53b0*/  ISETP.LE.U32.AND P2, PT, R23, UR9, PT ;  /* 0x0000000917007c0c */ /* 0x000fe4000bf43070 */
[----:B------:R-:W-:Y:S02]  /*53c0*/  F2FP.RELU.BF16.F32.PACK_AB R23, R169, R172 ;  /* 0x000000aca917723e */ /* 0x000fe400000018ff */
[----:B------:R-:W-:Y:S02]  /*53d0*/  F2FP.RELU.BF16.F32.PACK_AB R25, R171, R170 ;  /* 0x000000aaab19723e */ /* 0x000fe400000018ff */
[----:B------:R-:W-:Y:S01]  /*53e0*/  F2FP.RELU.BF16.F32.PACK_AB R22, R168, R177 ;  /* 0x000000b1a816723e */ /* 0x000fe200000018ff */
[----:B------:R-:W-:Y:S01]  /*53f0*/  STS [R220+0x20400], R23 ;  /* 0x02040017dc007388 */ /* 0x000fe20000000800 */
[----:B------:R-:W-:Y:S01]  /*5400*/  @!P4 FADD.FTZ R178, -R178, -RZ ;  /* 0x800000ffb2b2c221 */ /* 0x000fe20000010100 */
[----:B------:R-:W-:Y:S01]  /*5410*/  @!P6 FADD.FTZ R180, -R180, -RZ ;  /* 0x800000ffb4b4e221 */ /* 0x000fe20000010100 */
[----:B------:R-:W-:Y:S01]  /*5420*/  F2FP.RELU.BF16.F32.PACK_AB R29, R173, R176 ;  /* 0x000000b0ad1d723e */ /* 0x000fe200000018ff */
[----:B------:R-:W-:Y:S01]  /*5430*/  STS [R220+0x20000], R25 ;  /* 0x02000019dc007388 */ /* 0x000fe20000000800 */
[----:B------:R-:W-:Y:S01]  /*5440*/  FSETP.GE.FTZ.AND P3, PT, R170, RZ, PT ;  /* 0x000000ffaa00720b */ /* 0x000fe20003f76000 */
[----:B------:R-:W-:Y:S01]  /*5450*/  @!P2 FADD.FTZ R179, -R179, -RZ ;  /* 0x800000ffb3b3a221 */ /* 0x000fe20000010100 */
[----:B------:R-:W-:Y:S01]  /*5460*/  F2FP.RELU.BF16.F32.PACK_AB R26, R180, R181 ;  /* 0x000000b5b41a723e */ /* 0x000fe200000018ff */
[----:B------:R-:W-:Y:S01]  /*5470*/  STS [R221+0x20000], R20 ;  /* 0x02000014dd007388 */ /* 0x000fe20000000800 */
[----:B------:R-:W-:Y:S02]  /*5480*/  F2FP.RELU.BF16.F32.PACK_AB R24, R175, R178 ;  /* 0x000000b2af18723e */ /* 0x000fe400000018ff */
[----:B------:R-:W-:Y:S01]  /*5490*/  F2FP.RELU.BF16.F32.PACK_AB R31, R179, R166 ;  /* 0x000000a6b31f723e */ /* 0x000fe200000018ff */
[----:B------:R-:W-:Y:S01]  /*54a0*/  STS [R221+0x20400], R22 ;  /* 0x02040016dd007388 */ /* 0x000fe20000000800 */
[----:B------:R-:W-:Y:S02]  /*54b0*/  FSETP.GE.FTZ.AND P1, PT, R172, RZ, PT ;  /* 0x000000ffac00720b */ /* 0x000fe40003f36000 */
[----:B------:R-:W-:Y:S01]  /*54c0*/  FSETP.GE.FTZ.AND P2, PT, R171, RZ, PT ;  /* 0x000000ffab00720b */ /* 0x000fe20003f56000 */
[----:B------:R-:W-:Y:S01]  /*54d0*/  STS [R219+0x20000], R26 ;  /* 0x0200001adb007388 */ /* 0x000fe20000000800 */
[----:B------:R-:W-:Y:S03]  /*54e0*/  ISETP.GT.AND P6, PT, R237, R224, PT ;  /* 0x000000e0ed00720c */ /* 0x000fe60003fc4270 */
[----:B------:R-:W-:Y:S04]  /*54f0*/  STS [R219+0x20400], R24 ;  /* 0x02040018db007388 */ /* 0x000fe80000000800 */
[----:B------:R-:W-:Y:S04]  /*5500*/  STS [R226+0x20000], R31 ;  /* 0x0200001fe2007388 */ /* 0x000fe80000000800 */
[----:B------:R-:W-:Y:S04]  /*5510*/  STS [R226+0x20400], R29 ;  /* 0x0204001de2007388 */ /* 0x000fe80000000800 */
[----:B------:R-:W-:Y:S08]  /*5520*/  LDSM.16.M88.4 R84, [R163+0xc000] ;  /* 0x00c00000a354783b */ /* 0x000ff00000000200 */
[----:B------:R-:W1:Y:S08]  /*5530*/  LDSM.16.M88.4 R88, [R189+0x18000] ;  /* 0x01800000bd58783b */ /* 0x000e700000000200 */
[----:B------:R-:W2:Y:S08]  /*5540*/  LDSM.16.M88.4 R92, [R189+0x18800] ;  /* 0x01880000bd5c783b */ /* 0x000eb00000000200 */
[----:B------:R-:W-:Y:S08]  /*5550*/  LDSM.16.M88.4 R96, [R162+0xc000] ;  /* 0x00c00000a260783b */ /* 0x000ff00000000200 */
[----:B------:R-:W3:Y:S08]  /*5560*/  LDSM.16.M88.4 R148, [R188+0x18000] ;  /* 0x01800000bc94783b */ /* 0x000ef00000000200 */
[----:B------:R-:W-:Y:S01]  /*5570*/  LDSM.16.M88.4 R152, [R161+0xc000] ;  /* 0x00c00000a198783b */ /* 0x000fe20000000200 */
[C---:B-1----:R-:W-:Y:S07]  /*5580*/  HMMA.16816.F32.BF16 R20, R84.reuse, R88, RZ ;  /* 0x000000585414723c */ /* 0x042fee00000418ff */
[----:B------:R-:W-:Y:S01]  /*5590*/  LDSM.16.M88.4 R156, [R3+0x18000] ;  /* 0x01800000039c783b */ /* 0x000fe20000000200 */
[C---:B------:R-:W-:Y:S07]  /*55a0*/  HMMA.16816.F32.BF16 R24, R84.reuse, R90, RZ ;  /* 0x0000005a5418723c */ /* 0x040fee00000418ff */
[----:B------:R-:W1:Y:S01]  /*55b0*/  LDSM.16.M88.4 R88, [R188+0x18800] ;  /* 0x01880000bc58783b */ /* 0x000e620000000200 */
[C---:B--2---:R-:W-:Y:S06]  /*55c0*/  HMMA.16816.F32.BF16 R28, R84.reuse, R92, RZ ;  /* 0x0000005c541c723c */ /* 0x044fec00000418ff */
[----:B------:R-:W-:Y:S01]  /*55d0*/  HMMA.16816.F32.BF16 R32, R84, R94, RZ ;  /* 0x0000005e5420723c */ /* 0x000fe200000418ff */
[----:B------:R-:W2:Y:S05]  /*55e0*/  LDSM.16.M88.4 R84, [R3+0x18800] ;  /* 0x018800000354783b */ /* 0x000eaa0000000200 */
[C---:B---3--:R-:W-:Y:S03]  /*55f0*/  HMMA.16816.F32.BF16 R20, R96.reuse, R148, R20 ;  /* 0x000000946014723c */ /* 0x048fe60000041814 */
[----:B------:R-:W-:Y:S03]  /*5600*/  LDSM.16.M88.4 R92, [R160+0xc000] ;  /* 0x00c00000a05c783b */ /* 0x000fe60000000200 */
[C---:B------:R-:W-:Y:S05]  /*5610*/  HMMA.16816.F32.BF16 R24, R96.reuse, R150, R24 ;  /* 0x000000966018723c */ /* 0x040fea0000041818 */
[----:B------:R-:W3:Y:S01]  /*5620*/  LDSM.16.M88.4 R148, [R2+0x18000] ;  /* 0x018000000294783b */ /* 0x000ee20000000200 */
[C---:B-1----:R-:W-:Y:S06]  /*5630*/  HMMA.16816.F32.BF16 R28, R96.reuse, R88, R28 ;  /* 0x00000058601c723c */ /* 0x042fec000004181c */
[----:B------:R-:W-:Y:S01]  /*5640*/  HMMA.16816.F32.BF16 R32, R96, R90, R32 ;  /* 0x0000005a6020723c */ /* 0x000fe20000041820 */
[----:B------:R-:W1:Y:S05]  /*5650*/  LDSM.16.M88.4 R88, [R2+0x18800] ;  /* 0x018800000258783b */ /* 0x000e6a0000000200 */
[C---:B------:R-:W-:Y:S03]  /*5660*/  HMMA.16816.F32.BF16 R20, R152.reuse, R156, R20 ;  /* 0x0000009c9814723c */ /* 0x040fe60000041814 */
[----:B------:R-:W-:Y:S03]  /*5670*/  LDSM.16.M88.4 R96, [R163+0xe000] ;  /* 0x00e00000a360783b */ /* 0x000fe60000000200 */
[C---:B------:R-:W-:Y:S05]  /*5680*/  HMMA.16816.F32.BF16 R24, R152.reuse, R158, R24 ;  /* 0x0000009e9818723c */ /* 0x040fea0000041818 */
[----:B------:R-:W4:Y:S01]  /*5690*/  LDSM.16.M88.4 R156, [R189+0x1a000] ;  /* 0x01a00000bd9c783b */ /* 0x000f220000000200 */
[C---:B--2---:R-:W-:Y:S06]  /*56a0*/  HMMA.16816.F32.BF16 R28, R152.reuse, R84, R28 ;  /* 0x00000054981c723c */ /* 0x044fec000004181c */
[----:B------:R-:W-:Y:S01]  /*56b0*/  HMMA.16816.F32.BF16 R32, R152, R86, R32 ;  /* 0x000000569820723c */ /* 0x000fe20000041820 */
        /* <DEDUP_REMOVED lines=8> */
[C---:B----4-:R-:W-:Y:S03]  /*5740*/  HMMA.16816.F32.BF16 R20, R96.reuse, R156, R20 ;  /* 0x0000009c6014723c */ /* 0x050fe60000041814 */
        /* <DEDUP_REMOVED lines=41> */
[C---:B----4-:R-:W-:Y:S06]  /*59e0*/  HMMA.16816.F32.BF16 R20, R96.reuse, R156, R20 ;  /* 0x0000009c6014723c */ /* 0x050fec0000041814 */
[C---:B------:R-:W-:Y:S06]  /*59f0*/  HMMA.16816.F32.BF16 R24, R96.reuse, R158, R24 ;  /* 0x0000009e6018723c */ /* 0x040fec0000041818 */
[C---:B--2---:R-:W-:Y:S06]  /*5a00*/  HMMA.16816.F32.BF16 R28, R96.reuse, R84, R28 ;  /* 0x00000054601c723c */ /* 0x044fec000004181c */
[----:B------:R-:W-:Y:S06]  /*5a10*/  HMMA.16816.F32.BF16 R32, R96, R86, R32 ;  /* 0x000000566020723c */ /* 0x000fec0000041820 */
[C---:B---3--:R-:W-:Y:S06]  /*5a20*/  HMMA.16816.F32.BF16 R20, R148.reuse, R152, R20 ;  /* 0x000000989414723c */ /* 0x048fec0000041814 */
[C---:B------:R-:W-:Y:S06]  /*5a30*/  HMMA.16816.F32.BF16 R24, R148.reuse, R154, R24 ;  /* 0x0000009a9418723c */ /* 0x040fec0000041818 */
[C---:B-1----:R-:W-:Y:S06]  /*5a40*/  HMMA.16816.F32.BF16 R28, R148.reuse, R88, R28 ;  /* 0x00000058941c723c */ /* 0x042fec000004181c */
[----:B------:R-:W-:Y:S06]  /*5a50*/  HMMA.16816.F32.BF16 R32, R148, R90, R32 ;  /* 0x0000005a9420723c */ /* 0x000fec0000041820 */
[C---:B-----5:R-:W-:Y:S01]  /*5a60*/  FADD.FTZ R20, -R165.reuse, R20 ;  /* 0x00000014a5147221 */ /* 0x060fe20000010100 */
[----:B------:R-:W-:Y:S01]  /*5a70*/  FADD.FTZ R23, -R164, R23 ;  /* 0x00000017a4177221 */ /* 0x000fe20000010100 */
[----:B------:R-:W-:Y:S03]  /*5a80*/  FADD.FTZ R96, -R165, R21 ;  /* 0x00000015a5607221 */ /* 0x000fe60000010100 */
[-C--:B------:R-:W-:Y:S01]  /*5a90*/  FSEL R97, R20, R165.reuse, P3 ;  /* 0x000000a514617208 */ /* 0x080fe20001800000 */
[C---:B------:R-:W-:Y:S01]  /*5aa0*/  FADD.FTZ R21, -R164.reuse, R22 ;  /* 0x00000016a4157221 */ /* 0x040fe20000010100 */
[-C--:B------:R-:W-:Y:S01]  /*5ab0*/  FSEL R20, R23, R164.reuse, P0 ;  /* 0x000000a417147208 */ /* 0x080fe20000000000 */
[----:B------:R-:W-:Y:S01]  /*5ac0*/  FADD.FTZ R27, -R164, R27 ;  /* 0x0000001ba41b7221 */ /* 0x000fe20000010100 */
[----:B------:R-:W-:Y:S01]  /*5ad0*/  FSETP.GE.FTZ.AND P0, PT, R168, RZ, PT ;  /* 0x000000ffa800720b */ /* 0x000fe20003f16000 */
[----:B------:R-:W-:Y:S01]  /*5ae0*/  FADD.FTZ R22, -R165, R25 ;  /* 0x00000019a5167221 */ /* 0x000fe20000010100 */
[-C--:B------:R-:W-:Y:S01]  /*5af0*/  FSEL R21, R21, R164.reuse, P1 ;  /* 0x000000a415157208 */ /* 0x080fe20000800000 */
[----:B------:R-:W-:Y:S01]  /*5b00*/  FADD.FTZ R28, -R165, R28 ;  /* 0x0000001ca51c7221 */ /* 0x000fe20000010100 */
[----:B------:R-:W-:Y:S01]  /*5b10*/  FSEL R96, R96, R165, P2 ;  /* 0x000000a560607208 */ /* 0x000fe20001000000 */
[----:B------:R-:W-:Y:S01]  /*5b20*/  FADD.FTZ R25, -R164, R26 ;  /* 0x0000001aa4197221 */ /* 0x000fe20000010100 */
[----:B------:R-:W-:Y:S01]  /*5b30*/  FSEL R27, R27, R164, P0 ;  /* 0x000000a41b1b7208 */ /* 0x000fe20000000000 */
[----:B------:R-:W-:Y:S01]  /*5b40*/  FMUL.FTZ R21, R172, R21 ;  /* 0x00000015ac157220 */ /* 0x000fe20000410000 */
[----:B------:R-:W-:Y:S01]  /*5b50*/  FSETP.GE.FTZ.AND P2, PT, R174, RZ, PT ;  /* 0x000000ffae00720b */ /* 0x000fe20003f56000 */
[----:B------:R-:W-:Y:S01]  /*5b60*/  FMUL.FTZ R20, R169, R20 ;  /* 0x00000014a9147220 */ /* 0x000fe20000410000 */
[----:B------:R-:W-:Y:S01]  /*5b70*/  FSETP.GE.FTZ.AND P0, PT, R181, RZ, PT ;  /* 0x000000ffb500720b */ /* 0x000fe20003f16000 */
[C---:B------:R-:W-:Y:S01]  /*5b80*/  FADD.FTZ R26, -R165.reuse, R29 ;  /* 0x0000001da51a7221 */ /* 0x040fe20000010100 */
[-C--:B------:R-:W-:Y:S01]  /*5b90*/  FSEL R23, R22, R165.reuse, P2 ;  /* 0x000000a516177208 */ /* 0x080fe20001000000 */
[----:B------:R-:W-:Y:S01]  /*5ba0*/  FADD.FTZ R31, -R164, R31 ;  /* 0x0000001fa41f7221 */ /* 0x000fe20000010100 */
[----:B------:R-:W-:Y:S01]  /*5bb0*/  FSEL R28, R28, R165, P0 ;  /* 0x000000a51c1c7208 */ /* 0x000fe20000000000 */
[----:B------:R-:W-:Y:S01]  /*5bc0*/  FADD.FTZ R24, -R165, R24 ;  /* 0x00000018a5187221 */ /* 0x000fe20000010100 */
[----:B------:R-:W-:Y:S01]  /*5bd0*/  FSETP.GE.FTZ.AND P2, PT, R180, RZ, PT ;  /* 0x000000ffb400720b */ /* 0x000fe20003f56000 */
[----:B------:R-:W-:Y:S01]  /*5be0*/  FMUL.FTZ R23, R174, R23 ;  /* 0x00000017ae177220 */ /* 0x000fe20000410000 */
[----:B------:R-:W-:Y:S01]  /*5bf0*/  FSETP.GE.FTZ.AND P0, PT, R175, RZ, PT ;  /* 0x000000ffaf00720b */ /* 0x000fe20003f16000 */
[----:B------:R-:W-:Y:S01]  /*5c00*/  FADD.FTZ R32, -R165, R32 ;  /* 0x00000020a5207221 */ /* 0x000fe20000010100 */
[----:B------:R-:W-:Y:S01]  /*5c10*/  FSETP.GE.FTZ.AND P1, PT, R177, RZ, PT ;  /* 0x000000ffb100720b */ /* 0x000fe20003f36000 */
[----:B------:R-:W-:Y:S01]  /*5c20*/  FMUL.FTZ R97, R170, R97 ;  /* 0x00000061aa617220 */ /* 0x000fe20000410000 */
[----:B------:R-:W-:Y:S01]  /*5c30*/  FSETP.GE.FTZ.AND P3, PT, R167, RZ, PT ;  /* 0x000000ffa700720b */ /* 0x000fe20003f76000 */
[----:B------:R-:W-:Y:S01]  /*5c40*/  FMUL.FTZ R96, R171, R96 ;  /* 0x00000060ab607220 */ /* 0x000fe20000410000 */
[----:B------:R-:W-:Y:S01]  /*5c50*/  F2FP.BF16.F32.PACK_AB R21, R20, R21 ;  /* 0x000000151415723e */ /* 0x000fe200000010ff */
[----:B------:R-:W-:Y:S01]  /*5c60*/  FMUL.FTZ R27, R168, R27 ;  /* 0x0000001ba81b7220 */ /* 0x000fe20000410000 */
[-C--:B------:R-:W-:Y:S01]  /*5c70*/  FSEL R29, R26, R165.reuse, P2 ;  /* 0x000000a51a1d7208 */ /* 0x080fe20001000000 */
[----:B------:R-:W-:Y:S01]  /*5c80*/  FMUL.FTZ R28, R181, R28 ;  /* 0x0000001cb51c7220 */ /* 0x000fe20000410000 */
[-C--:B------:R-:W-:Y:S01]  /*5c90*/  FSEL R20, R31, R164.reuse, P0 ;  /* 0x000000a41f147208 */ /* 0x080fe20000000000 */
[C---:B------:R-:W-:Y:S01]  /*5ca0*/  FADD.FTZ R31, -R164.reuse, R34 ;  /* 0x00000022a41f7221 */ /* 0x040fe20000010100 */
[----:B------:R-:W-:Y:S01]  /*5cb0*/  FSEL R22, R25, R164, P1 ;  /* 0x000000a419167208 */ /* 0x000fe20000800000 */
[----:B------:R-:W-:Y:S01]  /*5cc0*/  FADD.FTZ R25, -R164, R30 ;  /* 0x0000001ea4197221 */ /* 0x000fe20000010100 */
        /* <DEDUP_REMOVED lines=9> */
[----:B------:R-:W-:Y:S02]  /*5d60*/  FSEL R25, R25, R164, P1 ;  /* 0x000000a419197208 */ /* 0x000fe40000800000 */
[----:B------:R-:W-:Y:S02]  /*5d70*/  FSETP.GE.FTZ.AND P1, PT, R176, RZ, PT ;  /* 0x000000ffb000720b */ /* 0x000fe40003f36000 */
[----:B------:R-:W-:Y:S01]  /*5d80*/  F2FP.BF16.F32.PACK_AB R24, R23, R24 ;  /* 0x000000181718723e */ /* 0x000fe200000010ff */
[----:B------:R-:W-:Y:S01]  /*5d90*/  FMUL.FTZ R25, R178, R25 ;  /* 0x00000019b2197220 */ /* 0x000fe20000410000 */
[----:B------:R-:W-:Y:S01]  /*5da0*/  FSEL R23, R32, R165, P3 ;  /* 0x000000a520177208 */ /* 0x000fe20001800000 */
[----:B------:R-:W-:Y:S01]  /*5db0*/  @P2 FADD.FTZ R165, -R165, R33 ;  /* 0x00000021a5a52221 */ /* 0x000fe20000010100 */
[----:B------:R-:W-:Y:S01]  /*5dc0*/  FSEL R31, R31, R164, P1 ;  /* 0x000000a41f1f7208 */ /* 0x000fe20000800000 */
[----:B------:R-:W-:Y:S01]  /*5dd0*/  @P0 FADD.FTZ R164, -R164, R35 ;  /* 0x00000023a4a40221 */ /* 0x000fe20000010100 */
        /* <DEDUP_REMOVED lines=84> */
.L_x_1175:
[----:B------:R-:W-:Y:S01]  /*6320*/  STS [R220+0x1e000], R97 ;  /* 0x01e00061dc007388 */ /* 0x000fe20000000800 */
[----:B------:R-:W-:Y:S01]  /*6330*/  F2FP.BF16.F32.PACK_AB R85, R20, R23 ;  /* 0x000000171455723e */ /* 0x000fe200000010ff */
[----:B------:R-:W2:Y:S01]  /*6340*/  LDC R241, c[0x0][0x270] ;  /* 0x00009c00fff17b82 */ /* 0x000ea20000000800 */
[----:B------:R-:W-:Y:S01]  /*6350*/  F2FP.BF16.F32.PACK_AB R89, R164, R31 ;  /* 0x0000001fa459723e */ /* 0x000fe200000010ff */
[----:B------:R-:W-:Y:S01]  /*6360*/  STS [R220+0x1e400], R21 ;  /* 0x01e40015dc007388 */ /* 0x000fe20000000800 */
[----:B------:R-:W-:Y:S03]  /*6370*/  LEA R201, R199, UR5, 0x1 ;  /* 0x00000005c7c97c11 */ /* 0x000fe6000f8e08ff */
        /* <DEDUP_REMOVED lines=133> */
.L_x_1176:
        /* <DEDUP_REMOVED lines=15> */
[----:B------:R-:W-:Y:S03]  /*6cc0*/  LDSM.16.M88.4 R184, [R191+0x1000] ;  /* 0x00100000bfb8783b */ /* 0x000fe60000000200 */
        /* <DEDUP_REMOVED lines=24> */
[----:B------:R-:W3:Y:S05]  /*6e50*/  LDSM.16.M88.4 R160, [R191] ;  /* 0x00000000bfa0783b */ /* 0x000eea0000000200 */
[----:B------:R-:W-:Y:S01]  /*6e60*/  HMMA.16816.F32.BF16 R96, R152, R170, R96 ;  /* 0x000000aa9860723c */ /* 0x000fe20000041860 */
[----:B------:R-:W4:Y:S04]  /*6e70*/  LDSM.16.MT88.4 R152, [R201+0x15800] ;  /* 0x01580000c998783b */ /* 0x000f280000004200 */
        /* <DEDUP_REMOVED lines=13> */
[-C--:B---3--:R-:W-:Y:S06]  /*6f50*/  HMMA.16816.F32.BF16 R4, R160, R164.reuse, R4 ;  /* 0x000000a4a004723c */ /* 0x088fec0000041804 */
[C---:B------:R-:W-:Y:S06]  /*6f60*/  HMMA.16816.F32.BF16 R8, R184.reuse, R164, R8 ;  /* 0x000000a4b808723c */ /* 0x040fec0000041808 */
[-C--:B------:R-:W-:Y:S06]  /*6f70*/  HMMA.16816.F32.BF16 R12, R184, R166.reuse, R12 ;  /* 0x000000a6b80c723c */ /* 0x080fec000004180c */
[C---:B------:R-:W-:Y:S06]  /*6f80*/  HMMA.16816.F32.BF16 R16, R160.reuse, R166, R16 ;  /* 0x000000a6a010723c */ /* 0x040fec0000041810 */
[-C--:B----4-:R-:W-:Y:S06]  /*6f90*/  HMMA.16816.F32.BF16 R20, R160, R152.reuse, R20 ;  /* 0x00000098a014723c */ /* 0x090fec0000041814 */
[C---:B------:R-:W-:Y:S06]  /*6fa0*/  HMMA.16816.F32.BF16 R24, R184.reuse, R152, R24 ;  /* 0x00000098b818723c */ /* 0x040fec0000041818 */
[-C--:B------:R-:W-:Y:S05]  /*6fb0*/  HMMA.16816.F32.BF16 R28, R184, R154.reuse, R28 ;  /* 0x0000009ab81c723c */ /* 0x080fea000004181c */
[----:B------:R-:W-:Y:S01]  /*6fc0*/  @P6 IADD3 R152, P0, R250, -0x100, RZ ;  /* 0xffffff00fa986810 */ /* 0x000fe20007f1e0ff */
[C---:B------:R-:W-:Y:S05]  /*6fd0*/  HMMA.16816.F32.BF16 R32, R160.reuse, R154, R32 ;  /* 0x0000009aa020723c */ /* 0x040fea0000041820 */
[----:B------:R-:W-:Y:S01]  /*6fe0*/  @P6 IADD3.X R153, R251, -0x1, RZ, P0, !PT ;  /* 0xfffffffffb996810 */ /* 0x000fe200007fe4ff */
[-C--:B------:R-:W-:Y:S05]  /*6ff0*/  HMMA.16816.F32.BF16 R84, R160, R168.reuse, R84 ;  /* 0x000000a8a054723c */ /* 0x080fea0000041854 */
[----:B------:R-:W-:Y:S01]  /*7000*/  @P6 IMAD.MOV.U32 R250, RZ, RZ, R152 ;  /* 0x000000fffffa6224 */ /* 0x000fe200078e0098 */
[C---:B------:R-:W-:Y:S05]  /*7010*/  HMMA.16816.F32.BF16 R88, R184.reuse, R168, R88 ;  /* 0x000000a8b858723c */ /* 0x040fea0000041858 */
[----:B------:R-:W-:Y:S01]  /*7020*/  @P6 IMAD.MOV.U32 R251, RZ, RZ, R153 ;  /* 0x000000fffffb6224 */ /* 0x000fe200078e0099 */
[-C--:B------:R-:W-:Y:S05]  /*7030*/  HMMA.16816.F32.BF16 R92, R184, R170.reuse, R92 ;  /* 0x000000aab85c723c */ /* 0x080fea000004185c */
[----:B------:R-:W-:Y:S01]  /*7040*/  @P6 IMAD.WIDE R156, R212, 0x4, R250 ;  /* 0x00000004d49c6825 */ /* 0x000fe200078e02fa */
[----:B------:R-:W-:Y:S04]  /*7050*/  HMMA.16816.F32.BF16 R96, R160, R170, R96 ;  /* 0x000000aaa060723c */ /* 0x000fe80000041860 */
[----:B------:R-:W5:Y:S01]  /*7060*/  @P6 LDG.E R233, desc[UR14][R156.64] ;  /* 0x0000000e9ce96981 */ /* 0x000f62000c1e1900 */
[C---:B------:R-:W-:Y:S02]  /*7070*/  IMAD.SHL.U32 R155, R241.reuse, 0x8, RZ ;  /* 0x00000008f19b7824 */ /* 0x040fe400078e00ff */
[----:B------:R-:W-:Y:S01]  /*7080*/  IMAD.SHL.U32 R153, R241, 0x10, RZ ;  /* 0x00000010f1997824 */ /* 0x000fe200078e00ff */
[----:B------:R1:W5:Y:S03]  /*7090*/  @P6 LDG.E R235, desc[UR14][R156.64+0x20] ;  /* 0x0000200e9ceb6981 */ /* 0x000366000c1e1900 */
[-C--:B------:R-:W-:Y:S01]  /*70a0*/  LEA R158, P0, R155, R244.reuse, 0x2 ;  /* 0x000000f49b9e7211 */ /* 0x080fe200078010ff */
[----:B------:R-:W-:Y:S01]  /*70b0*/  IMAD R161, R241, 0x18, RZ ;  /* 0x00000018f1a17824 */ /* 0x000fe200078e02ff */
[-C--:B------:R-:W-:Y:S01]  /*70c0*/  LEA R166, P1, R153, R244.reuse, 0x2 ;  /* 0x000000f499a67211 */ /* 0x080fe200078210ff */
[----:B------:R-:W-:Y:S01]  /*70d0*/  REDG.E.ADD.F32.FTZ.RN.STRONG.GPU desc[UR14][R244.64], R4 ;  /* 0x00000004f40079a6 */ /* 0x000fe2000c10f38e */
[-C--:B------:R-:W-:Y:S01]  /*70e0*/  LEA.HI.X.SX32 R159, R155, R245.reuse, 0x2, P0 ;  /* 0x000000f59b9f7211 */ /* 0x080fe200000f16ff */
[----:B------:R-:W-:Y:S01]  /*70f0*/  IMAD.SHL.U32 R163, R241, 0x20, RZ ;  /* 0x00000020f1a37824 */ /* 0x000fe200078e00ff */
[-C--:B------:R-:W-:Y:S02]  /*7100*/  LEA R164, P0, R161, R244.reuse, 0x2 ;  /* 0x000000f4a1a47211 */ /* 0x080fe400078010ff */
[-C--:B------:R-:W-:Y:S01]  /*7110*/  LEA.HI.X.SX32 R167, R153, R245.reuse, 0x2, P1 ;  /* 0x000000f599a77211 */ /* 0x080fe200008f16ff */
[----:B------:R2:W-:Y:S01]  /*7120*/  REDG.E.ADD.F32.FTZ.RN.STRONG.GPU desc[UR14][R158.64], R5 ;  /* 0x000000059e0079a6 */ /* 0x0005e2000c10f38e */
[-C--:B------:R-:W-:Y:S01]  /*7130*/  LEA.HI.X.SX32 R165, R161, R245.reuse, 0x2, P0 ;  /* 0x000000f5a1a57211 */ /* 0x080fe200000f16ff */
[----:B------:R-:W-:Y:S01]  /*7140*/  IMAD R161, R241, 0x30, RZ ;  /* 0x00000030f1a17824 */ /* 0x000fe200078e02ff */
[CC--:B------:R-:W-:Y:S01]  /*7150*/  LEA R162, P1, R163.reuse, R244.reuse, 0x2 ;  /* 0x000000f4a3a27211 */ /* 0x0c0fe200078210ff */
[----:B------:R-:W-:Y:S03]  /*7160*/  REDG.E.ADD.F32.FTZ.RN.STRONG.GPU desc[UR14][R166.64], R6 ;  /* 0x00000006a60079a6 */ /* 0x000fe6000c10f38e */
[-C--:B------:R-:W-:Y:S01]  /*7170*/  LEA.HI.X.SX32 R163, R163, R245.reuse, 0x2, P1 ;  /* 0x000000f5a3a37211 */ /* 0x080fe200008f16ff */
[----:B------:R3:W-:Y:S01]  /*7180*/  REDG.E.ADD.F32.FTZ.RN.STRONG.GPU desc[UR14][R164.64], R7 ;  /* 0x00000007a40079a6 */ /* 0x0007e2000c10f38e */
[-C--:B------:R-:W-:Y:S03]  /*7190*/  LEA R160, P1, R161, R244.reuse, 0x2 ;  /* 0x000000f4a1a07211 */ /* 0x080fe600078210ff */
[----:B------:R4:W-:Y:S01]  /*71a0*/  REDG.E.ADD.F32.FTZ.RN.STRONG.GPU desc[UR14][R162.64], R8 ;  /* 0x00000008a20079a6 */ /* 0x0009e2000c10f38e */
[----:B-1----:R-:W-:Y:S01]  /*71b0*/  IMAD R157, R241, 0x28, RZ ;  /* 0x00000028f19d7824 */ /* 0x002fe200078e02ff */
[-C--:B------:R-:W-:Y:S01]  /*71c0*/  LEA.HI.X.SX32 R161, R161, R245.reuse, 0x2, P1 ;  /* 0x000000f5a1a17211 */ /* 0x080fe200008f16ff */
[----:B------:R-:W-:Y:S03]  /*71d0*/  IMAD R241, R241, 0x38, RZ ;  /* 0x00000038f1f17824 */ /* 0x000fe600078e02ff */
        /* <DEDUP_REMOVED lines=13> */
[CC--:B----4-:R-:W-:Y:S01]  /*72b0*/  LEA R162, P0, R7.reuse, R244.reuse, 0x2 ;  /* 0x000000f407a27211 */ /* 0x0d0fe200078010ff */
[----:B------:R4:W-:Y:S03]  /*72c0*/  REDG.E.ADD.F32.FTZ.RN.STRONG.GPU desc[UR14][R158.64+0x80], R17 ;  /* 0x000080119e0079a6 */ /* 0x0009e6000c10f38e */
[-C--:B------:R-:W-:Y:S01]  /*72d0*/  LEA.HI.X.SX32 R163, R7, R245.reuse, 0x2, P0 ;  /* 0x000000f507a37211 */ /* 0x080fe200000f16ff */
[----:B------:R-:W-:Y:S01]  /*72e0*/  IMAD.IADD R7, R155, 0x1, R5 ;  /* 0x000000019b077824 */ /* 0x000fe200078e0205 */
[----:B------:R4:W-:Y:S04]  /*72f0*/  REDG.E.ADD.F32.FTZ.RN.STRONG.GPU desc[UR14][R164.64], R18 ;  /* 0x00000012a40079a6 */ /* 0x0009e8000c10f38e */
[-C--:B------:R-:W-:Y:S01]  /*7300*/  LEA R6, P0, R7, R244.reuse, 0x2 ;  /* 0x000000f407067211 */ /* 0x080fe200078010ff */
[----:B------:R4:W-:Y:S01]  /*7310*/  REDG.E.ADD.F32.FTZ.RN.STRONG.GPU desc[UR14][R162.64], R19 ;  /* 0x00000013a20079a6 */ /* 0x0009e2000c10f38e */
[-C--:B-1----:R-:W-:Y:S01]  /*7320*/  LEA R156, P1, R5, R244.reuse, 0x2 ;  /* 0x000000f4059c7211 */ /* 0x082fe200078210ff */
        /* <DEDUP_REMOVED lines=10> */
[-C--:B----4-:R-:W-:Y:S01]  /*73d0*/  LEA.HI.X.SX32 R17, R5, R245.reuse, 0x2, P0 ;  /* 0x000000f505117211 */ /* 0x090fe200000f16ff */
        /* <DEDUP_REMOVED lines=9> */
[CC--:B-1----:R-:W-:Y:S04]  /*7470*/  LEA R156, P0, R5.reuse, R244.reuse, 0x2 ;  /* 0x000000f4059c7211 */ /* 0x0c2fe800078010ff */
[-C--:B------:R-:W-:Y:S01]  /*7480*/  LEA.HI.X.SX32 R157, R5, R245.reuse, 0x2, P0 ;  /* 0x000000f5059d7211 */ /* 0x080fe200000f16ff */
[----:B------:R-:W-:Y:S01]  /*7490*/  IMAD.IADD R5, R155, 0x1, R9 ;  /* 0x000000019b057824 */ /* 0x000fe200078e0209 */
[-C--:B--2---:R-:W-:Y:S03]  /*74a0*/  LEA R10, P1, R9, R244.reuse, 0x2 ;  /* 0x000000f4090a7211 */ /* 0x084fe600078210ff */
        /* <DEDUP_REMOVED lines=88> */
[----:B------:R-:W-:Y:S01]  /*7a30*/  LEA R88, P0, R155, R244, 0x2 ;  /* 0x000000f49b587211 */ /* 0x000fe200078010ff */
[----:B------:R-:W-:Y:S01]  /*7a40*/  LDSM.16.MT88.4 R8, [R195] ;  /* 0x00000000c308783b */ /* 0x000fe20000004200 */
[----:B------:R-:W-:Y:S02]  /*7a50*/  ISETP.GT.AND P2, PT, R237, R224, PT ;  /* 0x000000e0ed00720c */ /* 0x000fe40003f44270 */
        /* <DEDUP_REMOVED lines=83> */
[----:B------:R-:W-:-:S03]  /*7f90*/  SHF.R.S32.HI R11, RZ, 0x1f, R211 ;  /* 0x0000001fff0b7819 */ /* 0x000fc600000114d3 */
        /* <DEDUP_REMOVED lines=161> */
[----:B------:R2:W-:Y:S01]  /*89b0*/  STS [R217+0x6000], R48 ;  /* 0x00600030d9007388 */ /* 0x0005e20000000800 */
[----:B------:R-:W-:Y:S01]  /*89c0*/  F2FP.BF16.F32.PACK_AB R62, R63, R62 ;  /* 0x0000003e3f3e723e */ /* 0x000fe200000010ff */
[----:B------:R-:W3:Y:S01]  /*89d0*/  @P0 LDC.64 R4, c[0x0][0x458] ;  /* 0x00011600ff040b82 */ /* 0x000ee20000000a00 */
        /* <DEDUP_REMOVED lines=10> */
[----:B------:R-:W-:-:S02]  /*8a80*/  F2FP.BF16.F32.PACK_AB R75, R75, R74 ;  /* 0x0000004a4b4b723e */ /* 0x000fc400000010ff */
[----:B------:R-:W-:Y:S01]  /*8a90*/  @P0 IADD3 R58, R239, R242, RZ ;  /* 0x000000f2ef3a0210 */ /* 0x000fe20007ffe0ff */
[----:B------:R-:W-:Y:S01]  /*8aa0*/  STS [R217+0x7000], R44 ;  /* 0x0070002cd9007388 */ /* 0x000fe20000000800 */
[----:B------:R-:W-:-:S03]  /*8ab0*/  F2FP.BF16.F32.PACK_AB R10, R77, R10 ;  /* 0x0000000a4d0a723e */ /* 0x000fc600000010ff */
[----:B------:R4:W-:Y:S04]  /*8ac0*/  STS [R217+0x7400], R46 ;  /* 0x0074002ed9007388 */ /* 0x0009e80000000800 */
[----:B------:R-:W-:Y:S01]  /*8ad0*/  STS [R218+0x8000], R53 ;  /* 0x00800035da007388 */ /* 0x000fe20000000800 */
[----:B--2---:R-:W-:Y:S01]  /*8ae0*/  FMUL.FTZ R48, R78, UR6 ;  /* 0x000000064e307c20 */ /* 0x004fe20008410000 */
[----:B---3--:R-:W-:Y:S02]  /*8af0*/  @P0 IMAD R56, R58, R5, RZ ;  /* 0x000000053a380224 */ /* 0x008fe400078e02ff */
[----:B------:R-:W-:Y:S02]  /*8b00*/  STS [R218+0x8400], R55 ;  /* 0x00840037da007388 */ /* 0x000fe40000000800 */
[----:B------:R-:W-:-:S02]  /*8b10*/  F2FP.BF16.F32.PACK_AB R48, R79, R48 ;  /* 0x000000304f30723e */ /* 0x000fc400000010ff */
[----:B------:R-:W-:Y:S04]  /*8b20*/  STS [R217+0x8000], R64 ;  /* 0x00800040d9007388 */ /* 0x000fe80000000800 */
[----:B------:R-:W-:Y:S04]  /*8b30*/  STS [R217+0x8400], R66 ;  /* 0x00840042d9007388 */ /* 0x000fe80000000800 */
[----:B------:R-:W-:Y:S04]  /*8b40*/  STS [R218+0x9000], R57 ;  /* 0x00900039da007388 */ /* 0x000fe80000000800 */
[----:B------:R2:W-:Y:S01]  /*8b50*/  STS [R218+0x9400], R59 ;  /* 0x0094003bda007388 */ /* 0x0005e20000000800 */
[----:B----4-:R-:W-:-:S03]  /*8b60*/  @P0 IADD3 R46, R239, R242, RZ ;  /* 0x000000f2ef2e0210 */ /* 0x010fc60007ffe0ff */
[----:B------:R3:W-:Y:S02]  /*8b70*/  STS [R217+0x9000], R60 ;  /* 0x0090003cd9007388 */ /* 0x0007e40000000800 */
[C---:B-1----:R-:W-:Y:S02]  /*8b80*/  @P0 IMAD R44, R46.reuse, R7, RZ ;  /* 0x000000072e2c0224 */ /* 0x042fe400078e02ff */
[----:B------:R3:W-:Y:S01]  /*8b90*/  STS [R217+0x9400], R62 ;  /* 0x0094003ed9007388 */ /* 0x0007e20000000800 */
[----:B------:R-:W-:-:S03]  /*8ba0*/  @P0 IMAD.WIDE.U32 R46, R46, R6, RZ ;  /* 0x000000062e2e0225 */ /* 0x000fc600078e00ff */
[----:B------:R3:W-:Y:S02]  /*8bb0*/  STS [R218+0xa000], R69 ;  /* 0x00a00045da007388 */ /* 0x0007e40000000800 */
[----:B------:R-:W-:Y:S02]  /*8bc0*/  @P0 IADD3 R44, R47, R44, RZ ;  /* 0x0000002c2f2c0210 */ /* 0x000fe40007ffe0ff */
[----:B------:R3:W-:Y:S04]  /*8bd0*/  STS [R218+0xa400], R71 ;  /* 0x00a40047da007388 */ /* 0x0007e80000000800 */
[----:B------:R3:W-:Y:S04]  /*8be0*/  STS [R217+0xa000], R80 ;  /* 0x00a00050d9007388 */ /* 0x0007e80000000800 */
[----:B------:R3:W-:Y:S01]  /*8bf0*/  STS [R217+0xa400], R82 ;  /* 0x00a40052d9007388 */ /* 0x0007e20000000800 */
[----:B--2---:R-:W-:-:S03]  /*8c00*/  @P0 IMAD.WIDE.U32 R58, R58, R4, RZ ;  /* 0x000000043a3a0225 */ /* 0x004fc600078e00ff */
[----:B------:R3:W-:Y:S02]  /*8c10*/  STS [R218+0xb000], R73 ;  /* 0x00b00049da007388 */ /* 0x0007e40000000800 */
[----:B------:R-:W-:Y:S02]  /*8c20*/  @P0 IADD3 R56, R59, R56, RZ ;  /* 0x000000383b380210 */ /* 0x000fe40007ffe0ff */
        /* <DEDUP_REMOVED lines=13> */
.L_x_1178:
        /* <DEDUP_REMOVED lines=12> */
.L_x_1179:
[----:B------:R-:W-:Y:S01]  /*8dc0*/  STS [R217+0xb000], R10 ;  /* 0x00b0000ad9007388 */ /* 0x000fe20000000800 */
[--C-:B------:R-:W-:Y:S01]  /*8dd0*/  SHF.R.S32.HI R65, RZ, 0x1f, R208.reuse ;  /* 0x0000001fff417819 */ /* 0x100fe200000114d0 */
[----:B------:R-:W-:Y:S01]  /*8de0*/  IMAD.MOV.U32 R64, RZ, RZ, R208 ;  /* 0x000000ffff407224 */ /* 0x000fe200078e00d0 */
[----:B------:R-:W-:Y:S01]  /*8df0*/  SHF.R.S32.HI R57, RZ, 0x1f, R227 ;  /* 0x0000001fff397819 */ /* 0x000fe200000114e3 */
[----:B------:R1:W-:Y:S01]  /*8e00*/  STS [R217+0xb400], R48 ;  /* 0x00b40030d9007388 */ /* 0x0003e20000000800 */
[----:B------:R-:W-:Y:S01]  /*8e10*/  IMAD R238, R215, -0x40, R238 ;  /* 0xffffffc0d7ee7824 */ /* 0x000fe200078e02ee */
[----:B------:R-:W-:Y:S01]  /*8e20*/  SHF.R.S32.HI R59, RZ, 0x1f, R210 ;  /* 0x0000001fff3b7819 */ /* 0x000fe200000114d2 */
[----:B------:R-:W-:Y:S01]  /*8e30*/  IMAD.WIDE.U32 R50, R227, R6, R64 ;  /* 0x00000006e3327225 */ /* 0x000fe200078e0040 */
[----:B------:R-:W-:Y:S01]  /*8e40*/  BAR.SYNC.DEFER_BLOCKING 0x0 ;  /* 0x0000000000007b1d */ /* 0x000fe20000010000 */
[----:B------:R-:W-:Y:S02]  /*8e50*/  SHF.R.S32.HI R61, RZ, 0x1f, R207 ;  /* 0x0000001fff3d7819 */ /* 0x000fe400000114cf */
[----:B------:R-:W-:-:S02]  /*8e60*/  ISETP.GE.AND P4, PT, R207, R238, PT ;  /* 0x000000eecf00720c */ /* 0x000fc40003f86270 */
[----:B------:R-:W-:Y:S01]  /*8e70*/  IADD3 R66, P0, R46, R50, RZ ;  /* 0x000000322e427210 */ /* 0x000fe20007f1e0ff */
[----:B------:R-:W-:Y:S01]  /*8e80*/  ULDC.64 UR6, c[0x0][0x468] ;  /* 0x00011a0000067ab9 */ /* 0x000fe20000000a00 */
[----:B------:R-:W-:Y:S01]  /*8e90*/  IADD3 R46, R207, 0x20, RZ ;  /* 0x00000020cf2e7810 */ /* 0x000fe20007ffe0ff */
[----:B------:R-:W-:Y:S03]  /*8ea0*/  BSSY B0, `(.L_x_1180) ;  /* 0x0000025000007945 */ /* 0x000fe60003800000 */
[----:B------:R-:W-:Y:S01]  /*8eb0*/  ISETP.GE.AND P3, PT, R46, R238, PT ;  /* 0x000000ee2e00720c */ /* 0x000fe20003f66270 */
[----:B-1----:R-:W-:Y:S01]  /*8ec0*/  IMAD R48, R57, R6, RZ ;  /* 0x0000000639307224 */ /* 0x002fe200078e02ff */
[----:B------:R1:W2:Y:S03]  /*8ed0*/  LDS.128 R40, [R216+0x13000] ;  /* 0x01300000d8287984 */ /* 0x0002a60000000c00 */
[----:B------:R-:W-:Y:S01]  /*8ee0*/  IMAD R45, R227, R7, R48 ;  /* 0x00000007e32d7224 */ /* 0x000fe200078e0230 */
[----:B------:R1:W4:Y:S04]  /*8ef0*/  LDS.128 R36, [R216+0x15000] ;  /* 0x01500000d8247984 */ /* 0x0003280000000c00 */
[----:B------:R-:W-:Y:S01]  /*8f00*/  IADD3.X R67, R44, R51, R45, P0, !PT ;  /* 0x000000332c437210 */ /* 0x000fe200007fe42d */
[----:B------:R-:W-:Y:S01]  /*8f10*/  IMAD R45, R59, UR6, RZ ;  /* 0x000000063b2d7c24 */ /* 0x000fe2000f8e02ff */
[----:B------:R1:W1:Y:S03]  /*8f20*/  LDS.128 R32, [R216+0x17000] ;  /* 0x01700000d8207984 */ /* 0x0002660000000c00 */
[C---:B------:R-:W-:Y:S01]  /*8f30*/  IMAD R45, R210.reuse, UR7, R45 ;  /* 0x00000007d22d7c24 */ /* 0x040fe2000f8e022d */
[----:B------:R1:W1:Y:S01]  /*8f40*/  LDS.128 R28, [R216+0x18000] ;  /* 0x01800000d81c7984 */ /* 0x0002620000000c00 */
[----:B------:R-:W-:-:S03]  /*8f50*/  IMAD.WIDE.U32 R66, R210, UR6, R66 ;  /* 0x00000006d2427c25 */ /* 0x000fc6000f8e0042 */
[----:B------:R1:W1:Y:S01]  /*8f60*/  LDS.128 R24, [R216+0x19000] ;  /* 0x01900000d8187984 */ /* 0x0002620000000c00 */
[----:B------:R-:W-:-:S03]  /*8f70*/  IMAD.IADD R63, R45, 0x1, R67 ;  /* 0x000000012d3f7824 */ /* 0x000fc600078e0243 */
        /* <DEDUP_REMOVED lines=8> */
[-C--:B---3--:R-:W-:Y:S01]  /*9000*/  IMAD R60, R61, R6.reuse, RZ ;  /* 0x000000063d3c7224 */ /* 0x088fe200078e02ff */
        /* <DEDUP_REMOVED lines=14> */
.L_x_1181:
[----:B------:R-:W-:Y:S05]  /*90f0*/  BSYNC B0 ;  /* 0x0000000000007941 */ /* 0x000fea0003800000 */
.L_x_1180:
[----:B------:R-:W-:Y:S04]  /*9100*/  BSSY B0, `(.L_x_1182) ;  /* 0x0000013000007945 */ /* 0x000fe80003800000 */
[----:B------:R-:W-:Y:S05]  /*9110*/  @P3 BRA `(.L_x_1183) ;  /* 0x0000000000443947 */ /* 0x000fea0003800000 */
[----:B--2---:R-:W-:Y:S01]  /*9120*/  IADD3 R45, P0, R207, 0x20, RZ ;  /* 0x00000020cf2d7810 */ /* 0x004fe20007f1e0ff */
[----:B---3--:R-:W-:Y:S01]  /*9130*/  IMAD.MOV.U32 R62, RZ, RZ, R66 ;  /* 0x000000ffff3e7224 */ /* 0x008fe200078e0042 */
        /* <DEDUP_REMOVED lines=13> */
[----:B----4-:R2:W-:Y:S04]  /*9210*/  @!P1 STG.E.128 desc[UR14][R6.64+0x80], R36 ;  /* 0x0000802406009986 */ /* 0x0105e8000c101d0e */
[----:B-1----:R2:W-:Y:S02]  /*9220*/  @!P0 STG.E.128 desc[UR14][R6.64+0x100], R32 ;  /* 0x0001002006008986 */ /* 0x0025e4000c101d0e */
.L_x_1183:
[----:B------:R-:W-:Y:S05]  /*9230*/  BSYNC B0 ;  /* 0x0000000000007941 */ /* 0x000fea0003800000 */
.L_x_1182:
[-C--:B------:R-:W-:Y:S01]  /*9240*/  IMAD.WIDE.U32 R64, R227, R4.reuse, R64 ;  /* 0x00000004e3407225 */ /* 0x080fe200078e0040 */
[----:B------:R-:W-:Y:S01]  /*9250*/  ULDC.64 UR6, c[0x0][0x470] ;  /* 0x00011c0000067ab9 */ /* 0x000fe20000000a00 */
[----:B------:R-:W-:Y:S02]  /*9260*/  BSSY B0, `(.L_x_1184) ;  /* 0x000001a000007945 */ /* 0x000fe40003800000 */
[----:B--2---:R-:W-:Y:S01]  /*9270*/  IMAD R6, R57, R4, RZ ;  /* 0x0000000439067224 */ /* 0x004fe200078e02ff */
[----:B-1----:R-:W-:Y:S01]  /*9280*/  IADD3 R32, P0, R58, R64, RZ ;  /* 0x000000403a207210 */ /* 0x002fe20007f1e0ff */
        /* <DEDUP_REMOVED lines=18> */
[----:B----4-:R-:W-:-:S04]  /*93b0*/  LEA R36, P4, R34, UR6, 0x1 ;  /* 0x0000000622247c11 */ /* 0x010fc8000f8808ff */
[----:B------:R-:W-:-:S05]  /*93c0*/  LEA.HI.X R37, R34, UR7, R6, 0x1, P4 ;  /* 0x0000000722257c11 */ /* 0x000fca000a0f0c06 */
[----:B------:R1:W-:Y:S04]  /*93d0*/  @!P2 STG.E.128 desc[UR14][R36.64], R28 ;  /* 0x0000001c2400a986 */ /* 0x0003e8000c101d0e */
[----:B------:R1:W-:Y:S04]  /*93e0*/  @!P1 STG.E.128 desc[UR14][R36.64+0x80], R20 ;  /* 0x0000801424009986 */ /* 0x0003e8000c101d0e */
[----:B------:R1:W-:Y:S02]  /*93f0*/  @!P0 STG.E.128 desc[UR14][R36.64+0x100], R12 ;  /* 0x0001000c24008986 */ /* 0x0003e4000c101d0e */
.L_x_1185:
[----:B------:R-:W-:Y:S05]  /*9400*/  BSYNC B0 ;  /* 0x0000000000007941 */ /* 0x000fea0003800000 */
.L_x_1184:
[----:B------:R-:W-:Y:S05]  /*9410*/  @P3 BRA `(.L_x_1154) ;  /* 0x0000000000483947 */ /* 0x000fea0003800000 */
[----:B------:R-:W-:Y:S01]  /*9420*/  IADD3 R6, P0, R207, 0x20, RZ ;  /* 0x00000020cf067810 */ /* 0x000fe20007f1e0ff */
[----:B-1----:R-:W-:Y:S01]  /*9430*/  IMAD.MOV.U32 R14, RZ, RZ, R32 ;  /* 0x000000ffff0e7224 */ /* 0x002fe200078e0020 */
        /* <DEDUP_REMOVED lines=14> */
[----:B------:R2:W-:Y:S04]  /*9520*/  @!P1 STG.E.128 desc[UR14][R4.64+0x80], R16 ;  /* 0x0000801004009986 */ /* 0x0005e8000c101d0e */
[----:B------:R2:W-:Y:S02]  /*9530*/  @!P0 STG.E.128 desc[UR14][R4.64+0x100], R8 ;  /* 0x0001000804008986 */ /* 0x0005e4000c101d0e */
.L_x_1154:
[----:B------:R-:W-:Y:S05]  /*9540*/  BSYNC B1 ;  /* 0x0000000000017941 */ /* 0x000fea0003800000 */
.L_x_1140:
[----:B--234-:R-:W2:Y:S02]  /*9550*/  LDC R4, c[0x0][0xc] ;  /* 0x00000300ff047b82 */ /* 0x01cea40000000800 */
[----:B--2---:R-:W-:-:S04]  /*9560*/  IADD3 R215, R4, R215, RZ ;  /* 0x000000d704d77210 */ /* 0x004fc80007ffe0ff */
[----:B------:R-:W-:-:S13]  /*9570*/  ISETP.GE.AND P0, PT, R215, UR12, PT ;  /* 0x0000000cd7007c0c */ /* 0x000fda000bf06270 */
[----:B------:R-:W-:Y:S05]  /*9580*/  @P0 BRA `(.L_x_1186) ;  /* 0x0000000000040947 */ /* 0x000fea0003800000 */
[----:B------:R-:W-:Y:S05]  /*9590*/  BRA `(.L_x_1187) ;  /* 0xffffff7000c87947 */ /* 0x000fea000383ffff */
.L_x_1186:
[----:B------:R-:W-:Y:S05]  /*95a0*/  EXIT ;  /* 0x000000000000794d */ /* 0x000fea0003800000 */
.L_x_1188:
        /* <DEDUP_REMOVED lines=13> */
.L_x_1612:


//--------------------- .text._ZN5flash44flash_bwd_dq_dk_dv_loop_seqk_parallel_kernelI23Flash_bwd_kernel_traitsILi192ELi64ELi64ELi8ELi4ELi2ELi2ELb0ELb0EN7cutlass10bfloat16_tE19Flash_kernel_traitsILi192ELi64ELi64ELi8ES3_EELb0ELb0ELb1ELb0ELb0ELb0ELb1EEEvNS_16Flash_bwd_paramsE --------------------------
	.section	.text._ZN5flash44flash_bwd_dq_dk_dv_loop_seqk_parallel_kernelI23Flash_bwd_kernel_traitsILi192ELi64ELi64ELi8ELi4ELi2ELi2ELb0ELb0EN7cutlass10bfloat16_tE19Flash_kernel_traitsILi192ELi64ELi64ELi8ES3_EELb0ELb0ELb1ELb0ELb0ELb0ELb1EEEvNS_16Flash_bwd_paramsE,"ax",@progbits
	.align	128
        .global         _ZN5flash44flash_bwd_dq_dk_dv_loop_seqk_parallel_kernelI23Flash_bwd_kernel_traitsILi192ELi64ELi64ELi8ELi4ELi2ELi2ELb0ELb0EN7cutlass10bfloat16_tE19Flash_kernel_traitsILi192ELi64ELi64ELi8ES3_EELb0ELb0ELb1ELb0ELb0ELb0ELb1EEEvNS_16Flash_bwd_paramsE
        .type           _ZN5flash44flash_bwd_dq_dk_dv_loop_seqk_parallel_kernelI23Flash_bwd_kernel_traitsILi192ELi64ELi64ELi8ELi4ELi2ELi2ELb0ELb0EN7cutlass10bfloat16_tE19Flash_kernel_traitsILi192ELi64ELi64ELi8ES3_EELb0ELb0ELb1ELb0ELb0ELb0ELb1EEEvNS_16Flash_bwd_paramsE,@function
        .size           _ZN5flash44flash_bwd_dq_dk_dv_loop_seqk_parallel_kernelI23Flash_bwd_kernel_traitsILi192ELi64ELi64ELi8ELi4ELi2ELi2ELb0ELb0EN7cutlass10bfloat16_tE19Flash_kernel_traitsILi192ELi64ELi64ELi8ES3_EELb0ELb0ELb1ELb0ELb0ELb0ELb1EEEvNS_16Flash_bwd_paramsE,(.L_x_1613 - _ZN5flash44flash_bwd_dq_dk_dv_loop_seqk_parallel_kernelI23Flash_bwd_kernel_traitsILi192ELi64ELi64ELi8ELi4ELi2ELi2ELb0ELb0EN7cutlass10bfloat16_tE19Flash_kernel_traitsILi192ELi64ELi64ELi8ES3_EELb0ELb0ELb1ELb0ELb0ELb0ELb1EEEvNS_16Flash_bwd_paramsE)
        .other          _ZN5flash44flash_bwd_dq_dk_dv_loop_seqk_parallel_kernelI23Flash_bwd_kernel_traitsILi192ELi64ELi64ELi8ELi4ELi2ELi2ELb0ELb0EN7cutlass10bfloat16_tE19Flash_kernel_traitsILi192ELi64ELi64ELi8ES3_EELb0ELb0ELb1ELb0ELb0ELb0ELb1EEEvNS_16Flash_bwd_paramsE,@"STO_CUDA_ENTRY STV_DEFAULT"
_ZN5flash44flash_bwd_dq_dk_dv_loop_seqk_parallel_kernelI23Flash_bwd_kernel_traitsILi192ELi64ELi64ELi8ELi4ELi2ELi2ELb0ELb0EN7cutlass10bfloat16_tE19Flash_kernel_traitsILi192ELi64ELi64ELi8ES3_EELb0ELb0ELb1ELb0ELb0ELb0ELb1EEEvNS_16Flash_bwd_paramsE:
.text._ZN5flash44flash_bwd_dq_dk_dv_loop_seqk_parallel_kernelI23Flash_bwd_kernel_traitsILi192ELi64ELi64ELi8ELi4ELi2ELi2ELb0ELb0EN7cutlass10bfloat16_tE19Flash_kernel_traitsILi192ELi64ELi64ELi8ES3_EELb0ELb0ELb1ELb0ELb0ELb0ELb1EEEvNS_16Flash_bwd_paramsE:
        /* <DEDUP_REMOVED lines=24> */
[CC--:B------:R-:W-:Y:S02]  /*0180*/  LEA.HI R8, R17.reuse, R4.reuse, RZ, 0x2 ;  /* 0x0000000411087211 */ /* 0x0c0fe400078f10ff */
[--C-:B------:R-:W-:Y:S02]  /*0190*/  SHF.R.S32.HI R0, RZ, 0x5, R10.reuse ;  /* 0x00000005ff007819 */ /* 0x100fe4000001140a */
[----:B------:R-:W-:Y:S02]  /*01a0*/  SHF.R.S32.HI R5, RZ, 0x1f, R10 ;  /* 0x0000001fff057819 */ /* 0x000fe4000001140a */
[----:B------:R-:W-:Y:S02]  /*01b0*/  LEA.HI R15, R17, R4, RZ, 0x3 ;  /* 0x00000004110f7211 */ /* 0x000fe400078f18ff */
[----:B------:R-:W-:-:S02]  /*01c0*/  LEA.HI R5, R5, R0, RZ, 0x2 ;  /* 0x0000000005057211 */ /* 0x000fc400078f10ff */
[----:B------:R-:W-:Y:S02]  /*01d0*/  LEA.HI R3, R10, R0, RZ, 0x1 ;  /* 0x000000000a037211 */ /* 0x000fe400078f08ff */
[--C-:B------:R-:W-:Y:S02]  /*01e0*/  SHF.R.S32.HI R7, RZ, 0x2, R8.reuse ;  /* 0x00000002ff077819 */ /* 0x100fe40000011408 */
[----:B------:R-:W-:Y:S02]  /*01f0*/  SHF.R.S32.HI R6, RZ, 0x1f, R8 ;  /* 0x0000001fff067819 */ /* 0x000fe40000011408 */
[----:B------:R-:W-:Y:S02]  /*0200*/  SHF.R.S32.HI R207, RZ, 0x3, R15 ;  /* 0x00000003ffcf7819 */ /* 0x000fe4000001140f */
[----:B------:R-:W-:Y:S02]  /*0210*/  LOP3.LUT R11, R15, 0xfffffff8, RZ, 0xc0, !PT ;  /* 0xfffffff80f0b7812 */ /* 0x000fe400078ec0ff */
[----:B------:R-:W-:Y:S01]  /*0220*/  LEA.HI R19, R17, R4, RZ, 0x4 ;  /* 0x0000000411137211 */ /* 0x000fe200078f20ff */
[----:B------:R-:W-:Y:S01]  /*0230*/  IMAD.SHL.U32 R9, R207, 0x40, RZ ;  /* 0x00000040cf097824 */ /* 0x000fe200078e00ff */
[----:B------:R-:W-:Y:S01]  /*0240*/  LOP3.LUT R5, R5, 0xfffffffc, RZ, 0xc0, !PT ;  /* 0xfffffffc05057812 */ /* 0x000fe200078ec0ff */
[----:B------:R-:W-:Y:S01]  /*0250*/  IMAD.IADD R194, R4, 0x1, -R11 ;  /* 0x0000000104c27824 */ /* 0x000fe200078e0a0b */
[----:B------:R-:W-:-:S02]  /*0260*/  LOP3.LUT R3, R3, 0xfffffffe, RZ, 0xc0, !PT ;  /* 0xfffffffe03037812 */ /* 0x000fc400078ec0ff */
[----:B------:R-:W-:Y:S01]  /*0270*/  LEA.HI R6, R6, R7, RZ, 0x3 ;  /* 0x0000000706067211 */ /* 0x000fe200078f18ff */
[C---:B------:R-:W-:Y:S01]  /*0280*/  IMAD.IADD R5, R0.reuse, 0x1, -R5 ;  /* 0x0000000100057824 */ /* 0x040fe200078e0a05 */
[----:B------:R-:W-:Y:S01]  /*0290*/  SHF.R.S32.HI R2, RZ, 0x4, R19 ;  /* 0x00000004ff027819 */ /* 0x000fe20000011413 */
[----:B------:R-:W-:Y:S01]  /*02a0*/  IMAD.IADD R3, R0, 0x1, -R3 ;  /* 0x0000000100037824 */ /* 0x000fe200078e0a03 */
[----:B------:R-:W-:Y:S01]  /*02b0*/  LOP3.LUT R6, R6, 0xfffffff8, RZ, 0xc0, !PT ;  /* 0xfffffff806067812 */ /* 0x000fe200078ec0ff */
[C---:B------:R-:W-:Y:S01]  /*02c0*/  IMAD.SHL.U32 R208, R194.reuse, 0x8, RZ ;  /* 0x00000008c2d07824 */ /* 0x040fe200078e00ff */
[----:B------:R-:W-:Y:S02]  /*02d0*/  LEA.HI R0, R19, R2, RZ, 0x1 ;  /* 0x0000000213007211 */ /* 0x000fe400078f08ff */
[----:B------:R-:W-:Y:S01]  /*02e0*/  LOP3.LUT R9, R9, 0x1c0, RZ, 0xc0, !PT ;  /* 0x000001c009097812 */ /* 0x000fe200078ec0ff */
[----:B------:R-:W-:Y:S01]  /*02f0*/  IMAD.IADD R6, R7, 0x1, -R6 ;  /* 0x0000000107067824 */ /* 0x000fe200078e0a06 */
[----:B------:R-:W-:Y:S01]  /*0300*/  LOP3.LUT P4, RZ, R194, 0x4, RZ, 0xc0, !PT ;  /* 0x00000004c2ff7812 */ /* 0x000fe2000788c0ff */
[----:B------:R-:W-:Y:S01]  /*0310*/  VIADD R213, R208, 0x40 ;  /* 0x00000040d0d57836 */ /* 0x000fe20000000000 */
[C---:B------:R-:W-:Y:S01]  /*0320*/  LOP3.LUT P3, RZ, R194.reuse, 0x2, RZ, 0xc0, !PT ;  /* 0x00000002c2ff7812 */ /* 0x040fe2000786c0ff */
[----:B------:R-:W-:Y:S01]  /*0330*/  IMAD.SHL.U32 R194, R194, 0x40, RZ ;  /* 0x00000040c2c27824 */ /* 0x000fe200078e00ff */
[----:B------:R-:W-:Y:S01]  /*0340*/  LOP3.LUT R0, R0, 0xfffffffe, RZ, 0xc0, !PT ;  /* 0xfffffffe00007812 */ /* 0x000fe200078ec0ff */
[----:B------:R-:W-:Y:S01]  /*0350*/  VIADD R212, R208, 0x80 ;  /* 0x00000080d0d47836 */ /* 0x000fe20000000000 */
[----:B------:R-:W-:-:S02]  /*0360*/  LOP3.LUT R7, R9, 0x38, R208, 0xf8, !PT ;  /* 0x0000003809077812 */ /* 0x000fc400078ef8d0 */
[----:B------:R-:W-:Y:S01]  /*0370*/  SHF.R.U32.HI R206, RZ, 0x3, R9 ;  /* 0x00000003ffce7819 */ /* 0x000fe20000011609 */
[----:B------:R-:W-:Y:S01]  /*0380*/  IMAD.SHL.U32 R9, R3, 0x10, RZ ;  /* 0x0000001003097824 */ /* 0x000fe200078e00ff */
[----:B------:R-:W-:Y:S01]  /*0390*/  LOP3.LUT R19, R19, 0xfffffff0, RZ, 0xc0, !PT ;  /* 0xfffffff013137812 */ /* 0x000fe200078ec0ff */
[----:B------:R-:W-:Y:S01]  /*03a0*/  IMAD.IADD R0, R2, 0x1, -R0 ;  /* 0x0000000102007824 */ /* 0x000fe200078e0a00 */
[----:B------:R-:W-:Y:S02]  /*03b0*/  LOP3.LUT R194, R194, 0x1c0, RZ, 0xc0, !PT ;  /* 0x000001c0c2c27812 */ /* 0x000fe400078ec0ff */
[----:B------:R-:W-:Y:S01]  /*03c0*/  LOP3.LUT R206, R7, R206, RZ, 0x3c, !PT ;  /* 0x000000ce07ce7212 */ /* 0x000fe200078e3cff */
[----:B------:R-:W-:Y:S01]  /*03d0*/  IMAD.IADD R19, R4, 0x1, -R19 ;  /* 0x0000000104137824 */ /* 0x000fe200078e0a13 */
[----:B------:R-:W-:Y:S02]  /*03e0*/  LEA.HI R7, R17, R4, RZ, 0x7 ;  /* 0x0000000411077211 */ /* 0x000fe400078f38ff */
[----:B------:R-:W-:Y:S01]  /*03f0*/  LOP3.LUT R12, R194, 0x10, R9, 0xf8, !PT ;  /* 0x00000010c20c7812 */ /* 0x000fe200078ef809 */
[----:B------:R-:W-:Y:S01]  /*0400*/  IMAD.SHL.U32 R9, R0, 0x200, RZ ;  /* 0x0000020000097824 */ /* 0x000fe200078e00ff */
[----:B------:R-:W-:-:S02]  /*0410*/  LOP3.LUT R13, R194, 0x8, R15, 0xf8, !PT ;  /* 0x00000008c20d7812 */ /* 0x000fc400078ef80f */
[----:B------:R-:W-:Y:S02]  /*0420*/  SHF.R.S32.HI R7, RZ, 0x7, R7 ;  /* 0x00000007ff077819 */ /* 0x000fe40000011407 */
[----:B------:R-:W-:Y:S02]  /*0430*/  SHF.R.U32.HI R194, RZ, 0x3, R194 ;  /* 0x00000003ffc27819 */ /* 0x000fe400000116c2 */
[----:B------:R-:W-:Y:S02]  /*0440*/  LOP3.LUT R12, R12, 0x8, R15, 0xf8, !PT ;  /* 0x000000080c0c7812 */ /* 0x000fe400078ef80f */
[----:B------:R-:W-:Y:S02]  /*0450*/  SHF.R.S32.HI R2, RZ, 0x1f, R19 ;  /* 0x0000001fff027819 */ /* 0x000fe40000011413 */
[----:B------:R-:W-:Y:S02]  /*0460*/  LOP3.LUT R11, R6, 0x1, RZ, 0xc0, !PT ;  /* 0x00000001060b7812 */ /* 0x000fe400078ec0ff */
[----:B------:R-:W-:-:S02]  /*0470*/  LEA.HI R17, R17, R4, RZ, 0x6 ;  /* 0x0000000411117211 */ /* 0x000fc400078f30ff */
[----:B------:R-:W-:Y:S01]  /*0480*/  LOP3.LUT R198, R13, R194, RZ, 0x3c, !PT ;  /* 0x000000c20dc67212 */ /* 0x000fe200078e3cff */
[----:B------:R-:W-:Y:S01]  /*0490*/  IMAD R13, R7, 0x800, R9 ;  /* 0x00000800070d7824 */ /* 0x000fe200078e0209 */
[----:B------:R-:W-:Y:S01]  /*04a0*/  LOP3.LUT R194, R9, R12, R194, 0xf6, !PT ;  /* 0x0000000c09c27212 */ /* 0x000fe200078ef6c2 */
[----:B------:R-:W-:Y:S01]  /*04b0*/  IMAD.SHL.U32 R7, R7, 0x20, RZ ;  /* 0x0000002007077824 */ /* 0x000fe200078e00ff */
[----:B------:R-:W-:Y:S01]  /*04c0*/  LEA.HI R2, R2, R19, RZ, 0x3 ;  /* 0x0000001302027211 */ /* 0x000fe200078f18ff */
[----:B------:R-:W-:Y:S01]  /*04d0*/  IMAD.IADD R198, R13, 0x1, R198 ;  /* 0x000000010dc67824 */ /* 0x000fe200078e02c6 */
[----:B------:R-:W-:Y:S02]  /*04e0*/  ISETP.NE.U32.AND P0, PT, R11, 0x1, PT ;  /* 0x000000010b00780c */ /* 0x000fe40003f05070 */
[----:B------:R-:W-:Y:S01]  /*04f0*/  LOP3.LUT R9, R8, 0x7ffffffc, RZ, 0xc0, !PT ;  /* 0x7ffffffc08097812 */ /* 0x000fe200078ec0ff */
[----:B------:R-:W-:Y:S01]  /*0500*/  IMAD.SHL.U32 R8, R6, 0x40, RZ ;  /* 0x0000004006087824 */ /* 0x000fe200078e00ff */
[----:B------:R-:W-:Y:S01]  /*0510*/  SHF.R.S32.HI R17, RZ, 0x6, R17 ;  /* 0x00000006ff117819 */ /* 0x000fe20000011411 */
[----:B------:R-:W-:Y:S01]  /*0520*/  IMAD.SHL.U32 R198, R198, 0x2, RZ ;  /* 0x00000002c6c67824 */ /* 0x000fe200078e00ff */
[----:B------:R-:W-:-:S02]  /*0530*/  LOP3.LUT R205, R10, 0xffffffe0, RZ, 0xc0, !PT ;  /* 0xffffffe00acd7812 */ /* 0x000fc400078ec0ff */
[----:B------:R-:W-:Y:S01]  /*0540*/  LOP3.LUT R204, R2, 0xfffffff8, RZ, 0xc0, !PT ;  /* 0xfffffff802cc7812 */ /* 0x000fe200078ec0ff */
[----:B------:R-:W-:Y:S01]  /*0550*/  IMAD.SHL.U32 R217, R17, 0x8, RZ ;  /* 0x0000000811d97824 */ /* 0x000fe200078e00ff */
[----:B------:R-:W-:Y:S01]  /*0560*/  R2P PR, R6, 0x6 ;  /* 0x0000000606007804 */ /* 0x000fe20000000000 */
[----:B------:R-:W-:Y:S01]  /*0570*/  IMAD.IADD R6, R4, 0x1, -R9 ;  /* 0x0000000104067824 */ /* 0x000fe200078e0a09 */
[----:B------:R-:W-:Y:S01]  /*0580*/  LOP3.LUT R8, R8, 0x1c0, RZ, 0xc0, !PT ;  /* 0x000001c008087812 */ /* 0x000fe200078ec0ff */
[----:B------:R-:W-:Y:S01]  /*0590*/  IMAD.IADD R205, R4, 0x1, -R205 ;  /* 0x0000000104cd7824 */ /* 0x000fe200078e0acd */
[----:B------:R-:W-:Y:S01]  /*05a0*/  LOP3.LUT R217, R217, 0x18, RZ, 0xc0, !PT ;  /* 0x00000018d9d97812 */ /* 0x000fe200078ec0ff */
[----:B------:R-:W-:Y:S01]  /*05b0*/  IMAD.IADD R204, R19, 0x1, -R204 ;  /* 0x0000000113cc7824 */ /* 0x000fe200078e0acc */
[----:B------:R-:W-:Y:S01]  /*05c0*/  SHF.R.U32.HI R218, RZ, 0x3, R8 ;  /* 0x00000003ffda7819 */ /* 0x000fe20000011608 */
[----:B------:R-:W-:Y:S01]  /*05d0*/  IMAD.SHL.U32 R4, R6, 0x2, RZ ;  /* 0x0000000206047824 */ /* 0x000fe200078e00ff */
[----:B------:R-:W-:Y:S01]  /*05e0*/  LOP3.LUT R202, R7, 0x6, R202, 0xf8, !PT ;  /* 0x0000000607ca7812 */ /* 0x000fe200078ef8ca */
[----:B------:R-:W-:Y:S01]  /*05f0*/  IMAD.SHL.U32 R6, R0, 0x20, RZ ;  /* 0x0000002000067824 */ /* 0x000fe200078e00ff */
[----:B------:R-:W-:Y:S01]  /*0600*/  LOP3.LUT R7, R8, 0x20, R7, 0xf8, !PT ;  /* 0x0000002008077812 */ /* 0x000fe200078ef807 */
[----:B------:R-:W-:Y:S01]  /*0610*/  IMAD.SHL.U32 R199, R204, 0x40, RZ ;  /* 0x00000040ccc77824 */ /* 0x000fe200078e00ff */
[----:B------:R-:W-:Y:S01]  /*0620*/  SHF.R.S32.HI R10, RZ, 0x1f, R205 ;  /* 0x0000001fff0a7819 */ /* 0x000fe200000114cd */
[----:B------:R-:W-:Y:S01]  /*0630*/  VIADD R196, R198, UR6 ;  /* 0x00000006c6c47c36 */ /* 0x000fe20008000000 */
[----:B------:R-:W-:Y:S01]  /*0640*/  LOP3.LUT R6, R217, 0x20, R6, 0xf8, !PT ;  /* 0x00000020d9067812 */ /* 0x000fe200078ef806 */
[----:B------:R-:W-:Y:S01]  /*0650*/  IMAD R206, R17, 0x200, R206 ;  /* 0x0000020011ce7824 */ /* 0x000fe200078e02ce */
[----:B------:R-:W-:Y:S01]  /*0660*/  LOP3.LUT R217, R218, R8, R217, 0x1e, !PT ;  /* 0x00000008dad97212 */ /* 0x000fe200078e1ed9 */
[----:B------:R-:W-:Y:S01]  /*0670*/  IMAD.SHL.U32 R8, R0, 0x8, RZ ;  /* 0x0000000800087824 */ /* 0x000fe200078e00ff */
[----:B------:R-:W-:Y:S01]  /*0680*/  LOP3.LUT R218, R7, R218, RZ, 0x3c, !PT ;  /* 0x000000da07da7212 */ /* 0x000fe200078e3cff */
[--C-:B------:R-:W-:Y:S01]  /*0690*/  IMAD R7, R5, 0x400, R4.reuse ;  /* 0x0000040005077824 */ /* 0x100fe200078e0204 */
[----:B------:R-:W-:Y:S01]  /*06a0*/  LOP3.LUT R199, R199, 0x1c0, RZ, 0xc0, !PT ;  /* 0x000001c0c7c77812 */ /* 0x000fe200078ec0ff */
[----:B------:R-:W-:Y:S01]  /*06b0*/  IMAD R4, R3, 0x400, R4 ;  /* 0x0000040003047824 */ /* 0x000fe200078e0204 */
[----:B------:R-:W-:Y:S01]  /*06c0*/  LEA.HI R0, R10, R205, RZ, 0x2 ;  /* 0x000000cd0a007211 */ /* 0x000fe200078f10ff */
[----:B------:R-:W-:Y:S01]  /*06d0*/  IMAD.IADD R218, R7, 0x1, R218 ;  /* 0x0000000107da7824 */ /* 0x000fe200078e02da */
[----:B------:R-:W-:Y:S01]  /*06e0*/  SHF.R.U32.HI R193, RZ, 0x3, R199 ;  /* 0x00000003ffc17819 */ /* 0x000fe200000116c7 */
[----:B------:R-:W-:Y:S01]  /*06f0*/  IMAD.SHL.U32 R7, R2, 0x40, RZ ;  /* 0x0000004002077824 */ /* 0x000fe200078e00ff */
[----:B------:R-:W-:Y:S01]  /*0700*/  LOP3.LUT R2, R199, 0x8, R8, 0xf8, !PT ;  /* 0x00000008c7027812 */ /* 0x000fe200078ef808 */
[----:B------:R-:W-:Y:S01]  /*0710*/  IMAD.IADD R217, R4, 0x1, R217 ;  /* 0x0000000104d97824 */ /* 0x000fe200078e02d9 */
[----:B------:R-:W-:-:S02]  /*0720*/  LOP3.LUT R199, R193, R6, R199, 0x1e, !PT ;  /* 0x00000006c1c77212 */ /* 0x000fc400078e1ec7 */
[----:B------:R-:W-:Y:S02]  /*0730*/  SHF.R.S32.HI R6, RZ, 0x2, R0 ;  /* 0x00000002ff067819 */ /* 0x000fe40000011400 */
[----:B------:R-:W-:Y:S02]  /*0740*/  LOP3.LUT R0, R7, 0xfffffe00, RZ, 0xc0, !PT ;  /* 0xfffffe0007007812 */ /* 0x000fe400078ec0ff */
[----:B------:R-:W-:Y:S01]  /*0750*/  LOP3.LUT R193, R2, R193, RZ, 0x3c, !PT ;  /* 0x000000c102c17212 */ /* 0x000fe200078e3cff */
[----:B------:R-:W-:Y:S01]  /*0760*/  IMAD R203, R5, 0x10, R6 ;  /* 0x0000001005cb7824 */ /* 0x000fe200078e0206 */
[----:B------:R-:W-:Y:S01]  /*0770*/  LEA R218, R218, UR5, 0x1 ;  /* 0x00000005dada7c11 */ /* 0x000fe2000f8e08ff */
[--C-:B------:R-:W-:Y:S01]  /*0780*/  IMAD R2, R3, 0x400, R0.reuse ;  /* 0x0000040003027824 */ /* 0x100fe200078e0200 */
[----:B------:R-:W-:Y:S01]  /*0790*/  SEL R197, R197, 0xffffffe0, !P3 ;  /* 0xffffffe0c5c57807 */ /* 0x000fe20005800000 */
[----:B------:R-:W-:Y:S01]  /*07a0*/  IMAD R200, R5, 0x400, R0 ;  /* 0x0000040005c87824 */ /* 0x000fe200078e0200 */
[----:B------:R-:W-:Y:S01]  /*07b0*/  SEL R195, R195, 0xffffffc0, !P4 ;  /* 0xffffffc0c3c37807 */ /* 0x000fe20006000000 */
[----:B------:R-:W-:Y:S01]  /*07c0*/  IMAD.MOV.U32 R3, RZ, RZ, -0x10 ;  /* 0xfffffff0ff037424 */ /* 0x000fe200078e00ff */
[----:B------:R-:W-:Y:S01]  /*07d0*/  LEA R194, R194, UR5, 0x1 ;  /* 0x00000005c2c27c11 */ /* 0x000fe2000f8e08ff */
[----:B------:R-:W-:Y:S01]  /*07e0*/  IMAD.IADD R200, R200, 0x1, R193 ;  /* 0x00000001c8c87824 */ /* 0x000fe200078e02c1 */
[----:B------:R-:W-:Y:S01]  /*07f0*/  LEA R217, R217, UR6, 0x1 ;  /* 0x00000006d9d97c11 */ /* 0x000fe2000f8e08ff */
[----:B------:R-:W-:Y:S01]  /*0800*/  IMAD.IADD R193, R193, 0x1, R2 ;  /* 0x00000001c1c17824 */ /* 0x000fe200078e0202 */
[----:B------:R-:W-:Y:S01]  /*0810*/  SEL R3, R3, 0x10, !P0 ;  /* 0x0000001003037807 */ /* 0x000fe20004000000 */
[----:B------:R-:W-:Y:S01]  /*0820*/  VIADD R220, R218, 0x20 ;  /* 0x00000020dadc7836 */ /* 0x000fe20000000000 */
[----:B------:R-:W-:Y:S01]  /*0830*/  SHF.R.S32.HI R214, RZ, 0x1f, R203 ;  /* 0x0000001fffd67819 */ /* 0x000fe200000114cb */
[----:B------:R-:W-:Y:S01]  /*0840*/  IMAD.IADD R197, R196, 0x1, R197 ;  /* 0x00000001c4c57824 */ /* 0x000fe200078e02c5 */
[----:B------:R-:W-:Y:S01]  /*0850*/  LOP3.LUT R199, R199, R0, RZ, 0xfc, !PT ;  /* 0x00000000c7c77212 */ /* 0x000fe200078efcff */
[----:B------:R-:W-:Y:S01]  /*0860*/  @P1 VIADD R220, R218, 0xffffffe0 ;  /* 0xffffffe0dadc1836 */ /* 0x000fe20000000000 */
[----:B------:R-:W-:Y:S01]  /*0870*/  LEA R216, R206, UR5, 0x1 ;  /* 0x00000005ced87c11 */ /* 0x000fe2000f8e08ff */
[----:B------:R-:W-:Y:S01]  /*0880*/  IMAD.IADD R196, R196, 0x1, R195 ;  /* 0x00000001c4c47824 */ /* 0x000fe200078e02c3 */
[----:B------:R-:W-:Y:S01]  /*0890*/  SHF.L.U64.HI R214, R203, 0x2, R214 ;  /* 0x00000002cbd67819 */ /* 0x000fe200000102d6 */
[----:B------:R-:W-:Y:S01]  /*08a0*/  IMAD.IADD R0, R195, 0x1, R194 ;  /* 0x00000001c3007824 */ /* 0x000fe200078e02c2 */
[----:B------:R-:W-:Y:S01]  /*08b0*/  LEA R193, R193, UR4, 0x1 ;  /* 0x00000004c1c17c11 */ /* 0x000fe2000f8e08ff */
[----:B------:R-:W-:-:S02]  /*08c0*/  VIADD R219, R217, 0x40 ;  /* 0x00000040d9db7836 */ /* 0x000fc40000000000 */
[----:B------:R-:W-:Y:S02]  /*08d0*/  IMAD.IADD R195, R197, 0x1, R195 ;  /* 0x00000001c5c37824 */ /* 0x000fe400078e02c3 */
[----:B------:R-:W-:Y:S02]  /*08e0*/  IMAD.IADD R221, R218, 0x1, R3 ;  /* 0x00000001dadd7824 */ /* 0x000fe400078e0203 */
[----:B------:R-:W-:Y:S02]  /*08f0*/  @P2 VIADD R219, R217, 0xffffffc0 ;  /* 0xffffffc0d9db2836 */ /* 0x000fe40000000000 */
[----:B---34-:R-:W-:-:S07]  /*0900*/  IMAD.IADD R226, R3, 0x1, R220 ;  /* 0x0000000103e27824 */ /* 0x018fce00078e02dc */
.L_x_1237:
        /* <DEDUP_REMOVED lines=47> */
.L_x_1189:
[----:B------:R-:W-:Y:S01]  /*0c00*/  IMAD.SHL.U32 R225, R215, 0x40, RZ ;  /* 0x00000040d7e17824 */ /* 0x000fe200078e00ff */
[----:B-----5:R-:W-:-:S04]  /*0c10*/  @!P2 IADD3 R238, R6, R2, -R239 ;  /* 0x0000000206eea210 */ /* 0x020fc80007ffe8ef */
[----:B------:R-:W-:-:S13]  /*0c20*/  ISETP.GT.AND P0, PT, R238, R225, PT ;  /* 0x000000e1ee00720c */ /* 0x000fda0003f04270 */
[----:B------:R-:W-:Y:S05]  /*0c30*/  @!P0 BRA `(.L_x_1190) ;  /* 0x0000008000c88947 */ /* 0x000fea0003800000 */
[----:B--2---:R-:W2:Y:S01]  /*0c40*/  LDC R9, c[0x0][0x278] ;  /* 0x00009e00ff097b82 */ /* 0x004ea20000000800 */
[----:B------:R-:W-:Y:S01]  /*0c50*/  IABS R6, R210 ;  /* 0x000000d200067213 */ /* 0x000fe20000000000 */
[----:B-1----:R-:W-:Y:S01]  /*0c60*/  VIADD R11, R240, 0x3f ;  /* 0x0000003ff00b7836 */ /* 0x002fe20000000000 */
[----:B------:R-:W-:Y:S01]  /*0c70*/  ISETP.NE.AND P0, PT, R242, -0x1, PT ;  /* 0xfffffffff200780c */ /* 0x000fe20003f05270 */
[----:B------:R-:W1:Y:S01]  /*0c80*/  S2R R17, SR_CTAID.X ;  /* 0x0000000000117919 */ /* 0x000e620000002500 */
[----:B------:R-:W-:Y:S02]  /*0c90*/  ISETP.NE.AND P1, PT, R22, -0x1, PT ;  /* 0xffffffff1600780c */ /* 0x000fe40003f25270 */
[----:B------:R-:W-:Y:S01]  /*0ca0*/  SHF.R.S32.HI R12, RZ, 0x1f, R11 ;  /* 0x0000001fff0c7819 */ /* 0x000fe2000001140b */
[----:B------:R-:W3:Y:S01]  /*0cb0*/  LDC R7, c[0x0][0x394] ;  /* 0x0000e500ff077b82 */ /* 0x000ee20000000800 */
[----:B------:R-:W-:Y:S02]  /*0cc0*/  SHF.L.U64.HI R38, R211, 0x7, R15 ;  /* 0x00000007d3267819 */ /* 0x000fe4000001020f */
[----:B------:R-:W-:-:S02]  /*0cd0*/  LEA.HI R12, R12, R11, RZ, 0x6 ;  /* 0x0000000b0c0c7211 */ /* 0x000fc400078f30ff */
[----:B------:R-:W-:Y:S02]  /*0ce0*/  SEL R38, R38, RZ, P5 ;  /* 0x000000ff26267207 */ /* 0x000fe40002800000 */
[----:B------:R-:W-:Y:S01]  /*0cf0*/  SHF.R.S32.HI R12, RZ, 0x6, R12 ;  /* 0x00000006ff0c7819 */ /* 0x000fe2000001140c */
[----:B------:R-:W4:Y:S01]  /*0d00*/  LDC.64 R4, c[0x0][0x228] ;  /* 0x00008a00ff047b82 */ /* 0x000f220000000a00 */
[----:B------:R-:W-:Y:S01]  /*0d10*/  @P0 IMAD.IADD R32, R239, 0x1, R242 ;  /* 0x00000001ef200824 */ /* 0x000fe200078e02f2 */
[----:B--2---:R-:W-:-:S06]  /*0d20*/  IABS R8, R9 ;  /* 0x0000000900087213 */ /* 0x004fcc0000000000 */
[----:B------:R-:W2:Y:S01]  /*0d30*/  LDC R30, c[0x0][0x2d4] ;  /* 0x0000b500ff1e7b82 */ /* 0x000ea20000000800 */
[----:B------:R-:W5:Y:S07]  /*0d40*/  I2F.RP R10, R8 ;  /* 0x00000008000a7306 */ /* 0x000f6e0000209400 */
[----:B------:R-:W1:Y:S01]  /*0d50*/  LDC R24, c[0x0][0x2dc] ;  /* 0x0000b700ff187b82 */ /* 0x000e620000000800 */
[----:B----4-:R-:W-:-:S07]  /*0d60*/  IMAD.WIDE.U32 R18, R211, R4, RZ ;  /* 0x00000004d3127225 */ /* 0x010fce00078e00ff */
[----:B------:R-:W1:Y:S01]  /*0d70*/  LDC R21, c[0x0][0x270] ;  /* 0x00009c00ff157b82 */ /* 0x000e620000000800 */
[----:B-----5:R-:W4:Y:S01]  /*0d80*/  MUFU.RCP R2, R10 ;  /* 0x0000000a00027308 */ /* 0x020f220000001000 */
[----:B--2---:R-:W-:Y:S01]  /*0d90*/  SHF.R.S32.HI R16, RZ, 0x1f, R30 ;  /* 0x0000001fff107819 */ /* 0x004fe2000001141e */
[----:B------:R-:W-:-:S05]  /*0da0*/  IMAD.WIDE.U32 R28, R211, R30, RZ ;  /* 0x0000001ed31c7225 */ /* 0x000fca00078e00ff */
[----:B------:R-:W2:Y:S01]  /*0db0*/  LDC R20, c[0x0][0x2c4] ;  /* 0x0000b100ff147b82 */ /* 0x000ea20000000800 */
[----:B----4-:R-:W-:Y:S01]  /*0dc0*/  IADD3 R2, R2, 0xffffffe, RZ ;  /* 0x0ffffffe02027810 */ /* 0x010fe20007ffe0ff */
[----:B------:R-:W-:-:S06]  /*0dd0*/  IMAD R10, R15, R4, RZ ;  /* 0x000000040f0a7224 */ /* 0x000fcc00078e02ff */
[----:B------:R-:W4:Y:S01]  /*0de0*/  LDC.U8 R4, c[0x0][0x3d8] ;  /* 0x0000f600ff047b82 */ /* 0x000f220000000000 */
[----:B------:R5:W3:Y:S01]  /*0df0*/  F2I.FTZ.U32.TRUNC.NTZ R3, R2 ;  /* 0x0000000200037305 */ /* 0x000ae2000021f000 */
[----:B------:R-:W-:Y:S02]  /*0e00*/  IMAD R5, R211, R5, R10 ;  /* 0x00000005d3057224 */ /* 0x000fe400078e020a */
[----:B-1----:R-:W-:-:S03]  /*0e10*/  IMAD.WIDE R40, R24, R21, RZ ;  /* 0x0000001518287225 */ /* 0x002fc600078e02ff */
[----:B------:R-:W-:Y:S01]  /*0e20*/  IADD3 R19, R19, R5, RZ ;  /* 0x0000000513137210 */ /* 0x000fe20007ffe0ff */
[----:B------:R-:W-:Y:S02]  /*0e30*/  IMAD R5, R16, R211, RZ ;  /* 0x000000d310057224 */ /* 0x000fe400078e02ff */
[----:B------:R-:W-:Y:S02]  /*0e40*/  IMAD R23, R41, R28, RZ ;  /* 0x0000001c29177224 */ /* 0x000fe400078e02ff */
[----:B------:R-:W-:Y:S02]  /*0e50*/  IMAD R5, R15, R30, R5 ;  /* 0x0000001e0f057224 */ /* 0x000fe400078e0205 */
[----:B------:R-:W-:Y:S01]  /*0e60*/  IMAD.WIDE.U32 R26, R40, R22, RZ ;  /* 0x00000016281a7225 */ /* 0x000fe200078e00ff */
[----:B-----5:R-:W-:-:S03]  /*0e70*/  MOV R2, RZ ;  /* 0x000000ff00027202 */ /* 0x020fc60000000f00 */
[----:B---3--:R-:W-:Y:S01]  /*0e80*/  IMAD.MOV R13, RZ, RZ, -R3 ;  /* 0x000000ffff0d7224 */ /* 0x008fe200078e0a03 */
[----:B------:R-:W-:Y:S01]  /*0e90*/  IADD3 R5, R29, R5, RZ ;  /* 0x000000051d057210 */ /* 0x000fe20007ffe0ff */
[----:B------:R-:W-:-:S04]  /*0ea0*/  IMAD.WIDE.U32 R28, R40, R28, RZ ;  /* 0x0000001c281c7225 */ /* 0x000fc800078e00ff */
[----:B------:R-:W-:Y:S01]  /*0eb0*/  IMAD R13, R13, R8, RZ ;  /* 0x000000080d0d7224 */ /* 0x000fe200078e02ff */
[----:B----4-:R-:W-:Y:S01]  /*0ec0*/  ISETP.NE.AND P2, PT, R4, RZ, PT ;  /* 0x000000ff0400720c */ /* 0x010fe20003f45270 */
[----:B------:R-:W-:Y:S01]  /*0ed0*/  IMAD R23, R40, R5, R23 ;  /* 0x0000000528177224 */ /* 0x000fe200078e0217 */
[----:B------:R-:W-:Y:S01]  /*0ee0*/  SEL R26, R28, R26, !P1 ;  /* 0x0000001a1c1a7207 */ /* 0x000fe20004800000 */
[----:B------:R-:W-:Y:S02]  /*0ef0*/  IMAD.HI.U32 R13, R3, R13, R2 ;  /* 0x0000000d030d7227 */ /* 0x000fe400078e0002 */
[----:B------:R-:W1:Y:S02]  /*0f00*/  LDC.64 R2, c[0x0][0x240] ;  /* 0x00009000ff027b82 */ /* 0x000e640000000a00 */
[----:B------:R-:W-:Y:S02]  /*0f10*/  IMAD R4, R41, R22, RZ ;  /* 0x0000001629047224 */ /* 0x000fe400078e02ff */
[----:B------:R-:W-:-:S04]  /*0f20*/  IMAD.HI.U32 R14, R13, R6, RZ ;  /* 0x000000060d0e7227 */ /* 0x000fc800078e00ff */
[----:B------:R-:W-:Y:S01]  /*0f30*/  IMAD.IADD R23, R29, 0x1, R23 ;  /* 0x000000011d177824 */ /* 0x000fe200078e0217 */
[----:B------:R-:W-:Y:S01]  /*0f40*/  IADD3 R13, -R14, RZ, RZ ;  /* 0x000000ff0e0d7210 */ /* 0x000fe20007ffe1ff */
[----:B------:R-:W-:Y:S01]  /*0f50*/  @P1 IMAD.IADD R23, R27, 0x1, R4 ;  /* 0x000000011b171824 */ /* 0x000fe200078e0204 */
[----:B------:R-:W3:Y:S01]  /*0f60*/  @P2 LDC R31, c[0x0][0x2e4] ;  /* 0x0000b900ff1f2b82 */ /* 0x000ee20000000800 */
[C---:B------:R-:W-:Y:S01]  /*0f70*/  SHF.L.U32 R27, R211.reuse, 0x7, RZ ;  /* 0x00000007d31b7819 */ /* 0x040fe200000006ff */
[----:B--2---:R-:W-:Y:S02]  /*0f80*/  @P2 IMAD R29, R211, R20, RZ ;  /* 0x00000014d31d2224 */ /* 0x004fe400078e02ff */
[----:B------:R-:W-:Y:S01]  /*0f90*/  IMAD R13, R8, R13, R6 ;  /* 0x0000000d080d7224 */ /* 0x000fe200078e0206 */
[----:B------:R-:W-:Y:S02]  /*0fa0*/  IADD3 R6, R240, 0x40, R225 ;  /* 0x00000040f0067810 */ /* 0x000fe40007ffe0e1 */
[----:B------:R-:W-:Y:S01]  /*0fb0*/  SEL R27, R27, RZ, P5 ;  /* 0x000000ff1b1b7207 */ /* 0x000fe20002800000 */
[----:B------:R-:W2:Y:S01]  /*0fc0*/  LDC.64 R4, c[0x0][0x488] ;  /* 0x00012200ff047b82 */ /* 0x000ea20000000a00 */
[----:B------:R-:W-:-:S02]  /*0fd0*/  IADD3 R6, R6, R7, -R238 ;  /* 0x0000000706067210 */ /* 0x000fc40007ffe8ee */
[----:B------:R-:W-:Y:S01]  /*0fe0*/  ISETP.GT.U32.AND P4, PT, R8, R13, PT ;  /* 0x0000000d0800720c */ /* 0x000fe20003f84070 */
[----:B-1----:R-:W-:-:S04]  /*0ff0*/  IMAD.WIDE.U32 R10, R22, R2, RZ ;  /* 0x00000002160a7225 */ /* 0x002fc800078e00ff */
[----:B------:R-:W-:Y:S01]  /*1000*/  VIADD R6, R6, 0x3f ;  /* 0x0000003f06067836 */ /* 0x000fe20000000000 */
[----:B------:R-:W-:Y:S01]  /*1010*/  SEL R25, R18, R10, !P1 ;  /* 0x0000000a12197207 */ /* 0x000fe20004800000 */
[----:B------:R-:W-:-:S03]  /*1020*/  IMAD R10, R22, R3, RZ ;  /* 0x00000003160a7224 */ /* 0x000fc600078e02ff */
[----:B------:R-:W-:Y:S01]  /*1030*/  SHF.R.S32.HI R237, RZ, 0x1f, R6 ;  /* 0x0000001fffed7819 */ /* 0x000fe20000011406 */
[----:B------:R-:W-:Y:S02]  /*1040*/  @P1 IMAD.IADD R19, R11, 0x1, R10 ;  /* 0x000000010b131824 */ /* 0x000fe400078e020a */
[----:B------:R-:W-:Y:S01]  /*1050*/  @!P4 IADD3 R14, R14, 0x1, RZ ;  /* 0x000000010e0ec810 */ /* 0x000fe20007ffe0ff */
[----:B------:R-:W-:Y:S01]  /*1060*/  @!P4 IMAD.IADD R13, R13, 0x1, -R8 ;  /* 0x000000010d0dc824 */ /* 0x000fe200078e0a08 */
[----:B------:R-:W-:Y:S01]  /*1070*/  LEA.HI R237, R237, R6, RZ, 0x6 ;  /* 0x00000006eded7211 */ /* 0x000fe200078f30ff */
[----:B------:R-:W1:Y:S01]  /*1080*/  @!P1 LDC.64 R10, c[0x0][0x418] ;  /* 0x00010600ff0a9b82 */ /* 0x000e620000000a00 */
[----:B------:R-:W-:Y:S02]  /*1090*/  ISETP.NE.AND P4, PT, R9, RZ, PT ;  /* 0x000000ff0900720c */ /* 0x000fe40003f85270 */
[----:B------:R-:W-:Y:S02]  /*10a0*/  ISETP.GE.U32.AND P6, PT, R13, R8, PT ;  /* 0x000000080d00720c */ /* 0x000fe40003fc6070 */
[----:B------:R-:W-:-:S02]  /*10b0*/  LOP3.LUT R8, R210, R9, RZ, 0x3c, !PT ;  /* 0x00000009d2087212 */ /* 0x000fc400078e3cff */
[----:B------:R-:W-:Y:S01]  /*10c0*/  SHF.R.S32.HI R237, RZ, 0x6, R237 ;  /* 0x00000006ffed7819 */ /* 0x000fe200000114ed */
[----:B------:R-:W4:Y:S01]  /*10d0*/  @P0 LDC.64 R6, c[0x0][0x250] ;  /* 0x00009400ff060b82 */ /* 0x000f220000000a00 */
[----:B------:R-:W-:Y:S02]  /*10e0*/  ISETP.GE.AND P3, PT, R8, RZ, PT ;  /* 0x000000ff0800720c */ /* 0x000fe40003f66270 */
[----:B------:R-:W-:-:S04]  /*10f0*/  VIMNMX R237, R12, R237, PT ;  /* 0x000000ed0ced7248 */ /* 0x000fc80003fe0100 */
[----:B------:R-:W-:Y:S01]  /*1100*/  LEA R28, R237, 0xffffffc0, 0x6 ;  /* 0xffffffc0ed1c7811 */ /* 0x000fe200078e30ff */
[----:B------:R-:W5:Y:S01]  /*1110*/  @P1 LDC.64 R12, c[0x0][0x420] ;  /* 0x00010800ff0c1b82 */ /* 0x000f620000000a00 */
[----:B------:R-:W-:-:S05]  /*1120*/  @P6 IADD3 R14, R14, 0x1, RZ ;  /* 0x000000010e0e6810 */ /* 0x000fca0007ffe0ff */
[----:B------:R-:W-:Y:S01]  /*1130*/  @!P3 IMAD.MOV R14, RZ, RZ, -R14 ;  /* 0x000000ffff0eb224 */ /* 0x000fe200078e0a0e */
[----:B------:R-:W-:Y:S01]  /*1140*/  @!P4 LOP3.LUT R14, RZ, R9, RZ, 0x33, !PT ;  /* 0x00000009ff0ec212 */ /* 0x000fe200078e33ff */
[----:B-1----:R-:W-:Y:S01]  /*1150*/  @!P1 IMAD R42, R15, R10, RZ ;  /* 0x0000000a0f2a9224 */ /* 0x002fe200078e02ff */
[----:B------:R-:W1:Y:S01]  /*1160*/  @P0 LDC.64 R8, c[0x0][0x248] ;  /* 0x00009200ff080b82 */ /* 0x000e620000000a00 */
[----:B------:R-:W-:Y:S02]  /*1170*/  IADD3 R34, P3, R28, R27, RZ ;  /* 0x0000001b1c227210 */ /* 0x000fe40007f7e0ff */
[----:B------:R-:W-:-:S03]  /*1180*/  SHF.R.S32.HI R27, RZ, 0x1f, R28 ;  /* 0x0000001fff1b7819 */ /* 0x000fc6000001141c */
[----:B------:R-:W-:Y:S02]  /*1190*/  IMAD R39, R41, R34, RZ ;  /* 0x0000002229277224 */ /* 0x000fe400078e02ff */
[C---:B----4-:R-:W-:Y:S02]  /*11a0*/  @P0 IMAD R16, R32.reuse, R7, RZ ;  /* 0x0000000720100224 */ /* 0x050fe400078e02ff */
[----:B------:R-:W-:-:S04]  /*11b0*/  @P0 IMAD.WIDE.U32 R32, R32, R6, RZ ;  /* 0x0000000620200225 */ /* 0x000fc800078e00ff */
[----:B------:R-:W-:Y:S01]  /*11c0*/  IMAD.X R38, R27, 0x1, R38, P3 ;  /* 0x000000011b267824 */ /* 0x000fe200018e0626 */
[----:B------:R-:W-:Y:S01]  /*11d0*/  @P0 MOV R18, R32 ;  /* 0x0000002000120202 */ /* 0x000fe20000000f00 */
[C---:B-----5:R-:W-:Y:S01]  /*11e0*/  @P1 IMAD.WIDE.U32 R36, R22.reuse, R12, RZ ;  /* 0x0000000c16241225 */ /* 0x060fe200078e00ff */
[----:B------:R-:W4:Y:S01]  /*11f0*/  LDC.U8 R32, c[0x0][0x480] ;  /* 0x00012000ff207b82 */ /* 0x000f220000000000 */
[----:B------:R-:W-:Y:S02]  /*1200*/  @P0 IADD3 R16, R33, R16, RZ ;  /* 0x0000001021100210 */ /* 0x000fe40007ffe0ff */
[C---:B------:R-:W-:Y:S02]  /*1210*/  @!P1 IMAD R12, R211.reuse, R11, R42 ;  /* 0x0000000bd30c9224 */ /* 0x040fe400078e022a */
[----:B------:R-:W-:Y:S01]  /*1220*/  @!P1 IMAD.WIDE.U32 R42, R211, R10, RZ ;  /* 0x0000000ad32a9225 */ /* 0x000fe200078e00ff */
[----:B------:R-:W-:Y:S02]  /*1230*/  @P2 SEL R10, R29, R22, !P1 ;  /* 0x000000161d0a2207 */ /* 0x000fe40004800000 */
[----:B------:R-:W-:Y:S01]  /*1240*/  @P1 MOV R29, R36 ;  /* 0x00000024001d1202 */ /* 0x000fe20000000f00 */
[----:B------:R-:W-:Y:S01]  /*1250*/  @P1 IMAD R11, R22, R13, R37 ;  /* 0x0000000d160b1224 */ /* 0x000fe200078e0225 */
[----:B------:R-:W-:Y:S01]  /*1260*/  @!P1 MOV R29, R42 ;  /* 0x0000002a001d9202 */ /* 0x000fe20000000f00 */
[----:B--2---:R-:W-:-:S04]  /*1270*/  IMAD.WIDE.U32 R36, R17, R4, RZ ;  /* 0x0000000411247225 */ /* 0x004fc800078e00ff */
[----:B------:R-:W-:Y:S02]  /*1280*/  @P0 IMAD.IADD R4, R239, 0x1, R242 ;  /* 0x00000001ef040824 */ /* 0x000fe400078e02f2 */
[----:B------:R-:W-:-:S04]  /*1290*/  IMAD.WIDE.U32 R34, R40, R34, RZ ;  /* 0x0000002228227225 */ /* 0x000fc800078e00ff */
[----:B------:R-:W-:Y:S02]  /*12a0*/  IMAD R39, R40, R38, R39 ;  /* 0x0000002628277224 */ /* 0x000fe400078e0227 */
[----:B------:R-:W-:Y:S01]  /*12b0*/  IMAD R5, R17, R5, R37 ;  /* 0x0000000511057224 */ /* 0x000fe200078e0225 */
[----:B----4-:R-:W-:Y:S01]  /*12c0*/  ISETP.NE.AND P3, PT, R32, RZ, PT ;  /* 0x000000ff2000720c */ /* 0x010fe20003f65270 */
[----:B------:R-:W-:Y:S02]  /*12d0*/  @!P2 IMAD R13, R211, R21, R210 ;  /* 0x00000015d30da224 */ /* 0x000fe400078e02d2 */
[----:B------:R-:W-:Y:S01]  /*12e0*/  IMAD R37, R210, R24, RZ ;  /* 0x00000018d2257224 */ /* 0x000fe200078e02ff */
[----:B------:R-:W-:Y:S01]  /*12f0*/  SEL R33, R36, RZ, P3 ;  /* 0x000000ff24217207 */ /* 0x000fe20001800000 */
[C---:B-1----:R-:W-:Y:S01]  /*1300*/  @P0 IMAD R17, R4.reuse, R9, RZ ;  /* 0x0000000904110224 */ /* 0x042fe200078e02ff */
[----:B------:R-:W-:Y:S01]  /*1310*/  SEL R32, R5, RZ, P3 ;  /* 0x000000ff05207207 */ /* 0x000fe20001800000 */
[----:B------:R-:W-:Y:S01]  /*1320*/  @P0 IMAD.WIDE.U32 R40, R4, R8, RZ ;  /* 0x0000000804280225 */ /* 0x000fe200078e00ff */
[----:B------:R-:W-:-:S03]  /*1330*/  SHF.R.S32.HI R36, RZ, 0x1f, R37 ;  /* 0x0000001fff247819 */ /* 0x000fc60000011425 */
[----:B---3--:R-:W-:Y:S01]  /*1340*/  @P2 IMAD R31, R210, R31, R10 ;  /* 0x0000001fd21f2224 */ /* 0x008fe200078e020a */
[----:B------:R-:W-:Y:S01]  /*1350*/  SHF.R.S32.HI R10, RZ, 0x1f, R210 ;  /* 0x0000001fff0a7819 */ /* 0x000fe200000114d2 */
[----:B------:R-:W-:Y:S01]  /*1360*/  @!P2 IMAD R31, R13, R20, RZ ;  /* 0x000000140d1fa224 */ /* 0x000fe200078e02ff */
[----:B------:R-:W-:Y:S01]  /*1370*/  SHF.R.S32.HI R13, RZ, 0x1f, R225 ;  /* 0x0000001fff0d7819 */ /* 0x000fe200000114e1 */
[----:B------:R-:W-:Y:S01]  /*1380*/  @!P1 IMAD.IADD R11, R43, 0x1, R12 ;  /* 0x000000012b0b9824 */ /* 0x000fe200078e020c */
        /* <DEDUP_REMOVED lines=15> */
.L_x_1191:
        /* <DEDUP_REMOVED lines=13> */
.L_x_1192:
        /* <DEDUP_REMOVED lines=10> */
.L_x_1193:
[----:B------:R-:W-:-:S04]  /*15f0*/  IMAD R41, R211, R21, R210 ;  /* 0x00000015d3297224 */ /* 0x000fc800078e02d2 */
[----:B------:R-:W-:-:S07]  /*1600*/  IMAD R41, R41, R30, RZ ;  /* 0x0000001e29297224 */ /* 0x000fce00078e02ff */
.L_x_1194:
[----:B------:R-:W1:Y:S01]  /*1610*/  S2R R22, SR_TID.X ;  /* 0x0000000000167919 */ /* 0x000e620000002100 */
[----:B------:R-:W2:Y:S01]  /*1620*/  LDC.64 R4, c[0x0][0x420] ;  /* 0x00010800ff047b82 */ /* 0x000ea20000000a00 */
[----:B------:R-:W-:Y:S01]  /*1630*/  IMAD R24, R24, R21, RZ ;  /* 0x0000001518187224 */ /* 0x000fe200078e02ff */
[----:B------:R-:W-:Y:S01]  /*1640*/  IADD3 R38, P4, R208, R29, RZ ;  /* 0x0000001dd0267210 */ /* 0x000fe20007f9e0ff */
[----:B------:R-:W-:Y:S01]  /*1650*/  ULDC UR4, c[0x0][0x398] ;  /* 0x0000e60000047ab9 */ /* 0x000fe20000000800 */
[----:B------:R-:W-:Y:S01]  /*1660*/  SHF.R.S32.HI R209, RZ, 0x1f, R208 ;  /* 0x0000001fffd17819 */ /* 0x000fe200000114d0 */
[----:B------:R-:W-:Y:S01]  /*1670*/  IMAD.SHL.U32 R30, R24, 0x40, RZ ;  /* 0x00000040181e7824 */ /* 0x000fe200078e00ff */
[----:B------:R-:W-:Y:S01]  /*1680*/  IADD3 R29, -R238, R240, R225 ;  /* 0x000000f0ee1d7210 */ /* 0x000fe20007ffe1e1 */
[C---:B------:R-:W-:Y:S01]  /*1690*/  IMAD.IADD R41, R28.reuse, 0x1, R41 ;  /* 0x000000011c297824 */ /* 0x040fe200078e0229 */
[----:B------:R-:W-:Y:S01]  /*16a0*/  ULDC.64 UR6, c[0x0][0x428] ;  /* 0x00010a0000067ab9 */ /* 0x000fe20000000a00 */
[----:B------:R-:W-:Y:S01]  /*16b0*/  IMAD.IADD R31, R28, 0x1, R31 ;  /* 0x000000011c1f7824 */ /* 0x000fe200078e021f */
[----:B------:R-:W-:Y:S01]  /*16c0*/  IADD3 R34, P2, P1, R34, R30, R37 ;  /* 0x0000001e22227210 */ /* 0x000fe2000795e025 */
[----:B------:R-:W-:Y:S01]  /*16d0*/  ULDC.64 UR8, c[0x0][0x210] ;  /* 0x0000840000087ab9 */ /* 0x000fe20000000a00 */
[----:B------:R-:W-:Y:S01]  /*16e0*/  SHF.R.S32.HI R30, RZ, 0x1f, R30 ;  /* 0x0000001fff1e7819 */ /* 0x000fe2000001141e */
[----:B------:R-:W-:Y:S01]  /*16f0*/  BSSY B1, `(.L_x_1190) ;  /* 0x0000786000017945 */ /* 0x000fe20003800000 */
[----:B------:R-:W-:-:S02]  /*1700*/  IADD3 R29, R29, -UR4, RZ ;  /* 0x800000041d1d7c10 */ /* 0x000fc4000fffe0ff */
[----:B------:R-:W-:Y:S01]  /*1710*/  IADD3.X R36, R39, R30, R36, P2, P1 ;  /* 0x0000001e27247210 */ /* 0x000fe200017e2424 */
[----:B------:R-:W-:Y:S01]  /*1720*/  IMAD.X R39, R209, 0x1, R11, P4 ;  /* 0x00000001d1277824 */ /* 0x000fe200020e060b */
[----:B------:R-:W-:Y:S02]  /*1730*/  IADD3 R26, P2, P1, R33, R34, R26 ;  /* 0x00000022211a7210 */ /* 0x000fe4000795e01a */
[----:B------:R-:W-:Y:S01]  /*1740*/  IADD3 R33, P4, R207, R28, RZ ;  /* 0x0000001ccf217210 */ /* 0x000fe20007f9e0ff */
[----:B------:R-:W3:Y:S01]  /*1750*/  LDC.64 R34, c[0x0][0x478] ;  /* 0x00011e00ff227b82 */ /* 0x000ee20000000a00 */
[----:B------:R-:W-:Y:S01]  /*1760*/  SHF.R.S32.HI R11, RZ, 0x1f, R207 ;  /* 0x0000001fff0b7819 */ /* 0x000fe200000114cf */
[----:B--2---:R-:W-:Y:S01]  /*1770*/  IMAD.WIDE.U32 R38, R28, R4, R38 ;  /* 0x000000041c267225 */ /* 0x004fe200078e0026 */
[----:B------:R-:W-:Y:S02]  /*1780*/  SHF.R.S32.HI R30, RZ, 0x1f, R29 ;  /* 0x0000001fff1e7819 */ /* 0x000fe4000001141d */
[----:B------:R-:W-:-:S03]  /*1790*/  IADD3.X R23, R32, R36, R23, P2, P1 ;  /* 0x0000002420177210 */ /* 0x000fc600017e2417 */
[----:B------:R-:W2:Y:S01]  /*17a0*/  LDC.64 R36, c[0x0][0x2b0] ;  /* 0x0000ac00ff247b82 */ /* 0x000ea20000000a00 */
[----:B-1----:R-:W-:-:S04]  /*17b0*/  SHF.R.S32.HI R21, RZ, 0x1f, R22 ;  /* 0x0000001fff157819 */ /* 0x002fc80000011416 */
[----:B------:R-:W-:Y:S01]  /*17c0*/  LEA.HI R21, R21, R22, RZ, 0x5 ;  /* 0x0000001615157211 */ /* 0x000fe200078f28ff */
[----:B------:R-:W-:Y:S02]  /*17d0*/  IMAD R22, R27, R4, RZ ;  /* 0x000000041b167224 */ /* 0x000fe400078e02ff */
[----:B------:R-:W-:Y:S02]  /*17e0*/  IMAD.X R27, R11, 0x1, R27, P4 ;  /* 0x000000010b1b7824 */ /* 0x000fe400020e061b */
[----:B------:R-:W-:Y:S01]  /*17f0*/  IMAD R22, R28, R5, R22 ;  /* 0x000000051c167224 */ /* 0x000fe200078e0216 */
[----:B------:R-:W-:Y:S02]  /*1800*/  SHF.R.S32.HI R28, RZ, 0x5, R21 ;  /* 0x00000005ff1c7819 */ /* 0x000fe40000011415 */
[----:B------:R-:W-:Y:S01]  /*1810*/  LEA.HI R21, R30, R29, RZ, 0x6 ;  /* 0x0000001d1e157211 */ /* 0x000fe200078f30ff */
[----:B------:R-:W-:Y:S02]  /*1820*/  IMAD.IADD R39, R39, 0x1, R22 ;  /* 0x0000000127277824 */ /* 0x000fe400078e0216 */
[----:B------:R-:W-:Y:S01]  /*1830*/  IMAD R28, R28, R24, R205 ;  /* 0x000000181c1c7224 */ /* 0x000fe200078e02cd */
[----:B------:R-:W-:Y:S01]  /*1840*/  SHF.R.S32.HI R224, RZ, 0x6, R21 ;  /* 0x00000006ffe07819 */ /* 0x000fe20000011415 */
[----:B------:R-:W-:-:S02]  /*1850*/  IMAD R22, R27, R2, RZ ;  /* 0x000000021b167224 */ /* 0x000fc400078e02ff */
[----:B------:R-:W-:Y:S01]  /*1860*/  IMAD R27, R10, UR6, RZ ;  /* 0x000000060a1b7c24 */ /* 0x000fe2000f8e02ff */
[C---:B------:R-:W-:Y:S01]  /*1870*/  IADD3 R26, P1, R28.reuse, R26, RZ ;  /* 0x0000001a1c1a7210 */ /* 0x040fe20007f3e0ff */
[C---:B------:R-:W-:Y:S01]  /*1880*/  IMAD R22, R33.reuse, R3, R22 ;  /* 0x0000000321167224 */ /* 0x040fe200078e0216 */
[----:B------:R-:W-:Y:S01]  /*1890*/  VIMNMX R224, RZ, R224, !PT ;  /* 0x000000e0ffe07248 */ /* 0x000fe20007fe0100 */
[----:B------:R-:W-:Y:S01]  /*18a0*/  IMAD.WIDE.U32 R32, R33, R2, R208 ;  /* 0x0000000221207225 */ /* 0x000fe200078e00d0 */
[----:B------:R-:W-:Y:S02]  /*18b0*/  LEA.HI.X.SX32 R23, R28, R23, 0x1, P1 ;  /* 0x000000171c177211 */ /* 0x000fe400008f0eff */
[----:B------:R-:W-:Y:S01]  /*18c0*/  ISETP.GT.AND P4, PT, R237, R224, PT ;  /* 0x000000e0ed00720c */ /* 0x000fe20003f84270 */
[C---:B------:R-:W-:Y:S01]  /*18d0*/  IMAD R24, R210.reuse, UR7, R27 ;  /* 0x00000007d2187c24 */ /* 0x040fe2000f8e021b */
[----:B------:R-:W-:Y:S01]  /*18e0*/  IADD3 R32, P2, R25, R32, RZ ;  /* 0x0000002019207210 */ /* 0x000fe20007f5e0ff */
[----:B------:R-:W-:Y:S01]  /*18f0*/  IMAD.WIDE.U32 R38, R210, UR6, R38 ;  /* 0x00000006d2267c25 */ /* 0x000fe2000f8e0026 */
[----:B------:R-:W-:-:S02]  /*1900*/  ULDC.64 UR6, c[0x0][0x400] ;  /* 0x0001000000067ab9 */ /* 0x000fc40000000a00 */
[C---:B------:R-:W-:Y:S01]  /*1910*/  LEA R244, P1, R26.reuse, UR6, 0x2 ;  /* 0x000000061af47c11 */ /* 0x040fe2000f8210ff */
[----:B------:R-:W-:Y:S01]  /*1920*/  IMAD.IADD R39, R39, 0x1, R24 ;  /* 0x0000000127277824 */ /* 0x000fe200078e0218 */
[----:B------:R-:W-:Y:S01]  /*1930*/  IADD3.X R33, R19, R33, R22, P2, !PT ;  /* 0x0000002113217210 */ /* 0x000fe200017fe416 */
[-C--:B------:R-:W-:Y:S01]  /*1940*/  IMAD R22, R11, R4.reuse, RZ ;  /* 0x000000040b167224 */ /* 0x080fe200078e02ff */
[----:B------:R-:W-:Y:S01]  /*1950*/  LEA.HI.X R245, R26, UR7, R23, 0x2, P1 ;  /* 0x000000071af57c11 */ /* 0x000fe200088f1417 */
[----:B------:R-:W-:Y:S01]  /*1960*/  ULDC.64 UR6, c[0x0][0x258] ;  /* 0x0000960000067ab9 */ /* 0x000fe20000000a00 */
[----:B------:R-:W-:-:S04]  /*1970*/  IMAD.WIDE.U32 R26, R207, R4, R38 ;  /* 0x00000004cf1a7225 */ /* 0x000fc800078e0026 */
[----:B------:R-:W-:Y:S02]  /*1980*/  IMAD R19, R10, UR6, RZ ;  /* 0x000000060a137c24 */ /* 0x000fe4000f8e02ff */
[----:B------:R-:W-:-:S04]  /*1990*/  IMAD.WIDE.U32 R24, R210, UR6, R32 ;  /* 0x00000006d2187c25 */ /* 0x000fc8000f8e0020 */
[----:B------:R-:W-:Y:S01]  /*19a0*/  IMAD R19, R210, UR7, R19 ;  /* 0x00000007d2137c24 */ /* 0x000fe2000f8e0213 */
[----:B------:R-:W-:Y:S01]  /*19b0*/  ULDC.64 UR6, c[0x0][0x3e0] ;  /* 0x0000f80000067ab9 */ /* 0x000fe20000000a00 */
[----:B------:R-:W-:Y:S01]  /*19c0*/  IMAD R21, R207, R5, R22 ;  /* 0x00000005cf157224 */ /* 0x000fe200078e0216 */
[----:B------:R-:W-:Y:S01]  /*19d0*/  LEA R248, P2, R24, UR8, 0x1 ;  /* 0x0000000818f87c11 */ /* 0x000fe2000f8408ff */
[----:B---3--:R-:W-:Y:S01]  /*19e0*/  IMAD.WIDE R228, R41, 0x4, R34 ;  /* 0x0000000429e47825 */ /* 0x008fe200078e0222 */
[----:B------:R-:W-:-:S03]  /*19f0*/  LEA R246, P1, R26, UR6, 0x1 ;  /* 0x000000061af67c11 */ /* 0x000fc6000f8208ff */
[----:B--2---:R-:W-:Y:S01]  /*1a00*/  IMAD.WIDE R230, R31, 0x4, R36 ;  /* 0x000000041fe67825 */ /* 0x004fe200078e0224 */
[----:B------:R-:W-:-:S03]  /*1a10*/  MOV R227, R229 ;  /* 0x000000e500e37202 */ /* 0x000fc60000000f00 */
[----:B------:R-:W-:Y:S01]  /*1a20*/  IMAD.IADD R19, R25, 0x1, R19 ;  /* 0x0000000119137824 */ /* 0x000fe200078e0213 */
[----:B------:R-:W-:Y:S01]  /*1a30*/  MOV R229, R231 ;  /* 0x000000e700e57202 */ /* 0x000fe20000000f00 */
[----:B------:R-:W-:Y:S02]  /*1a40*/  IMAD.IADD R21, R27, 0x1, R21 ;  /* 0x000000011b157824 */ /* 0x000fe400078e0215 */
[----:B------:R-:W-:Y:S01]  /*1a50*/  VIADD R237, R237, 0xffffffff ;  /* 0xffffffffeded7836 */ /* 0x000fe20000000000 */
[----:B------:R-:W-:Y:S02]  /*1a60*/  LEA.HI.X R249, R24, UR9, R19, 0x1, P2 ;  /* 0x0000000918f97c11 */ /* 0x000fe400090f0c13 */
[----:B------:R-:W-:Y:S01]  /*1a70*/  LEA.HI.X R247, R26, UR7, R21, 0x1, P1 ;  /* 0x000000071af77c11 */ /* 0x000fe200088f0c15 */
        /* <DEDUP_REMOVED lines=24> */
.L_x_1196:
        /* <DEDUP_REMOVED lines=12> */
.L_x_1197:
        /* <DEDUP_REMOVED lines=32> */
.L_x_1199:
[----:B------:R-:W-:Y:S05]  /*1ec0*/  BSYNC B0 ;  /* 0x0000000000007941 */ /* 0x000fea0003800000 */
.L_x_1198:
        /* <DEDUP_REMOVED lines=20> */
.L_x_1201:
[----:B------:R-:W-:Y:S05]  /*2010*/  BSYNC B0 ;  /* 0x0000000000007941 */ /* 0x000fea0003800000 */
.L_x_1200:
        /* <DEDUP_REMOVED lines=28> */
.L_x_1203:
[----:B------:R-:W-:Y:S05]  /*21e0*/  BSYNC B0 ;  /* 0x0000000000007941 */ /* 0x000fea0003800000 */
.L_x_1202:
        /* <DEDUP_REMOVED lines=20> */
.L_x_1195:
        /* <DEDUP_REMOVED lines=33> */
.L_x_1206:
[----:B------:R-:W-:Y:S05]  /*2540*/  BSYNC B0 ;  /* 0x0000000000007941 */ /* 0x000fea0003800000 */
.L_x_1205:
[----:B------:R4:W-:Y:S01]  /*2550*/  @P4 STS.128 [R216+0xd000], RZ ;  /* 0x00d000ffd8004388 */ /* 0x0009e20000000c00 */
[----:B------:R-:W-:Y:S01]  /*2560*/  VIADD R23, R206, 0x3000 ;  /* 0x00003000ce177836 */ /* 0x000fe20000000000 */
[----:B------:R-:W-:Y:S01]  /*2570*/  ISETP.NE.AND P0, PT, R22, 0x1, PT ;  /* 0x000000011600780c */ /* 0x000fe20003f05270 */
[----:B------:R-:W-:Y:S01]  /*2580*/  BSSY B0, `(.L_x_1207) ;  /* 0x0000023000007945 */ /* 0x000fe20003800000 */
[----:B------:R4:W-:Y:S02]  /*2590*/  @P4 STS.128 [R216+0xf000], RZ ;  /* 0x00f000ffd8004388 */ /* 0x0009e40000000c00 */
[----:B------:R-:W-:Y:S02]  /*25a0*/  SEL R236, R23, R206, !P0 ;  /* 0x000000ce17ec7207 */ /* 0x000fe40004000000 */
[----:B------:R4:W-:Y:S01]  /*25b0*/  @P4 STS.128 [R216+0x11000], RZ ;  /* 0x011000ffd8004388 */ /* 0x0009e20000000c00 */
        /* <DEDUP_REMOVED lines=31> */
.L_x_1208:
[----:B------:R-:W-:Y:S05]  /*27b0*/  BSYNC B0 ;  /* 0x0000000000007941 */ /* 0x000fea0003800000 */
.L_x_1207:
        /* <DEDUP_REMOVED lines=16> */
.L_x_1210:
        /* <DEDUP_REMOVED lines=29> */
.L_x_1211:
[----:B------:R-:W-:Y:S05]  /*2a90*/  BSYNC B0 ;  /* 0x0000000000007941 */ /* 0x000fea0003800000 */
.L_x_1209:
        /* <DEDUP_REMOVED lines=17> */
.L_x_1213:
        /* <DEDUP_REMOVED lines=37> */
.L_x_1214:
[----:B------:R-:W-:Y:S05]  /*2e00*/  BSYNC B0 ;  /* 0x0000000000007941 */ /* 0x000fea0003800000 */
.L_x_1212:
        /* <DEDUP_REMOVED lines=59> */
.L_x_1216:
[----:B------:R-:W-:Y:S05]  /*31c0*/  BSYNC B0 ;  /* 0x0000000000007941 */ /* 0x000fea0003800000 */
.L_x_1215:
        /* <DEDUP_REMOVED lines=41> */
.L_x_1218:
[----:B------:R-:W-:Y:S05]  /*3460*/  BSYNC B0 ;  /* 0x0000000000007941 */ /* 0x000fea0003800000 */
.L_x_1217:
        /* <DEDUP_REMOVED lines=52> */
.L_x_1220:
[----:B------:R-:W-:Y:S05]  /*37b0*/  BSYNC B0 ;  /* 0x0000000000007941 */ /* 0x000fea0003800000 */
.L_x_1219:
        /* <DEDUP_REMOVED lines=42> */
.L_x_1222:
[----:B------:R-:W-:Y:S05]  /*3a60*/  BSYNC B0 ;  /* 0x0000000000007941 */ /* 0x000fea0003800000 */
.L_x_1221:
[----:B------:R-:W2:Y:S01]  /*3a70*/  LDC R234, c[0x0][0x394] ;  /* 0x0000e500ffea7b82 */ /* 0x000ea20000000800 */
[----:B------:R-:W-:Y:S01]  /*3a80*/  IMAD.MOV.U32 R190, RZ, RZ, 0x20 ;  /* 0x00000020ffbe7424 */ /* 0x000fe200078e00ff */
[----:B------:R-:W-:Y:S01]  /*3a90*/  R2P PR, R204, 0x6 ;  /* 0x00000006cc007804 */ /* 0x000fe20000000000 */
[----:B------:R-:W-:Y:S01]  /*3aa0*/  ULDC UR6, c[0x0][0x2d0] ;  /* 0x0000b40000067ab9 */ /* 0x000fe20000000800 */
[----:B------:R-:W-:Y:S01]  /*3ab0*/  ULDC UR8, c[0x0][0x398] ;  /* 0x0000e60000087ab9 */ /* 0x000fe20000000800 */
[----:B------:R-:W-:Y:S01]  /*3ac0*/  ULDC UR7, c[0x0][0x2dc] ;  /* 0x0000b70000077ab9 */ /* 0x000fe20000000800 */
[----:B------:R2:W5:Y:S02]  /*3ad0*/  @!P6 LDG.E R233, desc[UR14][R12.64] ;  /* 0x0000000e0ce9e981 */ /* 0x000564000c1e1900 */
        /* <DEDUP_REMOVED lines=69> */
.L_x_1227:
[----:B------:R-:W0:Y:S01]  /*3f30*/  LDGDEPBAR ;  /* 0x00000000000079af */ /* 0x000e220000000000 */
[C---:B------:R-:W-:Y:S02]  /*3f40*/  IADD3 R150, R192.reuse, R190, RZ ;  /* 0x000000bec0967210 */ /* 0x040fe40007ffe0ff */
[-C--:B------:R-:W-:Y:S02]  /*3f50*/  IADD3 R149, R192, R189.reuse, RZ ;  /* 0x000000bdc0957210 */ /* 0x080fe40007ffe0ff */
[----:B------:R-:W-:Y:S02]  /*3f60*/  IADD3 R148, R150, R189, RZ ;  /* 0x000000bd96947210 */ /* 0x000fe40007ffe0ff */
[----:B------:R-:W-:Y:S02]  /*3f70*/  IADD3 R154, P0, R231, R228, RZ ;  /* 0x000000e4e79a7210 */ /* 0x000fe40007f1e0ff */
[----:B------:R-:W-:Y:S02]  /*3f80*/  SHF.L.U32 R170, R237, 0x6, RZ ;  /* 0x00000006edaa7819 */ /* 0x000fe400000006ff */
[----:B------:R-:W-:Y:S02]  /*3f90*/  IADD3.X R155, R214, R227, RZ, P0, !PT ;  /* 0x000000e3d69b7210 */ /* 0x000fe400007fe4ff */
[----:B------:R-:W-:Y:S02]  /*3fa0*/  ISETP.GE.AND P0, PT, R170, R241, PT ;  /* 0x000000f1aa00720c */ /* 0x000fe40003f06270 */
[----:B------:R-:W-:Y:S01]  /*3fb0*/  MOV R151, R222 ;  /* 0x000000de00977202 */ /* 0x000fe20000000f00 */
        /* <DEDUP_REMOVED lines=10> */
[----:B-----5:R-:W5:Y:S04]  /*4060*/  LDG.E R153, desc[UR14][R154.64] ;  /* 0x0000000e9a997981 */ /* 0x020f68000c1e1900 */
[----:B------:R4:W5:Y:S01]  /*4070*/  LDG.E R152, desc[UR14][R154.64+0x20] ;  /* 0x0000200e9a987981 */ /* 0x000962000c1e1900 */
        /* <DEDUP_REMOVED lines=73> */
[C---:B------:R-:W-:Y:S11]  /*4510*/  HMMA.16816.F32.BF16 R8, R92.reuse, R98, R8 ;  /* 0x000000625c08723c */ /* 0x040ff60000041808 */
[----:B------:R-:W-:Y:S07]  /*4520*/  @!UPT UIADD3 URZ, URZ, URZ, URZ ;  /* 0x0000003f3f3ff290 */ /* 0x000fee000fffe03f */
[----:B------:R-:W-:Y:S01]  /*4530*/  FMUL.FTZ R154, R4, UR9 ;  /* 0x00000009049a7c20 */ /* 0x000fe20008410000 */
[----:B------:R-:W-:Y:S01]  /*4540*/  FMUL.FTZ R155, R5, UR9 ;  /* 0x00000009059b7c20 */ /* 0x000fe20008410000 */
[----:B------:R-:W-:Y:S01]  /*4550*/  FMUL.FTZ R156, R6, UR9 ;  /* 0x00000009069c7c20 */ /* 0x000fe20008410000 */
[----:B------:R-:W-:Y:S03]  /*4560*/  FMUL.FTZ R157, R7, UR9 ;  /* 0x00000009079d7c20 */ /* 0x000fe60008410000 */
[----:B------:R-:W2:Y:S01]  /*4570*/  MUFU.TANH R154, R154 ;  /* 0x0000009a009a7308 */ /* 0x000ea20000002400 */
[----:B------:R-:W-:Y:S01]  /*4580*/  FMUL.FTZ R158, R8, UR9 ;  /* 0x00000009089e7c20 */ /* 0x000fe20008410000 */
[----:B------:R-:W-:Y:S01]  /*4590*/  FMUL.FTZ R159, R9, UR9 ;  /* 0x00000009099f7c20 */ /* 0x000fe20008410000 */
[----:B------:R-:W-:Y:S01]  /*45a0*/  FMUL.FTZ R160, R10, UR9 ;  /* 0x000000090aa07c20 */ /* 0x000fe20008410000 */
[----:B------:R-:W-:Y:S01]  /*45b0*/  FMUL.FTZ R161, R11, UR9 ;  /* 0x000000090ba17c20 */ /* 0x000fe20008410000 */
[C---:B-1----:R-:W-:Y:S05]  /*45c0*/  HMMA.16816.F32.BF16 R12, R92.reuse, R68, R12 ;  /* 0x000000445c0c723c */ /* 0x042fea000004180c */
[----:B------:R-:W1:Y:S01]  /*45d0*/  MUFU.TANH R155, R155 ;  /* 0x0000009b009b7308 */ /* 0x000e620000002400 */
[----:B------:R-:W-:Y:S09]  /*45e0*/  HMMA.16816.F32.BF16 R16, R92, R70, R16 ;  /* 0x000000465c10723c */ /* 0x000ff20000041810 */
[----:B------:R-:W3:Y:S10]  /*45f0*/  MUFU.TANH R156, R156 ;  /* 0x0000009c009c7308 */ /* 0x000ef40000002400 */
[----:B------:R-:W4:Y:S01]  /*4600*/  MUFU.TANH R157, R157 ;  /* 0x0000009d009d7308 */ /* 0x000f220000002400 */
[----:B------:R-:W-:Y:S01]  /*4610*/  FMUL.FTZ R162, R12, UR9 ;  /* 0x000000090ca27c20 */ /* 0x000fe20008410000 */
[----:B------:R-:W-:Y:S01]  /*4620*/  FMUL.FTZ R163, R13, UR9 ;  /* 0x000000090da37c20 */ /* 0x000fe20008410000 */
[----:B------:R-:W-:Y:S07]  /*4630*/  FMUL.FTZ R164, R14, UR9 ;  /* 0x000000090ea47c20 */ /* 0x000fee0008410000 */
[----:B------:R-:W1:Y:S01]  /*4640*/  MUFU.TANH R158, R158 ;  /* 0x0000009e009e7308 */ /* 0x000e620000002400 */
[----:B------:R-:W-:Y:S01]  /*4650*/  FMUL.FTZ R165, R15, UR9 ;  /* 0x000000090fa57c20 */ /* 0x000fe20008410000 */
[----:B------:R-:W-:Y:S01]  /*4660*/  FMUL.FTZ R166, R16, UR9 ;  /* 0x0000000910a67c20 */ /* 0x000fe20008410000 */
[----:B------:R-:W-:Y:S01]  /*4670*/  FMUL.FTZ R167, R17, UR9 ;  /* 0x0000000911a77c20 */ /* 0x000fe20008410000 */
[----:B------:R-:W-:Y:S01]  /*4680*/  FMUL.FTZ R168, R18, UR9 ;  /* 0x0000000912a87c20 */ /* 0x000fe20008410000 */
[----:B------:R-:W-:Y:S05]  /*4690*/  FMUL.FTZ R169, R19, UR9 ;  /* 0x0000000913a97c20 */ /* 0x000fea0008410000 */
[----:B------:R-:W1:Y:S10]  /*46a0*/  MUFU.TANH R159, R159 ;  /* 0x0000009f009f7308 */ /* 0x000e740000002400 */
        /* <DEDUP_REMOVED lines=9> */
[----:B------:R-:W1:Y:S01]  /*4740*/  MUFU.TANH R169, R169 ;  /* 0x000000a900a97308 */ /* 0x000e620000002400 */
[----:B--234-:R-:W-:Y:S05]  /*4750*/  @!P0 BRA `(.L_x_1223) ;  /* 0x00000000005c8947 */ /* 0x01cfea0003800000 */
[----:B------:R-:W-:Y:S01]  /*4760*/  IADD3 R5, R234, R223, -R238 ;  /* 0x000000dfea057210 */ /* 0x000fe20007ffe8ee */
[----:B------:R-:W-:Y:S01]  /*4770*/  VIADD R4, R170, 0x40 ;  /* 0x00000040aa047836 */ /* 0x000fe20000000000 */
[----:B------:R-:W-:Y:S01]  /*4780*/  MOV R151, R234 ;  /* 0x000000ea00977202 */ /* 0x000fe20000000f00 */
[----:B------:R-:W-:Y:S01]  /*4790*/  VIADD R7, R225, 0x40 ;  /* 0x00000040e1077836 */ /* 0x000fe20000000000 */
[----:B-1----:R-:W-:Y:S01]  /*47a0*/  MOV R11, R166 ;  /* 0x000000a6000b7202 */ /* 0x002fe20000000f00 */
[----:B------:R-:W-:Y:S01]  /*47b0*/  IMAD.MOV.U32 R9, RZ, RZ, R167 ;  /* 0x000000ffff097224 */ /* 0x000fe200078e00a7 */
[----:B------:R-:W-:Y:S01]  /*47c0*/  ISETP.GE.AND P1, PT, R4, R5, PT ;  /* 0x000000050400720c */ /* 0x000fe20003f26270 */
[----:B------:R-:W-:Y:S01]  /*47d0*/  IMAD.MOV.U32 R5, RZ, RZ, R169 ;  /* 0x000000ffff057224 */ /* 0x000fe200078e00a9 */
[----:B------:R-:W-:Y:S01]  /*47e0*/  ISETP.LT.AND P0, PT, R7, R238, PT ;  /* 0x000000ee0700720c */ /* 0x000fe20003f01270 */
[----:B------:R-:W-:Y:S01]  /*47f0*/  IMAD.MOV.U32 R13, RZ, RZ, R165 ;  /* 0x000000ffff0d7224 */ /* 0x000fe200078e00a5 */
[----:B------:R-:W-:Y:S01]  /*4800*/  MOV R7, R168 ;  /* 0x000000a800077202 */ /* 0x000fe20000000f00 */
        /* <DEDUP_REMOVED lines=9> */
[----:B------:R-:W-:Y:S02]  /*48a0*/  MOV R87, R156 ;  /* 0x0000009c00577202 */ /* 0x000fe40000000f00 */
[----:B------:R-:W-:Y:S01]  /*48b0*/  MOV R91, R154 ;  /* 0x0000009a005b7202 */ /* 0x000fe20000000f00 */
[----:B------:R-:W-:Y:S06]  /*48c0*/  @!P1 BRA P0, `(.L_x_1224) ;  /* 0x00000004000c9947 */ /* 0x000fec0000000000 */
.L_x_1223:
[----:B------:R-:W-:Y:S01]  /*48d0*/  IADD3 R6, R238, 0x1, -R240 ;  /* 0x00000001ee067810 */ /* 0x000fe20007ffe8f0 */
[----:B------:R-:W-:Y:S01]  /*48e0*/  IMAD.IADD R17, R203, 0x1, R170 ;  /* 0x00000001cb117824 */ /* 0x000fe200078e02aa */
[-C--:B------:R-:W-:Y:S01]  /*48f0*/  IADD3 R4, -R151, R238.reuse, -R240 ;  /* 0x000000ee97047210 */ /* 0x080fe20007ffe9f0 */
[----:B------:R-:W-:Y:S02]  /*4900*/  IMAD R9, R215, 0x40, R202 ;  /* 0x00000040d7097824 */ /* 0x000fe400078e02ca */
[----:B------:R-:W-:Y:S02]  /*4910*/  VIADD R11, R6, UR8 ;  /* 0x00000008060b7c36 */ /* 0x000fe40008000000 */
[----:B------:R-:W-:Y:S02]  /*4920*/  VIADD R5, R17, 0x8 ;  /* 0x0000000811057836 */ /* 0x000fe40000000000 */
[----:B------:R-:W-:Y:S01]  /*4930*/  VIADD R14, R9, 0x1 ;  /* 0x00000001090e7836 */ /* 0x000fe20000000000 */
[-C--:B------:R-:W-:Y:S01]  /*4940*/  VIADDMNMX R11, R11, R17.reuse, R238, PT ;  /* 0x000000110b0b7246 */ /* 0x080fe200038001ee */
[C---:B------:R-:W-:Y:S01]  /*4950*/  VIADD R13, R9.reuse, 0x8 ;  /* 0x00000008090d7836 */ /* 0x040fe20000000000 */
[----:B------:R-:W-:Y:S01]  /*4960*/  VIADDMNMX R17, R4, R17, RZ, !PT ;  /* 0x0000001104117246 */ /* 0x000fe200078001ff */
[----:B------:R-:W-:Y:S01]  /*4970*/  VIADD R12, R9, 0x9 ;  /* 0x00000009090c7836 */ /* 0x000fe20000000000 */
[----:B------:R-:W-:Y:S01]  /*4980*/  IADD3 R15, R5, UR8, R6 ;  /* 0x00000008050f7c10 */ /* 0x000fe2000fffe006 */
[C---:B------:R-:W-:Y:S01]  /*4990*/  VIADD R10, R9.reuse, 0x10 ;  /* 0x00000010090a7836 */ /* 0x040fe20000000000 */
[CC--:B------:R-:W-:Y:S01]  /*49a0*/  ISETP.GE.AND P1, PT, R9.reuse, R17.reuse, PT ;  /* 0x000000110900720c */ /* 0x0c0fe20003f26270 */
[C---:B------:R-:W-:Y:S01]  /*49b0*/  VIADD R8, R9.reuse, 0x11 ;  /* 0x0000001109087836 */ /* 0x040fe20000000000 */
[C---:B------:R-:W-:Y:S01]  /*49c0*/  ISETP.GE.AND P0, PT, R14.reuse, R17, PT ;  /* 0x000000110e00720c */ /* 0x040fe20003f06270 */
[C---:B------:R-:W-:Y:S01]  /*49d0*/  VIADD R7, R9.reuse, 0x18 ;  /* 0x0000001809077836 */ /* 0x040fe20000000000 */
[CC--:B------:R-:W-:Y:S01]  /*49e0*/  ISETP.GE.OR P1, PT, R9.reuse, R11.reuse, !P1 ;  /* 0x0000000b0900720c */ /* 0x0c0fe20004f26670 */
[----:B------:R-:W-:Y:S01]  /*49f0*/  VIADD R6, R9, 0x19 ;  /* 0x0000001909067836 */ /* 0x000fe20000000000 */
[----:B------:R-:W-:Y:S01]  /*4a00*/  ISETP.GE.OR P0, PT, R14, R11, !P0 ;  /* 0x0000000b0e00720c */ /* 0x000fe20004706670 */
[----:B------:R-:W-:Y:S01]  /*4a10*/  IMAD.MOV.U32 R234, RZ, RZ, R151 ;  /* 0x000000ffffea7224 */ /* 0x000fe200078e0097 */
[----:B------:R-:W-:Y:S02]  /*4a20*/  VIADDMNMX R5, R4, R5, RZ, !PT ;  /* 0x0000000504057246 */ /* 0x000fe400078001ff */
[----:B------:R-:W-:Y:S02]  /*4a30*/  FSEL R91, R154, -INF , !P1 ;  /* 0xff8000009a5b7808 */ /* 0x000fe40004800000 */
[----:B-1----:R-:W-:Y:S02]  /*4a40*/  FSEL R89, R155, -INF , !P0 ;  /* 0xff8000009b597808 */ /* 0x002fe40004000000 */
        /* <DEDUP_REMOVED lines=14> */
[-C--:B------:R-:W-:Y:S02]  /*4b30*/  ISETP.GE.OR P0, PT, R9, R4.reuse, !P0 ;  /* 0x000000040900720c */ /* 0x080fe40004706670 */
        /* <DEDUP_REMOVED lines=28> */
.L_x_1224:
[C---:B------:R-:W-:Y:S01]  /*4d00*/  FMUL.FTZ R6, R233.reuse, 1.4426950216293334961 ;  /* 0x3fb8aa3be9067820 */ /* 0x040fe20000410000 */
[----:B------:R-:W-:Y:S01]  /*4d10*/  FSETP.NEU.FTZ.AND P0, PT, R233, -INF , PT ;  /* 0xff800000e900780b */ /* 0x000fe20003f1d000 */
[----:B------:R-:W-:Y:S01]  /*4d20*/  FMUL.FTZ R4, R235, 1.4426950216293334961 ;  /* 0x3fb8aa3beb047820 */ /* 0x000fe20000410000 */
[----:B------:R-:W-:Y:S01]  /*4d30*/  LEA R151, R200, UR5, 0x1 ;  /* 0x00000005c8977c11 */ /* 0x000fe2000f8e08ff */
[----:B------:R-:W-:Y:S01]  /*4d40*/  FFMA.FTZ R154, -R154, R154, 1 ;  /* 0x3f8000009a9a7423 */ /* 0x000fe2000001019a */
[----:B------:R-:W-:Y:S01]  /*4d50*/  FSEL R6, R6, RZ, P0 ;  /* 0x000000ff06067208 */ /* 0x000fe20000000000 */
[----:B------:R-:W-:Y:S01]  /*4d60*/  FFMA.FTZ R155, -R155, R155, 1 ;  /* 0x3f8000009b9b7423 */ /* 0x000fe2000001019b */
[----:B------:R-:W-:Y:S01]  /*4d70*/  FSETP.NEU.FTZ.AND P0, PT, R235, -INF , PT ;  /* 0xff800000eb00780b */ /* 0x000fe20003f1d000 */
[----:B------:R-:W-:Y:S01]  /*4d80*/  FFMA.FTZ R156, -R156, R156, 1 ;  /* 0x3f8000009c9c7423 */ /* 0x000fe2000001019c */
        /* <DEDUP_REMOVED lines=11> */
[----:B------:R-:W-:Y:S01]  /*4e40*/  FFMA.FTZ R178, R17, UR4, -R6 ;  /* 0x0000000411b27c23 */ /* 0x000fe20008010806 */
[--C-:B------:R-:W-:Y:S01]  /*4e50*/  FFMA.FTZ R173, R15, UR4, -R4.reuse ;  /* 0x000000040fad7c23 */ /* 0x100fe20008010804 */
[----:B------:R-:W-:Y:S01]  /*4e60*/  FFMA.FTZ R172, R13, UR4, -R4 ;  /* 0x000000040dac7c23 */ /* 0x000fe20008010804 */
[----:B------:R-:W-:Y:S01]  /*4e70*/  FFMA.FTZ R177, R11, UR4, -R6 ;  /* 0x000000040bb17c23 */ /* 0x000fe20008010806 */
[----:B------:R-:W-:Y:S01]  /*4e80*/  FFMA.FTZ R171, R7, UR4, -R4 ;  /* 0x0000000407ab7c23 */ /* 0x000fe20008010804 */
[----:B------:R-:W-:Y:S01]  /*4e90*/  MUFU.EX2 R185, R185 ;  /* 0x000000b900b97308 */ /* 0x000fe20000000800 */
[----:B------:R-:W-:Y:S01]  /*4ea0*/  FFMA.FTZ R6, R9, UR4, -R6 ;  /* 0x0000000409067c23 */ /* 0x000fe20008010806 */
[----:B------:R-:W-:Y:S01]  /*4eb0*/  FFMA.FTZ R4, R5, UR4, -R4 ;  /* 0x0000000405047c23 */ /* 0x000fe20008010804 */
[C---:B------:R-:W-:Y:S01]  /*4ec0*/  IADD3 R149, R189.reuse, R151, RZ ;  /* 0x00000097bd957210 */ /* 0x040fe20007ffe0ff */
[----:B------:R-:W-:Y:S01]  /*4ed0*/  FFMA.FTZ R158, -R158, R158, 1 ;  /* 0x3f8000009e9e7423 */ /* 0x000fe2000001019e */
[----:B------:R-:W-:Y:S01]  /*4ee0*/  IADD3 R148, R189, R150, RZ ;  /* 0x00000096bd947210 */ /* 0x000fe20007ffe0ff */
[----:B------:R-:W-:Y:S01]  /*4ef0*/  FFMA.FTZ R157, -R157, R157, 1 ;  /* 0x3f8000009d9d7423 */ /* 0x000fe2000001019d */
[----:B------:R-:W-:Y:S03]  /*4f00*/  ISETP.GT.AND P6, PT, R237, R224, PT ;  /* 0x000000e0ed00720c */ /* 0x000fe60003fc4270 */
[----:B------:R-:W-:Y:S01]  /*4f10*/  MUFU.EX2 R184, R184 ;  /* 0x000000b800b87308 */ /* 0x000fe20000000800 */
[----:B------:R-:W-:Y:S01]  /*4f20*/  FFMA.FTZ R159, -R159, R159, 1 ;  /* 0x3f8000009f9f7423 */ /* 0x000fe2000001019f */
[----:B------:R-:W-:Y:S01]  /*4f30*/  FFMA.FTZ R160, -R160, R160, 1 ;  /* 0x3f800000a0a07423 */ /* 0x000fe200000101a0 */
[----:B------:R-:W-:Y:S01]  /*4f40*/  FFMA.FTZ R162, -R162, R162, 1 ;  /* 0x3f800000a2a27423 */ /* 0x000fe200000101a2 */
[----:B------:R-:W-:Y:S01]  /*4f50*/  FFMA.FTZ R163, -R163, R163, 1 ;  /* 0x3f800000a3a37423 */ /* 0x000fe200000101a3 */
[----:B------:R-:W-:Y:S01]  /*4f60*/  FFMA.FTZ R161, -R161, R161, 1 ;  /* 0x3f800000a1a17423 */ /* 0x000fe200000101a1 */
[----:B------:R-:W-:Y:S01]  /*4f70*/  FFMA.FTZ R164, -R164, R164, 1 ;  /* 0x3f800000a4a47423 */ /* 0x000fe200000101a4 */
[----:B------:R-:W-:Y:S03]  /*4f80*/  FFMA.FTZ R165, -R165, R165, 1 ;  /* 0x3f800000a5a57423 */ /* 0x000fe600000101a5 */
[----:B------:R-:W-:Y:S01]  /*4f90*/  MUFU.EX2 R183, R183 ;  /* 0x000000b700b77308 */ /* 0x000fe20000000800 */
[----:B------:R-:W-:Y:S01]  /*4fa0*/  FFMA.FTZ R166, -R166, R166, 1 ;  /* 0x3f800000a6a67423 */ /* 0x000fe200000101a6 */
[----:B------:R-:W-:Y:S01]  /*4fb0*/  FFMA.FTZ R167, -R167, R167, 1 ;  /* 0x3f800000a7a77423 */ /* 0x000fe200000101a7 */
[----:B------:R-:W-:Y:S01]  /*4fc0*/  FFMA.FTZ R168, -R168, R168, 1 ;  /* 0x3f800000a8a87423 */ /* 0x000fe200000101a8 */
[----:B------:R-:W-:Y:S06]  /*4fd0*/  FFMA.FTZ R169, -R169, R169, 1 ;  /* 0x3f800000a9a97423 */ /* 0x000fec00000101a9 */
        /* <DEDUP_REMOVED lines=39> */
[C---:B------:R-:W-:Y:S01]  /*5250*/  HMMA.16816.F32.BF16 R8, R68.reuse, R74, RZ ;  /* 0x0000004a4408723c */ /* 0x040fe200000418ff */
[----:B------:R-:W-:Y:S05]  /*5260*/  LDSM.16.M88.4 R72, [R148+0xc000] ;  /* 0x00c000009448783b */ /* 0x000fea0000000200 */
        /* <DEDUP_REMOVED lines=61> */
[C---:B--2---:R-:W-:Y:S06]  /*5640*/  HMMA.16816.F32.BF16 R12, R76.reuse, R72, R12 ;  /* 0x000000484c0c723c */ /* 0x044fec000004180c */
[----:B------:R-:W-:Y:S01]  /*5650*/  HMMA.16816.F32.BF16 R16, R76, R74, R16 ;  /* 0x0000004a4c10723c */ /* 0x000fe20000041810 */
[----:B------:R-:W2:Y:S05]  /*5660*/  LDSM.16.M88.4 R72, [R195+0xa800] ;  /* 0x00a80000c348783b */ /* 0x000eaa0000000200 */
[C---:B---3--:R-:W-:Y:S05]  /*5670*/  HMMA.16816.F32.BF16 R4, R80.reuse, R84, R4 ;  /* 0x000000545004723c */ /* 0x048fea0000041804 */
[----:B------:R-:W-:Y:S01]  /*5680*/  FMUL.FTZ R77, R154, UR9 ;  /* 0x000000099a4d7c20 */ /* 0x000fe20008410000 */
[C---:B------:R-:W-:Y:S05]  /*5690*/  HMMA.16816.F32.BF16 R8, R80.reuse, R86, R8 ;  /* 0x000000565008723c */ /* 0x040fea0000041808 */
[----:B------:R-:W-:Y:S01]  /*56a0*/  FMUL.FTZ R76, R155, UR9 ;  /* 0x000000099b4c7c20 */ /* 0x000fe20008410000 */
[C---:B-1----:R-:W-:Y:S05]  /*56b0*/  HMMA.16816.F32.BF16 R12, R80.reuse, R68, R12 ;  /* 0x00000044500c723c */ /* 0x042fea000004180c */
[----:B------:R-:W-:Y:S01]  /*56c0*/  FMUL.FTZ R79, R156, UR9 ;  /* 0x000000099c4f7c20 */ /* 0x000fe20008410000 */
[----:B------:R-:W-:Y:S05]  /*56d0*/  HMMA.16816.F32.BF16 R16, R80, R70, R16 ;  /* 0x000000465010723c */ /* 0x000fea0000041810 */
[----:B------:R-:W-:Y:S01]  /*56e0*/  FMUL.FTZ R78, R157, UR9 ;  /* 0x000000099d4e7c20 */ /* 0x000fe20008410000 */
[C---:B----4-:R-:W-:Y:S06]  /*56f0*/  HMMA.16816.F32.BF16 R4, R88.reuse, R92, R4 ;  /* 0x0000005c5804723c */ /* 0x050fec0000041804 */
[C---:B------:R-:W-:Y:S06]  /*5700*/  HMMA.16816.F32.BF16 R8, R88.reuse, R94, R8 ;  /* 0x0000005e5808723c */ /* 0x040fec0000041808 */
[C---:B--2---:R-:W-:Y:S06]  /*5710*/  HMMA.16816.F32.BF16 R12, R88.reuse, R72, R12 ;  /* 0x00000048580c723c */ /* 0x044fec000004180c */
[----:B------:R-:W-:Y:S06]  /*5720*/  HMMA.16816.F32.BF16 R16, R88, R74, R16 ;  /* 0x0000004a5810723c */ /* 0x000fec0000041810 */
[C---:B-----5:R-:W-:Y:S01]  /*5730*/  FADD.FTZ R4, -R153.reuse, R4 ;  /* 0x0000000499047221 */ /* 0x060fe20000010100 */
[----:B------:R-:W-:Y:S01]  /*5740*/  FADD.FTZ R5, -R153, R5 ;  /* 0x0000000599057221 */ /* 0x000fe20000010100 */
[----:B------:R-:W-:Y:S03]  /*5750*/  FADD.FTZ R6, -R152, R6 ;  /* 0x0000000698067221 */ /* 0x000fe60000010100 */
[----:B------:R-:W-:Y:S01]  /*5760*/  FMUL.FTZ R4, R185, R4 ;  /* 0x00000004b9047220 */ /* 0x000fe20000410000 */
[----:B------:R-:W-:Y:S01]  /*5770*/  FMUL.FTZ R5, R184, R5 ;  /* 0x00000005b8057220 */ /* 0x000fe20000410000 */
[C---:B------:R-:W-:Y:S01]  /*5780*/  FADD.FTZ R8, -R153.reuse, R8 ;  /* 0x0000000899087221 */ /* 0x040fe20000010100 */
[----:B------:R-:W-:Y:S01]  /*5790*/  FADD.FTZ R7, -R152, R7 ;  /* 0x0000000798077221 */ /* 0x000fe20000010100 */
[----:B------:R-:W-:Y:S01]  /*57a0*/  FADD.FTZ R9, -R153, R9 ;  /* 0x0000000999097221 */ /* 0x000fe20000010100 */
[----:B------:R-:W-:Y:S01]  /*57b0*/  FMUL.FTZ R4, R4, R77 ;  /* 0x0000004d04047220 */ /* 0x000fe20000410000 */
[----:B------:R-:W-:Y:S01]  /*57c0*/  FMUL.FTZ R6, R183, R6 ;  /* 0x00000006b7067220 */ /* 0x000fe20000410000 */
[----:B------:R-:W-:Y:S01]  /*57d0*/  FMUL.FTZ R8, R181, R8 ;  /* 0x00000008b5087220 */ /* 0x000fe20000410000 */
[----:B------:R-:W-:Y:S01]  /*57e0*/  FMUL.FTZ R5, R5, R76 ;  /* 0x0000004c05057220 */ /* 0x000fe20000410000 */
[----:B------:R-:W-:Y:S01]  /*57f0*/  FMUL.FTZ R77, R158, UR9 ;  /* 0x000000099e4d7c20 */ /* 0x000fe20008410000 */
[----:B------:R-:W-:Y:S01]  /*5800*/  FMUL.FTZ R7, R182, R7 ;  /* 0x00000007b6077220 */ /* 0x000fe20000410000 */
[----:B------:R-:W-:Y:S01]  /*5810*/  FADD.FTZ R10, -R152, R10 ;  /* 0x0000000a980a7221 */ /* 0x000fe20000010100 */
[----:B------:R-:W-:Y:S01]  /*5820*/  FMUL.FTZ R9, R180, R9 ;  /* 0x00000009b4097220 */ /* 0x000fe20000410000 */
[----:B------:R-:W-:Y:S01]  /*5830*/  FMUL.FTZ R76, R159, UR9 ;  /* 0x000000099f4c7c20 */ /* 0x000fe20008410000 */
[C---:B------:R-:W-:Y:S01]  /*5840*/  FADD.FTZ R12, -R153.reuse, R12 ;  /* 0x0000000c990c7221 */ /* 0x040fe20000010100 */
[----:B------:R-:W-:Y:S01]  /*5850*/  FADD.FTZ R13, -R153, R13 ;  /* 0x0000000d990d7221 */ /* 0x000fe20000010100 */
[----:B------:R-:W-:Y:S01]  /*5860*/  FMUL.FTZ R6, R6, R79 ;  /* 0x0000004f06067220 */ /* 0x000fe20000410000 */
[----:B------:R-:W-:Y:S01]  /*5870*/  FMUL.FTZ R8, R8, R77 ;  /* 0x0000004d08087220 */ /* 0x000fe20000410000 */
[----:B------:R-:W-:Y:S01]  /*5880*/  F2FP.BF16.F32.PACK_AB R77, R5, R4 ;  /* 0x00000004054d723e */ /* 0x000fe200000010ff */
[----:B------:R-:W-:Y:S01]  /*5890*/  FMUL.FTZ R10, R175, R10 ;  /* 0x0000000aaf0a7220 */ /* 0x000fe20000410000 */
[----:B------:R-:W-:Y:S01]  /*58a0*/  FMUL.FTZ R7, R7, R78 ;  /* 0x0000004e07077220 */ /* 0x000fe20000410000 */
[----:B------:R-:W-:Y:S01]  /*58b0*/  FMUL.FTZ R79, R160, UR9 ;  /* 0x00000009a04f7c20 */ /* 0x000fe20008410000 */
[----:B------:R-:W-:Y:S01]  /*58c0*/  FMUL.FTZ R9, R9, R76 ;  /* 0x0000004c09097220 */ /* 0x000fe20000410000 */
[----:B------:R-:W-:Y:S01]  /*58d0*/  FMUL.FTZ R12, R179, R12 ;  /* 0x0000000cb30c7220 */ /* 0x000fe20000410000 */
[----:B------:R-:W-:Y:S01]  /*58e0*/  FMUL.FTZ R13, R178, R13 ;  /* 0x0000000db20d7220 */ /* 0x000fe20000410000 */
[----:B------:R-:W-:Y:S01]  /*58f0*/  FMUL.FTZ R5, R162, UR9 ;  /* 0x00000009a2057c20 */ /* 0x000fe20008410000 */
[----:B------:R-:W-:Y:S01]  /*5900*/  FMUL.FTZ R4, R163, UR9 ;  /* 0x00000009a3047c20 */ /* 0x000fe20008410000 */
[C---:B------:R-:W-:Y:S01]  /*5910*/  FADD.FTZ R11, -R152.reuse, R11 ;  /* 0x0000000b980b7221 */ /* 0x040fe20000010100 */
[C---:B------:R-:W-:Y:S01]  /*5920*/  FADD.FTZ R14, -R152.reuse, R14 ;  /* 0x0000000e980e7221 */ /* 0x040fe20000010100 */
[C---:B------:R-:W-:Y:S01]  /*5930*/  FADD.FTZ R15, -R152.reuse, R15 ;  /* 0x0000000f980f7221 */ /* 0x040fe20000010100 */
[C---:B------:R-:W-:Y:S01]  /*5940*/  FADD.FTZ R16, -R153.reuse, R16 ;  /* 0x0000001099107221 */ /* 0x040fe20000010100 */
[----:B------:R-:W-:Y:S01]  /*5950*/  FADD.FTZ R17, -R153, R17 ;  /* 0x0000001199117221 */ /* 0x000fe20000010100 */
[C---:B------:R-:W-:Y:S01]  /*5960*/  FADD.FTZ R18, -R152.reuse, R18 ;  /* 0x0000001298127221 */ /* 0x040fe20000010100 */
[----:B------:R-:W-:Y:S01]  /*5970*/  FADD.FTZ R19, -R152, R19 ;  /* 0x0000001398137221 */ /* 0x000fe20000010100 */
[----:B------:R-:W-:Y:S01]  /*5980*/  FMUL.FTZ R10, R10, R79 ;  /* 0x0000004f0a0a7220 */ /* 0x000fe20000410000 */
[----:B------:R-:W-:Y:S01]  /*5990*/  F2FP.BF16.F32.PACK_AB R79, R7, R6 ;  /* 0x00000006074f723e */ /* 0x000fe200000010ff */
[----:B------:R-:W-:Y:S01]  /*59a0*/  FMUL.FTZ R5, R12, R5 ;  /* 0x000000050c057220 */ /* 0x000fe20000410000 */
[----:B------:R-:W-:Y:S01]  /*59b0*/  FMUL.FTZ R4, R13, R4 ;  /* 0x000000040d047220 */ /* 0x000fe20000410000 */
[----:B------:R-:W-:Y:S01]  /*59c0*/  F2FP.BF16.F32.PACK_AB R76, R9, R8 ;  /* 0x00000008094c723e */ /* 0x000fe200000010ff */
[----:B------:R-:W-:Y:S01]  /*59d0*/  FMUL.FTZ R11, R174, R11 ;  /* 0x0000000bae0b7220 */ /* 0x000fe20000410000 */
[----:B------:R-:W-:Y:S01]  /*59e0*/  FMUL.FTZ R14, R173, R14 ;  /* 0x0000000ead0e7220 */ /* 0x000fe20000410000 */
[----:B------:R-:W-:Y:S01]  /*59f0*/  FMUL.FTZ R15, R172, R15 ;  /* 0x0000000fac0f7220 */ /* 0x000fe20000410000 */
[----:B------:R-:W-:Y:S01]  /*5a00*/  FMUL.FTZ R78, R161, UR9 ;  /* 0x00000009a14e7c20 */ /* 0x000fe20008410000 */
[----:B------:R-:W-:Y:S01]  /*5a10*/  FMUL.FTZ R16, R177, R16 ;  /* 0x00000010b1107220 */ /* 0x000fe20000410000 */
[----:B------:R-:W-:Y:S01]  /*5a20*/  FMUL.FTZ R17, R176, R17 ;  /* 0x00000011b0117220 */ /* 0x000fe20000410000 */
[----:B------:R-:W-:Y:S01]  /*5a30*/  FMUL.FTZ R18, R171, R18 ;  /* 0x00000012ab127220 */ /* 0x000fe20000410000 */
[----:B------:R-:W-:Y:S01]  /*5a40*/  FMUL.FTZ R19, R170, R19 ;  /* 0x00000013aa137220 */ /* 0x000fe20000410000 */
[----:B------:R-:W-:Y:S01]  /*5a50*/  FMUL.FTZ R7, R164, UR9 ;  /* 0x00000009a4077c20 */ /* 0x000fe20008410000 */
[----:B------:R-:W-:Y:S01]  /*5a60*/  FMUL.FTZ R6, R165, UR9 ;  /* 0x00000009a5067c20 */ /* 0x000fe20008410000 */
[----:B------:R-:W-:Y:S01]  /*5a70*/  FMUL.FTZ R9, R166, UR9 ;  /* 0x00000009a6097c20 */ /* 0x000fe20008410000 */
[----:B------:R-:W-:Y:S01]  /*5a80*/  FMUL.FTZ R8, R167, UR9 ;  /* 0x00000009a7087c20 */ /* 0x000fe20008410000 */
[----:B------:R-:W-:Y:S01]  /*5a90*/  F2FP.BF16.F32.PACK_AB R81, R4, R5 ;  /* 0x000000050451723e */ /* 0x000fe200000010ff */
[----:B------:R-:W-:Y:S01]  /*5aa0*/  FMUL.FTZ R13, R168, UR9 ;  /* 0x00000009a80d7c20 */ /* 0x000fe20008410000 */
[----:B------:R-:W-:Y:S01]  /*5ab0*/  FMUL.FTZ R12, R169, UR9 ;  /* 0x00000009a90c7c20 */ /* 0x000fe20008410000 */
        /* <DEDUP_REMOVED lines=9> */
[----:B------:R-:W-:Y:S04]  /*5b50*/  F2FP.BF16.F32.PACK_AB R85, R8, R9 ;  /* 0x000000090855723e */ /* 0x000fe800000010ff */
        /* <DEDUP_REMOVED lines=77> */
.L_x_1225:
        /* <DEDUP_REMOVED lines=137> */
.L_x_1226:
        /* <DEDUP_REMOVED lines=77> */
[----:B------:R-:W-:Y:S01]  /*6d90*/  IMAD R157, R243, 0x18, RZ ;  /* 0x00000018f39d7824 */ /* 0x000fe200078e02ff */
[-C--:B------:R-:W-:Y:S03]  /*6da0*/  LEA.HI.X.SX32 R163, R153, R245.reuse, 0x2, P0 ;  /* 0x000000f599a37211 */ /* 0x080fe600000f16ff */
[-C--:B------:R-:W-:Y:S01]  /*6db0*/  LEA.HI.X.SX32 R167, R161, R245.reuse, 0x2, P1 ;  /* 0x000000f5a1a77211 */ /* 0x080fe200008f16ff */
[----:B------:R-:W-:Y:S01]  /*6dc0*/  IMAD.SHL.U32 R159, R243, 0x20, RZ ;  /* 0x00000020f39f7824 */ /* 0x000fe200078e00ff */
[CC--:B------:R-:W-:Y:S01]  /*6dd0*/  LEA R164, P0, R157.reuse, R244.reuse, 0x2 ;  /* 0x000000f49da47211 */ /* 0x0c0fe200078010ff */
[----:B------:R2:W-:Y:S03]  /*6de0*/  REDG.E.ADD.F32.FTZ.RN.STRONG.GPU desc[UR14][R162.64], R5 ;  /* 0x00000005a20079a6 */ /* 0x0005e6000c10f38e */
[-C--:B------:R-:W-:Y:S01]  /*6df0*/  LEA.HI.X.SX32 R165, R157, R245.reuse, 0x2, P0 ;  /* 0x000000f59da57211 */ /* 0x080fe200000f16ff */
[----:B------:R-:W-:Y:S01]  /*6e00*/  REDG.E.ADD.F32.FTZ.RN.STRONG.GPU desc[UR14][R166.64], R6 ;  /* 0x00000006a60079a6 */ /* 0x000fe2000c10f38e */
[-C--:B------:R-:W-:Y:S01]  /*6e10*/  LEA R158, P1, R159, R244.reuse, 0x2 ;  /* 0x000000f49f9e7211 */ /* 0x080fe200078210ff */
[----:B------:R-:W-:Y:S02]  /*6e20*/  IMAD R157, R243, 0x30, RZ ;  /* 0x00000030f39d7824 */ /* 0x000fe400078e02ff */
[----:B------:R3:W-:Y:S01]  /*6e30*/  REDG.E.ADD.F32.FTZ.RN.STRONG.GPU desc[UR14][R164.64], R7 ;  /* 0x00000007a40079a6 */ /* 0x0007e2000c10f38e */
[-C--:B------:R-:W-:Y:S02]  /*6e40*/  LEA.HI.X.SX32 R159, R159, R245.reuse, 0x2, P1 ;  /* 0x000000f59f9f7211 */ /* 0x080fe400008f16ff */
[-C--:B------:R-:W-:Y:S01]  /*6e50*/  LEA R156, P1, R157, R244.reuse, 0x2 ;  /* 0x000000f49d9c7211 */ /* 0x080fe200078210ff */
[C---:B-1----:R-:W-:Y:S02]  /*6e60*/  IMAD R155, R243.reuse, 0x28, RZ ;  /* 0x00000028f39b7824 */ /* 0x042fe400078e02ff */
[----:B------:R1:W-:Y:S01]  /*6e70*/  REDG.E.ADD.F32.FTZ.RN.STRONG.GPU desc[UR14][R158.64], R8 ;  /* 0x000000089e0079a6 */ /* 0x0003e2000c10f38e */
[----:B------:R-:W-:Y:S01]  /*6e80*/  IMAD R243, R243, 0x38, RZ ;  /* 0x00000038f3f37824 */ /* 0x000fe200078e02ff */
        /* <DEDUP_REMOVED lines=346> */
[----:B------:R-:W-:-:S02]  /*8430*/  F2FP.BF16.F32.PACK_AB R62, R63, R62 ;  /* 0x0000003e3f3e723e */ /* 0x000fc400000010ff */
[C---:B--2---:R-:W-:Y:S01]  /*8440*/  @P0 IMAD R6, R8.reuse, R5, RZ ;  /* 0x0000000508060224 */ /* 0x044fe200078e02ff */
[----:B------:R-:W-:Y:S01]  /*8450*/  STS [R217+0x5000], R136 ;  /* 0x00500088d9007388 */ /* 0x000fe20000000800 */
[----:B------:R-:W-:-:S03]  /*8460*/  @P0 IMAD.WIDE.U32 R8, R8, R4, RZ ;  /* 0x0000000408080225 */ /* 0x000fc600078e00ff */
[----:B------:R-:W-:Y:S02]  /*8470*/  STS [R217+0x5400], R138 ;  /* 0x0054008ad9007388 */ /* 0x000fe40000000800 */
[----:B------:R-:W-:Y:S02]  /*8480*/  @P0 IADD3 R6, R9, R6, RZ ;  /* 0x0000000609060210 */ /* 0x000fe40007ffe0ff */
        /* <DEDUP_REMOVED lines=23> */
[----:B-1----:R-:W-:-:S02]  /*8600*/  @P0 IADD3 R44, R11, R7, RZ ;  /* 0x000000070b2c0210 */ /* 0x002fc40007ffe0ff */
[----:B------:R-:W-:Y:S01]  /*8610*/  SHF.R.S32.HI R11, RZ, 0x1f, R211 ;  /* 0x0000001fff0b7819 */ /* 0x000fe200000114d3 */
[----:B------:R1:W-:Y:S01]  /*8620*/  STS [R217+0xb000], R56 ;  /* 0x00b00038d9007388 */ /* 0x0003e20000000800 */
[----:B--2---:R-:W-:Y:S02]  /*8630*/  @P0 IMAD.MOV.U32 R46, RZ, RZ, R10 ;  /* 0x000000ffff2e0224 */ /* 0x004fe400078e000a */
[----:B-1----:R-:W-:Y:S01]  /*8640*/  @P0 IMAD.MOV.U32 R56, RZ, RZ, R8 ;  /* 0x000000ffff380224 */ /* 0x002fe200078e0008 */
        /* <DEDUP_REMOVED lines=12> */
.L_x_1228:
        /* <DEDUP_REMOVED lines=12> */
.L_x_1229:
[----:B------:R-:W-:Y:S01]  /*87d0*/  STS [R219+0xb000], R60 ;  /* 0x00b0003cdb007388 */ /* 0x000fe20000000800 */
[----:B------:R-:W-:Y:S01]  /*87e0*/  SHF.R.S32.HI R63, RZ, 0x1f, R208 ;  /* 0x0000001fff3f7819 */ /* 0x000fe200000114d0 */
[----:B------:R-:W-:Y:S01]  /*87f0*/  IMAD R238, R215, -0x40, R238 ;  /* 0xffffffc0d7ee7824 */ /* 0x000fe200078e02ee */
[----:B------:R-:W-:Y:S01]  /*8800*/  SHF.R.S32.HI R7, RZ, 0x1f, R225 ;  /* 0x0000001fff077819 */ /* 0x000fe200000114e1 */
[----:B------:R1:W-:Y:S01]  /*8810*/  STS [R219+0xb400], R62 ;  /* 0x00b4003edb007388 */ /* 0x0003e20000000800 */
[----:B------:R-:W-:Y:S01]  /*8820*/  SHF.R.S32.HI R57, RZ, 0x1f, R210 ;  /* 0x0000001fff397819 */ /* 0x000fe200000114d2 */
[----:B------:R-:W-:Y:S01]  /*8830*/  ULDC.64 UR6, c[0x0][0x468] ;  /* 0x00011a0000067ab9 */ /* 0x000fe20000000a00 */
[----:B------:R-:W-:Y:S01]  /*8840*/  BAR.SYNC.DEFER_BLOCKING 0x0 ;  /* 0x0000000000007b1d */ /* 0x000fe20000010000 */
[----:B------:R-:W-:Y:S01]  /*8850*/  IMAD R48, R7, R2, RZ ;  /* 0x0000000207307224 */ /* 0x000fe200078e02ff */
[----:B------:R-:W-:Y:S02]  /*8860*/  ISETP.GE.AND P4, PT, R207, R238, PT ;  /* 0x000000eecf00720c */ /* 0x000fe40003f86270 */
[----:B------:R-:W-:Y:S01]  /*8870*/  SHF.R.S32.HI R59, RZ, 0x1f, R207 ;  /* 0x0000001fff3b7819 */ /* 0x000fe200000114cf */
[C---:B------:R-:W-:Y:S01]  /*8880*/  IMAD R45, R225.reuse, R3, R48 ;  /* 0x00000003e12d7224 */ /* 0x040fe200078e0230 */
[----:B------:R-:W-:Y:S01]  /*8890*/  BSSY B0, `(.L_x_1230) ;  /* 0x0000027000007945 */ /* 0x000fe20003800000 */
        /* <DEDUP_REMOVED lines=38> */
.L_x_1231:
[----:B------:R-:W-:Y:S05]  /*8b00*/  BSYNC B0 ;  /* 0x0000000000007941 */ /* 0x000fea0003800000 */
.L_x_1230:
        /* <DEDUP_REMOVED lines=19> */
.L_x_1233:
[----:B------:R-:W-:Y:S05]  /*8c40*/  BSYNC B0 ;  /* 0x0000000000007941 */ /* 0x000fea0003800000 */
.L_x_1232:
[-C--:B------:R-:W-:Y:S01]  /*8c50*/  IMAD.WIDE.U32 R62, R225, R4.reuse, R62 ;  /* 0x00000004e13e7225 */ /* 0x080fe200078e003e */
[----:B------:R-:W-:Y:S01]  /*8c60*/  ULDC.64 UR6, c[0x0][0x470] ;  /* 0x00011c0000067ab9 */ /* 0x000fe20000000a00 */
[----:B------:R-:W-:Y:S02]  /*8c70*/  BSSY B0, `(.L_x_1234) ;  /* 0x000001a000007945 */ /* 0x000fe40003800000 */
[----:B--2---:R-:W-:Y:S01]  /*8c80*/  IMAD R2, R7, R4, RZ ;  /* 0x0000000407027224 */ /* 0x004fe200078e02ff */
[----:B----4-:R-:W-:Y:S01]  /*8c90*/  IADD3 R32, P0, R56, R62, RZ ;  /* 0x0000003e38207210 */ /* 0x010fe20007f1e0ff */
        /* <DEDUP_REMOVED lines=23> */
.L_x_1235:
[----:B------:R-:W-:Y:S05]  /*8e10*/  BSYNC B0 ;  /* 0x0000000000007941 */ /* 0x000fea0003800000 */
.L_x_1234:
        /* <DEDUP_REMOVED lines=19> */
.L_x_1204:
[----:B------:R-:W-:Y:S05]  /*8f50*/  BSYNC B1 ;  /* 0x0000000000017941 */ /* 0x000fea0003800000 */
.L_x_1190:
[----:B---34-:R-:W3:Y:S02]  /*8f60*/  LDC R2, c[0x0][0xc] ;  /* 0x00000300ff027b82 */ /* 0x018ee40000000800 */
[----:B---3--:R-:W-:-:S04]  /*8f70*/  IADD3 R215, R2, R215, RZ ;  /* 0x000000d702d77210 */ /* 0x008fc80007ffe0ff */
[----:B------:R-:W-:-:S13]  /*8f80*/  ISETP.GE.AND P0, PT, R215, UR12, PT ;  /* 0x0000000cd7007c0c */ /* 0x000fda000bf06270 */
[----:B------:R-:W-:Y:S05]  /*8f90*/  @P0 BRA `(.L_x_1236) ;  /* 0x0000000000040947 */ /* 0x000fea0003800000 */
[----:B------:R-:W-:Y:S05]  /*8fa0*/  BRA `(.L_x_1237) ;  /* 0xffffff7800587947 */ /* 0x000fea000383ffff */
.L_x_1236:
[----:B------:R-:W-:Y:S05]  /*8fb0*/  EXIT ;  /* 0x000000000000794d */ /* 0x000fea0003800000 */
.L_x_1238:
        /* <DEDUP_REMOVED lines=12> */
.L_x_1613:


//--------------------- .text._ZN5flash44flash_bwd_dq_dk_dv_loop_seqk_parallel_kernelI23Flash_bwd_kernel_traitsILi192ELi64ELi64ELi8ELi4ELi2ELi2ELb0ELb0EN7cutlass10bfloat16_tE19Flash_kernel_traitsILi192ELi64ELi64ELi8ES3_EELb1ELb0ELb0ELb0ELb0ELb1ELb0EEEvNS_16Flash_bwd_paramsE --------------------------
	.section	.text._ZN5flash44flash_bwd_dq_dk_dv_loop_seqk_parallel_kernelI23Flash_bwd_kernel_traitsILi192ELi64ELi64ELi8ELi4ELi2ELi2ELb0ELb0EN7cutlass10bfloat16_tE19Flash_kernel_traitsILi192ELi64ELi64ELi8ES3_EELb1ELb0ELb0ELb0ELb0ELb1ELb0EEEvNS_16Flash_bwd_paramsE,"ax",@progbits
	.align	128
        .global         _ZN5flash44flash_bwd_dq_dk_dv_loop_seqk_parallel_kernelI23Flash_bwd_kernel_traitsILi192ELi64ELi64ELi8ELi4ELi2ELi2ELb0ELb0EN7cutlass10bfloat16_tE19Flash_kernel_traitsILi192ELi64ELi64ELi8ES3_EELb1ELb0ELb0ELb0ELb0ELb1ELb0EEEvNS_16Flash_bwd_paramsE
        .type           _ZN5flash44flash_bwd_dq_dk_dv_loop_seqk_parallel_kernelI23Flash_bwd_kernel_traitsILi192ELi64ELi64ELi8ELi4ELi2ELi2ELb0ELb0EN7cutlass10bfloat16_tE19Flash_kernel_traitsILi192ELi64ELi64ELi8ES3_EELb1ELb0ELb0ELb0ELb0ELb1ELb0EEEvNS_16Flash_bwd_paramsE,@function
        .size           _ZN5flash44flash_bwd_dq_dk_dv_loop_seqk_parallel_kernelI23Flash_bwd_kernel_traitsILi192ELi64ELi64ELi8ELi4ELi2ELi2ELb0ELb0EN7cutlass10bfloat16_tE19Flash_kernel_traitsILi192ELi64ELi64ELi8ES3_EELb1ELb0ELb0ELb0ELb0ELb1ELb0EEEvNS_16Flash_bwd_paramsE,(.L_x_1614 - _ZN5flash44flash_bwd_dq_dk_dv_loop_seqk_parallel_kernelI23Flash_bwd_kernel_traitsILi192ELi64ELi64ELi8ELi4ELi2ELi2ELb0ELb0EN7cutlass10bfloat16_tE19Flash_kernel_traitsILi192ELi64ELi64ELi8ES3_EELb1ELb0ELb0ELb0ELb0ELb1ELb0EEEvNS_16Flash_bwd_paramsE)
        .other          _ZN5flash44flash_bwd_dq_dk_dv_loop_seqk_parallel_kernelI23Flash_bwd_kernel_traitsILi192ELi64ELi64ELi8ELi4ELi2ELi2ELb0ELb0EN7cutlass10bfloat16_tE19Flash_kernel_traitsILi192ELi64ELi64ELi8ES3_EELb1ELb0ELb0ELb0ELb0ELb1ELb0EEEvNS_16Flash_bwd_paramsE,@"STO_CUDA_ENTRY STV_DEFAULT"
_ZN5flash44flash_bwd_dq_dk_dv_loop_seqk_parallel_kernelI23Flash_bwd_kernel_traitsILi192ELi64ELi64ELi8ELi4ELi2ELi2ELb0ELb0EN7cutlass10bfloat16_tE19Flash_kernel_traitsILi192ELi64ELi64ELi8ES3_EELb1ELb0ELb0ELb0ELb0ELb1ELb0EEEvNS_16Flash_bwd_paramsE:
.text._ZN5flash44flash_bwd_dq_dk_dv_loop_seqk_parallel_kernelI23Flash_bwd_kernel_traitsILi192ELi64ELi64ELi8ELi4ELi2ELi2ELb0ELb0EN7cutlass10bfloat16_tE19Flash_kernel_traitsILi192ELi64ELi64ELi8ES3_EELb1ELb0ELb0ELb0ELb0ELb1ELb0EEEvNS_16Flash_bwd_paramsE:
        /* <DEDUP_REMOVED lines=29> */
[----:B------:R-:W-:Y:S02]  /*01d0*/  SHF.R.S32.HI R2, RZ, 0x4, R6 ;  /* 0x00000004ff027819 */ /* 0x000fe40000011406 */
[--C-:B------:R-:W-:Y:S02]  /*01e0*/  SHF.R.S32.HI R4, RZ, 0x2, R0.reuse ;  /* 0x00000002ff047819 */ /* 0x100fe40000011400 */
[----:B------:R-:W-:Y:S02]  /*01f0*/  SHF.R.S32.HI R5, RZ, 0x1f, R0 ;  /* 0x0000001fff057819 */ /* 0x000fe40000011400 */
[----:B------:R-:W-:Y:S02]  /*0200*/  LOP3.LUT R3, R0, 0x7ffffffc, RZ, 0xc0, !PT ;  /* 0x7ffffffc00037812 */ /* 0x000fe400078ec0ff */
[C---:B------:R-:W-:Y:S02]  /*0210*/  LOP3.LUT R9, R6.reuse, 0xfffffff0, RZ, 0xc0, !PT ;  /* 0xfffffff006097812 */ /* 0x040fe400078ec0ff */
[----:B------:R-:W-:Y:S01]  /*0220*/  LEA.HI R6, R6, R2, RZ, 0x1 ;  /* 0x0000000206067211 */ /* 0x000fe200078f08ff */
[C---:B------:R-:W-:Y:S01]  /*0230*/  IMAD.IADD R14, R10.reuse, 0x1, -R3 ;  /* 0x000000010a0e7824 */ /* 0x040fe200078e0a03 */
[----:B------:R-:W-:Y:S01]  /*0240*/  LEA.HI R5, R5, R4, RZ, 0x3 ;  /* 0x0000000405057211 */ /* 0x000fe200078f18ff */
[----:B------:R-:W-:Y:S01]  /*0250*/  IMAD.IADD R9, R10, 0x1, -R9 ;  /* 0x000000010a097824 */ /* 0x000fe200078e0a09 */
[----:B------:R-:W-:-:S02]  /*0260*/  LOP3.LUT R0, R7, 0xfffffff8, RZ, 0xc0, !PT ;  /* 0xfffffff807007812 */ /* 0x000fc400078ec0ff */
[----:B------:R-:W-:Y:S02]  /*0270*/  LOP3.LUT R11, R8, 0xffffffe0, RZ, 0xc0, !PT ;  /* 0xffffffe0080b7812 */ /* 0x000fe400078ec0ff */
[----:B------:R-:W-:Y:S01]  /*0280*/  SHF.R.S32.HI R220, RZ, 0x3, R7 ;  /* 0x00000003ffdc7819 */ /* 0x000fe20000011407 */
[----:B------:R-:W-:Y:S01]  /*0290*/  IMAD.IADD R0, R10, 0x1, -R0 ;  /* 0x000000010a007824 */ /* 0x000fe200078e0a00 */
[----:B------:R-:W-:Y:S01]  /*02a0*/  LOP3.LUT R6, R6, 0xfffffffe, RZ, 0xc0, !PT ;  /* 0xfffffffe06067812 */ /* 0x000fe200078ec0ff */
[----:B------:R-:W-:Y:S01]  /*02b0*/  IMAD.IADD R233, R10, 0x1, -R11 ;  /* 0x000000010ae97824 */ /* 0x000fe200078e0a0b */
[----:B------:R-:W-:Y:S01]  /*02c0*/  LOP3.LUT R3, R5, 0xfffffff8, RZ, 0xc0, !PT ;  /* 0xfffffff805037812 */ /* 0x000fe200078ec0ff */
[----:B------:R-:W-:Y:S01]  /*02d0*/  IMAD.SHL.U32 R5, R220, 0x40, RZ ;  /* 0x00000040dc057824 */ /* 0x000fe200078e00ff */
[----:B------:R-:W-:Y:S01]  /*02e0*/  SHF.R.S32.HI R251, RZ, 0x5, R8 ;  /* 0x00000005fffb7819 */ /* 0x000fe20000011408 */
[----:B------:R-:W-:Y:S01]  /*02f0*/  IMAD.IADD R10, R2, 0x1, -R6 ;  /* 0x00000001020a7824 */ /* 0x000fe200078e0a06 */
[----:B------:R-:W-:Y:S01]  /*0300*/  LOP3.LUT P4, RZ, R0, 0x2, RZ, 0xc0, !PT ;  /* 0x0000000200ff7812 */ /* 0x000fe2000788c0ff */
[----:B------:R-:W-:Y:S01]  /*0310*/  IMAD.IADD R6, R4, 0x1, -R3 ;  /* 0x0000000104067824 */ /* 0x000fe200078e0a03 */
[----:B------:R-:W-:Y:S01]  /*0320*/  LEA.HI R3, R8, R251, RZ, 0x1 ;  /* 0x000000fb08037211 */ /* 0x000fe200078f08ff */
[----:B------:R-:W-:Y:S01]  /*0330*/  IMAD.SHL.U32 R230, R0, 0x8, RZ ;  /* 0x0000000800e67824 */ /* 0x000fe200078e00ff */
[----:B------:R-:W-:Y:S01]  /*0340*/  LOP3.LUT R2, R5, 0x1c0, RZ, 0xc0, !PT ;  /* 0x000001c005027812 */ /* 0x000fe200078ec0ff */
[----:B------:R-:W-:Y:S01]  /*0350*/  IMAD.SHL.U32 R181, R10, 0x200, RZ ;  /* 0x000002000ab57824 */ /* 0x000fe200078e00ff */
[----:B------:R-:W-:-:S02]  /*0360*/  LOP3.LUT R3, R3, 0xfffffffe, RZ, 0xc0, !PT ;  /* 0xfffffffe03037812 */ /* 0x000fc400078ec0ff */
[----:B------:R-:W-:Y:S02]  /*0370*/  SHF.R.U32.HI R4, RZ, 0x3, R2 ;  /* 0x00000003ff047819 */ /* 0x000fe40000011602 */
[----:B------:R-:W-:Y:S01]  /*0380*/  LOP3.LUT R2, R2, 0x38, R230, 0xf8, !PT ;  /* 0x0000003802027812 */ /* 0x000fe200078ef8e6 */
[----:B------:R-:W-:Y:S01]  /*0390*/  IMAD.IADD R186, R251, 0x1, -R3 ;  /* 0x00000001fbba7824 */ /* 0x000fe200078e0a03 */
[C---:B------:R-:W-:Y:S01]  /*03a0*/  LOP3.LUT P3, RZ, R0.reuse, 0x4, RZ, 0xc0, !PT ;  /* 0x0000000400ff7812 */ /* 0x040fe2000786c0ff */
[----:B------:R-:W-:Y:S01]  /*03b0*/  IMAD.SHL.U32 R0, R0, 0x40, RZ ;  /* 0x0000004000007824 */ /* 0x000fe200078e00ff */
[----:B------:R-:W-:Y:S01]  /*03c0*/  LOP3.LUT R12, R2, R4, RZ, 0x3c, !PT ;  /* 0x00000004020c7212 */ /* 0x000fe200078e3cff */
[----:B------:R-:W-:Y:S01]  /*03d0*/  IMAD.SHL.U32 R2, R186, 0x10, RZ ;  /* 0x00000010ba027824 */ /* 0x000fe200078e00ff */
[----:B------:R-:W-:Y:S02]  /*03e0*/  SHF.R.S32.HI R3, RZ, 0x1f, R9 ;  /* 0x0000001fff037819 */ /* 0x000fe40000011409 */
[----:B------:R-:W-:-:S02]  /*03f0*/  LOP3.LUT R0, R0, 0x1c0, RZ, 0xc0, !PT ;  /* 0x000001c000007812 */ /* 0x000fc400078ec0ff */
[----:B------:R-:W-:Y:S02]  /*0400*/  LEA.HI R11, R3, R9, RZ, 0x3 ;  /* 0x00000009030b7211 */ /* 0x000fe400078f18ff */
[C---:B------:R-:W-:Y:S02]  /*0410*/  LOP3.LUT R3, R0.reuse, 0x10, R2, 0xf8, !PT ;  /* 0x0000001000037812 */ /* 0x040fe400078ef802 */
[----:B------:R-:W-:Y:S02]  /*0420*/  SHF.R.S32.HI R228, RZ, 0x7, R228 ;  /* 0x00000007ffe47819 */ /* 0x000fe400000114e4 */
[----:B------:R-:W-:Y:S02]  /*0430*/  LOP3.LUT R177, R0, 0x8, R7, 0xf8, !PT ;  /* 0x0000000800b17812 */ /* 0x000fe400078ef807 */
[----:B------:R-:W-:Y:S01]  /*0440*/  SHF.R.U32.HI R0, RZ, 0x3, R0 ;  /* 0x00000003ff007819 */ /* 0x000fe20000011600 */
[C---:B------:R-:W-:Y:S01]  /*0450*/  IMAD R2, R228.reuse, 0x800, R181 ;  /* 0x00000800e4027824 */ /* 0x040fe200078e02b5 */
[----:B------:R-:W-:Y:S01]  /*0460*/  LOP3.LUT R3, R3, 0x8, R7, 0xf8, !PT ;  /* 0x0000000803037812 */ /* 0x000fe200078ef807 */
[----:B------:R-:W-:Y:S01]  /*0470*/  IMAD.SHL.U32 R15, R228, 0x20, RZ ;  /* 0x00000020e40f7824 */ /* 0x000fe200078e00ff */
[----:B------:R-:W-:Y:S01]  /*0480*/  LOP3.LUT R4, R6, 0x1, RZ, 0xc0, !PT ;  /* 0x0000000106047812 */ /* 0x000fe200078ec0ff */
[----:B------:R-:W-:Y:S01]  /*0490*/  IMAD.SHL.U32 R7, R14, 0x2, RZ ;  /* 0x000000020e077824 */ /* 0x000fe200078e00ff */
[----:B------:R-:W-:-:S02]  /*04a0*/  LOP3.LUT R177, R177, R0, RZ, 0x3c, !PT ;  /* 0x00000000b1b17212 */ /* 0x000fc400078e3cff */
[----:B------:R-:W-:Y:S01]  /*04b0*/  LOP3.LUT R181, R181, R3, R0, 0xf6, !PT ;  /* 0x00000003b5b57212 */ /* 0x000fe200078ef600 */
[----:B------:R-:W-:Y:S01]  /*04c0*/  IMAD.SHL.U32 R3, R6, 0x40, RZ ;  /* 0x0000004006037824 */ /* 0x000fe200078e00ff */
[----:B------:R-:W-:Y:S01]  /*04d0*/  SHF.R.S32.HI R0, RZ, 0x6, R13 ;  /* 0x00000006ff007819 */ /* 0x000fe2000001140d */
[----:B------:R-:W-:Y:S01]  /*04e0*/  IMAD.IADD R177, R2, 0x1, R177 ;  /* 0x0000000102b17824 */ /* 0x000fe200078e02b1 */
[----:B------:R-:W-:Y:S02]  /*04f0*/  LOP3.LUT R5, R11, 0xfffffff8, RZ, 0xc0, !PT ;  /* 0xfffffff80b057812 */ /* 0x000fe400078ec0ff */
[----:B------:R-:W-:Y:S01]  /*0500*/  ISETP.NE.U32.AND P0, PT, R4, 0x1, PT ;  /* 0x000000010400780c */ /* 0x000fe20003f05070 */
[C---:B------:R-:W-:Y:S01]  /*0510*/  IMAD R236, R0.reuse, 0x200, R12 ;  /* 0x0000020000ec7824 */ /* 0x040fe200078e020c */
[----:B------:R-:W-:Y:S01]  /*0520*/  SHF.R.S32.HI R4, RZ, 0x1f, R8 ;  /* 0x0000001fff047819 */ /* 0x000fe20000011408 */
[----:B------:R-:W-:Y:S01]  /*0530*/  IMAD.SHL.U32 R2, R0, 0x8, RZ ;  /* 0x0000000800027824 */ /* 0x000fe200078e00ff */
[----:B------:R-:W-:Y:S01]  /*0540*/  LOP3.LUT R0, R3, 0x1c0, RZ, 0xc0, !PT ;  /* 0x000001c003007812 */ /* 0x000fe200078ec0ff */
[----:B------:R-:W-:Y:S01]  /*0550*/  IMAD.IADD R252, R9, 0x1, -R5 ;  /* 0x0000000109fc7824 */ /* 0x000fe200078e0a05 */
[----:B------:R-:W-:Y:S01]  /*0560*/  LEA.HI R5, R4, R251, RZ, 0x2 ;  /* 0x000000fb04057211 */ /* 0x000fe200078f10ff */
[----:B------:R-:W-:Y:S01]  /*0570*/  IMAD.SHL.U32 R4, R10, 0x20, RZ ;  /* 0x000000200a047824 */ /* 0x000fe200078e00ff */
[----:B------:R-:W-:-:S02]  /*0580*/  LOP3.LUT R2, R2, 0x18, RZ, 0xc0, !PT ;  /* 0x0000001802027812 */ /* 0x000fc400078ec0ff */
[----:B------:R-:W-:Y:S02]  /*0590*/  SHF.R.U32.HI R3, RZ, 0x3, R0 ;  /* 0x00000003ff037819 */ /* 0x000fe40000011600 */
[----:B------:R-:W-:Y:S02]  /*05a0*/  LOP3.LUT R5, R5, 0xfffffffc, RZ, 0xc0, !PT ;  /* 0xfffffffc05057812 */ /* 0x000fe400078ec0ff */
[----:B------:R-:W-:Y:S01]  /*05b0*/  LOP3.LUT R8, R2, 0x20, R4, 0xf8, !PT ;  /* 0x0000002002087812 */ /* 0x000fe200078ef804 */
[----:B------:R-:W-:Y:S01]  /*05c0*/  IMAD.SHL.U32 R4, R11, 0x40, RZ ;  /* 0x000000400b047824 */ /* 0x000fe200078e00ff */
[----:B------:R-:W-:Y:S01]  /*05d0*/  LOP3.LUT R9, R3, R0, R2, 0x1e, !PT ;  /* 0x0000000003097212 */ /* 0x000fe200078e1e02 */
[----:B------:R-:W-:Y:S01]  /*05e0*/  IMAD.SHL.U32 R2, R252, 0x40, RZ ;  /* 0x00000040fc027824 */ /* 0x000fe200078e00ff */
[----:B------:R-:W-:Y:S01]  /*05f0*/  LOP3.LUT R0, R0, 0x20, R15, 0xf8, !PT ;  /* 0x0000002000007812 */ /* 0x000fe200078ef80f */
[----:B------:R-:W-:Y:S01]  /*0600*/  IMAD.IADD R227, R251, 0x1, -R5 ;  /* 0x00000001fbe37824 */ /* 0x000fe200078e0a05 */
[----:B------:R-:W-:Y:S01]  /*0610*/  R2P PR, R6, 0x6 ;  /* 0x0000000606007804 */ /* 0x000fe20000000000 */
[----:B------:R-:W-:Y:S01]  /*0620*/  IMAD.SHL.U32 R5, R10, 0x8, RZ ;  /* 0x000000080a057824 */ /* 0x000fe200078e00ff */
[----:B------:R-:W-:Y:S01]  /*0630*/  LOP3.LUT R6, R0, R3, RZ, 0x3c, !PT ;  /* 0x0000000300067212 */ /* 0x000fe200078e3cff */
[----:B------:R-:W-:Y:S01]  /*0640*/  IMAD R0, R227, 0x400, R7 ;  /* 0x00000400e3007824 */ /* 0x000fe200078e0207 */
[----:B------:R-:W-:-:S02]  /*0650*/  LOP3.LUT R3, R2, 0x1c0, RZ, 0xc0, !PT ;  /* 0x000001c002037812 */ /* 0x000fc400078ec0ff */
[----:B------:R-:W-:Y:S01]  /*0660*/  SEL R178, R178, 0xffffffe0, !P4 ;  /* 0xffffffe0b2b27807 */ /* 0x000fe20006000000 */
[----:B------:R-:W-:Y:S01]  /*0670*/  IMAD.IADD R209, R0, 0x1, R6 ;  /* 0x0000000100d17824 */ /* 0x000fe200078e0206 */
[----:B------:R-:W-:Y:S02]  /*0680*/  SHF.R.U32.HI R2, RZ, 0x3, R3 ;  /* 0x00000003ff027819 */ /* 0x000fe40000011603 */
[----:B------:R-:W-:Y:S01]  /*0690*/  LOP3.LUT R6, R3, 0x8, R5, 0xf8, !PT ;  /* 0x0000000803067812 */ /* 0x000fe200078ef805 */
[----:B------:R-:W-:Y:S01]  /*06a0*/  IMAD R5, R186, 0x400, R7 ;  /* 0x00000400ba057824 */ /* 0x000fe200078e0207 */
[----:B------:R-:W-:Y:S02]  /*06b0*/  LOP3.LUT R0, R4, 0xfffffe00, RZ, 0xc0, !PT ;  /* 0xfffffe0004007812 */ /* 0x000fe400078ec0ff */
[----:B------:R-:W-:Y:S01]  /*06c0*/  LOP3.LUT R3, R2, R8, R3, 0x1e, !PT ;  /* 0x0000000802037212 */ /* 0x000fe200078e1e03 */
[----:B------:R-:W-:Y:S01]  /*06d0*/  IMAD.IADD R5, R5, 0x1, R9 ;  /* 0x0000000105057824 */ /* 0x000fe200078e0209 */
[----:B------:R-:W-:Y:S01]  /*06e0*/  LOP3.LUT R2, R6, R2, RZ, 0x3c, !PT ;  /* 0x0000000206027212 */ /* 0x000fe200078e3cff */
[--C-:B------:R-:W-:Y:S01]  /*06f0*/  IMAD R4, R227, 0x400, R0.reuse ;  /* 0x00000400e3047824 */ /* 0x100fe200078e0200 */
[----:B------:R-:W-:Y:S01]  /*0700*/  LOP3.LUT R191, R3, R0, RZ, 0xfc, !PT ;  /* 0x0000000003bf7212 */ /* 0x000fe200078efcff */
[----:B------:R-:W-:Y:S01]  /*0710*/  IMAD R186, R186, 0x400, R0 ;  /* 0x00000400baba7824 */ /* 0x000fe200078e0200 */
[----:B------:R-:W-:Y:S01]  /*0720*/  SHF.R.S32.HI R0, RZ, 0x1f, R233 ;  /* 0x0000001fff007819 */ /* 0x000fe200000114e9 */
[----:B------:R-:W-:Y:S01]  /*0730*/  IMAD.IADD R190, R4, 0x1, R2 ;  /* 0x0000000104be7824 */ /* 0x000fe200078e0202 */
[----:B------:R-:W-:Y:S01]  /*0740*/  LEA R177, R177, UR5, 0x1 ;  /* 0x00000005b1b17c11 */ /* 0x000fe2000f8e08ff */
[----:B------:R-:W-:Y:S01]  /*0750*/  IMAD.IADD R186, R2, 0x1, R186 ;  /* 0x0000000102ba7824 */ /* 0x000fe200078e02ba */
[----:B------:R-:W-:-:S02]  /*0760*/  LEA R209, R209, UR5, 0x1 ;  /* 0x00000005d1d17c11 */ /* 0x000fc4000f8e08ff */
[----:B------:R-:W-:Y:S01]  /*0770*/  LEA.HI R0, R0, R233, RZ, 0x2 ;  /* 0x000000e900007211 */ /* 0x000fe200078f10ff */
[--C-:B------:R-:W-:Y:S01]  /*0780*/  IMAD.IADD R178, R178, 0x1, R177.reuse ;  /* 0x00000001b2b27824 */ /* 0x100fe200078e02b1 */
[----:B------:R-:W-:Y:S01]  /*0790*/  SEL R182, R182, 0xffffffc0, !P3 ;  /* 0xffffffc0b6b67807 */ /* 0x000fe20005800000 */
[----:B------:R-:W-:Y:S01]  /*07a0*/  VIADD R210, R209, 0x20 ;  /* 0x00000020d1d27836 */ /* 0x000fe20000000000 */
[----:B------:R-:W-:Y:S01]  /*07b0*/  SEL R211, R211, 0x10, !P0 ;  /* 0x00000010d3d37807 */ /* 0x000fe20004000000 */
[----:B------:R-:W-:Y:S01]  /*07c0*/  @P1 VIADD R210, R209, 0xffffffe0 ;  /* 0xffffffe0d1d21836 */ /* 0x000fe20000000000 */
        /* <DEDUP_REMOVED lines=15> */
.L_x_1267:
[----:B-12---:R-:W1:Y:S01]  /*08c0*/  LDC.64 R2, c[0x0][0x2f0] ;  /* 0x0000bc00ff027b82 */ /* 0x006e620000000a00 */
[C---:B------:R-:W-:Y:S01]  /*08d0*/  IMAD.SHL.U32 R12, R234.reuse, 0x4, RZ ;  /* 0x00000004ea0c7824 */ /* 0x040fe200078e00ff */
[----:B------:R-:W-:Y:S01]  /*08e0*/  SHF.L.U64.HI R11, R234, 0x2, R235 ;  /* 0x00000002ea0b7819 */ /* 0x000fe200000102eb */
[----:B------:R-:W-:Y:S01]  /*08f0*/  IMAD.MOV.U32 R0, RZ, RZ, -0x1 ;  /* 0xffffffffff007424 */ /* 0x000fe200078e00ff */
[----:B------:R-:W-:-:S04]  /*0900*/  ISETP.NE.U32.AND P3, PT, RZ, UR12, PT ;  /* 0x0000000cff007c0c */ /* 0x000fc8000bf65070 */
[----:B------:R-:W2:Y:S01]  /*0910*/  LDC.64 R8, c[0x0][0x308] ;  /* 0x0000c200ff087b82 */ /* 0x000ea20000000a00 */
[----:B------:R-:W-:-:S07]  /*0920*/  ISETP.NE.AND.EX P3, PT, RZ, UR13, PT, P3 ;  /* 0x0000000dff007c0c */ /* 0x000fce000bf65330 */
[----:B------:R-:W3:Y:S01]  /*0930*/  LDC.U8 R13, c[0x0][0x3c2] ;  /* 0x0000f080ff0d7b82 */ /* 0x000ee20000000000 */
[----:B-1----:R-:W-:-:S07]  /*0940*/  ISETP.NE.U32.AND P4, PT, R2, RZ, PT ;  /* 0x000000ff0200720c */ /* 0x002fce0003f85070 */
[----:B------:R-:W1:Y:S01]  /*0950*/  LDC.64 R4, c[0x0][0x2f8] ;  /* 0x0000be00ff047b82 */ /* 0x000e620000000a00 */
[----:B------:R-:W-:Y:S02]  /*0960*/  IADD3 R2, P0, R12, R2, RZ ;  /* 0x000000020c027210 */ /* 0x000fe40007f1e0ff */
[----:B------:R-:W-:-:S03]  /*0970*/  ISETP.NE.AND.EX P4, PT, R3, RZ, PT, P4 ;  /* 0x000000ff0300720c */ /* 0x000fc60003f85340 */
[----:B------:R-:W-:Y:S01]  /*0980*/  IMAD.X R3, R11, 0x1, R3, P0 ;  /* 0x000000010b037824 */ /* 0x000fe200000e0603 */
[----:B--2---:R-:W-:-:S04]  /*0990*/  ISETP.NE.U32.AND P2, PT, R8, RZ, PT ;  /* 0x000000ff0800720c */ /* 0x004fc80003f45070 */
[----:B------:R-:W-:-:S05]  /*09a0*/  ISETP.NE.AND.EX P2, PT, R9, RZ, PT, P2 ;  /* 0x000000ff0900720c */ /* 0x000fca0003f45320 */
[----:B------:R-:W2:Y:S04]  /*09b0*/  @P4 LDG.E R0, desc[UR16][R2.64] ;  /* 0x0000001002004981 */ /* 0x000ea8000c1e1900 */
[----:B----4-:R4:W2:Y:S01]  /*09c0*/  @P4 LDG.E R10, desc[UR16][R2.64+0x4] ;  /* 0x00000410020a4981 */ /* 0x0108a2000c1e1900 */
[----:B------:R-:W-:Y:S01]  /*09d0*/  @P3 IADD3 R6, P1, R12, UR12, RZ ;  /* 0x0000000c0c063c10 */ /* 0x000fe2000ff3e0ff */
[----:B------:R-:W-:-:S03]  /*09e0*/  IMAD.MOV.U32 R217, RZ, RZ, RZ ;  /* 0x000000ffffd97224 */ /* 0x000fc600078e00ff */
[----:B------:R-:W-:-:S05]  /*09f0*/  @P3 IADD3.X R7, R11, UR13, RZ, P1, !PT ;  /* 0x0000000d0b073c10 */ /* 0x000fca0008ffe4ff */
[----:B------:R1:W2:Y:S01]  /*0a00*/  @P3 LDG.E R217, desc[UR16][R6.64] ;  /* 0x0000001006d93981 */ /* 0x0002a2000c1e1900 */
[----:B----4-:R-:W-:-:S05]  /*0a10*/  @P2 IADD3 R2, P0, R12, R8, RZ ;  /* 0x000000080c022210 */ /* 0x010fca0007f1e0ff */
[----:B------:R-:W-:Y:S01]  /*0a20*/  @P2 IMAD.X R3, R11, 0x1, R9, P0 ;  /* 0x000000010b032824 */ /* 0x000fe200000e0609 */
[----:B---3--:R-:W-:Y:S01]  /*0a30*/  ISETP.NE.AND P3, PT, R13, RZ, PT ;  /* 0x000000ff0d00720c */ /* 0x008fe20003f65270 */
[----:B------:R-:W-:Y:S01]  /*0a40*/  IMAD.MOV.U32 R229, RZ, RZ, -0x1 ;  /* 0xffffffffffe57424 */ /* 0x000fe200078e00ff */
[----:B-1----:R-:W-:Y:S01]  /*0a50*/  ISETP.EQ.U32.AND P1, PT, R4, RZ, PT ;  /* 0x000000ff0400720c */ /* 0x002fe20003f22070 */
[----:B------:R-:W1:Y:S01]  /*0a60*/  @!P2 LDC R9, c[0x0][0x2cc] ;  /* 0x0000b300ff09ab82 */ /* 0x000e620000000800 */
[----:B------:R3:W4:Y:S02]  /*0a70*/  @P2 LDG.E R8, desc[UR16][R2.64] ;  /* 0x0000001002082981 */ /* 0x000724000c1e1900 */
[----:B------:R-:W-:-:S05]  /*0a80*/  ISETP.EQ.OR.EX P1, PT, R5, RZ, !P3, P1 ;  /* 0x000000ff0500720c */ /* 0x000fca0005f22710 */
[----:B------:R-:W1:Y:S01]  /*0a90*/  @!P2 LDC.64 R6, c[0x0][0x318] ;  /* 0x0000c600ff06ab82 */ /* 0x000e620000000a00 */
[----:B---3--:R-:W-:-:S05]  /*0aa0*/  IADD3 R2, P0, R12, R4, RZ ;  /* 0x000000040c027210 */ /* 0x008fca0007f1e0ff */
[----:B------:R-:W-:-:S05]  /*0ab0*/  IMAD.X R3, R11, 0x1, R5, P0 ;  /* 0x000000010b037824 */ /* 0x000fca00000e0605 */
[----:B-----5:R3:W5:Y:S01]  /*0ac0*/  @!P1 LDG.E R229, desc[UR16][R2.64] ;  /* 0x0000001002e59981 */ /* 0x020762000c1e1900 */
[----:B------:R-:W-:Y:S02]  /*0ad0*/  ISETP.NE.U32.AND P1, PT, R4, RZ, PT ;  /* 0x000000ff0400720c */ /* 0x000fe40003f25070 */
[----:B------:R-:W2:Y:S02]  /*0ae0*/  LDC R4, c[0x0][0x2c8] ;  /* 0x0000b200ff047b82 */ /* 0x000ea40000000800 */
[----:B------:R-:W-:Y:S02]  /*0af0*/  ISETP.NE.AND.EX P1, PT, R5, RZ, PT, P1 ;  /* 0x000000ff0500720c */ /* 0x000fe40003f25310 */
[----:B-1----:R-:W-:-:S04]  /*0b00*/  @!P2 ISETP.NE.U32.AND P0, PT, R6, RZ, PT ;  /* 0x000000ff0600a20c */ /* 0x002fc80003f05070 */
[----:B------:R-:W-:-:S04]  /*0b10*/  @!P2 ISETP.NE.AND.EX P0, PT, R7, RZ, PT, P0 ;  /* 0x000000ff0700a20c */ /* 0x000fc80003f05300 */
[----:B------:R-:W-:Y:S01]  /*0b20*/  @!P2 SEL R5, R9, RZ, P0 ;  /* 0x000000ff0905a207 */ /* 0x000fe20000000000 */
[----:B--2---:R-:W-:-:S06]  /*0b30*/  @P4 IMAD.IADD R26, R10, 0x1, -R0 ;  /* 0x000000010a1a4824 */ /* 0x004fcc00078e0a00 */
[----:B------:R-:W1:Y:S01]  /*0b40*/  @!P4 LDC R26, c[0x0][0x2c4] ;  /* 0x0000b100ff1acb82 */ /* 0x000e620000000800 */
[----:B----4-:R-:W-:Y:S01]  /*0b50*/  @P2 IMAD.IADD R200, R8, 0x1, -R217 ;  /* 0x0000000108c82824 */ /* 0x010fe200078e0ad9 */
[----:B---3--:R-:W-:Y:S06]  /*0b60*/  @!P1 BRA `(.L_x_1239) ;  /* 0x00000000000c9947 */ /* 0x008fec0003800000 */
[----:B------:R-:W2:Y:S02]  /*0b70*/  @P3 LDG.E R4, desc[UR16][R2.64+0x4] ;  /* 0x0000041002043981 */ /* 0x000ea4000c1e1900 */
[----:B--2--5:R-:W-:-:S06]  /*0b80*/  @P3 IADD3 R4, R4, -R229, RZ ;  /* 0x800000e504043210 */ /* 0x024fcc0007ffe0ff */
[----:B------:R2:W5:Y:S02]  /*0b90*/  @!P3 LDG.E R4, desc[UR16][R2.64] ;  /* 0x000000100204b981 */ /* 0x000564000c1e1900 */
.L_x_1239:
        /* <DEDUP_REMOVED lines=8> */
[----:B------:R-:W-:Y:S02]  /*0c20*/  ISETP.NE.AND P1, PT, R0, -0x1, PT ;  /* 0xffffffff0000780c */ /* 0x000fe40003f25270 */
[----:B------:R-:W-:Y:S01]  /*0c30*/  SHF.R.S32.HI R232, RZ, 0x1f, R226 ;  /* 0x0000001fffe87819 */ /* 0x000fe200000114e2 */
[----:B------:R-:W5:Y:S01]  /*0c40*/  LDC.64 R6, c[0x0][0x228] ;  /* 0x00008a00ff067b82 */ /* 0x000f620000000a00 */
[----:B------:R-:W-:-:S07]  /*0c50*/  SHF.R.S32.HI R250, RZ, 0x1f, R249 ;  /* 0x0000001ffffa7819 */ /* 0x000fce00000114f9 */
[----:B------:R-:W4:Y:S01]  /*0c60*/  LDC.64 R30, c[0x0][0x240] ;  /* 0x00009000ff1e7b82 */ /* 0x000f220000000a00 */
[----:B---3--:R-:W-:-:S07]  /*0c70*/  IABS R9, R15 ;  /* 0x0000000f00097213 */ /* 0x008fce0000000000 */
[----:B------:R-:W3:Y:S01]  /*0c80*/  LDC R41, c[0x0][0x2d4] ;  /* 0x0000b500ff297b82 */ /* 0x000ee20000000800 */
[----:B--2---:R-:W2:Y:S01]  /*0c90*/  I2F.RP R2, R9 ;  /* 0x0000000900027306 */ /* 0x004ea20000209400 */
[----:B-----5:R-:W-:-:S06]  /*0ca0*/  IMAD R8, R235, R6, RZ ;  /* 0x00000006eb087224 */ /* 0x020fcc00078e02ff */
[----:B------:R-:W5:Y:S01]  /*0cb0*/  @P0 LDC.64 R20, c[0x0][0x250] ;  /* 0x00009400ff140b82 */ /* 0x000f620000000a00 */
[----:B------:R-:W-:-:S07]  /*0cc0*/  IMAD R8, R234, R7, R8 ;  /* 0x00000007ea087224 */ /* 0x000fce00078e0208 */
[----:B------:R-:W1:Y:S01]  /*0cd0*/  LDC R39, c[0x0][0x2dc] ;  /* 0x0000b700ff277b82 */ /* 0x000e620000000800 */
[----:B--2---:R-:W2:Y:S07]  /*0ce0*/  MUFU.RCP R2, R2 ;  /* 0x0000000200027308 */ /* 0x004eae0000001000 */
[----:B------:R-:W1:Y:S01]  /*0cf0*/  LDC R40, c[0x0][0x270] ;  /* 0x00009c00ff287b82 */ /* 0x000e620000000800 */
[----:B---3--:R-:W-:Y:S01]  /*0d00*/  SHF.R.S32.HI R10, RZ, 0x1f, R41 ;  /* 0x0000001fff0a7819 */ /* 0x008fe20000011429 */
[----:B------:R-:W-:-:S06]  /*0d10*/  IMAD.WIDE.U32 R12, R234, R41, RZ ;  /* 0x00000029ea0c7225 */ /* 0x000fcc00078e00ff */
[----:B------:R-:W3:Y:S01]  /*0d20*/  LDC.U8 R14, c[0x0][0x3d8] ;  /* 0x0000f600ff0e7b82 */ /* 0x000ee20000000000 */
[----:B--2---:R-:W-:-:S04]  /*0d30*/  IADD3 R2, R2, 0xffffffe, RZ ;  /* 0x0ffffffe02027810 */ /* 0x004fc80007ffe0ff */
[----:B------:R-:W2:Y:S03]  /*0d40*/  F2I.FTZ.U32.TRUNC.NTZ R3, R2 ;  /* 0x0000000200037305 */ /* 0x000ea6000021f000 */
[----:B------:R-:W3:Y:S01]  /*0d50*/  LDC R27, c[0x0][0x2c4] ;  /* 0x0000b100ff1b7b82 */ /* 0x000ee20000000800 */
[----:B-1----:R-:W-:-:S07]  /*0d60*/  IMAD.WIDE R22, R39, R40, RZ ;  /* 0x0000002827167225 */ /* 0x002fce00078e02ff */
[----:B------:R-:W1:Y:S01]  /*0d70*/  @P0 LDC.64 R18, c[0x0][0x248] ;  /* 0x00009200ff120b82 */ /* 0x000e620000000a00 */
[----:B--2---:R-:W-:-:S07]  /*0d80*/  IMAD.MOV R2, RZ, RZ, -R3 ;  /* 0x000000ffff027224 */ /* 0x004fce00078e0a03 */
[----:B------:R-:W2:Y:S01]  /*0d90*/  LDC.U8 R29, c[0x0][0x480] ;  /* 0x00012000ff1d7b82 */ /* 0x000ea20000000000 */
[----:B------:R-:W-:Y:S01]  /*0da0*/  IMAD R4, R2, R9, RZ ;  /* 0x0000000902047224 */ /* 0x000fe200078e02ff */
[----:B------:R-:W-:-:S05]  /*0db0*/  MOV R2, RZ ;  /* 0x000000ff00027202 */ /* 0x000fca0000000f00 */
[----:B------:R-:W-:-:S04]  /*0dc0*/  IMAD.HI.U32 R2, R3, R4, R2 ;  /* 0x0000000403027227 */ /* 0x000fc800078e0002 */
[----:B------:R-:W-:-:S04]  /*0dd0*/  IMAD.MOV.U32 R4, RZ, RZ, R5 ;  /* 0x000000ffff047224 */ /* 0x000fc800078e0005 */
[----:B------:R-:W-:-:S05]  /*0de0*/  IMAD.HI.U32 R2, R2, R4, RZ ;  /* 0x0000000402027227 */ /* 0x000fca00078e00ff */
[----:B------:R-:W-:Y:S02]  /*0df0*/  IADD3 R3, -R2, RZ, RZ ;  /* 0x000000ff02037210 */ /* 0x000fe40007ffe1ff */
[----:B--2---:R-:W-:-:S03]  /*0e00*/  ISETP.NE.AND P6, PT, R29, RZ, PT ;  /* 0x000000ff1d00720c */ /* 0x004fc60003fc5270 */
[----:B------:R-:W-:Y:S02]  /*0e10*/  IMAD R3, R9, R3, R4 ;  /* 0x0000000309037224 */ /* 0x000fe400078e0204 */
[----:B------:R-:W-:-:S03]  /*0e20*/  VIADD R4, R26, 0x3f ;  /* 0x0000003f1a047836 */ /* 0x000fc60000000000 */
[----:B------:R-:W-:Y:S02]  /*0e30*/  ISETP.GT.U32.AND P5, PT, R9, R3, PT ;  /* 0x000000030900720c */ /* 0x000fe40003fa4070 */
[----:B------:R-:W-:-:S04]  /*0e40*/  SHF.R.S32.HI R5, RZ, 0x1f, R4 ;  /* 0x0000001fff057819 */ /* 0x000fc80000011404 */
[----:B------:R-:W-:Y:S01]  /*0e50*/  LEA.HI R35, R5, R4, RZ, 0x6 ;  /* 0x0000000405237211 */ /* 0x000fe200078f30ff */
[----:B------:R-:W-:-:S04]  /*0e60*/  IMAD.WIDE.U32 R4, R234, R6, RZ ;  /* 0x00000006ea047225 */ /* 0x000fc800078e00ff */
[----:B----4-:R-:W-:Y:S02]  /*0e70*/  IMAD.WIDE.U32 R6, R0, R30, RZ ;  /* 0x0000001e00067225 */ /* 0x010fe400078e00ff */
[-C--:B------:R-:W-:Y:S02]  /*0e80*/  @!P5 IADD3 R3, R3, -R9.reuse, RZ ;  /* 0x800000090303d210 */ /* 0x080fe40007ffe0ff */
[----:B------:R-:W-:Y:S01]  /*0e90*/  IMAD.IADD R32, R5, 0x1, R8 ;  /* 0x0000000105207824 */ /* 0x000fe200078e0208 */
[----:B------:R-:W-:Y:S01]  /*0ea0*/  SEL R37, R4, R6, !P1 ;  /* 0x0000000604257207 */ /* 0x000fe20004800000 */
[----:B------:R-:W-:Y:S01]  /*0eb0*/  IMAD R6, R10, R234, RZ ;  /* 0x000000ea0a067224 */ /* 0x000fe200078e02ff */
[----:B------:R-:W-:Y:S01]  /*0ec0*/  ISETP.GE.U32.AND P2, PT, R3, R9, PT ;  /* 0x000000090300720c */ /* 0x000fe20003f46070 */
[----:B------:R-:W-:Y:S01]  /*0ed0*/  IMAD R8, R0, R31, RZ ;  /* 0x0000001f00087224 */ /* 0x000fe200078e02ff */
[----:B------:R-:W-:Y:S01]  /*0ee0*/  @P0 IADD3 R3, R217, R229, RZ ;  /* 0x000000e5d9030210 */ /* 0x000fe20007ffe0ff */
[----:B------:R-:W-:Y:S01]  /*0ef0*/  IMAD R6, R235, R41, R6 ;  /* 0x00000029eb067224 */ /* 0x000fe200078e0206 */
[----:B------:R-:W-:-:S02]  /*0f00*/  LOP3.LUT R10, R249, R15, RZ, 0x3c, !PT ;  /* 0x0000000ff90a7212 */ /* 0x000fc400078e3cff */
[----:B------:R-:W-:Y:S01]  /*0f10*/  @!P5 IADD3 R2, R2, 0x1, RZ ;  /* 0x000000010202d810 */ /* 0x000fe20007ffe0ff */
[C---:B-----5:R-:W-:Y:S01]  /*0f20*/  @P0 IMAD R9, R3.reuse, R21, RZ ;  /* 0x0000001503090224 */ /* 0x060fe200078e02ff */
[----:B------:R-:W-:Y:S01]  /*0f30*/  ISETP.GE.AND P3, PT, R10, RZ, PT ;  /* 0x000000ff0a00720c */ /* 0x000fe20003f66270 */
[----:B------:R-:W-:Y:S01]  /*0f40*/  @P0 IMAD.WIDE.U32 R4, R3, R20, RZ ;  /* 0x0000001403040225 */ /* 0x000fe200078e00ff */
[----:B------:R-:W2:Y:S01]  /*0f50*/  @P1 LDC.64 R10, c[0x0][0x420] ;  /* 0x00010800ff0a1b82 */ /* 0x000ea20000000a00 */
[----:B------:R-:W-:Y:S02]  /*0f60*/  @P1 IADD3 R32, R7, R8, RZ ;  /* 0x0000000807201210 */ /* 0x000fe40007ffe0ff */
[----:B------:R-:W-:Y:S01]  /*0f70*/  @P2 IADD3 R2, R2, 0x1, RZ ;  /* 0x0000000102022810 */ /* 0x000fe20007ffe0ff */
[----:B------:R-:W-:Y:S01]  /*0f80*/  IMAD.IADD R3, R13, 0x1, R6 ;  /* 0x000000010d037824 */ /* 0x000fe200078e0206 */
[----:B------:R-:W-:Y:S01]  /*0f90*/  @P0 IADD3 R34, R5, R9, RZ ;  /* 0x0000000905220210 */ /* 0x000fe20007ffe0ff */
[----:B------:R-:W-:Y:S01]  /*0fa0*/  IMAD R7, R23, R12, RZ ;  /* 0x0000000c17077224 */ /* 0x000fe200078e02ff */
[----:B---3--:R-:W-:Y:S01]  /*0fb0*/  ISETP.NE.AND P2, PT, R14, RZ, PT ;  /* 0x000000ff0e00720c */ /* 0x008fe20003f45270 */
[----:B------:R-:W3:Y:S01]  /*0fc0*/  @!P1 LDC.64 R8, c[0x0][0x418] ;  /* 0x00010600ff089b82 */ /* 0x000ee20000000a00 */
[----:B------:R-:W-:Y:S01]  /*0fd0*/  @P0 IMAD.MOV.U32 R33, RZ, RZ, R4 ;  /* 0x000000ffff210224 */ /* 0x000fe200078e0004 */
[----:B------:R-:W-:Y:S01]  /*0fe0*/  MOV R14, R2 ;  /* 0x00000002000e7202 */ /* 0x000fe20000000f00 */
[C---:B------:R-:W-:Y:S01]  /*0ff0*/  IMAD R7, R22.reuse, R3, R7 ;  /* 0x0000000316077224 */ /* 0x040fe200078e0207 */
[----:B------:R-:W-:Y:S01]  /*1000*/  ISETP.NE.AND P5, PT, R15, RZ, PT ;  /* 0x000000ff0f00720c */ /* 0x000fe20003fa5270 */
[----:B------:R-:W-:-:S03]  /*1010*/  IMAD.WIDE.U32 R4, R22, R12, RZ ;  /* 0x0000000c16047225 */ /* 0x000fc600078e00ff */
[----:B------:R-:W4:Y:S01]  /*1020*/  LDC.64 R12, c[0x0][0x488] ;  /* 0x00012200ff0c7b82 */ /* 0x000f220000000a00 */
[----:B------:R-:W-:Y:S01]  /*1030*/  IMAD.WIDE.U32 R2, R22, R0, RZ ;  /* 0x0000000016027225 */ /* 0x000fe200078e00ff */
[----:B------:R-:W-:-:S03]  /*1040*/  IADD3 R24, R5, R7, RZ ;  /* 0x0000000705187210 */ /* 0x000fc60007ffe0ff */
[----:B------:R-:W-:Y:S01]  /*1050*/  IMAD R6, R23, R0, RZ ;  /* 0x0000000017067224 */ /* 0x000fe200078e02ff */
[----:B------:R-:W-:Y:S01]  /*1060*/  SEL R36, R4, R2, !P1 ;  /* 0x0000000204247207 */ /* 0x000fe20004800000 */
[----:B------:R-:W-:Y:S01]  /*1070*/  IMAD.SHL.U32 R7, R234, 0x80, RZ ;  /* 0x00000080ea077824 */ /* 0x000fe200078e00ff */
[----:B------:R-:W5:Y:S01]  /*1080*/  @P2 LDC R25, c[0x0][0x2e4] ;  /* 0x0000b900ff192b82 */ /* 0x000f620000000800 */
[----:B------:R-:W-:Y:S01]  /*1090*/  @!P3 IMAD.MOV R14, RZ, RZ, -R14 ;  /* 0x000000ffff0eb224 */ /* 0x000fe200078e0a0e */
[----:B------:R-:W-:Y:S01]  /*10a0*/  @P1 IADD3 R24, R3, R6, RZ ;  /* 0x0000000603181210 */ /* 0x000fe20007ffe0ff */
[----:B--2---:R-:W-:Y:S01]  /*10b0*/  @P1 IMAD.WIDE.U32 R4, R0, R10, RZ ;  /* 0x0000000a00041225 */ /* 0x004fe200078e00ff */
[----:B------:R-:W-:Y:S02]  /*10c0*/  LOP3.LUT R6, R35, 0xffffffc0, RZ, 0xc0, !PT ;  /* 0xffffffc023067812 */ /* 0x000fe400078ec0ff */
[----:B------:R-:W-:Y:S01]  /*10d0*/  SHF.L.U64.HI R3, R234, 0x7, R235 ;  /* 0x00000007ea037819 */ /* 0x000fe200000102eb */
[----:B------:R-:W-:Y:S01]  /*10e0*/  @P1 IMAD R17, R0, R11, R5 ;  /* 0x0000000b00111224 */ /* 0x000fe200078e0205 */
[----:B------:R-:W-:Y:S01]  /*10f0*/  SEL R7, R7, RZ, P4 ;  /* 0x000000ff07077207 */ /* 0x000fe20002000000 */
[----:B---3--:R-:W-:Y:S01]  /*1100*/  @!P1 IMAD R2, R235, R8, RZ ;  /* 0x00000008eb029224 */ /* 0x008fe200078e02ff */
[----:B------:R-:W-:Y:S01]  /*1110*/  IADD3 R6, R6, -0x40, RZ ;  /* 0xffffffc006067810 */ /* 0x000fe20007ffe0ff */
[C---:B------:R-:W-:Y:S01]  /*1120*/  @P2 IMAD R10, R234.reuse, R27, RZ ;  /* 0x0000001bea0a2224 */ /* 0x040fe200078e02ff */
[----:B------:R-:W-:Y:S01]  /*1130*/  @!P5 LOP3.LUT R14, RZ, R15, RZ, 0x33, !PT ;  /* 0x0000000fff0ed212 */ /* 0x000fe200078e33ff */
[----:B------:R-:W-:Y:S01]  /*1140*/  @!P1 IMAD R9, R234, R9, R2 ;  /* 0x00000009ea099224 */ /* 0x000fe200078e0202 */
[----:B------:R-:W-:-:S02]  /*1150*/  SEL R3, R3, RZ, P4 ;  /* 0x000000ff03037207 */ /* 0x000fc40002000000 */
[----:B------:R-:W-:Y:S02]  /*1160*/  IADD3 R7, P3, R6, R7, RZ ;  /* 0x0000000706077210 */ /* 0x000fe40007f7e0ff */
[----:B------:R-:W-:-:S03]  /*1170*/  SHF.R.S32.HI R15, RZ, 0x1f, R6 ;  /* 0x0000001fff0f7819 */ /* 0x000fc60000011406 */
[----:B------:R-:W-:Y:S01]  /*1180*/  IMAD R16, R23, R7, RZ ;  /* 0x0000000717107224 */ /* 0x000fe200078e02ff */
[----:B------:R-:W-:Y:S01]  /*1190*/  IADD3.X R5, R15, R3, RZ, P3, !PT ;  /* 0x000000030f057210 */ /* 0x000fe20001ffe4ff */
[----:B------:R-:W-:Y:S01]  /*11a0*/  @!P1 IMAD.WIDE.U32 R2, R234, R8, RZ ;  /* 0x00000008ea029225 */ /* 0x000fe200078e00ff */
[----:B------:R-:W-:-:S03]  /*11b0*/  @P2 SEL R8, R10, R0, !P1 ;  /* 0x000000000a082207 */ /* 0x000fc60004800000 */
[----:B------:R-:W-:Y:S01]  /*11c0*/  IMAD R23, R22, R5, R16 ;  /* 0x0000000516177224 */ /* 0x000fe200078e0210 */
[----:B------:R-:W-:Y:S01]  /*11d0*/  @!P1 IADD3 R17, R3, R9, RZ ;  /* 0x0000000903119210 */ /* 0x000fe20007ffe0ff */
[----:B------:R-:W-:Y:S01]  /*11e0*/  @P1 IMAD.MOV.U32 R16, RZ, RZ, R4 ;  /* 0x000000ffff101224 */ /* 0x000fe200078e0004 */
[----:B------:R-:W-:Y:S01]  /*11f0*/  @!P1 MOV R16, R2 ;  /* 0x0000000200109202 */ /* 0x000fe20000000f00 */
[----:B----4-:R-:W-:-:S04]  /*1200*/  IMAD.WIDE.U32 R2, R28, R12, RZ ;  /* 0x0000000c1c027225 */ /* 0x010fc800078e00ff */
[----:B------:R-:W-:Y:S02]  /*1210*/  @!P2 IMAD R5, R234, R40, R249 ;  /* 0x00000028ea05a224 */ /* 0x000fe400078e02f9 */
[----:B------:R-:W-:Y:S02]  /*1220*/  @P0 IMAD.IADD R4, R217, 0x1, R229 ;  /* 0x00000001d9040824 */ /* 0x000fe400078e02e5 */
[----:B------:R-:W-:-:S04]  /*1230*/  IMAD.WIDE.U32 R10, R22, R7, RZ ;  /* 0x00000007160a7225 */ /* 0x000fc800078e00ff */
[----:B-----5:R-:W-:Y:S02]  /*1240*/  @P2 IMAD R22, R249, R25, R8 ;  /* 0x00000019f9162224 */ /* 0x020fe400078e0208 */
[----:B------:R-:W-:Y:S02]  /*1250*/  IMAD R7, R28, R13, R3 ;  /* 0x0000000d1c077224 */ /* 0x000fe400078e0203 */
[----:B------:R-:W-:Y:S01]  /*1260*/  @!P2 IMAD R22, R5, R27, RZ ;  /* 0x0000001b0516a224 */ /* 0x000fe200078e02ff */
[----:B------:R-:W-:Y:S01]  /*1270*/  SEL R27, R2, RZ, P6 ;  /* 0x000000ff021b7207 */ /* 0x000fe20003000000 */
[C---:B-1----:R-:W-:Y:S01]  /*1280*/  @P0 IMAD R3, R4.reuse, R19, RZ ;  /* 0x0000001304030224 */ /* 0x042fe200078e02ff */
[----:B------:R-:W-:Y:S01]  /*1290*/  SEL R29, R7, RZ, P6 ;  /* 0x000000ff071d7207 */ /* 0x000fe20003000000 */
[----:B------:R-:W-:Y:S02]  /*12a0*/  IMAD R9, R249, R39, RZ ;  /* 0x00000027f9097224 */ /* 0x000fe400078e02ff */
[----:B------:R-:W-:-:S03]  /*12b0*/  @P0 IMAD.WIDE.U32 R4, R4, R18, RZ ;  /* 0x0000001204040225 */ /* 0x000fc600078e00ff */
        /* <DEDUP_REMOVED lines=16> */
.L_x_1241:
        /* <DEDUP_REMOVED lines=13> */
.L_x_1242:
        /* <DEDUP_REMOVED lines=10> */
.L_x_1243:
[----:B------:R-:W-:-:S04]  /*1530*/  IMAD R0, R234, R40, R249 ;  /* 0x00000028ea007224 */ /* 0x000fc800078e02f9 */
[----:B------:R-:W-:-:S07]  /*1540*/  IMAD R0, R0, R41, RZ ;  /* 0x0000002900007224 */ /* 0x000fce00078e02ff */
.L_x_1244:
[----:B------:R-:W1:Y:S01]  /*1550*/  LDC.64 R12, c[0x0][0x420] ;  /* 0x00010800ff0c7b82 */ /* 0x000e620000000a00 */
[----:B------:R-:W-:Y:S01]  /*1560*/  IADD3 R2, P0, R230, R16, RZ ;  /* 0x00000010e6027210 */ /* 0x000fe20007f1e0ff */
[----:B------:R-:W-:Y:S01]  /*1570*/  IMAD R11, R39, R40, RZ ;  /* 0x00000028270b7224 */ /* 0x000fe200078e02ff */
[----:B------:R-:W-:Y:S01]  /*1580*/  SHF.R.S32.HI R231, RZ, 0x1f, R230 ;  /* 0x0000001fffe77819 */ /* 0x000fe200000114e6 */
[----:B------:R-:W-:Y:S01]  /*1590*/  ULDC.64 UR6, c[0x0][0x428] ;  /* 0x00010a0000067ab9 */ /* 0x000fe20000000a00 */
[----:B------:R-:W-:Y:S01]  /*15a0*/  SHF.R.S32.HI R41, RZ, 0x1f, R220 ;  /* 0x0000001fff297819 */ /* 0x000fe200000114dc */
[----:B------:R-:W-:Y:S01]  /*15b0*/  ULDC.64 UR10, c[0x0][0x210] ;  /* 0x00008400000a7ab9 */ /* 0x000fe20000000a00 */
[----:B------:R-:W-:Y:S01]  /*15c0*/  SHF.L.U32 R7, R11, 0x6, RZ ;  /* 0x000000060b077819 */ /* 0x000fe200000006ff */
[----:B------:R-:W-:Y:S01]  /*15d0*/  IMAD.X R3, R231, 0x1, R17, P0 ;  /* 0x00000001e7037824 */ /* 0x000fe200000e0611 */
[----:B------:R-:W-:Y:S01]  /*15e0*/  IADD3 R16, R6, R0, RZ ;  /* 0x0000000006107210 */ /* 0x000fe20007ffe0ff */
[----:B------:R-:W2:Y:S01]  /*15f0*/  LDC.64 R204, c[0x0][0x2b0] ;  /* 0x0000ac00ffcc7b82 */ /* 0x000ea20000000a00 */
[----:B------:R-:W-:Y:S01]  /*1600*/  IADD3 R9, P1, P0, R10, R7, R9 ;  /* 0x000000070a097210 */ /* 0x000fe2000783e009 */
[----:B------:R-:W-:Y:S01]  /*1610*/  ULDC.64 UR8, c[0x0][0x3e0] ;  /* 0x0000f80000087ab9 */ /* 0x000fe20000000a00 */
[----:B------:R-:W-:Y:S01]  /*1620*/  SHF.R.S32.HI R7, RZ, 0x1f, R7 ;  /* 0x0000001fff077819 */ /* 0x000fe20000011407 */
[----:B------:R-:W-:Y:S01]  /*1630*/  BSSY B1, `(.L_x_1240) ;  /* 0x000067f000017945 */ /* 0x000fe20003800000 */
[----:B------:R-:W-:-:S02]  /*1640*/  IADD3 R22, R6, R22, RZ ;  /* 0x0000001606167210 */ /* 0x000fc40007ffe0ff */
[----:B------:R-:W-:Y:S02]  /*1650*/  IADD3.X R7, R8, R7, R38, P1, P0 ;  /* 0x0000000708077210 */ /* 0x000fe40000fe0426 */
[----:B------:R-:W-:Y:S01]  /*1660*/  IADD3 R10, P1, P0, R27, R9, R36 ;  /* 0x000000091b0a7210 */ /* 0x000fe2000783e024 */
[----:B------:R-:W3:Y:S03]  /*1670*/  LDC.64 R38, c[0x0][0x478] ;  /* 0x00011e00ff267b82 */ /* 0x000ee60000000a00 */
[----:B------:R-:W-:Y:S01]  /*1680*/  IADD3.X R9, R29, R7, R24, P1, P0 ;  /* 0x000000071d097210 */ /* 0x000fe20000fe0418 */
[-C--:B-1----:R-:W-:Y:S02]  /*1690*/  IMAD R4, R15, R12.reuse, RZ ;  /* 0x0000000c0f047224 */ /* 0x082fe400078e02ff */
[----:B------:R-:W-:-:S04]  /*16a0*/  IMAD.WIDE.U32 R2, R6, R12, R2 ;  /* 0x0000000c06027225 */ /* 0x000fc800078e0002 */
[----:B------:R-:W-:Y:S01]  /*16b0*/  IMAD R5, R6, R13, R4 ;  /* 0x0000000d06057224 */ /* 0x000fe200078e0204 */
[----:B------:R-:W-:Y:S01]  /*16c0*/  IADD3 R4, P2, R220, R6, RZ ;  /* 0x00000006dc047210 */ /* 0x000fe20007f5e0ff */
[----:B------:R-:W-:Y:S02]  /*16d0*/  IMAD R6, R250, UR6, RZ ;  /* 0x00000006fa067c24 */ /* 0x000fe4000f8e02ff */
[----:B------:R-:W-:Y:S02]  /*16e0*/  IMAD.IADD R3, R3, 0x1, R5 ;  /* 0x0000000103037824 */ /* 0x000fe400078e0205 */
[----:B------:R-:W-:Y:S02]  /*16f0*/  IMAD.X R0, R41, 0x1, R15, P2 ;  /* 0x0000000129007824 */ /* 0x000fe400010e060f */
[----:B------:R-:W-:Y:S02]  /*1700*/  IMAD R6, R249, UR7, R6 ;  /* 0x00000007f9067c24 */ /* 0x000fe4000f8e0206 */
[----:B------:R-:W-:-:S02]  /*1710*/  IMAD R5, R0, R30, RZ ;  /* 0x0000001e00057224 */ /* 0x000fc400078e02ff */
[----:B------:R-:W-:Y:S01]  /*1720*/  IMAD.WIDE.U32 R2, R249, UR6, R2 ;  /* 0x00000006f9027c25 */ /* 0x000fe2000f8e0002 */
[----:B------:R-:W-:-:S03]  /*1730*/  ULDC.64 UR6, c[0x0][0x258] ;  /* 0x0000960000067ab9 */ /* 0x000fc60000000a00 */
[C---:B------:R-:W-:Y:S02]  /*1740*/  IMAD R8, R4.reuse, R31, R5 ;  /* 0x0000001f04087224 */ /* 0x040fe400078e0205 */
[----:B------:R-:W-:-:S04]  /*1750*/  IMAD.WIDE.U32 R4, R4, R30, R230 ;  /* 0x0000001e04047225 */ /* 0x000fc800078e00e6 */
[----:B------:R-:W-:Y:S01]  /*1760*/  IMAD R0, R251, R11, R233 ;  /* 0x0000000bfb007224 */ /* 0x000fe200078e02e9 */
[----:B------:R-:W-:Y:S01]  /*1770*/  IADD3 R4, P1, R37, R4, RZ ;  /* 0x0000000425047210 */ /* 0x000fe20007f3e0ff */
[----:B------:R-:W-:Y:S02]  /*1780*/  IMAD.IADD R3, R3, 0x1, R6 ;  /* 0x0000000103037824 */ /* 0x000fe400078e0206 */
[----:B------:R-:W-:Y:S01]  /*1790*/  IMAD R6, R250, UR6, RZ ;  /* 0x00000006fa067c24 */ /* 0x000fe2000f8e02ff */
[----:B------:R-:W-:Y:S01]  /*17a0*/  IADD3.X R5, R32, R5, R8, P1, !PT ;  /* 0x0000000520057210 */ /* 0x000fe20000ffe408 */
[----:B------:R-:W-:Y:S01]  /*17b0*/  IMAD.WIDE.U32 R2, R220, R12, R2 ;  /* 0x0000000cdc027225 */ /* 0x000fe200078e0002 */
[----:B------:R-:W-:-:S03]  /*17c0*/  IADD3 R7, P0, R0, R10, RZ ;  /* 0x0000000a00077210 */ /* 0x000fc60007f1e0ff */
[C---:B------:R-:W-:Y:S01]  /*17d0*/  IMAD R6, R249.reuse, UR7, R6 ;  /* 0x00000007f9067c24 */ /* 0x040fe2000f8e0206 */
[----:B------:R-:W-:Y:S01]  /*17e0*/  LEA.HI.X.SX32 R9, R0, R9, 0x1, P0 ;  /* 0x0000000900097211 */ /* 0x000fe200000f0eff */
[----:B------:R-:W-:Y:S01]  /*17f0*/  IMAD.WIDE.U32 R4, R249, UR6, R4 ;  /* 0x00000006f9047c25 */ /* 0x000fe2000f8e0004 */
[----:B------:R-:W-:Y:S02]  /*1800*/  ULDC.64 UR6, c[0x0][0x400] ;  /* 0x0001000000067ab9 */ /* 0x000fe40000000a00 */
[----:B------:R-:W-:Y:S01]  /*1810*/  LEA R192, P0, R7, UR6, 0x2 ;  /* 0x0000000607c07c11 */ /* 0x000fe2000f8010ff */
[----:B------:R-:W-:Y:S01]  /*1820*/  IMAD R0, R41, R12, RZ ;  /* 0x0000000c29007224 */ /* 0x000fe200078e02ff */
[----:B------:R-:W-:Y:S01]  /*1830*/  IADD3 R5, R5, R6, RZ ;  /* 0x0000000605057210 */ /* 0x000fe20007ffe0ff */
[----:B--2---:R-:W-:Y:S01]  /*1840*/  IMAD.WIDE R204, R22, 0x4, R204 ;  /* 0x0000000416cc7825 */ /* 0x004fe200078e02cc */
[----:B------:R-:W-:Y:S02]  /*1850*/  LEA.HI.X R193, R7, UR7, R9, 0x2, P0 ;  /* 0x0000000707c17c11 */ /* 0x000fe400080f1409 */
[----:B------:R-:W-:Y:S01]  /*1860*/  ISETP.GE.AND P0, PT, R26, 0x1, PT ;  /* 0x000000011a00780c */ /* 0x000fe20003f06270 */
[----:B------:R-:W-:Y:S01]  /*1870*/  IMAD R0, R220, R13, R0 ;  /* 0x0000000ddc007224 */ /* 0x000fe200078e0200 */
[----:B------:R-:W-:Y:S01]  /*1880*/  LEA R10, P2, R4, UR10, 0x1 ;  /* 0x0000000a040a7c11 */ /* 0x000fe2000f8408ff */
[----:B---3--:R-:W-:Y:S01]  /*1890*/  IMAD.WIDE R36, R16, 0x4, R38 ;  /* 0x0000000410247825 */ /* 0x008fe200078e0226 */
[----:B------:R-:W-:-:S02]  /*18a0*/  LEA R6, P1, R2, UR8, 0x1 ;  /* 0x0000000802067c11 */ /* 0x000fc4000f8208ff */
[----:B------:R-:W-:Y:S01]  /*18b0*/  LEA.HI.X R11, R4, UR11, R5, 0x1, P2 ;  /* 0x0000000b040b7c11 */ /* 0x000fe200090f0c05 */
[----:B------:R-:W-:-:S05]  /*18c0*/  IMAD.IADD R0, R3, 0x1, R0 ;  /* 0x0000000103007824 */ /* 0x000fca00078e0200 */
[----:B------:R-:W-:Y:S02]  /*18d0*/  LEA.HI.X R7, R2, UR9, R0, 0x1, P1 ;  /* 0x0000000902077c11 */ /* 0x000fe400088f0c00 */
[----:B------:R-:W-:Y:S01]  /*18e0*/  LEA.HI.SX32 R0, R35, 0xffffffff, 0x1a ;  /* 0xffffffff23007811 */ /* 0x000fe200078fd2ff */
[----:B------:R-:W-:Y:S06]  /*18f0*/  @!P0 BRA `(.L_x_1245) ;  /* 0x0000005c00588947 */ /* 0x000fec0003800000 */
[----:B------:R-:W-:Y:S01]  /*1900*/  IMAD.MOV.U32 R202, RZ, RZ, R0 ;  /* 0x000000ffffca7224 */ /* 0x000fe200078e0000 */
[----:B------:R-:W-:Y:S01]  /*1910*/  ULDC.64 UR8, c[0x0][0x260] ;  /* 0x0000980000087ab9 */ /* 0x000fe20000000a00 */
[----:B------:R-:W-:Y:S01]  /*1920*/  VIADD R16, R220, 0x20 ;  /* 0x00000020dc107836 */ /* 0x000fe20000000000 */
[----:B------:R-:W-:Y:S01]  /*1930*/  ULDC.64 UR6, c[0x0][0x268] ;  /* 0x00009a0000067ab9 */ /* 0x000fe20000000a00 */
[----:B------:R-:W-:Y:S01]  /*1940*/  IMAD R24, R202, -0x40, R26 ;  /* 0xffffffc0ca187824 */ /* 0x000fe200078e021a */
[----:B------:R-:W1:Y:S01]  /*1950*/  LDC.64 R218, c[0x0][0x3b8] ;  /* 0x0000ee00ffda7b82 */ /* 0x000e620000000a00 */
[----:B------:R-:W-:Y:S01]  /*1960*/  IMAD R0, R216, -0x40, R200 ;  /* 0xffffffc0d8007824 */ /* 0x000fe200078e02c8 */
[----:B------:R-:W-:Y:S01]  /*1970*/  ULDC UR4, c[0x0][0x2dc] ;  /* 0x0000b70000047ab9 */ /* 0x000fe20000000800 */
[--C-:B------:R-:W-:Y:S01]  /*1980*/  IMAD.WIDE.U32 R4, R226, R18, R230.reuse ;  /* 0x00000012e2047225 */ /* 0x100fe200078e00e6 */
[C---:B------:R-:W-:Y:S02]  /*1990*/  ISETP.GE.AND P4, PT, R16.reuse, R24, PT ;  /* 0x000000181000720c */ /* 0x040fe40003f86270 */
[----:B------:R-:W-:Y:S01]  /*19a0*/  ISETP.GE.AND P2, PT, R16, R0, PT ;  /* 0x000000001000720c */ /* 0x000fe20003f46270 */
[----:B------:R-:W-:Y:S01]  /*19b0*/  IMAD.WIDE.U32 R2, R226, R20, R230 ;  /* 0x00000014e2027225 */ /* 0x000fe200078e00e6 */
[----:B------:R-:W-:Y:S01]  /*19c0*/  IADD3 R4, P1, R25, R4, RZ ;  /* 0x0000000419047210 */ /* 0x000fe20007f3e0ff */
[----:B------:R-:W2:Y:S01]  /*19d0*/  LDC R225, c[0x0][0x270] ;  /* 0x00009c00ffe17b82 */ /* 0x000ea20000000800 */
[----:B------:R-:W-:Y:S01]  /*19e0*/  ISETP.GE.AND P3, PT, R220, R0, PT ;  /* 0x00000000dc00720c */ /* 0x000fe20003f66270 */
[----:B------:R-:W-:Y:S01]  /*19f0*/  IMAD R8, R232, R18, RZ ;  /* 0x00000012e8087224 */ /* 0x000fe200078e02ff */
[----:B------:R-:W-:Y:S01]  /*1a00*/  LEA.HI R0, R202, R202, RZ, 0x1 ;  /* 0x000000caca007211 */ /* 0x000fe200078f08ff */
[----:B------:R-:W-:-:S02]  /*1a10*/  IMAD R9, R232, R20, RZ ;  /* 0x00000014e8097224 */ /* 0x000fc400078e02ff */
[C---:B------:R-:W-:Y:S01]  /*1a20*/  IMAD R15, R226.reuse, R19, R8 ;  /* 0x00000013e20f7224 */ /* 0x040fe200078e0208 */
[----:B------:R-:W-:Y:S01]  /*1a30*/  IADD3 R8, P0, R33, R2, RZ ;  /* 0x0000000221087210 */ /* 0x000fe20007f1e0ff */
[----:B------:R-:W-:Y:S01]  /*1a40*/  IMAD R9, R226, R21, R9 ;  /* 0x00000015e2097224 */ /* 0x000fe200078e0209 */
[----:B------:R-:W-:Y:S01]  /*1a50*/  LOP3.LUT R0, R0, 0xfffffffe, RZ, 0xc0, !PT ;  /* 0xfffffffe00007812 */ /* 0x000fe200078ec0ff */
[----:B------:R-:W-:Y:S01]  /*1a60*/  IMAD.MOV.U32 R196, RZ, RZ, R10 ;  /* 0x000000ffffc47224 */ /* 0x000fe200078e000a */
[----:B------:R-:W-:Y:S01]  /*1a70*/  IADD3.X R5, R28, R5, R15, P1, !PT ;  /* 0x000000051c057210 */ /* 0x000fe20000ffe40f */
[----:B------:R-:W-:Y:S01]  /*1a80*/  IMAD.SHL.U32 R15, R13, 0x40, RZ ;  /* 0x000000400d0f7824 */ /* 0x000fe200078e00ff */
[----:B------:R-:W-:Y:S01]  /*1a90*/  IADD3.X R9, R34, R3, R9, P0, !PT ;  /* 0x0000000322097210 */ /* 0x000fe200007fe409 */
[----:B------:R-:W-:-:S04]  /*1aa0*/  IMAD.WIDE.U32 R2, R30, 0x40, RZ ;  /* 0x000000401e027825 */ /* 0x000fc800078e00ff */
[----:B------:R-:W-:Y:S01]  /*1ab0*/  IMAD.WIDE.U32 R12, R12, 0x40, RZ ;  /* 0x000000400c0c7825 */ /* 0x000fe200078e00ff */
[----:B------:R-:W-:-:S03]  /*1ac0*/  @!P4 IADD3 R10, P0, R196, R2, RZ ;  /* 0x00000002c40ac210 */ /* 0x000fc60007f1e0ff */
[----:B------:R-:W-:Y:S02]  /*1ad0*/  IMAD.MOV.U32 R198, RZ, RZ, R6 ;  /* 0x000000ffffc67224 */ /* 0x000fe400078e0006 */
[----:B------:R-:W-:Y:S02]  /*1ae0*/  IMAD.MOV.U32 R199, RZ, RZ, R7 ;  /* 0x000000ffffc77224 */ /* 0x000fe400078e0007 */
[----:B------:R-:W-:Y:S01]  /*1af0*/  IMAD.IADD R2, R202, 0x1, -R0 ;  /* 0x00000001ca027824 */ /* 0x000fe200078e0a00 */
[----:B------:R-:W-:Y:S01]  /*1b00*/  @!P4 IADD3 R6, P1, R198, R12, RZ ;  /* 0x0000000cc606c210 */ /* 0x000fe20007f3e0ff */
[----:B------:R-:W-:Y:S01]  /*1b10*/  IMAD.MOV.U32 R197, RZ, RZ, R11 ;  /* 0x000000ffffc57224 */ /* 0x000fe200078e000b */
[C---:B------:R-:W-:Y:S01]  /*1b20*/  @!P2 IADD3 R12, P5, R220.reuse, 0x20, RZ ;  /* 0x00000020dc0ca810 */ /* 0x040fe20007fbe0ff */
[----:B------:R-:W-:Y:S01]  /*1b30*/  IMAD R0, R23, UR8, RZ ;  /* 0x0000000817007c24 */ /* 0x000fe2000f8e02ff */
[----:B------:R-:W-:Y:S01]  /*1b40*/  @!P4 IADD3.X R7, R199, R13, R15, P1, !PT ;  /* 0x0000000dc707c210 */ /* 0x000fe20000ffe40f */
[----:B------:R-:W-:Y:S01]  /*1b50*/  IMAD.SHL.U32 R11, R31, 0x40, RZ ;  /* 0x000000401f0b7824 */ /* 0x000fe200078e00ff */
[----:B------:R-:W-:Y:S01]  /*1b60*/  @!P2 IADD3 R13, P1, R220, 0x20, RZ ;  /* 0x00000020dc0da810 */ /* 0x000fe20007f3e0ff */
[----:B------:R-:W-:-:S02]  /*1b70*/  IMAD R17, R14, UR9, R0 ;  /* 0x000000090e117c24 */ /* 0x000fc4000f8e0200 */
[----:B------:R-:W-:Y:S01]  /*1b80*/  @!P2 IMAD.X R0, RZ, RZ, R41, P5 ;  /* 0x000000ffff00a224 */ /* 0x000fe200028e0629 */
[----:B------:R-:W-:Y:S01]  /*1b90*/  @!P4 IADD3.X R11, R197, R3, R11, P0, !PT ;  /* 0x00000003c50bc210 */ /* 0x000fe200007fe40b */
[----:B------:R-:W-:Y:S01]  /*1ba0*/  IMAD R15, R23, UR6, RZ ;  /* 0x00000006170f7c24 */ /* 0x000fe2000f8e02ff */
[----:B------:R-:W-:Y:S01]  /*1bb0*/  ISETP.NE.AND P0, PT, R2, 0x1, PT ;  /* 0x000000010200780c */ /* 0x000fe20003f05270 */
[----:B------:R-:W-:Y:S01]  /*1bc0*/  IMAD.WIDE.U32 R2, R14, UR8, R4 ;  /* 0x000000080e027c25 */ /* 0x000fe2000f8e0004 */
[----:B------:R-:W3:Y:S03]  /*1bd0*/  @!P2 LDC.64 R22, c[0x0][0x220] ;  /* 0x00008800ff16ab82 */ /* 0x000ee60000000a00 */
[----:B------:R-:W-:Y:S02]  /*1be0*/  @!P2 IMAD R4, R0, R18, RZ ;  /* 0x000000120004a224 */ /* 0x000fe400078e02ff */
[----:B------:R-:W-:Y:S01]  /*1bf0*/  @!P2 IMAD.X R5, RZ, RZ, R41, P1 ;  /* 0x000000ffff05a224 */ /* 0x000fe200008e0629 */
[----:B------:R-:W-:Y:S01]  /*1c00*/  ISETP.GE.AND P1, PT, R220, R24, PT ;  /* 0x00000018dc00720c */ /* 0x000fe20003f26270 */
[----:B------:R-:W-:Y:S01]  /*1c10*/  @!P2 IMAD R26, R12, R19, R4 ;  /* 0x000000130c1aa224 */ /* 0x000fe200078e0204 */
[----:B------:R-:W-:Y:S01]  /*1c20*/  @P6 BAR.SYNC.DEFER_BLOCKING 0x0 ;  /* 0x0000000000006b1d */ /* 0x000fe20000010000 */
[----:B------:R-:W-:-:S02]  /*1c30*/  IMAD R16, R14, UR7, R15 ;  /* 0x000000070e107c24 */ /* 0x000fc4000f8e020f */
[----:B------:R-:W-:Y:S02]  /*1c40*/  @!P2 IMAD R4, R5, R20, RZ ;  /* 0x000000140504a224 */ /* 0x000fe400078e02ff */
[----:B------:R-:W-:Y:S02]  /*1c50*/  @!P3 IMAD R15, R41, R18, RZ ;  /* 0x00000012290fb224 */ /* 0x000fe400078e02ff */
[----:B------:R-:W-:-:S04]  /*1c60*/  IMAD.WIDE.U32 R8, R14, UR6, R8 ;  /* 0x000000060e087c25 */ /* 0x000fc8000f8e0008 */
[----:B------:R-:W-:Y:S02]  /*1c70*/  IMAD.MOV.U32 R203, RZ, RZ, 0x7f800000 ;  /* 0x7f800000ffcb7424 */ /* 0x000fe400078e00ff */
[----:B------:R-:W-:Y:S02]  /*1c80*/  IMAD.MOV.U32 R206, RZ, RZ, 0x7f800000 ;  /* 0x7f800000ffce7424 */ /* 0x000fe400078e00ff */
[----:B------:R-:W-:Y:S02]  /*1c90*/  IMAD.MOV.U32 R185, RZ, RZ, 0x20 ;  /* 0x00000020ffb97424 */ /* 0x000fe400078e00ff */
[----:B------:R-:W-:Y:S02]  /*1ca0*/  IMAD.MOV.U32 R184, RZ, RZ, 0x40 ;  /* 0x00000040ffb87424 */ /* 0x000fe400078e00ff */
[----:B------:R-:W-:Y:S02]  /*1cb0*/  VIADD R183, R190, 0x3000 ;  /* 0x00003000beb77836 */ /* 0x000fe40000000000 */
[----:B------:R-:W-:-:S02]  /*1cc0*/  VIADD R176, R191, 0x3000 ;  /* 0x00003000bfb07836 */ /* 0x000fc40000000000 */
[----:B------:R-:W-:Y:S01]  /*1cd0*/  IMAD.SHL.U32 R68, R228, 0x20, RZ ;  /* 0x00000020e4447824 */ /* 0x000fe200078e00ff */
[----:B------:R4:W-:Y:S01]  /*1ce0*/  @P1 STS.128 [R201+0xc000], RZ ;  /* 0x00c000ffc9001388 */ /* 0x0009e20000000c00 */
[----:B------:R-:W-:Y:S01]  /*1cf0*/  IMAD.IADD R5, R3, 0x1, R17 ;  /* 0x0000000103057824 */ /* 0x000fe200078e0211 */
[----:B------:R-:W-:Y:S01]  /*1d00*/  CS2R R142, SRZ ;  /* 0x00000000008e7805 */ /* 0x000fe2000001ff00 */
[----:B------:R-:W-:Y:S01]  /*1d10*/  @!P2 IMAD R25, R13, R21, R4 ;  /* 0x000000150d19a224 */ /* 0x000fe200078e0204 */
[----:B------:R4:W-:Y:S01]  /*1d20*/  @P1 STS.128 [R201+0xe000], RZ ;  /* 0x00e000ffc9001388 */ /* 0x0009e20000000c00 */
[----:B------:R-:W-:Y:S01]  /*1d30*/  @!P3 IMAD R27, R220, R19, R15 ;  /* 0x00000013dc1bb224 */ /* 0x000fe200078e020f */
[----:B------:R-:W-:Y:S01]  /*1d40*/  CS2R R140, SRZ ;  /* 0x00000000008c7805 */ /* 0x000fe2000001ff00 */
[----:B------:R-:W-:Y:S01]  /*1d50*/  IMAD.IADD R3, R9, 0x1, R16 ;  /* 0x0000000109037824 */ /* 0x000fe200078e0210 */
[----:B------:R4:W-:Y:S01]  /*1d60*/  @P1 STS.128 [R201+0x10000], RZ ;  /* 0x010000ffc9001388 */ /* 0x0009e20000000c00 */
[--C-:B------:R-:W-:Y:S01]  /*1d70*/  @!P3 IMAD.MOV.U32 R4, RZ, RZ, R2.reuse ;  /* 0x000000ffff04b224 */ /* 0x100fe200078e0002 */
[----:B------:R-:W-:Y:S01]  /*1d80*/  CS2R R146, SRZ ;  /* 0x0000000000927805 */ /* 0x000fe2000001ff00 */
[----:B------:R-:W-:Y:S01]  /*1d90*/  @!P2 IMAD.MOV.U32 R14, RZ, RZ, R2 ;  /* 0x000000ffff0ea224 */ /* 0x000fe200078e0002 */
[----:B------:R-:W-:Y:S01]  /*1da0*/  @!PT LDS RZ, [RZ] ;  /* 0x00000000fffff984 */ /* 0x000fe20000000800 */
[----:B------:R-:W-:Y:S01]  /*1db0*/  @!PT LDS RZ, [RZ] ;  /* 0x00000000fffff984 */ /* 0x000fe20000000800 */
[----:B------:R-:W-:Y:S01]  /*1dc0*/  @!PT LDS RZ, [RZ] ;  /* 0x00000000fffff984 */ /* 0x000fe20000000800 */
[----:B------:R-:W-:Y:S01]  /*1dd0*/  @!P1 LDGSTS.E.BYPASS.LTC128B.128 [R201+0xc000], desc[UR16][R198.64] ;  /* 0x0c000000c6c99fae */ /* 0x000fe2000b901d50 */
[----:B------:R-:W-:Y:S01]  /*1de0*/  @!P2 IMAD.MOV.U32 R15, RZ, RZ, R5 ;  /* 0x000000ffff0fa224 */ /* 0x000fe200078e0005 */
[----:B------:R-:W-:Y:S01]  /*1df0*/  CS2R R144, SRZ ;  /* 0x0000000000907805 */ /* 0x000fe2000001ff00 */
[--C-:B------:R-:W-:Y:S01]  /*1e00*/  @!P3 IMAD.MOV.U32 R2, RZ, RZ, R8.reuse ;  /* 0x000000ffff02b224 */ /* 0x100fe200078e0008 */
[----:B------:R-:W-:Y:S01]  /*1e10*/  @!P1 LDGSTS.E.BYPASS.LTC128B.128 [R201+0xe000], desc[UR16][R198.64+0x80] ;  /* 0x0e000080c6c99fae */ /* 0x000fe2000b901d50 */
[----:B------:R-:W-:Y:S01]  /*1e20*/  @!P2 IMAD.MOV.U32 R16, RZ, RZ, R8 ;  /* 0x000000ffff10a224 */ /* 0x000fe200078e0008 */
[----:B------:R-:W-:Y:S01]  /*1e30*/  CS2R R138, SRZ ;  /* 0x00000000008a7805 */ /* 0x000fe2000001ff00 */
[----:B------:R-:W1:Y:S01]  /*1e40*/  @!P3 LDC.64 R8, c[0x0][0x218] ;  /* 0x00008600ff08bb82 */ /* 0x000e620000000a00 */
[----:B------:R-:W-:Y:S01]  /*1e50*/  @!P2 IMAD.MOV.U32 R17, RZ, RZ, R3 ;  /* 0x000000ffff11a224 */ /* 0x000fe200078e0003 */
[----:B------:R-:W-:Y:S01]  /*1e60*/  @!P1 LDGSTS.E.BYPASS.LTC128B.128 [R201+0x10000], desc[UR16][R198.64+0x100] ;  /* 0x10000100c6c99fae */ /* 0x000fe2000b901d50 */
[----:B------:R-:W-:Y:S01]  /*1e70*/  @!P3 IMAD R0, R41, R20, RZ ;  /* 0x000000142900b224 */ /* 0x000fe200078e02ff */
[----:B------:R-:W-:Y:S01]  /*1e80*/  CS2R R136, SRZ ;  /* 0x0000000000887805 */ /* 0x000fe2000001ff00 */
[----:B------:R-:W-:Y:S01]  /*1e90*/  @!P2 IMAD.WIDE.U32 R14, R12, R18, R14 ;  /* 0x000000120c0ea225 */ /* 0x000fe200078e000e */
[----:B------:R4:W-:Y:S01]  /*1ea0*/  @P4 STS.128 [R201+0xd000], RZ ;  /* 0x00d000ffc9004388 */ /* 0x0009e20000000c00 */
[----:B------:R-:W-:-:S02]  /*1eb0*/  CS2R R134, SRZ ;  /* 0x0000000000867805 */ /* 0x000fc4000001ff00 */
[----:B------:R-:W-:Y:S01]  /*1ec0*/  CS2R R132, SRZ ;  /* 0x0000000000847805 */ /* 0x000fe2000001ff00 */
[C---:B------:R-:W-:Y:S01]  /*1ed0*/  @!P3 IMAD.WIDE.U32 R4, R220.reuse, R18, R4 ;  /* 0x00000012dc04b225 */ /* 0x040fe200078e0004 */
[----:B------:R4:W-:Y:S01]  /*1ee0*/  @P4 STS.128 [R201+0xf000], RZ ;  /* 0x00f000ffc9004388 */ /* 0x0009e20000000c00 */
[----:B------:R-:W2:Y:S01]  /*1ef0*/  @!P2 LDC.64 R18, c[0x0][0x218] ;  /* 0x00008600ff12ab82 */ /* 0x000ea20000000a00 */
[----:B------:R-:W-:Y:S01]  /*1f00*/  CS2R R126, SRZ ;  /* 0x00000000007e7805 */ /* 0x000fe2000001ff00 */
[-C--:B------:R-:W-:Y:S01]  /*1f10*/  @!P2 IMAD.WIDE.U32 R16, R13, R20.reuse, R16 ;  /* 0x000000140d10a225 */ /* 0x080fe200078e0010 */
[----:B------:R4:W-:Y:S01]  /*1f20*/  @P4 STS.128 [R201+0x11000], RZ ;  /* 0x011000ffc9004388 */ /* 0x0009e20000000c00 */
[----:B------:R-:W-:Y:S02]  /*1f30*/  CS2R R124, SRZ ;  /* 0x00000000007c7805 */ /* 0x000fe4000001ff00 */
[----:B------:R-:W-:Y:S01]  /*1f40*/  CS2R R130, SRZ ;  /* 0x0000000000827805 */ /* 0x000fe2000001ff00 */
[C---:B------:R-:W-:Y:S01]  /*1f50*/  @!P3 IMAD R28, R220.reuse, R21, R0 ;  /* 0x00000015dc1cb224 */ /* 0x040fe200078e0200 */
[----:B------:R-:W-:Y:S01]  /*1f60*/  @!PT LDS RZ, [RZ] ;  /* 0x00000000fffff984 */ /* 0x000fe20000000800 */
[----:B------:R-:W-:Y:S01]  /*1f70*/  @!PT LDS RZ, [RZ] ;  /* 0x00000000fffff984 */ /* 0x000fe20000000800 */
[----:B------:R-:W-:Y:S01]  /*1f80*/  @!PT LDS RZ, [RZ] ;  /* 0x00000000fffff984 */ /* 0x000fe20000000800 */
[----:B------:R-:W-:Y:S01]  /*1f90*/  @!P4 LDGSTS.E.BYPASS.LTC128B.128 [R201+0xd000], desc[UR16][R6.64] ;  /* 0x0d00000006c9cfae */ /* 0x000fe2000b901d50 */
[----:B------:R-:W-:Y:S01]  /*1fa0*/  @!P3 IMAD.WIDE.U32 R12, R220, R20, R2 ;  /* 0x00000014dc0cb225 */ /* 0x000fe200078e0002 */
[----:B------:R-:W-:Y:S01]  /*1fb0*/  CS2R R128, SRZ ;  /* 0x0000000000807805 */ /* 0x000fe2000001ff00 */
[----:B------:R-:W4:Y:S01]  /*1fc0*/  @!P3 LDC.64 R20, c[0x0][0x220] ;  /* 0x00008800ff14bb82 */ /* 0x000f220000000a00 */
[----:B------:R-:W-:Y:S01]  /*1fd0*/  @!P4 LDGSTS.E.BYPASS.LTC128B.128 [R201+0xf000], desc[UR16][R6.64+0x80] ;  /* 0x0f00008006c9cfae */ /* 0x000fe2000b901d50 */
[----:B------:R-:W-:Y:S01]  /*1fe0*/  VIADD R0, R236, 0x3000 ;  /* 0x00003000ec007836 */ /* 0x000fe20000000000 */
[----:B-1----:R-:W-:Y:S01]  /*1ff0*/  @!P3 LEA R8, P6, R4, R8, 0x1 ;  /* 0x000000080408b211 */ /* 0x002fe200078c08ff */
[----:B------:R-:W-:Y:S01]  /*2000*/  @!P2 IMAD.IADD R2, R15, 0x1, R26 ;  /* 0x000000010f02a824 */ /* 0x000fe200078e021a */
[----:B------:R2:W-:Y:S01]  /*2010*/  @!P4 LDGSTS.E.BYPASS.LTC128B.128 [R201+0x11000], desc[UR16][R6.64+0x100] ;  /* 0x1100010006c9cfae */ /* 0x0005e2000b901d50 */
[----:B------:R-:W-:Y:S01]  /*2020*/  @!P2 IMAD.IADD R3, R17, 0x1, R25 ;  /* 0x000000011103a824 */ /* 0x000fe200078e0219 */
[----:B------:R-:W-:Y:S01]  /*2030*/  SEL R0, R0, R236, !P0 ;  /* 0x000000ec00007207 */ /* 0x000fe20004000000 */
[----:B------:R-:W-:Y:S01]  /*2040*/  IMAD.MOV.U32 R208, RZ, RZ, R36 ;  /* 0x000000ffffd07224 */ /* 0x000fe200078e0024 */
[----:B------:R-:W-:Y:S01]  /*2050*/  CS2R R122, SRZ ;  /* 0x00000000007a7805 */ /* 0x000fe2000001ff00 */
[----:B------:R-:W-:Y:S01]  /*2060*/  IMAD.MOV.U32 R207, RZ, RZ, R37 ;  /* 0x000000ffffcf7224 */ /* 0x000fe200078e0025 */
[----:B------:R-:W-:Y:S01]  /*2070*/  LEA R195, R0, UR5, 0x1 ;  /* 0x0000000500c37c11 */ /* 0x000fe2000f8e08ff */
[----:B------:R-:W-:Y:S01]  /*2080*/  @!P3 IMAD.IADD R0, R5, 0x1, R27 ;  /* 0x000000010500b824 */ /* 0x000fe200078e021b */
[----:B------:R-:W-:-:S02]  /*2090*/  CS2R R120, SRZ ;  /* 0x0000000000787805 */ /* 0x000fc4000001ff00 */
[----:B------:R-:W-:Y:S02]  /*20a0*/  CS2R R118, SRZ ;  /* 0x0000000000767805 */ /* 0x000fe4000001ff00 */
[----:B------:R-:W-:Y:S01]  /*20b0*/  CS2R R116, SRZ ;  /* 0x0000000000747805 */ /* 0x000fe2000001ff00 */
[----:B------:R1:W-:Y:S01]  /*20c0*/  @P1 STS [R195], RZ ;  /* 0x000000ffc3001388 */ /* 0x0003e20000000800 */
[----:B------:R-:W-:Y:S01]  /*20d0*/  @!P3 LEA.HI.X R9, R4, R9, R0, 0x1, P6 ;  /* 0x000000090409b211 */ /* 0x000fe200030f0c00 */
[----:B------:R-:W-:Y:S01]  /*20e0*/  @!P3 IMAD.IADD R0, R13, 0x1, R28 ;  /* 0x000000010d00b824 */ /* 0x000fe200078e021c */
[----:B------:R-:W-:Y:S01]  /*20f0*/  CS2R R110, SRZ ;  /* 0x00000000006e7805 */ /* 0x000fe2000001ff00 */
[----:B------:R1:W-:Y:S01]  /*2100*/  @P1 STS [R195+0x4], RZ ;  /* 0x000004ffc3001388 */ /* 0x0003e20000000800 */
[----:B------:R-:W-:Y:S02]  /*2110*/  CS2R R108, SRZ ;  /* 0x00000000006c7805 */ /* 0x000fe4000001ff00 */
[----:B------:R-:W-:-:S02]  /*2120*/  CS2R R114, SRZ ;  /* 0x0000000000727805 */ /* 0x000fc4000001ff00 */
[----:B------:R-:W-:Y:S01]  /*2130*/  CS2R R112, SRZ ;  /* 0x0000000000707805 */ /* 0x000fe2000001ff00 */
[----:B------:R1:W-:Y:S01]  /*2140*/  @P1 STS [R195+0x8], RZ ;  /* 0x000008ffc3001388 */ /* 0x0003e20000000800 */
[----:B------:R-:W-:Y:S02]  /*2150*/  CS2R R106, SRZ ;  /* 0x00000000006a7805 */ /* 0x000fe4000001ff00 */
[----:B------:R-:W-:Y:S02]  /*2160*/  CS2R R104, SRZ ;  /* 0x0000000000687805 */ /* 0x000fe4000001ff00 */
[----:B------:R-:W-:Y:S01]  /*2170*/  CS2R R102, SRZ ;  /* 0x0000000000667805 */ /* 0x000fe2000001ff00 */
[----:B------:R1:W-:Y:S01]  /*2180*/  @P1 STS [R195+0xc], RZ ;  /* 0x00000cffc3001388 */ /* 0x0003e20000000800 */
[----:B------:R-:W-:Y:S02]  /*2190*/  CS2R R100, SRZ ;  /* 0x0000000000647805 */ /* 0x000fe4000001ff00 */
[----:B------:R-:W-:-:S02]  /*21a0*/  CS2R R62, SRZ ;  /* 0x00000000003e7805 */ /* 0x000fc4000001ff00 */
[----:B------:R-:W-:Y:S01]  /*21b0*/  CS2R R60, SRZ ;  /* 0x00000000003c7805 */ /* 0x000fe2000001ff00 */
[----:B------:R1:W-:Y:S01]  /*21c0*/  @P1 STS [R195+0x2000], RZ ;  /* 0x002000ffc3001388 */ /* 0x0003e20000000800 */
[C---:B--2---:R-:W-:Y:S02]  /*21d0*/  @!P2 LEA R6, P5, R14.reuse, R18, 0x1 ;  /* 0x000000120e06a211 */ /* 0x044fe400078a08ff */
[----:B------:R-:W-:Y:S02]  /*21e0*/  CS2R R66, SRZ ;  /* 0x0000000000427805 */ /* 0x000fe4000001ff00 */
[----:B------:R-:W-:Y:S01]  /*21f0*/  CS2R R64, SRZ ;  /* 0x0000000000407805 */ /* 0x000fe2000001ff00 */
[----:B------:R1:W-:Y:S01]  /*2200*/  @P1 STS [R195+0x2004], RZ ;  /* 0x002004ffc3001388 */ /* 0x0003e20000000800 */
[----:B------:R-:W-:Y:S02]  /*2210*/  @!P2 LEA.HI.X R7, R14, R19, R2, 0x1, P5 ;  /* 0x000000130e07a211 */ /* 0x000fe400028f0c02 */
        /* <DEDUP_REMOVED lines=16> */
[----:B------:R-:W-:Y:S01]  /*2320*/  CS2R R32, SRZ ;  /* 0x0000000000207805 */ /* 0x000fe2000001ff00 */
[----:B------:R-:W-:Y:S01]  /*2330*/  ULDC.U8 UR7, c[0x0][0x388] ;  /* 0x0000e20000077ab9 */ /* 0x000fe20000000000 */
[----:B------:R1:W-:Y:S01]  /*2340*/  @P1 STS [R195+0x4008], RZ ;  /* 0x004008ffc3001388 */ /* 0x0003e20000000800 */
[----:B------:R-:W-:-:S03]  /*2350*/  ULDC UR6, c[0x0][0x2ec] ;  /* 0x0000bb0000067ab9 */ /* 0x000fc60000000800 */
[----:B------:R1:W-:Y:S04]  /*2360*/  @P1 STS [R195+0x400c], RZ ;  /* 0x00400cffc3001388 */ /* 0x0003e80000000800 */
[----:B------:R-:W-:Y:S01]  /*2370*/  @!PT LDS RZ, [RZ] ;  /* 0x00000000fffff984 */ /* 0x000fe20000000800 */
[----:B------:R-:W-:Y:S01]  /*2380*/  @!PT LDS RZ, [RZ] ;  /* 0x00000000fffff984 */ /* 0x000fe20000000800 */
[----:B------:R-:W-:Y:S01]  /*2390*/  @!PT LDS RZ, [RZ] ;  /* 0x00000000fffff984 */ /* 0x000fe20000000800 */
[----:B------:R-:W-:Y:S04]  /*23a0*/  @!P1 LDGSTS.E.BYPASS.LTC128B.128 [R195], desc[UR16][R196.64] ;  /* 0x00000000c4c39fae */ /* 0x000fe8000b901d50 */
[----:B------:R-:W-:Y:S04]  /*23b0*/  @!P1 LDGSTS.E.BYPASS.LTC128B.128 [R195+0x2000], desc[UR16][R196.64+0x80] ;  /* 0x02000080c4c39fae */ /* 0x000fe8000b901d50 */
[----:B------:R-:W-:Y:S01]  /*23c0*/  @!P1 LDGSTS.E.BYPASS.LTC128B.128 [R195+0x4000], desc[UR16][R196.64+0x100] ;  /* 0x04000100c4c39fae */ /* 0x000fe2000b901d50 */
[----:B---3--:R-:W-:-:S03]  /*23d0*/  @!P2 LEA R2, P1, R16, R22, 0x1 ;  /* 0x000000161002a211 */ /* 0x008fc600078208ff */
[----:B------:R1:W-:Y:S01]  /*23e0*/  @P4 STS [R195+0x1000], RZ ;  /* 0x001000ffc3004388 */ /* 0x0003e20000000800 */
[----:B------:R-:W-:-:S03]  /*23f0*/  @!P2 LEA.HI.X R3, R16, R23, R3, 0x1, P1 ;  /* 0x000000171003a211 */ /* 0x000fc600008f0c03 */
        /* <DEDUP_REMOVED lines=27> */
[----:B------:R-:W-:Y:S04]  /*25b0*/  @!P3 LDGSTS.E.BYPASS.LTC128B.128 [R201+0x16000], desc[UR16][R8.64+0x100] ;  /* 0x1600010008c9bfae */ /* 0x000fe8000b901d50 */
        /* <DEDUP_REMOVED lines=27> */
[----:B------:R-:W-:-:S03]  /*2770*/  ISETP.GE.AND P2, PT, R213, R24, PT ;  /* 0x00000018d500720c */ /* 0x000fc60003f46270 */
[----:B------:R-:W0:Y:S04]  /*2780*/  LDGDEPBAR ;  /* 0x00000000000079af */ /* 0x000e280000000000 */
[----:B------:R-:W3:Y:S04]  /*2790*/  LDG.E.64 R4, desc[UR16][R218.64+0x8] ;  /* 0x00000810da047981 */ /* 0x000ee8000c1e1b00 */
[----:B------:R-:W4:Y:S01]  /*27a0*/  LDG.E.64 R218, desc[UR16][R218.64] ;  /* 0x00000010dada7981 */ /* 0x000f22000c1e1b00 */
[C---:B------:R-:W-:Y:S02]  /*27b0*/  VIADD R0, R213.reuse, 0x8 ;  /* 0x00000008d5007836 */ /* 0x040fe40000000000 */
[----:B--2---:R-:W-:-:S03]  /*27c0*/  IMAD.WIDE R2, R213, 0x4, R204 ;  /* 0x00000004d5027825 */ /* 0x004fc600078e02cc */
[----:B------:R-:W-:Y:S02]  /*27d0*/  ISETP.GE.AND P1, PT, R0, R24, PT ;  /* 0x000000180000720c */ /* 0x000fe40003f26270 */
[----:B------:R-:W5:Y:S01]  /*27e0*/  @!P2 LDG.E R203, desc[UR16][R2.64] ;  /* 0x0000001002cba981 */ /* 0x000f62000c1e1900 */
[----:B------:R-:W-:-:S10]  /*27f0*/  IMAD R0, R234, R40, R249 ;  /* 0x00000028ea007224 */ /* 0x000fd400078e02f9 */
[----:B------:R2:W5:Y:S01]  /*2800*/  @!P1 LDG.E R206, desc[UR16][R2.64+0x20] ;  /* 0x0000201002ce9981 */ /* 0x000562000c1e1900 */
[----:B------:R-:W-:Y:S01]  /*2810*/  IMAD.SHL.U32 R0, R0, 0x20, RZ ;  /* 0x0000002000007824 */ /* 0x000fe200078e00ff */
[----:B------:R-:W-:Y:S02]  /*2820*/  SHF.R.S32.HI R6, RZ, 0x1f, R233 ;  /* 0x0000001fff067819 */ /* 0x000fe400000114e9 */
[----:B------:R-:W-:Y:S02]  /*2830*/  CS2R R40, SRZ ;  /* 0x0000000000287805 */ /* 0x000fe4000001ff00 */
[----:B------:R-:W-:Y:S02]  /*2840*/  SEL R183, R183, R190, !P0 ;  /* 0x000000beb7b77207 */ /* 0x000fe40004000000 */
[----:B------:R-:W-:Y:S02]  /*2850*/  CS2R R36, SRZ ;  /* 0x0000000000247805 */ /* 0x000fe4000001ff00 */
[----:B------:R-:W-:-:S02]  /*2860*/  SEL R176, R176, R191, !P0 ;  /* 0x000000bfb0b07207 */ /* 0x000fc40004000000 */
[----:B------:R-:W-:Y:S02]  /*2870*/  CS2R R28, SRZ ;  /* 0x00000000001c7805 */ /* 0x000fe4000001ff00 */
[----:B------:R-:W-:Y:S02]  /*2880*/  CS2R R26, SRZ ;  /* 0x00000000001a7805 */ /* 0x000fe4000001ff00 */
[----:B------:R-:W-:Y:S02]  /*2890*/  CS2R R24, SRZ ;  /* 0x0000000000187805 */ /* 0x000fe4000001ff00 */
[----:B------:R-:W-:Y:S02]  /*28a0*/  CS2R R22, SRZ ;  /* 0x0000000000167805 */ /* 0x000fe4000001ff00 */
[----:B------:R-:W-:Y:S02]  /*28b0*/  CS2R R20, SRZ ;  /* 0x0000000000147805 */ /* 0x000fe4000001ff00 */
[----:B------:R-:W-:-:S02]  /*28c0*/  LEA R183, R183, UR5, 0x1 ;  /* 0x00000005b7b77c11 */ /* 0x000fc4000f8e08ff */
[----:B------:R-:W-:Y:S01]  /*28d0*/  LEA R176, R176, UR5, 0x1 ;  /* 0x00000005b0b07c11 */ /* 0x000fe2000f8e08ff */
[----:B--2---:R-:W-:Y:S01]  /*28e0*/  VIADD R3, R226, 0x40 ;  /* 0x00000040e2037836 */ /* 0x004fe20000000000 */
[----:B------:R-:W-:-:S04]  /*28f0*/  SHF.R.S32.HI R2, RZ, 0x1f, R0 ;  /* 0x0000001fff027819 */ /* 0x000fc80000011400 */
[----:B------:R-:W-:Y:S02]  /*2900*/  ISETP.GE.AND P3, PT, R3, R200, PT ;  /* 0x000000c80300720c */ /* 0x000fe40003f66270 */
[----:B---3--:R-:W-:-:S11]  /*2910*/  IADD3 R214, P2, P1, R0, R4, R233 ;  /* 0x0000000400d67210 */ /* 0x008fd6000795e0e9 */
[----:B------:R-:W2:Y:S01]  /*2920*/  @P3 S2R R0, SR_TID.X ;  /* 0x0000000000003919 */ /* 0x000ea20000002100 */
[----:B------:R-:W-:Y:S01]  /*2930*/  IADD3.X R224, R2, R5, R6, P2, P1 ;  /* 0x0000000502e07210 */ /* 0x000fe200017e2406 */
[----:B------:R-:W-:Y:S01]  /*2940*/  IMAD.WIDE.U32 R214, R214, -0x2daee0ad, RZ ;  /* 0xd2511f53d6d67825 */ /* 0x000fe200078e00ff */
[----:B------:R-:W-:-:S05]  /*2950*/  R2P PR, R252, 0x6 ;  /* 0x00000006fc007804 */ /* 0x000fca0000000000 */
[----:B------:R-:W-:Y:S02]  /*2960*/  SEL R185, R185, 0xffffffe0, !P1 ;  /* 0xffffffe0b9b97807 */ /* 0x000fe40004800000 */
[----:B------:R-:W-:-:S03]  /*2970*/  SEL R184, R184, 0xffffffc0, !P2 ;  /* 0xffffffc0b8b87807 */ /* 0x000fc60005000000 */
[C---:B------:R-:W-:Y:S02]  /*2980*/  IMAD.IADD R187, R186.reuse, 0x1, R185 ;  /* 0x00000001babb7824 */ /* 0x040fe400078e02b9 */
[----:B------:R-:W-:Y:S02]  /*2990*/  IMAD.IADD R188, R186, 0x1, R184 ;  /* 0x00000001babc7824 */ /* 0x000fe400078e02b8 */
[----:B------:R-:W-:Y:S02]  /*29a0*/  IMAD.IADD R189, R184, 0x1, R187 ;  /* 0x00000001b8bd7824 */ /* 0x000fe400078e02bb */
[C---:B----4-:R-:W-:Y:S02]  /*29b0*/  VIADD R248, R218.reuse, 0x9e3779b9 ;  /* 0x9e3779b9daf87836 */ /* 0x050fe40000000000 */
[----:B------:R-:W-:Y:S02]  /*29c0*/  VIADD R247, R219, 0xbb67ae85 ;  /* 0xbb67ae85dbf77836 */ /* 0x000fe40000000000 */
[----:B------:R-:W-:-:S02]  /*29d0*/  VIADD R246, R218, 0x3c6ef372 ;  /* 0x3c6ef372daf67836 */ /* 0x000fc40000000000 */
[C---:B------:R-:W-:Y:S02]  /*29e0*/  VIADD R245, R219.reuse, 0x76cf5d0a ;  /* 0x76cf5d0adbf57836 */ /* 0x040fe40000000000 */
[----:B------:R-:W-:Y:S02]  /*29f0*/  VIADD R244, R218, 0xdaa66d2b ;  /* 0xdaa66d2bdaf47836 */ /* 0x000fe40000000000 */
[----:B--2---:R-:W-:Y:S02]  /*2a00*/  @P3 IMAD.SHL.U32 R0, R0, 0x2, RZ ;  /* 0x0000000200003824 */ /* 0x004fe400078e00ff */
[C---:B------:R-:W-:Y:S02]  /*2a10*/  VIADD R243, R219.reuse, 0x32370b8f ;  /* 0x32370b8fdbf37836 */ /* 0x040fe40000000000 */
[----:B------:R-:W-:Y:S01]  /*2a20*/  VIADD R242, R218, 0x78dde6e4 ;  /* 0x78dde6e4daf27836 */ /* 0x000fe20000000000 */
[----:B------:R-:W-:Y:S01]  /*2a30*/  @P3 LOP3.LUT R223, R68, 0x6, R0, 0xf8, !PT ;  /* 0x0000000644df3812 */ /* 0x000fe200078ef800 */
[----:B------:R-:W-:-:S02]  /*2a40*/  VIADD R241, R219, 0xed9eba14 ;  /* 0xed9eba14dbf17836 */ /* 0x000fc40000000000 */
[C---:B------:R-:W-:Y:S02]  /*2a50*/  VIADD R240, R218.reuse, 0x1715609d ;  /* 0x1715609ddaf07836 */ /* 0x040fe40000000000 */
[C---:B------:R-:W-:Y:S02]  /*2a60*/  VIADD R239, R219.reuse, 0xa9066899 ;  /* 0xa9066899dbef7836 */ /* 0x040fe40000000000 */
[----:B------:R-:W-:Y:S02]  /*2a70*/  VIADD R238, R218, 0xb54cda56 ;  /* 0xb54cda56daee7836 */ /* 0x000fe40000000000 */
[----:B-1----:R-:W-:-:S07]  /*2a80*/  VIADD R237, R219, 0x646e171e ;  /* 0x646e171edbed7836 */ /* 0x002fce0000000000 */
.L_x_1248:
[----:B------:R-:W0:Y:S01]  /*2a90*/  LDGDEPBAR ;  /* 0x00000000000079af */ /* 0x000e220000000000 */
[----:B------:R-:W-:Y:S01]  /*2aa0*/  IMAD.IADD R0, R183, 0x1, R185 ;  /* 0x00000001b7007824 */ /* 0x000fe200078e02b9 */
[----:B-----5:R-:W-:Y:S01]  /*2ab0*/  FSETP.NEU.FTZ.AND P0, PT, R203, -INF , PT ;  /* 0xff800000cb00780b */ /* 0x020fe20003f1d000 */
[--C-:B------:R-:W-:Y:S01]  /*2ac0*/  IMAD.IADD R2, R183, 0x1, R184.reuse ;  /* 0x00000001b7027824 */ /* 0x100fe200078e02b8 */
[----:B------:R-:W-:Y:S01]  /*2ad0*/  FSETP.NEU.FTZ.AND P1, PT, R206, -INF , PT ;  /* 0xff800000ce00780b */ /* 0x000fe20003f3d000 */
[----:B------:R-:W-:Y:S01]  /*2ae0*/  IMAD.IADD R3, R0, 0x1, R184 ;  /* 0x0000000100037824 */ /* 0x000fe200078e02b8 */
        /* <DEDUP_REMOVED lines=65> */
[----:B------:R-:W-:Y:S04]  /*2f00*/  LDSM.16.M88.4 R80, [R2+0x4000] ;  /* 0x004000000250783b */ /* 0x000fe80000000200 */
[----:B--2---:R-:W-:Y:S01]  /*2f10*/  @P3 IMAD R0, R216, 0x40, R223 ;  /* 0x00000040d8003824 */ /* 0x004fe200078e02df */
[C---:B------:R-:W-:Y:S01]  /*2f20*/  HMMA.16816.F32.BF16 R8, R84.reuse, R90, R8 ;  /* 0x0000005a5408723c */ /* 0x040fe20000041808 */
[----:B------:R-:W2:Y:S03]  /*2f30*/  LDSM.16.M88.4 R88, [R180+0x16000] ;  /* 0x01600000b458783b */ /* 0x000ea60000000200 */
[----:B------:R-:W-:Y:S02]  /*2f40*/  @P3 ISETP.GE.AND P5, PT, R0, R200, PT ;  /* 0x000000c80000320c */ /* 0x000fe40003fa6270 */
[C---:B-1----:R-:W-:Y:S06]  /*2f50*/  HMMA.16816.F32.BF16 R12, R84.reuse, R68, R12 ;  /* 0x00000044540c723c */ /* 0x042fec000004180c */
[----:B------:R-:W-:Y:S01]  /*2f60*/  HMMA.16816.F32.BF16 R16, R84, R70, R16 ;  /* 0x000000465410723c */ /* 0x000fe20000041810 */
[----:B------:R-:W1:Y:S05]  /*2f70*/  LDSM.16.M88.4 R68, [R180+0x16800] ;  /* 0x01680000b444783b */ /* 0x000e6a0000000200 */
[C---:B------:R-:W-:Y:S01]  /*2f80*/  HMMA.16816.F32.BF16 R4, R76.reuse, R92, R4 ;  /* 0x0000005c4c04723c */ /* 0x040fe20000041804 */
[----:B------:R4:W-:Y:S05]  /*2f90*/  LDSM.16.M88.4 R84, [R3+0x4000] ;  /* 0x004000000354783b */ /* 0x0009ea0000000200 */
[C---:B------:R-:W-:Y:S01]  /*2fa0*/  HMMA.16816.F32.BF16 R8, R76.reuse, R94, R8 ;  /* 0x0000005e4c08723c */ /* 0x040fe20000041808 */
[----:B------:R-:W4:Y:S05]  /*2fb0*/  LDSM.16.M88.4 R92, [R179+0x16000] ;  /* 0x01600000b35c783b */ /* 0x000f2a0000000200 */
[C---:B---3--:R-:W-:Y:S06]  /*2fc0*/  HMMA.16816.F32.BF16 R12, R76.reuse, R72, R12 ;  /* 0x000000484c0c723c */ /* 0x048fec000004180c */
[----:B------:R-:W-:Y:S05]  /*2fd0*/  HMMA.16816.F32.BF16 R16, R76, R74, R16 ;  /* 0x0000004a4c10723c */ /* 0x000fea0000041810 */
[----:B------:R-:W-:Y:S01]  /*2fe0*/  IMAD R72, R202, 0x4, R227 ;  /* 0x00000004ca487824 */ /* 0x000fe200078e02e3 */
[C---:B--2---:R-:W-:Y:S05]  /*2ff0*/  HMMA.16816.F32.BF16 R4, R80.reuse, R88, R4 ;  /* 0x000000585004723c */ /* 0x044fea0000041804 */
[----:B------:R-:W-:Y:S01]  /*3000*/  IMAD.WIDE.U32 R72, R72, -0x326172a9, RZ ;  /* 0xcd9e8d5748487825 */ /* 0x000fe200078e00ff */
[C---:B------:R-:W-:Y:S05]  /*3010*/  HMMA.16816.F32.BF16 R8, R80.reuse, R90, R8 ;  /* 0x0000005a5008723c */ /* 0x040fea0000041808 */
[----:B------:R-:W-:Y:S01]  /*3020*/  LOP3.LUT R2, R73, R224, R218, 0x96, !PT ;  /* 0x000000e049027212 */ /* 0x000fe200078e96da */
[C---:B-1----:R-:W-:Y:S05]  /*3030*/  HMMA.16816.F32.BF16 R12, R80.reuse, R68, R12 ;  /* 0x00000044500c723c */ /* 0x042fea000004180c */
[----:B----4-:R-:W-:Y:S01]  /*3040*/  IMAD.WIDE.U32 R2, R2, -0x2daee0ad, RZ ;  /* 0xd2511f5302027825 */ /* 0x010fe200078e00ff */
[----:B------:R-:W-:Y:S05]  /*3050*/  HMMA.16816.F32.BF16 R16, R80, R70, R16 ;  /* 0x000000465010723c */ /* 0x000fea0000041810 */
[----:B------:R-:W-:Y:S01]  /*3060*/  IMAD R68, R216, 0x2, R228 ;  /* 0x00000002d8447824 */ /* 0x000fe200078e02e4 */
[C---:B------:R-:W-:Y:S05]  /*3070*/  HMMA.16816.F32.BF16 R4, R84.reuse, R92, R4 ;  /* 0x0000005c5404723c */ /* 0x040fea0000041804 */
[----:B------:R-:W-:Y:S01]  /*3080*/  LOP3.LUT R68, R215, R219, R68, 0x96, !PT ;  /* 0x000000dbd7447212 */ /* 0x000fe200078e9644 */
[C---:B------:R-:W-:Y:S05]  /*3090*/  HMMA.16816.F32.BF16 R8, R84.reuse, R94, R8 ;  /* 0x0000005e5408723c */ /* 0x040fea0000041808 */
[----:B------:R-:W-:Y:S06]  /*30a0*/  IMAD.WIDE.U32 R68, R68, -0x326172a9, RZ ;  /* 0xcd9e8d5744447825 */ /* 0x000fec00078e00ff */
[----:B------:R-:W-:Y:S02]  /*30b0*/  LOP3.LUT R74, R69, R72, R248, 0x96, !PT ;  /* 0x00000048454a7212 */ /* 0x000fe400078e96f8 */
[----:B------:R-:W-:Y:S01]  /*30c0*/  LOP3.LUT R72, R3, R214, R247, 0x96, !PT ;  /* 0x000000d603487212 */ /* 0x000fe200078e96f7 */
[----:B------:R-:W-:Y:S02]  /*30d0*/  @P3 VIADD R3, R0, 0x1 ;  /* 0x0000000100033836 */ /* 0x000fe40000000000 */
[----:B------:R-:W-:Y:S03]  /*30e0*/  IMAD.WIDE.U32 R74, R74, -0x2daee0ad, RZ ;  /* 0xd2511f534a4a7825 */ /* 0x000fe600078e00ff */
[----:B------:R-:W-:Y:S01]  /*30f0*/  @P3 ISETP.GE.AND P2, PT, R3, R200, PT ;  /* 0x000000c80300320c */ /* 0x000fe20003f46270 */
[----:B------:R-:W-:Y:S01]  /*3100*/  FMUL.FTZ R3, R203, 1.4426950216293334961 ;  /* 0x3fb8aa3bcb037820 */ /* 0x000fe20000410000 */
[----:B------:R-:W-:Y:S01]  /*3110*/  IMAD.WIDE.U32 R72, R72, -0x326172a9, RZ ;  /* 0xcd9e8d5748487825 */ /* 0x000fe200078e00ff */
[----:B------:R-:W-:Y:S02]  /*3120*/  @P3 FSEL R4, R4, -INF , !P5 ;  /* 0xff80000004043808 */ /* 0x000fe40006800000 */
[----:B------:R-:W-:Y:S01]  /*3130*/  LOP3.LUT R78, R75, R2, R245, 0x96, !PT ;  /* 0x000000024b4e7212 */ /* 0x000fe200078e96f5 */
[----:B------:R-:W-:Y:S01]  /*3140*/  @P3 VIADD R2, R0, 0x8 ;  /* 0x0000000800023836 */ /* 0x000fe20000000000 */
[----:B------:R-:W-:Y:S02]  /*3150*/  FSEL R3, R3, RZ, P0 ;  /* 0x000000ff03037208 */ /* 0x000fe40000000000 */
[----:B------:R-:W-:Y:S01]  /*3160*/  LOP3.LUT R76, R73, R68, R246, 0x96, !PT ;  /* 0x00000044494c7212 */ /* 0x000fe200078e96f6 */
[----:B------:R-:W-:Y:S01]  /*3170*/  IMAD.WIDE.U32 R78, R78, -0x326172a9, RZ ;  /* 0xcd9e8d574e4e7825 */ /* 0x000fe200078e00ff */
[----:B------:R-:W1:Y:S01]  /*3180*/  LDSM.16.M88.4 R68, [R179+0x16800] ;  /* 0x01680000b344783b */ /* 0x000e620000000200 */
[----:B------:R-:W-:Y:S02]  /*3190*/  @P3 ISETP.GE.AND P0, PT, R2, R200, PT ;  /* 0x000000c80200320c */ /* 0x000fe40003f06270 */
[--C-:B------:R-:W-:Y:S01]  /*31a0*/  FFMA.FTZ R4, R4, UR6, -R3.reuse ;  /* 0x0000000604047c23 */ /* 0x100fe20008010803 */
[----:B------:R-:W-:Y:S01]  /*31b0*/  @P3 FSEL R5, R5, -INF , !P2 ;  /* 0xff80000005053808 */ /* 0x000fe20005000000 */
[----:B------:R-:W-:Y:S01]  /*31c0*/  FMUL.FTZ R2, R206, 1.4426950216293334961 ;  /* 0x3fb8aa3bce027820 */ /* 0x000fe20000410000 */
[----:B------:R-:W-:Y:S01]  /*31d0*/  @P3 FSEL R6, R6, -INF , !P5 ;  /* 0xff80000006063808 */ /* 0x000fe20006800000 */
[----:B------:R2:W3:Y:S01]  /*31e0*/  MUFU.EX2 R164, R4 ;  /* 0x0000000400a47308 */ /* 0x0004e20000000800 */
[----:B------:R-:W-:Y:S02]  /*31f0*/  @P3 VIADD R73, R0, 0x9 ;  /* 0x0000000900493836 */ /* 0x000fe40000000000 */
[----:B------:R-:W-:Y:S01]  /*3200*/  FFMA.FTZ R5, R5, UR6, -R3 ;  /* 0x0000000605057c23 */ /* 0x000fe20008010803 */
[----:B------:R-:W-:Y:S01]  /*3210*/  FSEL R2, R2, RZ, P1 ;  /* 0x000000ff02027208 */ /* 0x000fe20000800000 */
[----:B------:R-:W-:Y:S01]  /*3220*/  IMAD.WIDE.U32 R76, R76, -0x2daee0ad, RZ ;  /* 0xd2511f534c4c7825 */ /* 0x000fe200078e00ff */
[----:B------:R-:W-:Y:S02]  /*3230*/  @P3 FSEL R7, R7, -INF , !P2 ;  /* 0xff80000007073808 */ /* 0x000fe40005000000 */
[----:B------:R-:W-:Y:S02]  /*3240*/  LOP3.LUT R72, R79, R72, R244, 0x96, !PT ;  /* 0x000000484f487212 */ /* 0x000fe400078e96f4 */
[----:B------:R4:W3:Y:S01]  /*3250*/  MUFU.EX2 R163, R5 ;  /* 0x0000000500a37308 */ /* 0x0008e20000000800 */
[--C-:B------:R-:W-:Y:S01]  /*3260*/  FFMA.FTZ R6, R6, UR6, -R2.reuse ;  /* 0x0000000606067c23 */ /* 0x100fe20008010802 */
[----:B------:R-:W-:Y:S01]  /*3270*/  @P3 ISETP.GE.AND P4, PT, R73, R200, PT ;  /* 0x000000c84900320c */ /* 0x000fe20003f86270 */
[----:B------:R-:W-:Y:S01]  /*3280*/  FFMA.FTZ R7, R7, UR6, -R2 ;  /* 0x0000000607077c23 */ /* 0x000fe20008010802 */
[----:B------:R-:W-:Y:S01]  /*3290*/  @P3 FSEL R8, R8, -INF , !P0 ;  /* 0xff80000008083808 */ /* 0x000fe20004000000 */
[----:B------:R-:W-:Y:S01]  /*32a0*/  IMAD.WIDE.U32 R72, R72, -0x2daee0ad, RZ ;  /* 0xd2511f5348487825 */ /* 0x000fe200078e00ff */
[----:B------:R-:W-:Y:S04]  /*32b0*/  LOP3.LUT R75, R77, R74, R243, 0x96, !PT ;  /* 0x0000004a4d4b7212 */ /* 0x000fe800078e96f3 */
[----:B------:R3:W3:Y:S01]  /*32c0*/  MUFU.EX2 R166, R6 ;  /* 0x0000000600a67308 */ /* 0x0006e20000000800 */
[----:B--2---:R-:W-:Y:S02]  /*32d0*/  @P3 VIADD R4, R0, 0x10 ;  /* 0x0000001000043836 */ /* 0x004fe40000000000 */
[----:B------:R-:W-:Y:S01]  /*32e0*/  FFMA.FTZ R8, R8, UR6, -R3 ;  /* 0x0000000608087c23 */ /* 0x000fe20008010803 */
[----:B------:R-:W-:Y:S01]  /*32f0*/  LOP3.LUT R74, R73, R76, R241, 0x96, !PT ;  /* 0x0000004c494a7212 */ /* 0x000fe200078e96f1 */
[----:B------:R-:W-:Y:S01]  /*3300*/  @P3 VIADD R73, R0, 0x11 ;  /* 0x0000001100493836 */ /* 0x000fe20000000000 */
[----:B------:R-:W-:Y:S02]  /*3310*/  @P3 FSEL R9, R9, -INF , !P4 ;  /* 0xff80000009093808 */ /* 0x000fe40006000000 */
[----:B------:R-:W-:Y:S02]  /*3320*/  @P3 ISETP.GE.AND P1, PT, R4, R200, PT ;  /* 0x000000c80400320c */ /* 0x000fe40003f26270 */
[----:B------:R2:W2:Y:S01]  /*3330*/  MUFU.EX2 R165, R7 ;  /* 0x0000000700a57308 */ /* 0x0004a20000000800 */
[----:B----4-:R-:W-:Y:S01]  /*3340*/  IMAD.WIDE.U32 R4, R75, -0x326172a9, RZ ;  /* 0xcd9e8d574b047825 */ /* 0x010fe200078e00ff */
[----:B------:R-:W-:Y:S03]  /*3350*/  @P3 FSEL R10, R10, -INF , !P0 ;  /* 0xff8000000a0a3808 */ /* 0x000fe60004000000 */
[----:B------:R-:W-:Y:S01]  /*3360*/  FFMA.FTZ R9, R9, UR6, -R3 ;  /* 0x0000000609097c23 */ /* 0x000fe20008010803 */
[----:B------:R-:W-:Y:S01]  /*3370*/  IMAD.WIDE.U32 R74, R74, -0x326172a9, RZ ;  /* 0xcd9e8d574a4a7825 */ /* 0x000fe200078e00ff */
[----:B------:R-:W-:Y:S03]  /*3380*/  LOP3.LUT R5, R5, R78, R242, 0x96, !PT ;  /* 0x0000004e05057212 */ /* 0x000fe600078e96f2 */
[----:B------:R4:W4:Y:S01]  /*3390*/  MUFU.EX2 R160, R8 ;  /* 0x0000000800a07308 */ /* 0x0009220000000800 */
[----:B------:R-:W-:Y:S01]  /*33a0*/  FFMA.FTZ R10, R10, UR6, -R2 ;  /* 0x000000060a0a7c23 */ /* 0x000fe20008010802 */
[C---:B-1----:R-:W-:Y:S03]  /*33b0*/  HMMA.16816.F32.BF16 R12, R84.reuse, R68, R12 ;  /* 0x00000044540c723c */ /* 0x042fe6000004180c */
[----:B------:R-:W-:Y:S01]  /*33c0*/  @P3 ISETP.GE.AND P6, PT, R73, R200, PT ;  /* 0x000000c84900320c */ /* 0x000fe20003fc6270 */
[----:B---3--:R-:W-:Y:S01]  /*33d0*/  @P3 VIADD R6, R0, 0x18 ;  /* 0x0000001800063836 */ /* 0x008fe20000000000 */
[----:B------:R-:W-:Y:S01]  /*33e0*/  LOP3.LUT R73, R75, R4, R240, 0x96, !PT ;  /* 0x000000044b497212 */ /* 0x000fe200078e96f0 */
[----:B------:R-:W-:Y:S02]  /*33f0*/  HMMA.16816.F32.BF16 R16, R84, R70, R16 ;  /* 0x000000465410723c */ /* 0x000fe40000041810 */
[----:B------:R1:W3:Y:S01]  /*3400*/  MUFU.EX2 R159, R9 ;  /* 0x00000009009f7308 */ /* 0x0002e20000000800 */
[----:B------:R-:W-:Y:S02]  /*3410*/  @P3 ISETP.GE.AND P2, PT, R6, R200, PT ;  /* 0x000000c80600320c */ /* 0x000fe40003f46270 */
[----:B------:R-:W-:Y:S01]  /*3420*/  IMAD.WIDE.U32 R4, R5, -0x2daee0ad, RZ ;  /* 0xd2511f5305047825 */ /* 0x000fe200078e00ff */
[----:B------:R-:W-:Y:S06]  /*3430*/  @P3 FSEL R11, R11, -INF , !P4 ;  /* 0xff8000000b0b3808 */ /* 0x000fec0006000000 */
[----:B------:R3:W3:Y:S01]  /*3440*/  MUFU.EX2 R162, R10 ;  /* 0x0000000a00a27308 */ /* 0x0006e20000000800 */
[----:B--2---:R-:W-:Y:S01]  /*3450*/  IMAD.WIDE.U32 R6, R73, -0x2daee0ad, RZ ;  /* 0xd2511f5349067825 */ /* 0x004fe200078e00ff */
[----:B------:R-:W-:Y:S03]  /*3460*/  LOP3.LUT R5, R5, R72, R239, 0x96, !PT ;  /* 0x0000004805057212 */ /* 0x000fe600078e96ef */
[----:B------:R-:W-:Y:S01]  /*3470*/  FFMA.FTZ R11, R11, UR6, -R2 ;  /* 0x000000060b0b7c23 */ /* 0x000fe20008010802 */
[----:B------:R-:W-:Y:S01]  /*3480*/  @P3 VIADD R0, R0, 0x19 ;  /* 0x0000001900003836 */ /* 0x000fe20000000000 */
[----:B----4-:R-:W-:Y:S01]  /*3490*/  LOP3.LUT R8, R7, R4, R237, 0x96, !PT ;  /* 0x0000000407087212 */ /* 0x010fe200078e96ed */
[----:B------:R-:W-:Y:S01]  /*34a0*/  IMAD.WIDE.U32 R4, R5, -0x326172a9, RZ ;  /* 0xcd9e8d5705047825 */ /* 0x000fe200078e00ff */
[----:B------:R-:W-:Y:S01]  /*34b0*/  LOP3.LUT R69, R6, 0xff, RZ, 0xc0, !PT ;  /* 0x000000ff06457812 */ /* 0x000fe200078ec0ff */
[----:B------:R-:W2:Y:S01]  /*34c0*/  MUFU.EX2 R161, R11 ;  /* 0x0000000b00a17308 */ /* 0x000ea20000000800 */
[----:B------:R-:W-:Y:S02]  /*34d0*/  @P3 ISETP.GE.AND P5, PT, R0, R200, PT ;  /* 0x000000c80000320c */ /* 0x000fe40003fa6270 */
[----:B------:R-:W-:Y:S02]  /*34e0*/  LOP3.LUT R0, R5, R74, R238, 0x96, !PT ;  /* 0x0000004a05007212 */ /* 0x000fe400078e96ee */
[--C-:B------:R-:W-:Y:S02]  /*34f0*/  SHF.R.U32.HI R68, RZ, 0x18, R6.reuse ;  /* 0x00000018ff447819 */ /* 0x100fe40000011606 */
[----:B------:R-:W-:Y:S02]  /*3500*/  LOP3.LUT R73, R6, 0xffff, RZ, 0xc0, !PT ;  /* 0x0000ffff06497812 */ /* 0x000fe400078ec0ff */
[----:B------:R-:W-:Y:S02]  /*3510*/  SHF.R.U32.HI R72, RZ, 0x10, R6 ;  /* 0x00000010ff487819 */ /* 0x000fe40000011606 */
[C---:B-1----:R-:W-:Y:S02]  /*3520*/  LOP3.LUT R9, R4.reuse, 0xff, RZ, 0xc0, !PT ;  /* 0x000000ff04097812 */ /* 0x042fe400078ec0ff */
[--C-:B---3--:R-:W-:Y:S02]  /*3530*/  SHF.R.U32.HI R10, RZ, 0x18, R4.reuse ;  /* 0x00000018ff0a7819 */ /* 0x108fe40000011604 */
[----:B------:R-:W-:Y:S02]  /*3540*/  LOP3.LUT R6, R4, 0xffff, RZ, 0xc0, !PT ;  /* 0x0000ffff04067812 */ /* 0x000fe400078ec0ff */
[----:B------:R-:W-:Y:S02]  /*3550*/  SHF.R.U32.HI R7, RZ, 0x10, R4 ;  /* 0x00000010ff077819 */ /* 0x000fe40000011604 */
[C---:B------:R-:W-:Y:S02]  /*3560*/  LOP3.LUT R4, R0.reuse, 0xffff, RZ, 0xc0, !PT ;  /* 0x0000ffff00047812 */ /* 0x040fe400078ec0ff */
[----:B------:R-:W-:Y:S02]  /*3570*/  LOP3.LUT R5, R0, 0xff, RZ, 0xc0, !PT ;  /* 0x000000ff00057812 */ /* 0x000fe400078ec0ff */
[----:B------:R-:W-:Y:S02]  /*3580*/  SHF.R.U32.HI R4, RZ, 0x8, R4 ;  /* 0x00000008ff047819 */ /* 0x000fe40000011604 */
[----:B------:R-:W-:Y:S02]  /*3590*/  @P3 FSEL R12, R12, -INF , !P1 ;  /* 0xff8000000c0c3808 */ /* 0x000fe40004800000 */
[----:B------:R-:W-:Y:S02]  /*35a0*/  @P3 FSEL R14, R14, -INF , !P1 ;  /* 0xff8000000e0e3808 */ /* 0x000fe40004800000 */
[----:B------:R-:W-:Y:S01]  /*35b0*/  ISETP.LE.U32.AND P1, PT, R5, UR7, PT ;  /* 0x0000000705007c0c */ /* 0x000fe2000bf23070 */
[--C-:B------:R-:W-:Y:S01]  /*35c0*/  FFMA.FTZ R12, R12, UR6, -R3.reuse ;  /* 0x000000060c0c7c23 */ /* 0x100fe20008010803 */
[----:B------:R-:W-:Y:S01]  /*35d0*/  LOP3.LUT R4, R4, 0xffff, RZ, 0xc0, !PT ;  /* 0x0000ffff04047812 */ /* 0x000fe200078ec0ff */
[----:B------:R-:W-:Y:S01]  /*35e0*/  FFMA.FTZ R14, R14, UR6, -R2 ;  /* 0x000000060e0e7c23 */ /* 0x000fe20008010802 */
[----:B------:R-:W-:Y:S01]  /*35f0*/  SHF.R.U32.HI R5, RZ, 0x10, R0 ;  /* 0x00000010ff057819 */ /* 0x000fe20000011600 */
[----:B------:R-:W1:Y:S01]  /*3600*/  MUFU.EX2 R155, R12 ;  /* 0x0000000c009b7308 */ /* 0x000e620000000800 */
[----:B------:R-:W-:Y:S02]  /*3610*/  @P3 FSEL R13, R13, -INF , !P6 ;  /* 0xff8000000d0d3808 */ /* 0x000fe40007000000 */
[----:B------:R-:W-:Y:S02]  /*3620*/  @P3 FSEL R15, R15, -INF , !P6 ;  /* 0xff8000000f0f3808 */ /* 0x000fe40007000000 */
[----:B------:R-:W-:Y:S01]  /*3630*/  ISETP.LE.U32.AND P6, PT, R4, UR7, PT ;  /* 0x0000000704007c0c */ /* 0x000fe2000bfc3070 */
[--C-:B------:R-:W-:Y:S01]  /*3640*/  FFMA.FTZ R13, R13, UR6, -R3.reuse ;  /* 0x000000060d0d7c23 */ /* 0x100fe20008010803 */
[----:B------:R-:W-:Y:S01]  /*3650*/  LOP3.LUT R4, R5, 0xff, RZ, 0xc0, !PT ;  /* 0x000000ff05047812 */ /* 0x000fe200078ec0ff */
[----:B------:R-:W-:Y:S01]  /*3660*/  @!P1 FADD.FTZ R164, -R164, -RZ ;  /* 0x800000ffa4a49221 */ /* 0x000fe20000010100 */
[----:B------:R-:W-:Y:S01]  /*3670*/  @P3 FSEL R16, R16, -INF , !P2 ;  /* 0xff80000010103808 */ /* 0x000fe20005000000 */
[----:B------:R-:W-:Y:S01]  /*3680*/  FFMA.FTZ R15, R15, UR6, -R2 ;  /* 0x000000060f0f7c23 */ /* 0x000fe20008010802 */
[----:B------:R-:W-:Y:S01]  /*3690*/  @P3 FSEL R18, R18, -INF , !P2 ;  /* 0xff80000012123808 */ /* 0x000fe20005000000 */
[----:B------:R-:W3:Y:S01]  /*36a0*/  MUFU.EX2 R154, R13 ;  /* 0x0000000d009a7308 */ /* 0x000ee20000000800 */
[----:B------:R-:W-:Y:S01]  /*36b0*/  ISETP.LE.U32.AND P2, PT, R4, UR7, PT ;  /* 0x0000000704007c0c */ /* 0x000fe2000bf43070 */
[--C-:B------:R-:W-:Y:S01]  /*36c0*/  FFMA.FTZ R16, R16, UR6, -R3.reuse ;  /* 0x0000000610107c23 */ /* 0x100fe20008010803 */
[----:B------:R-:W-:Y:S01]  /*36d0*/  SHF.R.U32.HI R0, RZ, 0x18, R0 ;  /* 0x00000018ff007819 */ /* 0x000fe20000011600 */
[----:B------:R-:W-:Y:S01]  /*36e0*/  FFMA.FTZ R18, R18, UR6, -R2 ;  /* 0x0000000612127c23 */ /* 0x000fe20008010802 */
[----:B------:R-:W-:Y:S01]  /*36f0*/  @P3 FSEL R17, R17, -INF , !P5 ;  /* 0xff80000011113808 */ /* 0x000fe20006800000 */
[----:B------:R-:W-:Y:S01]  /*3700*/  @!P6 FADD.FTZ R163, -R163, -RZ ;  /* 0x800000ffa3a3e221 */ /* 0x000fe20000010100 */
[----:B------:R-:W-:Y:S03]  /*3710*/  @P3 FSEL R19, R19, -INF , !P5 ;  /* 0xff80000013133808 */ /* 0x000fe60006800000 */
[----:B------:R-:W-:Y:S01]  /*3720*/  MUFU.EX2 R158, R14 ;  /* 0x0000000e009e7308 */ /* 0x000fe20000000800 */
[----:B------:R-:W-:Y:S01]  /*3730*/  ISETP.LE.U32.AND P5, PT, R0, UR7, PT ;  /* 0x0000000700007c0c */ /* 0x000fe2000bfa3070 */
[----:B------:R-:W-:Y:S01]  /*3740*/  FFMA.FTZ R3, R17, UR6, -R3 ;  /* 0x0000000611037c23 */ /* 0x000fe20008010803 */
[----:B------:R-:W-:Y:S01]  /*3750*/  SHF.R.U32.HI R0, RZ, 0x8, R6 ;  /* 0x00000008ff007819 */ /* 0x000fe20000011606 */
[----:B------:R-:W-:Y:S01]  /*3760*/  FFMA.FTZ R2, R19, UR6, -R2 ;  /* 0x0000000613027c23 */ /* 0x000fe20008010802 */
[----:B------:R-:W-:Y:S01]  /*3770*/  ISETP.LE.U32.AND P1, PT, R9, UR7, PT ;  /* 0x0000000709007c0c */ /* 0x000fe2000bf23070 */
[----:B------:R-:W-:Y:S01]  /*3780*/  @!P2 FADD.FTZ R166, -R166, -RZ ;  /* 0x800000ffa6a6a221 */ /* 0x000fe20000010100 */
[----:B------:R-:W-:Y:S03]  /*3790*/  LOP3.LUT R0, R0, 0xffff, RZ, 0xc0, !PT ;  /* 0x0000ffff00007812 */ /* 0x000fe600078ec0ff */
[----:B------:R4:W-:Y:S01]  /*37a0*/  MUFU.EX2 R151, R3 ;  /* 0x0000000300977308 */ /* 0x0009e20000000800 */
[----:B------:R-:W-:Y:S02]  /*37b0*/  LOP3.LUT R4, R7, 0xff, RZ, 0xc0, !PT ;  /* 0x000000ff07047812 */ /* 0x000fe400078ec0ff */
[----:B------:R-:W-:Y:S02]  /*37c0*/  ISETP.LE.U32.AND P2, PT, R0, UR7, PT ;  /* 0x0000000700007c0c */ /* 0x000fe4000bf43070 */
[----:B------:R-:W-:Y:S01]  /*37d0*/  LOP3.LUT R0, R8, 0xffff, RZ, 0xc0, !PT ;  /* 0x0000ffff08007812 */ /* 0x000fe200078ec0ff */
[----:B------:R-:W-:Y:S01]  /*37e0*/  @!P5 FADD.FTZ R165, -R165, -RZ ;  /* 0x800000ffa5a5d221 */ /* 0x000fe20000010100 */
[----:B------:R-:W-:Y:S03]  /*37f0*/  ISETP.LE.U32.AND P5, PT, R4, UR7, PT ;  /* 0x0000000704007c0c */ /* 0x000fe6000bfa3070 */
[----:B------:R-:W-:Y:S01]  /*3800*/  MUFU.EX2 R153, R2 ;  /* 0x0000000200997308 */ /* 0x000fe20000000800 */
[----:B------:R-:W-:Y:S01]  /*3810*/  LOP3.LUT R4, R8, 0xff, RZ, 0xc0, !PT ;  /* 0x000000ff08047812 */ /* 0x000fe200078ec0ff */
[----:B------:R-:W-:Y:S01]  /*3820*/  @!P1 FADD.FTZ R160, -R160, -RZ ;  /* 0x800000ffa0a09221 */ /* 0x000fe20000010100 */
[----:B------:R-:W-:Y:S02]  /*3830*/  SHF.R.U32.HI R0, RZ, 0x8, R0 ;  /* 0x00000008ff007819 */ /* 0x000fe40000011600 */
[----:B------:R-:W-:Y:S02]  /*3840*/  ISETP.LE.U32.AND P6, PT, R10, UR7, PT ;  /* 0x000000070a007c0c */ /* 0x000fe4000bfc3070 */
[----:B------:R-:W-:Y:S01]  /*3850*/  LOP3.LUT R0, R0, 0xffff, RZ, 0xc0, !PT ;  /* 0x0000ffff00007812 */ /* 0x000fe200078ec0ff */
[----:B------:R-:W-:Y:S01]  /*3860*/  @!P2 FADD.FTZ R159, -R159, -RZ ;  /* 0x800000ff9f9fa221 */ /* 0x000fe20000010100 */
[----:B------:R-:W-:Y:S01]  /*3870*/  ISETP.LE.U32.AND P1, PT, R4, UR7, PT ;  /* 0x0000000704007c0c */ /* 0x000fe2000bf23070 */
[----:B------:R-:W3:Y:S01]  /*3880*/  MUFU.EX2 R157, R15 ;  /* 0x0000000f009d7308 */ /* 0x000ee20000000800 */
[----:B------:R-:W-:Y:S01]  /*3890*/  ISETP.LE.U32.AND P2, PT, R0, UR7, PT ;  /* 0x0000000700007c0c */ /* 0x000fe2000bf43070 */
[----:B------:R-:W-:Y:S01]  /*38a0*/  @!P5 FADD.FTZ R162, -R162, -RZ ;  /* 0x800000ffa2a2d221 */ /* 0x000fe20000010100 */
[--C-:B----4-:R-:W-:Y:S02]  /*38b0*/  SHF.R.U32.HI R3, RZ, 0x18, R8.reuse ;  /* 0x00000018ff037819 */ /* 0x110fe40000011608 */
[----:B------:R-:W-:Y:S02]  /*38c0*/  SHF.R.U32.HI R0, RZ, 0x10, R8 ;  /* 0x00000010ff007819 */ /* 0x000fe40000011608 */
[----:B------:R-:W-:Y:S01]  /*38d0*/  ISETP.LE.U32.AND P5, PT, R3, UR7, PT ;  /* 0x0000000703007c0c */ /* 0x000fe2000bfa3070 */
[----:B--2---:R-:W-:Y:S01]  /*38e0*/  @!P6 FADD.FTZ R161, -R161, -RZ ;  /* 0x800000ffa1a1e221 */ /* 0x004fe20000010100 */
[----:B------:R-:W-:Y:S01]  /*38f0*/  LOP3.LUT R0, R0, 0xff, RZ, 0xc0, !PT ;  /* 0x000000ff00007812 */ /* 0x000fe200078ec0ff */
[----:B------:R-:W2:Y:S01]  /*3900*/  MUFU.EX2 R156, R18 ;  /* 0x00000012009c7308 */ /* 0x000ea20000000800 */
[----:B------:R-:W-:Y:S01]  /*3910*/  SHF.R.U32.HI R4, RZ, 0x8, R73 ;  /* 0x00000008ff047819 */ /* 0x000fe20000011649 */
[----:B-1----:R-:W-:Y:S01]  /*3920*/  @!P1 FADD.FTZ R155, -R155, -RZ ;  /* 0x800000ff9b9b9221 */ /* 0x002fe20000010100 */
[----:B------:R-:W-:Y:S01]  /*3930*/  LOP3.LUT R3, R72, 0xff, RZ, 0xc0, !PT ;  /* 0x000000ff48037812 */ /* 0x000fe200078ec0ff */
[----:B---3--:R-:W-:Y:S01]  /*3940*/  @!P2 FADD.FTZ R154, -R154, -RZ ;  /* 0x800000ff9a9aa221 */ /* 0x008fe20000010100 */
[----:B------:R-:W-:Y:S02]  /*3950*/  ISETP.LE.U32.AND P6, PT, R0, UR7, PT ;  /* 0x0000000700007c0c */ /* 0x000fe4000bfc3070 */
[----:B------:R-:W-:Y:S03]  /*3960*/  LOP3.LUT R0, R4, 0xffff, RZ, 0xc0, !PT ;  /* 0x0000ffff04007812 */ /* 0x000fe600078ec0ff */
[----:B------:R-:W1:Y:S01]  /*3970*/  MUFU.EX2 R152, R16 ;  /* 0x0000001000987308 */ /* 0x000e620000000800 */
[----:B------:R-:W-:Y:S01]  /*3980*/  ISETP.LE.U32.AND P1, PT, R3, UR7, PT ;  /* 0x0000000703007c0c */ /* 0x000fe2000bf23070 */
[----:B------:R-:W-:Y:S01]  /*3990*/  @!P5 FADD.FTZ R157, -R157, -RZ ;  /* 0x800000ff9d9dd221 */ /* 0x000fe20000010100 */
[----:B------:R-:W-:Y:S02]  /*39a0*/  F2FP.RELU.BF16.F32.PACK_AB R3, R163, R164 ;  /* 0x000000a4a303723e */ /* 0x000fe400000018ff */
[----:B------:R-:W-:Y:S02]  /*39b0*/  F2FP.RELU.BF16.F32.PACK_AB R2, R165, R166 ;  /* 0x000000a6a502723e */ /* 0x000fe400000018ff */
[----:B------:R-:W-:Y:S01]  /*39c0*/  ISETP.LE.U32.AND P2, PT, R0, UR7, PT ;  /* 0x0000000700007c0c */ /* 0x000fe2000bf43070 */
[----:B------:R3:W-:Y:S01]  /*39d0*/  STS [R209+0x20000], R3 ;  /* 0x02000003d1007388 */ /* 0x0007e20000000800 */
[----:B------:R-:W-:Y:S01]  /*39e0*/  F2FP.RELU.BF16.F32.PACK_AB R0, R159, R160 ;  /* 0x000000a09f00723e */ /* 0x000fe200000018ff */
[----:B------:R-:W-:Y:S01]  /*39f0*/  @!P6 FADD.FTZ R158, -R158, -RZ ;  /* 0x800000ff9e9ee221 */ /* 0x000fe20000010100 */
[----:B------:R-:W-:Y:S02]  /*3a00*/  ISETP.LE.U32.AND P0, PT, R68, UR7, PT ;  /* 0x0000000744007c0c */ /* 0x000fe4000bf03070 */
[----:B------:R4:W-:Y:S01]  /*3a10*/  STS [R209+0x20400], R2 ;  /* 0x02040002d1007388 */ /* 0x0009e20000000800 */
[----:B------:R-:W-:Y:S01]  /*3a20*/  ISETP.LE.U32.AND P4, PT, R69, UR7, PT ;  /* 0x0000000745007c0c */ /* 0x000fe2000bf83070 */
[----:B--2---:R-:W-:Y:S01]  /*3a30*/  @!P1 FADD.FTZ R156, -R156, -RZ ;  /* 0x800000ff9c9c9221 */ /* 0x004fe20000010100 */
[----:B------:R-:W-:Y:S02]  /*3a40*/  F2FP.RELU.BF16.F32.PACK_AB R5, R154, R155 ;  /* 0x0000009b9a05723e */ /* 0x000fe400000018ff */
[----:B------:R2:W-:Y:S01]  /*3a50*/  STS [R212+0x20000], R0 ;  /* 0x02000000d4007388 */ /* 0x0005e20000000800 */
[----:B------:R-:W-:Y:S02]  /*3a60*/  F2FP.RELU.BF16.F32.PACK_AB R4, R157, R158 ;  /* 0x0000009e9d04723e */ /* 0x000fe400000018ff */
[----:B------:R-:W-:Y:S01]  /*3a70*/  FSETP.GE.FTZ.AND P1, PT, R164, RZ, PT ;  /* 0x000000ffa400720b */ /* 0x000fe20003f36000 */
[----:B------:R-:W-:Y:S01]  /*3a80*/  @!P2 FADD.FTZ R151, -R151, -RZ ;  /* 0x800000ff9797a221 */ /* 0x000fe20000010100 */
[----:B------:R-:W-:Y:S02]  /*3a90*/  FSETP.GE.FTZ.AND P2, PT, R159, RZ, PT ;  /* 0x000000ff9f00720b */ /* 0x000fe40003f56000 */
[----:B------:R-:W-:Y:S01]  /*3aa0*/  FSETP.GE.FTZ.AND P5, PT, R166, RZ, PT ;  /* 0x000000ffa600720b */ /* 0x000fe20003fb6000 */
[----:B------:R-:W-:Y:S01]  /*3ab0*/  @!P0 FADD.FTZ R153, -R153, -RZ ;  /* 0x800000ff99998221 */ /* 0x000fe20000010100 */
[----:B-1----:R-:W-:Y:S01]  /*3ac0*/  @!P4 FADD.FTZ R152, -R152, -RZ ;  /* 0x800000ff9898c221 */ /* 0x002fe20000010100 */
[----:B------:R-:W-:Y:S04]  /*3ad0*/  FSETP.GE.FTZ.AND P4, PT, R160, RZ, PT ;  /* 0x000000ffa000720b */ /* 0x000fe80003f96000 */
[----:B---3--:R-:W-:Y:S02]  /*3ae0*/  F2FP.RELU.BF16.F32.PACK_AB R3, R151, R152 ;  /* 0x000000989703723e */ /* 0x008fe400000018ff */
[----:B----4-:R-:W-:Y:S02]  /*3af0*/  F2FP.RELU.BF16.F32.PACK_AB R2, R153, R156 ;  /* 0x0000009c9902723e */ /* 0x010fe400000018ff */
[----:B--2---:R-:W-:Y:S05]  /*3b00*/  F2FP.RELU.BF16.F32.PACK_AB R0, R161, R162 ;  /* 0x000000a2a100723e */ /* 0x004fea00000018ff */
[----:B------:R1:W-:Y:S05]  /*3b10*/  STS [R212+0x20400], R0 ;  /* 0x02040000d4007388 */ /* 0x0003ea0000000800 */
[----:B------:R-:W-:Y:S05]  /*3b20*/  STS [R210+0x20000], R5 ;  /* 0x02000005d2007388 */ /* 0x000fea0000000800 */
[----:B------:R-:W-:Y:S05]  /*3b30*/  STS [R210+0x20400], R4 ;  /* 0x02040004d2007388 */ /* 0x000fea0000000800 */
[----:B------:R2:W-:Y:S05]  /*3b40*/  STS [R211+0x20400], R2 ;  /* 0x02040002d3007388 */ /* 0x0005ea0000000800 */
[----:B------:R3:W-:Y:S05]  /*3b50*/  STS [R211+0x20000], R3 ;  /* 0x02000003d3007388 */ /* 0x0007ea0000000800 */
[----:B------:R-:W-:Y:S01]  /*3b60*/  LDSM.16.M88.4 R8, [R177+0x18000] ;  /* 0x01800000b108783b */ /* 0x000fe20000000200 */
[----:B-1----:R-:W-:Y:S04]  /*3b70*/  LEA R0, R190, UR5, 0x1 ;  /* 0x00000005be007c11 */ /* 0x002fe8000f8e08ff */
[----:B------:R-:W-:Y:S05]  /*3b80*/  LDSM.16.M88.4 R68, [R177+0x18800] ;  /* 0x01880000b144783b */ /* 0x000fea0000000200 */
[----:B------:R-:W1:Y:S05]  /*3b90*/  LDSM.16.M88.4 R16, [R0+0xc000] ;  /* 0x00c000000010783b */ /* 0x000e6a0000000200 */
[----:B------:R-:W-:Y:S01]  /*3ba0*/  LDSM.16.M88.4 R76, [R178+0x18000] ;  /* 0x01800000b24c783b */ /* 0x000fe20000000200 */
[----:B--2---:R-:W-:Y:S02]  /*3bb0*/  IMAD.MOV.U32 R2, RZ, RZ, R208 ;  /* 0x000000ffff027224 */ /* 0x004fe400078e00d0 */
[----:B---3--:R-:W-:Y:S03]  /*3bc0*/  IMAD.MOV.U32 R3, RZ, RZ, R207 ;  /* 0x000000ffff037224 */ /* 0x008fe600078e00cf */
[----:B------:R-:W-:Y:S01]  /*3bd0*/  LEA R92, P0, R213, R2, 0x2 ;  /* 0x00000002d55c7211 */ /* 0x000fe200078010ff */
[--C-:B------:R-:W-:Y:S01]  /*3be0*/  IMAD.IADD R2, R185, 0x1, R0.reuse ;  /* 0x00000001b9027824 */ /* 0x100fe200078e0200 */
[----:B------:R-:W-:Y:S02]  /*3bf0*/  LDSM.16.M88.4 R80, [R178+0x18800] ;  /* 0x01880000b250783b */ /* 0x000fe40000000200 */
[----:B------:R-:W-:Y:S01]  /*3c00*/  LEA.HI.X.SX32 R93, R213, R3, 0x2, P0 ;  /* 0x00000003d55d7211 */ /* 0x000fe200000f16ff */
[C---:B------:R-:W-:Y:S01]  /*3c10*/  IMAD.IADD R3, R184.reuse, 0x1, R0 ;  /* 0x00000001b8037824 */ /* 0x040fe200078e0200 */
[----:B------:R-:W-:Y:S01]  /*3c20*/  FSETP.GE.FTZ.AND P0, PT, R163, RZ, PT ;  /* 0x000000ffa300720b */ /* 0x000fe20003f16000 */
[----:B------:R-:W2:Y:S01]  /*3c30*/  LDSM.16.M88.4 R72, [R2+0xc000] ;  /* 0x00c000000248783b */ /* 0x000ea20000000200 */
[----:B------:R-:W-:Y:S04]  /*3c40*/  IMAD.IADD R148, R184, 0x1, R2 ;  /* 0x00000001b8947824 */ /* 0x000fe800078e0202 */
[----:B------:R-:W3:Y:S05]  /*3c50*/  LDG.E R150, desc[UR16][R92.64] ;  /* 0x000000105c967981 */ /* 0x000eea000c1e1900 */
[----:B------:R-:W-:Y:S05]  /*3c60*/  LDSM.16.M88.4 R84, [R3+0xc000] ;  /* 0x00c000000354783b */ /* 0x000fea0000000200 */
[----:B------:R4:W3:Y:S05]  /*3c70*/  LDG.E R149, desc[UR16][R92.64+0x20] ;  /* 0x000020105c957981 */ /* 0x0008ea000c1e1900 */
[----:B------:R-:W2:Y:S01]  /*3c80*/  LDSM.16.M88.4 R88, [R180+0x18000] ;  /* 0x01800000b458783b */ /* 0x000ea20000000200 */
[C---:B-1----:R-:W-:Y:S04]  /*3c90*/  HMMA.16816.F32.BF16 R4, R16.reuse, R8, RZ ;  /* 0x000000081004723c */ /* 0x042fe800000418ff */
[----:B------:R-:W-:Y:S02]  /*3ca0*/  LDSM.16.M88.4 R96, [R179+0x18000] ;  /* 0x01800000b360783b */ /* 0x000fe40000000200 */
[C---:B------:R-:W-:Y:S06]  /*3cb0*/  HMMA.16816.F32.BF16 R8, R16.reuse, R10, RZ ;  /* 0x0000000a1008723c */ /* 0x040fec00000418ff */
[C---:B------:R-:W-:Y:S01]  /*3cc0*/  HMMA.16816.F32.BF16 R12, R16.reuse, R68, RZ ;  /* 0x00000044100c723c */ /* 0x040fe200000418ff */
[----:B----4-:R-:W-:Y:S05]  /*3cd0*/  LDSM.16.M88.4 R92, [R148+0xc000] ;  /* 0x00c00000945c783b */ /* 0x010fea0000000200 */
[----:B------:R-:W-:Y:S01]  /*3ce0*/  HMMA.16816.F32.BF16 R16, R16, R70, RZ ;  /* 0x000000461010723c */ /* 0x000fe200000418ff */
[----:B------:R-:W1:Y:S05]  /*3cf0*/  LDSM.16.M88.4 R68, [R180+0x18800] ;  /* 0x01880000b444783b */ /* 0x000e6a0000000200 */
[C---:B--2---:R-:W-:Y:S06]  /*3d00*/  HMMA.16816.F32.BF16 R4, R72.reuse, R76, R4 ;  /* 0x0000004c4804723c */ /* 0x044fec0000041804 */
[C---:B------:R-:W-:Y:S01]  /*3d10*/  HMMA.16816.F32.BF16 R8, R72.reuse, R78, R8 ;  /* 0x0000004e4808723c */ /* 0x040fe20000041808 */
[----:B------:R-:W-:Y:S05]  /*3d20*/  LDSM.16.M88.4 R76, [R0+0xe000] ;  /* 0x00e00000004c783b */ /* 0x000fea0000000200 */
[C---:B------:R-:W-:Y:S06]  /*3d30*/  HMMA.16816.F32.BF16 R12, R72.reuse, R80, R12 ;  /* 0x00000050480c723c */ /* 0x040fec000004180c */
[----:B------:R-:W-:Y:S01]  /*3d40*/  HMMA.16816.F32.BF16 R16, R72, R82, R16 ;  /* 0x000000524810723c */ /* 0x000fe20000041810 */
[----:B------:R-:W2:Y:S05]  /*3d50*/  LDSM.16.M88.4 R72, [R179+0x18800] ;  /* 0x01880000b348783b */ /* 0x000eaa0000000200 */
[C---:B------:R-:W-:Y:S01]  /*3d60*/  HMMA.16816.F32.BF16 R4, R84.reuse, R88, R4 ;  /* 0x000000585404723c */ /* 0x040fe20000041804 */
[----:B------:R-:W4:Y:S05]  /*3d70*/  LDSM.16.M88.4 R80, [R177+0x1a000] ;  /* 0x01a00000b150783b */ /* 0x000f2a0000000200 */
[C---:B------:R-:W-:Y:S01]  /*3d80*/  HMMA.16816.F32.BF16 R8, R84.reuse, R90, R8 ;  /* 0x0000005a5408723c */ /* 0x040fe20000041808 */
[----:B------:R-:W-:Y:S05]  /*3d90*/  LDSM.16.M88.4 R88, [R178+0x1a000] ;  /* 0x01a00000b258783b */ /* 0x000fea0000000200 */
[C---:B-1----:R-:W-:Y:S06]  /*3da0*/  HMMA.16816.F32.BF16 R12, R84.reuse, R68, R12 ;  /* 0x00000044540c723c */ /* 0x042fec000004180c */
[----:B------:R-:W-:Y:S01]  /*3db0*/  HMMA.16816.F32.BF16 R16, R84, R70, R16 ;  /* 0x000000465410723c */ /* 0x000fe20000041810 */
[----:B------:R-:W1:Y:S05]  /*3dc0*/  LDSM.16.M88.4 R68, [R177+0x1a800] ;  /* 0x01a80000b144783b */ /* 0x000e6a0000000200 */
[C---:B------:R-:W-:Y:S01]  /*3dd0*/  HMMA.16816.F32.BF16 R4, R92.reuse, R96, R4 ;  /* 0x000000605c04723c */ /* 0x040fe20000041804 */
[----:B------:R-:W1:Y:S05]  /*3de0*/  LDSM.16.M88.4 R84, [R2+0xe000] ;  /* 0x00e000000254783b */ /* 0x000e6a0000000200 */
[C---:B------:R-:W-:Y:S01]  /*3df0*/  HMMA.16816.F32.BF16 R8, R92.reuse, R98, R8 ;  /* 0x000000625c08723c */ /* 0x040fe20000041808 */
[----:B------:R-:W-:Y:S05]  /*3e00*/  LDSM.16.M88.4 R96, [R180+0x1a000] ;  /* 0x01a00000b460783b */ /* 0x000fea0000000200 */
[C---:B--2---:R-:W-:Y:S06]  /*3e10*/  HMMA.16816.F32.BF16 R12, R92.reuse, R72, R12 ;  /* 0x000000485c0c723c */ /* 0x044fec000004180c */
[----:B------:R-:W-:Y:S01]  /*3e20*/  HMMA.16816.F32.BF16 R16, R92, R74, R16 ;  /* 0x0000004a5c10723c */ /* 0x000fe20000041810 */
[----:B------:R-:W2:Y:S05]  /*3e30*/  LDSM.16.M88.4 R72, [R178+0x1a800] ;  /* 0x01a80000b248783b */ /* 0x000eaa0000000200 */
[C---:B----4-:R-:W-:Y:S01]  /*3e40*/  HMMA.16816.F32.BF16 R4, R76.reuse, R80, R4 ;  /* 0x000000504c04723c */ /* 0x050fe20000041804 */
        /* <DEDUP_REMOVED lines=36> */
[C---:B------:R-:W-:Y:S06]  /*4090*/  HMMA.16816.F32.BF16 R8, R92.reuse, R98, R8 ;  /* 0x000000625c08723c */ /* 0x040fec0000041808 */
[C---:B--2---:R-:W-:Y:S06]  /*40a0*/  HMMA.16816.F32.BF16 R12, R92.reuse, R72, R12 ;  /* 0x000000485c0c723c */ /* 0x044fec000004180c */
[----:B------:R-:W-:Y:S01]  /*40b0*/  HMMA.16816.F32.BF16 R16, R92, R74, R16 ;  /* 0x0000004a5c10723c */ /* 0x000fe20000041810 */
[----:B------:R-:W2:Y:S05]  /*40c0*/  LDSM.16.M88.4 R72, [R179+0x1c800] ;  /* 0x01c80000b348783b */ /* 0x000eaa0000000200 */
[C---:B----4-:R-:W-:Y:S06]  /*40d0*/  HMMA.16816.F32.BF16 R4, R76.reuse, R80, R4 ;  /* 0x000000504c04723c */ /* 0x050fec0000041804 */
[C---:B------:R-:W-:Y:S06]  /*40e0*/  HMMA.16816.F32.BF16 R8, R76.reuse, R82, R8 ;  /* 0x000000524c08723c */ /* 0x040fec0000041808 */
[C---:B-1----:R-:W-:Y:S06]  /*40f0*/  HMMA.16816.F32.BF16 R12, R76.reuse, R68, R12 ;  /* 0x000000444c0c723c */ /* 0x042fec000004180c */
[----:B------:R-:W-:Y:S06]  /*4100*/  HMMA.16816.F32.BF16 R16, R76, R70, R16 ;  /* 0x000000464c10723c */ /* 0x000fec0000041810 */
[C---:B------:R-:W-:Y:S06]  /*4110*/  HMMA.16816.F32.BF16 R4, R84.reuse, R88, R4 ;  /* 0x000000585404723c */ /* 0x040fec0000041804 */
[C---:B------:R-:W-:Y:S06]  /*4120*/  HMMA.16816.F32.BF16 R8, R84.reuse, R90, R8 ;  /* 0x0000005a5408723c */ /* 0x040fec0000041808 */
[C---:B--2---:R-:W-:Y:S06]  /*4130*/  HMMA.16816.F32.BF16 R12, R84.reuse, R72, R12 ;  /* 0x00000048540c723c */ /* 0x044fec000004180c */
[----:B------:R-:W-:Y:S06]  /*4140*/  HMMA.16816.F32.BF16 R16, R84, R74, R16 ;  /* 0x0000004a5410723c */ /* 0x000fec0000041810 */
[C---:B---3--:R-:W-:Y:S01]  /*4150*/  FADD.FTZ R0, -R150.reuse, R5 ;  /* 0x0000000596007221 */ /* 0x048fe20000010100 */
[----:B------:R-:W-:Y:S01]  /*4160*/  FADD.FTZ R2, -R150, R4 ;  /* 0x0000000496027221 */ /* 0x000fe20000010100 */
[----:B------:R-:W-:Y:S03]  /*4170*/  FADD.FTZ R6, -R149, R6 ;  /* 0x0000000695067221 */ /* 0x000fe60000010100 */
[-C--:B------:R-:W-:Y:S01]  /*4180*/  FSEL R0, R0, R150.reuse, P0 ;  /* 0x0000009600007208 */ /* 0x080fe20000000000 */
[C---:B------:R-:W-:Y:S01]  /*4190*/  FADD.FTZ R9, -R150.reuse, R9 ;  /* 0x0000000996097221 */ /* 0x040fe20000010100 */
[----:B------:R-:W-:Y:S01]  /*41a0*/  FSETP.GE.FTZ.AND P0, PT, R151, RZ, PT ;  /* 0x000000ff9700720b */ /* 0x000fe20003f16000 */
[----:B------:R-:W-:Y:S01]  /*41b0*/  FADD.FTZ R8, -R150, R8 ;  /* 0x0000000896087221 */ /* 0x000fe20000010100 */
[----:B------:R-:W-:Y:S01]  /*41c0*/  FSEL R2, R2, R150, P1 ;  /* 0x0000009602027208 */ /* 0x000fe20000800000 */
[----:B------:R-:W-:Y:S01]  /*41d0*/  FMUL.FTZ R4, R163, R0 ;  /* 0x00000000a3047220 */ /* 0x000fe20000410000 */
[----:B------:R-:W-:Y:S01]  /*41e0*/  FSETP.GE.FTZ.AND P1, PT, R155, RZ, PT ;  /* 0x000000ff9b00720b */ /* 0x000fe20003f36000 */
[C---:B------:R-:W-:Y:S01]  /*41f0*/  FADD.FTZ R12, -R150.reuse, R12 ;  /* 0x0000000c960c7221 */ /* 0x040fe20000010100 */
[----:B------:R-:W-:Y:S01]  /*4200*/  FSEL R9, R9, R150, P2 ;  /* 0x0000009609097208 */ /* 0x000fe20001000000 */
[----:B------:R-:W-:Y:S01]  /*4210*/  FADD.FTZ R13, -R150, R13 ;  /* 0x0000000d960d7221 */ /* 0x000fe20000010100 */
[----:B------:R-:W-:Y:S01]  /*4220*/  FSETP.GE.FTZ.AND P2, PT, R154, RZ, PT ;  /* 0x000000ff9a00720b */ /* 0x000fe20003f56000 */
[----:B------:R-:W-:Y:S01]  /*4230*/  FMUL.FTZ R2, R164, R2 ;  /* 0x00000002a4027220 */ /* 0x000fe20000410000 */
[-C--:B------:R-:W-:Y:S01]  /*4240*/  FSEL R12, R12, R150.reuse, P1 ;  /* 0x000000960c0c7208 */ /* 0x080fe20000800000 */
[----:B------:R-:W-:Y:S01]  /*4250*/  FADD.FTZ R16, -R150, R16 ;  /* 0x0000001096107221 */ /* 0x000fe20000010100 */
[----:B------:R-:W-:Y:S01]  /*4260*/  FSETP.GE.FTZ.AND P1, PT, R152, RZ, PT ;  /* 0x000000ff9800720b */ /* 0x000fe20003f36000 */
[----:B------:R-:W-:Y:S01]  /*4270*/  FADD.FTZ R7, -R149, R7 ;  /* 0x0000000795077221 */ /* 0x000fe20000010100 */
[----:B------:R-:W-:Y:S01]  /*4280*/  FSEL R8, R8, R150, P4 ;  /* 0x0000009608087208 */ /* 0x000fe20002000000 */
[----:B------:R-:W-:Y:S01]  /*4290*/  FMUL.FTZ R12, R155, R12 ;  /* 0x0000000c9b0c7220 */ /* 0x000fe20000410000 */
[-C--:B------:R-:W-:Y:S02]  /*42a0*/  FSEL R13, R13, R150.reuse, P2 ;  /* 0x000000960d0d7208 */ /* 0x080fe40001000000 */
[----:B------:R-:W-:Y:S01]  /*42b0*/  FSEL R16, R16, R150, P1 ;  /* 0x0000009610107208 */ /* 0x000fe20000800000 */
[----:B------:R-:W-:Y:S01]  /*42c0*/  @P0 FADD.FTZ R150, -R150, R17 ;  /* 0x0000001196960221 */ /* 0x000fe20000010100 */
[----:B------:R-:W-:Y:S01]  /*42d0*/  ISETP.GE.AND P0, PT, R202, 0x1, PT ;  /* 0x00000001ca00780c */ /* 0x000fe20003f06270 */
[----:B------:R-:W-:Y:S01]  /*42e0*/  FMUL.FTZ R0, R160, R8 ;  /* 0x00000008a0007220 */ /* 0x000fe20000410000 */
[----:B------:R-:W-:Y:S01]  /*42f0*/  F2FP.BF16.F32.PACK_AB R4, R4, R2 ;  /* 0x000000020404723e */ /* 0x000fe200000010ff */
[----:B------:R-:W-:Y:S01]  /*4300*/  FMUL.FTZ R8, R159, R9 ;  /* 0x000000099f087220 */ /* 0x000fe20000410000 */
[----:B------:R-:W-:Y:S01]  /*4310*/  FSETP.GE.FTZ.AND P4, PT, R165, RZ, PT ;  /* 0x000000ffa500720b */ /* 0x000fe20003f96000 */
[----:B------:R-:W-:Y:S01]  /*4320*/  FMUL.FTZ R5, R154, R13 ;  /* 0x0000000d9a057220 */ /* 0x000fe20000410000 */
[----:B------:R-:W-:Y:S01]  /*4330*/  FMUL.FTZ R16, R152, R16 ;  /* 0x0000001098107220 */ /* 0x000fe20000410000 */
[----:B------:R-:W-:Y:S01]  /*4340*/  FMUL.FTZ R150, R151, R150 ;  /* 0x0000009697967220 */ /* 0x000fe20000410000 */
[----:B------:R-:W-:Y:S02]  /*4350*/  F2FP.BF16.F32.PACK_AB R8, R8, R0 ;  /* 0x000000000808723e */ /* 0x000fe400000010ff */
[----:B------:R-:W-:Y:S03]  /*4360*/  F2FP.BF16.F32.PACK_AB R5, R5, R12 ;  /* 0x0000000c0505723e */ /* 0x000fe600000010ff */
[----:B------:R-:W-:Y:S05]  /*4370*/  @!P0 BRA `(.L_x_1246) ;  /* 0x0000000000648947 */ /* 0x000fea0003800000 */
        /* <DEDUP_REMOVED lines=8> */
[C---:B-1----:R-:W-:Y:S05]  /*4400*/  IMAD.U32 R2, R9.reuse, -0x40, RZ ;  /* 0xffffffc009027824 */ /* 0x042fea00078e00ff */
[C---:B------:R-:W-:Y:S04]  /*4410*/  LEA R3, P1, R2.reuse, R196, 0x1 ;  /* 0x000000c402037211 */ /* 0x040fe800078208ff */
        /* <DEDUP_REMOVED lines=15> */
.L_x_1246:
[----:B------:R2:W-:Y:S01]  /*4510*/  STS [R209+0x1e000], R4 ;  /* 0x01e00004d1007388 */ /* 0x0005e20000000800 */
[-C--:B-1----:R-:W-:Y:S01]  /*4520*/  FSEL R3, R6, R149.reuse, P5 ;  /* 0x0000009506037208 */ /* 0x082fe20002800000 */
[----:B------:R-:W-:Y:S01]  /*4530*/  FADD.FTZ R0, -R149, R10 ;  /* 0x0000000a95007221 */ /* 0x000fe20000010100 */
[-C--:B------:R-:W-:Y:S01]  /*4540*/  FSEL R2, R7, R149.reuse, P4 ;  /* 0x0000009507027208 */ /* 0x080fe20002000000 */
[C---:B------:R-:W-:Y:S01]  /*4550*/  FADD.FTZ R11, -R149.reuse, R11 ;  /* 0x0000000b950b7221 */ /* 0x040fe20000010100 */
[----:B------:R-:W-:Y:S01]  /*4560*/  FSETP.GE.FTZ.AND P1, PT, R162, RZ, PT ;  /* 0x000000ffa200720b */ /* 0x000fe20003f36000 */
[----:B------:R-:W-:Y:S01]  /*4570*/  FADD.FTZ R14, -R149, R14 ;  /* 0x0000000e950e7221 */ /* 0x000fe20000010100 */
[----:B------:R-:W-:Y:S01]  /*4580*/  FSETP.GE.FTZ.AND P2, PT, R161, RZ, PT ;  /* 0x000000ffa100720b */ /* 0x000fe20003f56000 */
[C---:B------:R-:W-:Y:S01]  /*4590*/  FADD.FTZ R15, -R149.reuse, R15 ;  /* 0x0000000f950f7221 */ /* 0x040fe20000010100 */
[-C--:B------:R-:W-:Y:S01]  /*45a0*/  FSEL R0, R0, R149.reuse, P1 ;  /* 0x0000009500007208 */ /* 0x080fe20000800000 */
[----:B------:R-:W-:Y:S01]  /*45b0*/  FADD.FTZ R18, -R149, R18 ;  /* 0x0000001295127221 */ /* 0x000fe20000010100 */
[----:B------:R-:W-:Y:S01]  /*45c0*/  FSETP.GE.FTZ.AND P1, PT, R153, RZ, PT ;  /* 0x000000ff9900720b */ /* 0x000fe20003f36000 */
[----:B------:R-:W-:Y:S01]  /*45d0*/  IMAD R194, R225, UR4, RZ ;  /* 0x00000004e1c27c24 */ /* 0x000fe2000f8e02ff */
[----:B------:R-:W-:Y:S01]  /*45e0*/  FSETP.GE.FTZ.AND P5, PT, R158, RZ, PT ;  /* 0x000000ff9e00720b */ /* 0x000fe20003fb6000 */
[----:B------:R-:W-:Y:S01]  /*45f0*/  FMUL.FTZ R7, R162, R0 ;  /* 0x00000000a2077220 */ /* 0x000fe20000410000 */
[-C--:B------:R-:W-:Y:S02]  /*4600*/  FSEL R0, R11, R149.reuse, P2 ;  /* 0x000000950b007208 */ /* 0x080fe40001000000 */
[----:B------:R-:W-:Y:S02]  /*4610*/  FSETP.GE.FTZ.AND P4, PT, R157, RZ, PT ;  /* 0x000000ff9d00720b */ /* 0x000fe40003f96000 */
[----:B------:R-:W-:Y:S02]  /*4620*/  FSETP.GE.FTZ.AND P2, PT, R156, RZ, PT ;  /* 0x000000ff9c00720b */ /* 0x000fe40003f56000 */
[-C--:B------:R-:W-:Y:S02]  /*4630*/  FSEL R15, R15, R149.reuse, P4 ;  /* 0x000000950f0f7208 */ /* 0x080fe40002000000 */
[----:B------:R-:W-:Y:S01]  /*4640*/  FSEL R18, R18, R149, P2 ;  /* 0x0000009512127208 */ /* 0x000fe20001000000 */
[----:B--2---:R-:W-:Y:S01]  /*4650*/  FMUL.FTZ R4, R166, R3 ;  /* 0x00000003a6047220 */ /* 0x004fe20000410000 */
[----:B------:R-:W-:Y:S01]  /*4660*/  FMUL.FTZ R3, R165, R2 ;  /* 0x00000002a5037220 */ /* 0x000fe20000410000 */
[----:B------:R-:W-:Y:S01]  /*4670*/  FMUL.FTZ R2, R161, R0 ;  /* 0x00000000a1027220 */ /* 0x000fe20000410000 */
[----:B------:R-:W-:Y:S01]  /*4680*/  FSEL R0, R14, R149, P5 ;  /* 0x000000950e007208 */ /* 0x000fe20002800000 */
[----:B------:R-:W-:Y:S01]  /*4690*/  @P1 FADD.FTZ R149, -R149, R19 ;  /* 0x0000001395951221 */ /* 0x000fe20000010100 */
[----:B------:R-:W-:Y:S01]  /*46a0*/  FMUL.FTZ R18, R156, R18 ;  /* 0x000000129c127220 */ /* 0x000fe20000410000 */
[----:B------:R-:W-:Y:S02]  /*46b0*/  F2FP.BF16.F32.PACK_AB R3, R3, R4 ;  /* 0x000000040303723e */ /* 0x000fe400000010ff */
[----:B------:R-:W-:Y:S01]  /*46c0*/  FMUL.FTZ R6, R158, R0 ;  /* 0x000000009e067220 */ /* 0x000fe20000410000 */
[----:B------:R-:W-:Y:S01]  /*46d0*/  FMUL.FTZ R0, R157, R15 ;  /* 0x0000000f9d007220 */ /* 0x000fe20000410000 */
[----:B------:R-:W-:Y:S01]  /*46e0*/  F2FP.BF16.F32.PACK_AB R2, R2, R7 ;  /* 0x000000070202723e */ /* 0x000fe200000010ff */
[----:B------:R1:W-:Y:S01]  /*46f0*/  STS [R209+0x1e400], R3 ;  /* 0x01e40003d1007388 */ /* 0x0003e20000000800 */
[----:B------:R-:W-:Y:S01]  /*4700*/  FMUL.FTZ R149, R153, R149 ;  /* 0x0000009599957220 */ /* 0x000fe20000410000 */
[----:B------:R-:W-:Y:S02]  /*4710*/  F2FP.BF16.F32.PACK_AB R4, R150, R16 ;  /* 0x000000109604723e */ /* 0x000fe400000010ff */
[----:B------:R-:W-:Y:S01]  /*4720*/  F2FP.BF16.F32.PACK_AB R0, R0, R6 ;  /* 0x000000060000723e */ /* 0x000fe200000010ff */
[----:B------:R-:W-:Y:S04]  /*4730*/  STS [R212+0x1e000], R8 ;  /* 0x01e00008d4007388 */ /* 0x000fe80000000800 */
[----:B------:R2:W-:Y:S04]  /*4740*/  STS [R212+0x1e400], R2 ;  /* 0x01e40002d4007388 */ /* 0x0005e80000000800 */
[----:B------:R-:W-:Y:S04]  /*4750*/  STS [R210+0x1e000], R5 ;  /* 0x01e00005d2007388 */ /* 0x000fe80000000800 */
[----:B------:R3:W-:Y:S04]  /*4760*/  STS [R210+0x1e400], R0 ;  /* 0x01e40000d2007388 */ /* 0x0007e80000000800 */
[----:B------:R-:W-:Y:S01]  /*4770*/  STS [R211+0x1e000], R4 ;  /* 0x01e00004d3007388 */ /* 0x000fe20000000800 */
[----:B-1----:R-:W-:Y:S05]  /*4780*/  F2FP.BF16.F32.PACK_AB R3, R149, R18 ;  /* 0x000000129503723e */ /* 0x002fea00000010ff */
[----:B------:R-:W-:Y:S01]  /*4790*/  STS [R211+0x1e400], R3 ;  /* 0x01e40003d3007388 */ /* 0x000fe20000000800 */
[----:B------:R-:W-:Y:S01]  /*47a0*/  BAR.SYNC.DEFER_BLOCKING 0x0 ;  /* 0x0000000000007b1d */ /* 0x000fe20000010000 */
[----:B--2---:R-:W-:Y:S05]  /*47b0*/  IMAD.U32 R2, R194, -0x40, RZ ;  /* 0xffffffc0c2027824 */ /* 0x004fea00078e00ff */
[C---:B------:R-:W-:Y:S02]  /*47c0*/  LEA R192, P1, R2.reuse, R192, 0x2 ;  /* 0x000000c002c07211 */ /* 0x040fe400078210ff */
[----:B---3--:R-:W-:Y:S02]  /*47d0*/  LEA R0, R191, UR5, 0x1 ;  /* 0x00000005bf007c11 */ /* 0x008fe4000f8e08ff */
[----:B------:R-:W-:Y:S01]  /*47e0*/  LEA.HI.X.SX32 R193, R2, R193, 0x2, P1 ;  /* 0x000000c102c17211 */ /* 0x000fe200008f16ff */
[----:B------:R-:W-:Y:S04]  /*47f0*/  LDSM.16.MT88.4 R4, [R181+0x20000] ;  /* 0x02000000b504783b */ /* 0x000fe80000004200 */
        /* <DEDUP_REMOVED lines=90> */
.L_x_1247:
[----:B------:R-:W-:Y:S01]  /*4da0*/  LDSM.16.M88.4 R96, [R186] ;  /* 0x00000000ba60783b */ /* 0x000fe20000000200 */
[----:B-1----:R-:W-:Y:S03]  /*4db0*/  @P0 IADD3 R2, P1, R204, -0x100, RZ ;  /* 0xffffff00cc020810 */ /* 0x002fe60007f3e0ff */
[----:B------:R-:W1:Y:S02]  /*4dc0*/  LDSM.16.MT88.4 R16, [R0+0x12000] ;  /* 0x012000000010783b */ /* 0x000e640000004200 */
[----:B------:R-:W-:Y:S02]  /*4dd0*/  @P0 IMAD.MOV.U32 R204, RZ, RZ, R2 ;  /* 0x000000ffffcc0224 */ /* 0x000fe400078e0002 */
        /* <DEDUP_REMOVED lines=9> */
[-C--:B-1----:R-:W-:Y:S06]  /*4e70*/  HMMA.16816.F32.BF16 R4, R96, R16.reuse, RZ ;  /* 0x000000106004723c */ /* 0x082fec00000418ff */
[C---:B--2---:R-:W-:Y:S06]  /*4e80*/  HMMA.16816.F32.BF16 R8, R92.reuse, R16, RZ ;  /* 0x000000105c08723c */ /* 0x044fec00000418ff */
        /* <DEDUP_REMOVED lines=41> */
[----:B------:R3:W4:Y:S05]  /*5120*/  LDSM.16.MT88.4 R164, [R0+0x17800] ;  /* 0x0178000000a4783b */ /* 0x00072a0000004200 */
[----:B------:R-:W-:Y:S06]  /*5130*/  HMMA.16816.F32.BF16 R96, R148, R162, R96 ;  /* 0x000000a29460723c */ /* 0x000fec0000041860 */
[-C--:B-1----:R-:W-:Y:S05]  /*5140*/  HMMA.16816.F32.BF16 R4, R152, R156.reuse, R4 ;  /* 0x0000009c9804723c */ /* 0x082fea0000041804 */
[C---:B------:R-:W-:Y:S01]  /*5150*/  IMAD.SHL.U32 R149, R194.reuse, 0x20, RZ ;  /* 0x00000020c2957824 */ /* 0x040fe200078e00ff */
[C---:B------:R-:W-:Y:S06]  /*5160*/  HMMA.16816.F32.BF16 R8, R168.reuse, R156, R8 ;  /* 0x0000009ca808723c */ /* 0x040fec0000041808 */
[-C--:B------:R-:W-:Y:S05]  /*5170*/  HMMA.16816.F32.BF16 R12, R168, R158.reuse, R12 ;  /* 0x0000009ea80c723c */ /* 0x080fea000004180c */
[----:B---3--:R-:W-:Y:S01]  /*5180*/  @P0 IADD3.X R0, R205, -0x1, RZ, P1, !PT ;  /* 0xffffffffcd000810 */ /* 0x008fe20000ffe4ff */
        /* <DEDUP_REMOVED lines=9> */
[C---:B------:R-:W-:Y:S01]  /*5220*/  IMAD.SHL.U32 R156, R194.reuse, 0x10, RZ ;  /* 0x00000010c29c7824 */ /* 0x040fe200078e00ff */
[C---:B------:R-:W-:Y:S01]  /*5230*/  HMMA.16816.F32.BF16 R80, R152.reuse, R174, R80 ;  /* 0x000000ae9850723c */ /* 0x040fe20000041850 */
[----:B------:R2:W-:Y:S04]  /*5240*/  REDG.E.ADD.F32.FTZ.RN.STRONG.GPU desc[UR16][R192.64], R4 ;  /* 0x00000004c00079a6 */ /* 0x0005e8000c10f390 */
[----:B------:R-:W-:Y:S01]  /*5250*/  IMAD R0, R194, 0x18, RZ ;  /* 0x00000018c2007824 */ /* 0x000fe200078e02ff */
[-C--:B----4-:R-:W-:Y:S05]  /*5260*/  HMMA.16816.F32.BF16 R84, R152, R164.reuse, R84 ;  /* 0x000000a49854723c */ /* 0x090fea0000041854 */
[CC--:B------:R-:W-:Y:S01]  /*5270*/  LEA R150, P2, R156.reuse, R192.reuse, 0x2 ;  /* 0x000000c09c967211 */ /* 0x0c0fe200078410ff */
[C---:B------:R-:W-:Y:S05]  /*5280*/  HMMA.16816.F32.BF16 R88, R168.reuse, R164, R88 ;  /* 0x000000a4a858723c */ /* 0x040fea0000041858 */
[-C--:B------:R-:W-:Y:S01]  /*5290*/  LEA.HI.X.SX32 R151, R156, R193.reuse, 0x2, P2 ;  /* 0x000000c19c977211 */ /* 0x080fe200010f16ff */
[-C--:B------:R-:W-:Y:S05]  /*52a0*/  HMMA.16816.F32.BF16 R92, R168, R166.reuse, R92 ;  /* 0x000000a6a85c723c */ /* 0x080fea000004185c */
[CC--:B-1----:R-:W-:Y:S01]  /*52b0*/  LEA R2, P1, R157.reuse, R192.reuse, 0x2 ;  /* 0x000000c09d027211 */ /* 0x0c2fe200078210ff */
[----:B------:R-:W-:Y:S05]  /*52c0*/  HMMA.16816.F32.BF16 R96, R152, R166, R96 ;  /* 0x000000a69860723c */ /* 0x000fea0000041860 */
[-C--:B------:R-:W-:Y:S02]  /*52d0*/  LEA.HI.X.SX32 R3, R157, R193.reuse, 0x2, P1 ;  /* 0x000000c19d037211 */ /* 0x080fe400008f16ff */
[-C--:B--2---:R-:W-:Y:S01]  /*52e0*/  LEA R4, P1, R0, R192.reuse, 0x2 ;  /* 0x000000c000047211 */ /* 0x084fe200078210ff */
[----:B------:R-:W-:Y:S02]  /*52f0*/  IMAD R152, R194, 0x28, RZ ;  /* 0x00000028c2987824 */ /* 0x000fe400078e02ff */
[----:B------:R1:W-:Y:S01]  /*5300*/  REDG.E.ADD.F32.FTZ.RN.STRONG.GPU desc[UR16][R2.64], R5 ;  /* 0x00000005020079a6 */ /* 0x0003e2000c10f390 */
[CC--:B------:R-:W-:Y:S03]  /*5310*/  LEA R148, P2, R149.reuse, R192.reuse, 0x2 ;  /* 0x000000c095947211 */ /* 0x0c0fe600078410ff */
[----:B------:R2:W-:Y:S01]  /*5320*/  REDG.E.ADD.F32.FTZ.RN.STRONG.GPU desc[UR16][R150.64], R6 ;  /* 0x00000006960079a6 */ /* 0x0005e2000c10f390 */
[-C--:B------:R-:W-:Y:S02]  /*5330*/  LEA.HI.X.SX32 R149, R149, R193.reuse, 0x2, P2 ;  /* 0x000000c195957211 */ /* 0x080fe400010f16ff */
[-C--:B-1----:R-:W-:Y:S01]  /*5340*/  LEA.HI.X.SX32 R5, R0, R193.reuse, 0x2, P1 ;  /* 0x000000c100057211 */ /* 0x082fe200008f16ff */
[C---:B------:R-:W-:Y:S02]  /*5350*/  IMAD R0, R194.reuse, 0x30, RZ ;  /* 0x00000030c2007824 */ /* 0x040fe400078e02ff */
[----:B------:R-:W-:Y:S01]  /*5360*/  IMAD R194, R194, 0x38, RZ ;  /* 0x00000038c2c27824 */ /* 0x000fe200078e02ff */
[CC--:B--2---:R-:W-:Y:S01]  /*5370*/  LEA R6, P1, R152.reuse, R192.reuse, 0x2 ;  /* 0x000000c098067211 */ /* 0x0c4fe200078210ff */
[----:B------:R1:W-:Y:S04]  /*5380*/  REDG.E.ADD.F32.FTZ.RN.STRONG.GPU desc[UR16][R4.64], R7 ;  /* 0x00000007040079a6 */ /* 0x0003e8000c10f390 */
[----:B------:R2:W-:Y:S01]  /*5390*/  REDG.E.ADD.F32.FTZ.RN.STRONG.GPU desc[UR16][R148.64], R8 ;  /* 0x00000008940079a6 */ /* 0x0005e2000c10f390 */
[-C--:B-1----:R-:W-:Y:S02]  /*53a0*/  LEA.HI.X.SX32 R7, R152, R193.reuse, 0x2, P1 ;  /* 0x000000c198077211 */ /* 0x082fe400008f16ff */
[-C--:B------:R-:W-:Y:S02]  /*53b0*/  LEA R4, P2, R0, R192.reuse, 0x2 ;  /* 0x000000c000047211 */ /* 0x080fe400078410ff */
[-C--:B--2---:R-:W-:Y:S01]  /*53c0*/  LEA R8, P1, R194, R192.reuse, 0x2 ;  /* 0x000000c0c2087211 */ /* 0x084fe200078210ff */
[----:B------:R1:W-:Y:S01]  /*53d0*/  REDG.E.ADD.F32.FTZ.RN.STRONG.GPU desc[UR16][R6.64], R9 ;  /* 0x00000009060079a6 */ /* 0x0003e2000c10f390 */
[-C--:B------:R-:W-:Y:S05]  /*53e0*/  LEA.HI.X.SX32 R5, R0, R193.reuse, 0x2, P2 ;  /* 0x000000c100057211 */ /* 0x080fea00010f16ff */
[----:B------:R2:W-:Y:S01]  /*53f0*/  REDG.E.ADD.F32.FTZ.RN.STRONG.GPU desc[UR16][R4.64], R10 ;  /* 0x0000000a040079a6 */ /* 0x0005e2000c10f390 */
[-C--:B-1----:R-:W-:Y:S01]  /*5400*/  LEA.HI.X.SX32 R9, R194, R193.reuse, 0x2, P1 ;  /* 0x000000c1c2097211 */ /* 0x082fe200008f16ff */
[----:B------:R-:W-:Y:S04]  /*5410*/  VIADD R7, R156, 0x20 ;  /* 0x000000209c077836 */ /* 0x000fe80000000000 */
[----:B------:R1:W-:Y:S01]  /*5420*/  REDG.E.ADD.F32.FTZ.RN.STRONG.GPU desc[UR16][R8.64], R11 ;  /* 0x0000000b080079a6 */ /* 0x0003e2000c10f390 */
[-C--:B------:R-:W-:Y:S01]  /*5430*/  LEA R6, P1, R7, R192.reuse, 0x2 ;  /* 0x000000c007067211 */ /* 0x080fe200078210ff */
[----:B------:R-:W-:Y:S02]  /*5440*/  IMAD.IADD R0, R157, 0x1, R7 ;  /* 0x000000019d007824 */ /* 0x000fe400078e0207 */
[----:B------:R-:W-:Y:S01]  /*5450*/  REDG.E.ADD.F32.FTZ.RN.STRONG.GPU desc[UR16][R192.64+0x80], R16 ;  /* 0x00008010c00079a6 */ /* 0x000fe2000c10f390 */
[-C--:B------:R-:W-:Y:S01]  /*5460*/  LEA.HI.X.SX32 R7, R7, R193.reuse, 0x2, P1 ;  /* 0x000000c107077211 */ /* 0x080fe200008f16ff */
[C---:B--2---:R-:W-:Y:S01]  /*5470*/  IMAD.IADD R5, R157.reuse, 0x1, R0 ;  /* 0x000000019d057824 */ /* 0x044fe200078e0200 */
[CC--:B------:R-:W-:Y:S01]  /*5480*/  LEA R148, P1, R0.reuse, R192.reuse, 0x2 ;  /* 0x000000c000947211 */ /* 0x0c0fe200078210ff */
[----:B------:R-:W-:Y:S02]  /*5490*/  REDG.E.ADD.F32.FTZ.RN.STRONG.GPU desc[UR16][R2.64+0x80], R17 ;  /* 0x00008011020079a6 */ /* 0x000fe4000c10f390 */
[C---:B------:R-:W-:Y:S01]  /*54a0*/  IMAD.IADD R4, R157.reuse, 0x1, R5 ;  /* 0x000000019d047824 */ /* 0x040fe200078e0205 */
[-C--:B------:R-:W-:Y:S01]  /*54b0*/  LEA.HI.X.SX32 R149, R0, R193.reuse, 0x2, P1 ;  /* 0x000000c100957211 */ /* 0x080fe200008f16ff */
[----:B------:R2:W-:Y:S02]  /*54c0*/  REDG.E.ADD.F32.FTZ.RN.STRONG.GPU desc[UR16][R6.64], R18 ;  /* 0x00000012060079a6 */ /* 0x0005e4000c10f390 */
[----:B------:R-:W-:Y:S01]  /*54d0*/  IMAD.IADD R0, R157, 0x1, R4 ;  /* 0x000000019d007824 */ /* 0x000fe200078e0204 */
[CC--:B------:R-:W-:Y:S01]  /*54e0*/  LEA R10, P1, R4.reuse, R192.reuse, 0x2 ;  /* 0x000000c0040a7211 */ /* 0x0c0fe200078210ff */
[----:B------:R-:W-:Y:S04]  /*54f0*/  REDG.E.ADD.F32.FTZ.RN.STRONG.GPU desc[UR16][R148.64], R19 ;  /* 0x00000013940079a6 */ /* 0x000fe8000c10f390 */
[----:B------:R-:W-:Y:S01]  /*5500*/  LDSM.16.MT88.4 R16, [R176+0x2000] ;  /* 0x00200000b010783b */ /* 0x000fe20000004200 */
[CC--:B-1----:R-:W-:Y:S02]  /*5510*/  LEA R8, P2, R5.reuse, R192.reuse, 0x2 ;  /* 0x000000c005087211 */ /* 0x0c2fe400078410ff */
[-C--:B------:R-:W-:Y:S02]  /*5520*/  LEA.HI.X.SX32 R11, R4, R193.reuse, 0x2, P1 ;  /* 0x000000c1040b7211 */ /* 0x080fe400008f16ff */
[-C--:B------:R-:W-:Y:S01]  /*5530*/  LEA.HI.X.SX32 R9, R5, R193.reuse, 0x2, P2 ;  /* 0x000000c105097211 */ /* 0x080fe200010f16ff */
[----:B------:R-:W-:Y:S04]  /*5540*/  IMAD.IADD R5, R157, 0x1, R0 ;  /* 0x000000019d057824 */ /* 0x000fe800078e0200 */
[----:B------:R1:W-:Y:S01]  /*5550*/  REDG.E.ADD.F32.FTZ.RN.STRONG.GPU desc[UR16][R8.64], R12 ;  /* 0x0000000c080079a6 */ /* 0x0003e2000c10f390 */
[CC--:B--2---:R-:W-:Y:S03]  /*5560*/  LEA R6, P1, R0.reuse, R192.reuse, 0x2 ;  /* 0x000000c000067211 */ /* 0x0c4fe600078210ff */
[----:B------:R-:W-:Y:S01]  /*5570*/  REDG.E.ADD.F32.FTZ.RN.STRONG.GPU desc[UR16][R10.64], R13 ;  /* 0x0000000d0a0079a6 */ /* 0x000fe2000c10f390 */
[-C--:B------:R-:W-:Y:S02]  /*5580*/  LEA.HI.X.SX32 R7, R0, R193.reuse, 0x2, P1 ;  /* 0x000000c100077211 */ /* 0x080fe400008f16ff */
[CC--:B------:R-:W-:Y:S03]  /*5590*/  LEA R4, P1, R5.reuse, R192.reuse, 0x2 ;  /* 0x000000c005047211 */ /* 0x0c0fe600078210ff */
[----:B------:R2:W-:Y:S01]  /*55a0*/  REDG.E.ADD.F32.FTZ.RN.STRONG.GPU desc[UR16][R6.64], R14 ;  /* 0x0000000e060079a6 */ /* 0x0005e2000c10f390 */
[-C--:B------:R-:W-:Y:S05]  /*55b0*/  LEA.HI.X.SX32 R5, R5, R193.reuse, 0x2, P1 ;  /* 0x000000c105057211 */ /* 0x080fea00008f16ff */
[----:B------:R3:W-:Y:S04]  /*55c0*/  REDG.E.ADD.F32.FTZ.RN.STRONG.GPU desc[UR16][R4.64], R15 ;  /* 0x0000000f040079a6 */ /* 0x0007e8000c10f390 */
[----:B------:R-:W-:Y:S04]  /*55d0*/  REDG.E.ADD.F32.FTZ.RN.STRONG.GPU desc[UR16][R192.64+0x100], R68 ;  /* 0x00010044c00079a6 */ /* 0x000fe8000c10f390 */
[----:B------:R-:W-:Y:S01]  /*55e0*/  REDG.E.ADD.F32.FTZ.RN.STRONG.GPU desc[UR16][R2.64+0x100], R69 ;  /* 0x00010045020079a6 */ /* 0x000fe2000c10f390 */
[----:B-1----:R-:W-:Y:S04]  /*55f0*/  VIADD R8, R156, 0x40 ;  /* 0x000000409c087836 */ /* 0x002fe80000000000 */
[C---:B------:R-:W-:Y:S01]  /*5600*/  IMAD.IADD R0, R157.reuse, 0x1, R8 ;  /* 0x000000019d007824 */ /* 0x040fe200078e0208 */
[CC--:B--2---:R-:W-:Y:S04]  /*5610*/  LEA R6, P1, R8.reuse, R192.reuse, 0x2 ;  /* 0x000000c008067211 */ /* 0x0c4fe800078210ff */
[-C--:B------:R-:W-:Y:S01]  /*5620*/  LEA.HI.X.SX32 R7, R8, R193.reuse, 0x2, P1 ;  /* 0x000000c108077211 */ /* 0x080fe200008f16ff */
[C---:B---3--:R-:W-:Y:S01]  /*5630*/  IMAD.IADD R5, R157.reuse, 0x1, R0 ;  /* 0x000000019d057824 */ /* 0x048fe200078e0200 */
[CC--:B------:R-:W-:Y:S03]  /*5640*/  LEA R12, P1, R0.reuse, R192.reuse, 0x2 ;  /* 0x000000c0000c7211 */ /* 0x0c0fe600078210ff */
[----:B------:R1:W-:Y:S01]  /*5650*/  REDG.E.ADD.F32.FTZ.RN.STRONG.GPU desc[UR16][R6.64], R70 ;  /* 0x00000046060079a6 */ /* 0x0003e2000c10f390 */
[----:B------:R-:W-:Y:S01]  /*5660*/  IMAD.IADD R4, R157, 0x1, R5 ;  /* 0x000000019d047824 */ /* 0x000fe200078e0205 */
[-C--:B------:R-:W-:Y:S02]  /*5670*/  LEA.HI.X.SX32 R13, R0, R193.reuse, 0x2, P1 ;  /* 0x000000c1000d7211 */ /* 0x080fe400008f16ff */
[-C--:B------:R-:W-:Y:S01]  /*5680*/  LEA R8, P2, R5, R192.reuse, 0x2 ;  /* 0x000000c005087211 */ /* 0x080fe200078410ff */
[----:B------:R-:W-:Y:S01]  /*5690*/  IMAD.IADD R0, R157, 0x1, R4 ;  /* 0x000000019d007824 */ /* 0x000fe200078e0204 */
[CC--:B------:R-:W-:Y:S01]  /*56a0*/  LEA R10, P1, R4.reuse, R192.reuse, 0x2 ;  /* 0x000000c0040a7211 */ /* 0x0c0fe200078210ff */
[----:B------:R-:W-:Y:S01]  /*56b0*/  REDG.E.ADD.F32.FTZ.RN.STRONG.GPU desc[UR16][R12.64], R71 ;  /* 0x000000470c0079a6 */ /* 0x000fe2000c10f390 */
[-C--:B------:R-:W-:Y:S01]  /*56c0*/  LEA.HI.X.SX32 R9, R5, R193.reuse, 0x2, P2 ;  /* 0x000000c105097211 */ /* 0x080fe200010f16ff */
[----:B------:R-:W-:Y:S01]  /*56d0*/  IMAD.IADD R5, R157, 0x1, R0 ;  /* 0x000000019d057824 */ /* 0x000fe200078e0200 */
[-C--:B------:R-:W-:Y:S01]  /*56e0*/  LEA.HI.X.SX32 R11, R4, R193.reuse, 0x2, P1 ;  /* 0x000000c1040b7211 */ /* 0x080fe200008f16ff */
[----:B------:R-:W-:Y:S04]  /*56f0*/  LDSM.16.MT88.4 R68, [R176+0x4000] ;  /* 0x00400000b044783b */ /* 0x000fe80000004200 */
[----:B------:R2:W-:Y:S04]  /*5700*/  REDG.E.ADD.F32.FTZ.RN.STRONG.GPU desc[UR16][R8.64], R72 ;  /* 0x00000048080079a6 */ /* 0x0005e8000c10f390 */
[----:B------:R-:W-:Y:S01]  /*5710*/  REDG.E.ADD.F32.FTZ.RN.STRONG.GPU desc[UR16][R10.64], R73 ;  /* 0x000000490a0079a6 */ /* 0x000fe2000c10f390 */
[CC--:B-1----:R-:W-:Y:S04]  /*5720*/  LEA R6, P1, R0.reuse, R192.reuse, 0x2 ;  /* 0x000000c000067211 */ /* 0x0c2fe800078210ff */
[-C--:B------:R-:W-:Y:S02]  /*5730*/  LEA.HI.X.SX32 R7, R0, R193.reuse, 0x2, P1 ;  /* 0x000000c100077211 */ /* 0x080fe400008f16ff */
[CC--:B------:R-:W-:Y:S03]  /*5740*/  LEA R4, P1, R5.reuse, R192.reuse, 0x2 ;  /* 0x000000c005047211 */ /* 0x0c0fe600078210ff */
[----:B------:R1:W-:Y:S01]  /*5750*/  REDG.E.ADD.F32.FTZ.RN.STRONG.GPU desc[UR16][R6.64], R74 ;  /* 0x0000004a060079a6 */ /* 0x0003e2000c10f390 */
[-C--:B------:R-:W-:Y:S05]  /*5760*/  LEA.HI.X.SX32 R5, R5, R193.reuse, 0x2, P1 ;  /* 0x000000c105057211 */ /* 0x080fea00008f16ff */
[----:B------:R3:W-:Y:S01]  /*5770*/  REDG.E.ADD.F32.FTZ.RN.STRONG.GPU desc[UR16][R4.64], R75 ;  /* 0x0000004b040079a6 */ /* 0x0007e2000c10f390 */
[----:B--2---:R-:W-:Y:S03]  /*5780*/  VIADD R8, R156, 0x60 ;  /* 0x000000609c087836 */ /* 0x004fe60000000000 */
[----:B------:R-:W-:Y:S01]  /*5790*/  REDG.E.ADD.F32.FTZ.RN.STRONG.GPU desc[UR16][R192.64+0x180], R80 ;  /* 0x00018050c00079a6 */ /* 0x000fe2000c10f390 */
[C---:B------:R-:W-:Y:S03]  /*57a0*/  IMAD.IADD R0, R157.reuse, 0x1, R8 ;  /* 0x000000019d007824 */ /* 0x040fe600078e0208 */
[----:B------:R-:W-:Y:S04]  /*57b0*/  REDG.E.ADD.F32.FTZ.RN.STRONG.GPU desc[UR16][R2.64+0x180], R81 ;  /* 0x00018051020079a6 */ /* 0x000fe8000c10f390 */
[----:B------:R-:W-:Y:S01]  /*57c0*/  LDSM.16.MT88.4 R72, [R181+0x1e800] ;  /* 0x01e80000b548783b */ /* 0x000fe20000004200 */
[CC--:B-1----:R-:W-:Y:S04]  /*57d0*/  LEA R6, P1, R8.reuse, R192.reuse, 0x2 ;  /* 0x000000c008067211 */ /* 0x0c2fe800078210ff */
        /* <DEDUP_REMOVED lines=45> */
[-C--:B------:R-:W-:Y:S01]  /*5ab0*/  LEA.HI.X.SX32 R7, R0, R193.reuse, 0x2, P1 ;  /* 0x000000c100077211 */ /* 0x080fe200008f16ff */
[----:B------:R-:W-:Y:S01]  /*5ac0*/  VIADD R0, R156, 0xa0 ;  /* 0x000000a09c007836 */ /* 0x000fe20000000000 */
[CC--:B------:R-:W-:Y:S03]  /*5ad0*/  LEA R4, P1, R5.reuse, R192.reuse, 0x2 ;  /* 0x000000c005047211 */ /* 0x0c0fe600078210ff */
[----:B------:R1:W-:Y:S01]  /*5ae0*/  REDG.E.ADD.F32.FTZ.RN.STRONG.GPU desc[UR16][R6.64], R90 ;  /* 0x0000005a060079a6 */ /* 0x0003e2000c10f390 */
[-C--:B------:R-:W-:Y:S05]  /*5af0*/  LEA.HI.X.SX32 R5, R5, R193.reuse, 0x2, P1 ;  /* 0x000000c105057211 */ /* 0x080fea00008f16ff */
[----:B------:R3:W-:Y:S01]  /*5b00*/  REDG.E.ADD.F32.FTZ.RN.STRONG.GPU desc[UR16][R4.64], R91 ;  /* 0x0000005b040079a6 */ /* 0x0007e2000c10f390 */
[C---:B--2---:R-:W-:Y:S03]  /*5b10*/  IMAD.IADD R8, R157.reuse, 0x1, R0 ;  /* 0x000000019d087824 */ /* 0x044fe600078e0200 */
[----:B------:R-:W-:Y:S04]  /*5b20*/  REDG.E.ADD.F32.FTZ.RN.STRONG.GPU desc[UR16][R192.64+0x280], R96 ;  /* 0x00028060c00079a6 */ /* 0x000fe8000c10f390 */
[----:B------:R2:W-:Y:S04]  /*5b30*/  REDG.E.ADD.F32.FTZ.RN.STRONG.GPU desc[UR16][R2.64+0x280], R97 ;  /* 0x00028061020079a6 */ /* 0x0005e8000c10f390 */
        /* <DEDUP_REMOVED lines=13> */
[----:B--2---:R-:W-:Y:S01]  /*5c10*/  IMAD.IADD R3, R157, 0x1, R0 ;  /* 0x000000019d037824 */ /* 0x004fe200078e0200 */
[-C--:B------:R-:W-:Y:S01]  /*5c20*/  LEA.HI.X.SX32 R9, R4, R193.reuse, 0x2, P4 ;  /* 0x000000c104097211 */ /* 0x080fe200020f16ff */
[----:B------:R-:W-:Y:S01]  /*5c30*/  LDSM.16.MT88.4 R12, [R182+0x1e000] ;  /* 0x01e00000b60c783b */ /* 0x000fe20000004200 */
[----:B------:R-:W-:Y:S02]  /*5c40*/  ISETP.GT.AND P4, PT, R202, RZ, PT ;  /* 0x000000ffca00720c */ /* 0x000fe40003f84270 */
[CC--:B------:R-:W-:Y:S01]  /*5c50*/  LEA R2, P1, R3.reuse, R192.reuse, 0x2 ;  /* 0x000000c003027211 */ /* 0x0c0fe200078210ff */
[----:B------:R-:W-:Y:S03]  /*5c60*/  REDG.E.ADD.F32.FTZ.RN.STRONG.GPU desc[UR16][R10.64], R92 ;  /* 0x0000005c0a0079a6 */ /* 0x000fe6000c10f390 */
[-C--:B------:R-:W-:Y:S01]  /*5c70*/  LEA.HI.X.SX32 R3, R3, R193.reuse, 0x2, P1 ;  /* 0x000000c103037211 */ /* 0x080fe200008f16ff */
[----:B------:R-:W-:Y:S04]  /*5c80*/  REDG.E.ADD.F32.FTZ.RN.STRONG.GPU desc[UR16][R8.64], R93 ;  /* 0x0000005d080079a6 */ /* 0x000fe8000c10f390 */
[----:B------:R-:W-:Y:S01]  /*5c90*/  LDSM.16.MT88.4 R8, [R176] ;  /* 0x00000000b008783b */ /* 0x000fe20000004200 */
[C---:B-1----:R-:W-:Y:S04]  /*5ca0*/  LEA R6, P2, R0.reuse, R192, 0x2 ;  /* 0x000000c000067211 */ /* 0x042fe800078410ff */
[----:B------:R-:W-:Y:S02]  /*5cb0*/  LEA.HI.X.SX32 R7, R0, R193, 0x2, P2 ;  /* 0x000000c100077211 */ /* 0x000fe400010f16ff */
[----:B------:R-:W-:Y:S02]  /*5cc0*/  LOP3.LUT R0, R202, 0x1, RZ, 0xc0, !PT ;  /* 0x00000001ca007812 */ /* 0x000fe400078ec0ff */
[----:B------:R-:W-:Y:S01]  /*5cd0*/  @P0 IADD3 R208, P2, R208, -0x100, RZ ;  /* 0xffffff00d0d00810 */ /* 0x000fe20007f5e0ff */
[----:B------:R-:W-:Y:S01]  /*5ce0*/  REDG.E.ADD.F32.FTZ.RN.STRONG.GPU desc[UR16][R6.64], R94 ;  /* 0x0000005e060079a6 */ /* 0x000fe2000c10f390 */
[----:B------:R-:W-:Y:S01]  /*5cf0*/  ISETP.NE.U32.AND P1, PT, R0, 0x1, PT ;  /* 0x000000010000780c */ /* 0x000fe20003f25070 */
[C---:B------:R-:W-:Y:S01]  /*5d00*/  VIADD R0, R176.reuse, 0xffffa000 ;  /* 0xffffa000b0007836 */ /* 0x040fe20000000000 */
[----:B------:R-:W-:Y:S01]  /*5d10*/  @P0 IADD3.X R207, R207, -0x1, RZ, P2, !PT ;  /* 0xffffffffcfcf0810 */ /* 0x000fe200017fe4ff */
[----:B------:R-:W1:Y:S04]  /*5d20*/  LDSM.16.MT88.4 R4, [R181+0x1e000] ;  /* 0x01e00000b504783b */ /* 0x000e680000004200 */
[----:B------:R2:W-:Y:S04]  /*5d30*/  REDG.E.ADD.F32.FTZ.RN.STRONG.GPU desc[UR16][R2.64], R95 ;  /* 0x0000005f020079a6 */ /* 0x0005e8000c10f390 */
[----:B------:R-:W-:Y:S02]  /*5d40*/  LDSM.16.MT88.4 R92, [R176+0x3800] ;  /* 0x00380000b05c783b */ /* 0x000fe40000004200 */
[----:B------:R-:W-:Y:S02]  /*5d50*/  @P1 VIADD R0, R176, 0x6000 ;  /* 0x00006000b0001836 */ /* 0x000fe40000000000 */
[----:B--2---:R-:W-:Y:S04]  /*5d60*/  VIADD R2, R202, 0xffffffff ;  /* 0xffffffffca027836 */ /* 0x004fe80000000000 */
[----:B------:R-:W-:Y:S01]  /*5d70*/  IMAD.MOV.U32 R202, RZ, RZ, R2 ;  /* 0x000000ffffca7224 */ /* 0x000fe200078e0002 */
        /* <DEDUP_REMOVED lines=32> */
[----:B------:R4:W3:Y:S05]  /*5f80*/  LDSM.16.MT88.4 R72, [R176+0x5800] ;  /* 0x00580000b048783b */ /* 0x0008ea0000004200 */
[-C--:B-1----:R-:W-:Y:S06]  /*5f90*/  HMMA.16816.F32.BF16 R100, R4, R8.reuse, R100 ;  /* 0x000000080464723c */ /* 0x082fec0000041864 */
[C---:B------:R-:W-:Y:S06]  /*5fa0*/  HMMA.16816.F32.BF16 R104, R12.reuse, R8, R104 ;  /* 0x000000080c68723c */ /* 0x040fec0000041868 */
[-C--:B------:R-:W-:Y:S06]  /*5fb0*/  HMMA.16816.F32.BF16 R108, R12, R10.reuse, R108 ;  /* 0x0000000a0c6c723c */ /* 0x080fec000004186c */
[C---:B------:R-:W-:Y:S05]  /*5fc0*/  HMMA.16816.F32.BF16 R112, R4.reuse, R10, R112 ;  /* 0x0000000a0470723c */ /* 0x040fea0000041870 */
[----:B----4-:R-:W-:Y:S01]  /*5fd0*/  IMAD.MOV.U32 R176, RZ, RZ, R0 ;  /* 0x000000ffffb07224 */ /* 0x010fe200078e0000 */
        /* <DEDUP_REMOVED lines=119> */
[----:B------:R1:W-:Y:S01]  /*6750*/  STS [R222+0x1000], R26 ;  /* 0x0010001ade007388 */ /* 0x0003e20000000800 */
[----:B------:R-:W-:Y:S01]  /*6760*/  F2FP.BF16.F32.PACK_AB R14, R14, R136 ;  /* 0x000000880e0e723e */ /* 0x000fe200000010ff */
[----:B------:R-:W-:Y:S01]  /*6770*/  FMUL.FTZ R74, R38, UR6 ;  /* 0x00000006264a7c20 */ /* 0x000fe20008410000 */
[----:B------:R-:W-:Y:S01]  /*6780*/  F2FP.BF16.F32.PACK_AB R13, R13, R138 ;  /* 0x0000008a0d0d723e */ /* 0x000fe200000010ff */
[----:B------:R-:W-:Y:S01]  /*6790*/  STS [R222+0x1400], R25 ;  /* 0x00140019de007388 */ /* 0x000fe20000000800 */
[----:B------:R-:W-:Y:S01]  /*67a0*/  FMUL.FTZ R73, R39, UR6 ;  /* 0x0000000627497c20 */ /* 0x000fe20008410000 */
[----:B------:R-:W-:Y:S01]  /*67b0*/  FMUL.FTZ R70, R42, UR6 ;  /* 0x000000062a467c20 */ /* 0x000fe20008410000 */
[----:B------:R-:W-:Y:S01]  /*67c0*/  FMUL.FTZ R69, R43, UR6 ;  /* 0x000000062b457c20 */ /* 0x000fe20008410000 */
[----:B------:R-:W-:Y:S01]  /*67d0*/  STS [R221+0x2000], R24 ;  /* 0x00200018dd007388 */ /* 0x000fe20000000800 */
        /* <DEDUP_REMOVED lines=13> */
[----:B------:R-:W-:Y:S01]  /*68b0*/  F2FP.BF16.F32.PACK_AB R4, R4, R79 ;  /* 0x0000004f0404723e */ /* 0x000fe200000010ff */
[----:B------:R-:W-:Y:S01]  /*68c0*/  FMUL.FTZ R49, R44, UR6 ;  /* 0x000000062c317c20 */ /* 0x000fe20008410000 */
[----:B------:R-:W-:Y:S01]  /*68d0*/  STS [R221+0x3000], R22 ;  /* 0x00300016dd007388 */ /* 0x000fe20000000800 */
[----:B------:R-:W-:Y:S01]  /*68e0*/  F2FP.BF16.F32.PACK_AB R3, R3, R78 ;  /* 0x0000004e0303723e */ /* 0x000fe200000010ff */
[----:B------:R-:W-:Y:S01]  /*68f0*/  FMUL.FTZ R41, R45, UR6 ;  /* 0x000000062d297c20 */ /* 0x000fe20008410000 */
[----:B------:R-:W-:Y:S01]  /*6900*/  FMUL.FTZ R48, R46, UR6 ;  /* 0x000000062e307c20 */ /* 0x000fe20008410000 */
        /* <DEDUP_REMOVED lines=27> */
[----:B-1----:R-:W1:Y:S01]  /*6ac0*/  @P0 LDC.64 R26, c[0x0][0x458] ;  /* 0x00011600ff1a0b82 */ /* 0x002e620000000a00 */
        /* <DEDUP_REMOVED lines=18> */
[----:B------:R-:W-:Y:S01]  /*6bf0*/  F2FP.BF16.F32.PACK_AB R37, R37, R56 ;  /* 0x000000382525723e */ /* 0x000fe200000010ff */
[----:B------:R-:W-:Y:S01]  /*6c00*/  STS [R221+0x6400], R7 ;  /* 0x00640007dd007388 */ /* 0x000fe20000000800 */
[----:B------:R-:W-:Y:S02]  /*6c10*/  F2FP.BF16.F32.PACK_AB R36, R36, R58 ;  /* 0x0000003a2424723e */ /* 0x000fe400000010ff */
[----:B------:R-:W-:Y:S01]  /*6c20*/  F2FP.BF16.F32.PACK_AB R60, R61, R60 ;  /* 0x0000003c3d3c723e */ /* 0x000fe200000010ff */
[----:B------:R3:W-:Y:S01]  /*6c30*/  STS [R222+0x6000], R4 ;  /* 0x00600004de007388 */ /* 0x0007e20000000800 */
[----:B------:R-:W-:-:S03]  /*6c40*/  F2FP.BF16.F32.PACK_AB R62, R63, R62 ;  /* 0x0000003e3f3e723e */ /* 0x000fc600000010ff */
[----:B------:R-:W-:Y:S04]  /*6c50*/  STS [R222+0x6400], R3 ;  /* 0x00640003de007388 */ /* 0x000fe80000000800 */
[----:B------:R-:W-:Y:S01]  /*6c60*/  STS [R221+0x7000], R6 ;  /* 0x00700006dd007388 */ /* 0x000fe20000000800 */
[----:B--2---:R-:W2:Y:S03]  /*6c70*/  @P0 LDC.64 R10, c[0x0][0x450] ;  /* 0x00011400ff0a0b82 */ /* 0x004ea60000000a00 */
[----:B------:R-:W-:Y:S04]  /*6c80*/  STS [R221+0x7400], R5 ;  /* 0x00740005dd007388 */ /* 0x000fe80000000800 */
[----:B------:R4:W-:Y:S04]  /*6c90*/  STS [R222+0x7000], R2 ;  /* 0x00700002de007388 */ /* 0x0009e80000000800 */
[----:B------:R2:W-:Y:S04]  /*6ca0*/  STS [R222+0x7400], R0 ;  /* 0x00740000de007388 */ /* 0x0005e80000000800 */
[----:B------:R1:W-:Y:S01]  /*6cb0*/  STS [R221+0x8000], R33 ;  /* 0x00800021dd007388 */ /* 0x0003e20000000800 */
[----:B---3--:R-:W-:-:S03]  /*6cc0*/  @P0 IADD3 R4, R217, R229, RZ ;  /* 0x000000e5d9040210 */ /* 0x008fc60007ffe0ff */
[----:B------:R3:W-:Y:S04]  /*6cd0*/  STS [R221+0x8400], R46 ;  /* 0x0084002edd007388 */ /* 0x0007e80000000800 */
[----:B------:R3:W-:Y:S04]  /*6ce0*/  STS [R222+0x8000], R43 ;  /* 0x0080002bde007388 */ /* 0x0007e80000000800 */
[----:B------:R3:W-:Y:S04]  /*6cf0*/  STS [R222+0x8400], R42 ;  /* 0x0084002ade007388 */ /* 0x0007e80000000800 */
[----:B------:R3:W-:Y:S01]  /*6d00*/  STS [R221+0x9000], R45 ;  /* 0x0090002ddd007388 */ /* 0x0007e20000000800 */
[----:B----4-:R-:W-:-:S03]  /*6d10*/  @P0 IADD3 R2, R217, R229, RZ ;  /* 0x000000e5d9020210 */ /* 0x010fc60007ffe0ff */
[----:B------:R3:W-:Y:S01]  /*6d20*/  STS [R221+0x9400], R44 ;  /* 0x0094002cdd007388 */ /* 0x0007e20000000800 */
[----:B--2---:R-:W-:Y:S02]  /*6d30*/  @P0 IMAD R0, R4, R11, RZ ;  /* 0x0000000b04000224 */ /* 0x004fe400078e02ff */
[C---:B-1----:R-:W-:Y:S01]  /*6d40*/  @P0 IMAD R6, R2.reuse, R27, RZ ;  /* 0x0000001b02060224 */ /* 0x042fe200078e02ff */
[----:B------:R3:W-:Y:S01]  /*6d50*/  STS [R222+0x9000], R41 ;  /* 0x00900029de007388 */ /* 0x0007e20000000800 */
[----:B------:R-:W-:-:S03]  /*6d60*/  @P0 IMAD.WIDE.U32 R2, R2, R26, RZ ;  /* 0x0000001a02020225 */ /* 0x000fc600078e00ff */
[----:B------:R3:W-:Y:S01]  /*6d70*/  STS [R222+0x9400], R40 ;  /* 0x00940028de007388 */ /* 0x0007e20000000800 */
[----:B------:R-:W-:Y:S01]  /*6d80*/  @P0 IMAD.WIDE.U32 R4, R4, R10, RZ ;  /* 0x0000000a04040225 */ /* 0x000fe200078e00ff */
[----:B------:R-:W-:Y:S02]  /*6d90*/  @P0 IADD3 R52, R3, R6, RZ ;  /* 0x0000000603340210 */ /* 0x000fe40007ffe0ff */
[----:B------:R3:W-:Y:S01]  /*6da0*/  STS [R221+0xa000], R39 ;  /* 0x00a00027dd007388 */ /* 0x0007e20000000800 */
[----:B------:R-:W-:Y:S02]  /*6db0*/  @P0 MOV R25, R2 ;  /* 0x0000000200190202 */ /* 0x000fe40000000f00 */
[----:B------:R-:W-:Y:S01]  /*6dc0*/  @P0 IADD3 R8, R5, R0, RZ ;  /* 0x0000000005080210 */ /* 0x000fe20007ffe0ff */
[----:B------:R3:W-:Y:S01]  /*6dd0*/  STS [R221+0xa400], R38 ;  /* 0x00a40026dd007388 */ /* 0x0007e20000000800 */
[----:B------:R-:W-:-:S03]  /*6de0*/  @P0 MOV R7, R4 ;  /* 0x0000000400070202 */ /* 0x000fc60000000f00 */
[----:B------:R3:W-:Y:S04]  /*6df0*/  STS [R222+0xa000], R35 ;  /* 0x00a00023de007388 */ /* 0x0007e80000000800 */
[----:B------:R3:W-:Y:S04]  /*6e00*/  STS [R222+0xa400], R34 ;  /* 0x00a40022de007388 */ /* 0x0007e80000000800 */
        /* <DEDUP_REMOVED lines=15> */
.L_x_1249:
        /* <DEDUP_REMOVED lines=13> */
.L_x_1250:
[----:B------:R1:W-:Y:S01]  /*6fd0*/  STS [R222+0xb000], R60 ;  /* 0x00b0003cde007388 */ /* 0x0003e20000000800 */
[----:B------:R-:W-:Y:S01]  /*6fe0*/  SHF.R.S32.HI R5, RZ, 0x1f, R230 ;  /* 0x0000001fff057819 */ /* 0x000fe200000114e6 */
[----:B------:R-:W-:Y:S01]  /*6ff0*/  IMAD R0, R232, R10, RZ ;  /* 0x0000000ae8007224 */ /* 0x000fe200078e02ff */
[----:B------:R-:W-:Y:S01]  /*7000*/  MOV R4, R230 ;  /* 0x000000e600047202 */ /* 0x000fe20000000f00 */
[----:B------:R1:W-:Y:S01]  /*7010*/  STS [R222+0xb400], R62 ;  /* 0x00b4003ede007388 */ /* 0x0003e20000000800 */
[----:B------:R-:W-:Y:S01]  /*7020*/  ULDC.64 UR6, c[0x0][0x468] ;  /* 0x00011a0000067ab9 */ /* 0x000fe20000000a00 */
[C---:B------:R-:W-:Y:S01]  /*7030*/  IMAD R6, R226.reuse, R11, R0 ;  /* 0x0000000be2067224 */ /* 0x040fe200078e0200 */
[----:B------:R-:W-:Y:S01]  /*7040*/  BSSY B0, `(.L_x_1251) ;  /* 0x0000027000007945 */ /* 0x000fe20003800000 */
[----:B------:R-:W-:Y:S01]  /*7050*/  BAR.SYNC.DEFER_BLOCKING 0x0 ;  /* 0x0000000000007b1d */ /* 0x000fe20000010000 */
[----:B------:R-:W-:Y:S01]  /*7060*/  IMAD.WIDE.U32 R2, R226, R10, R4 ;  /* 0x0000000ae2027225 */ /* 0x000fe200078e0004 */
[----:B------:R-:W-:-:S03]  /*7070*/  SHF.R.S32.HI R53, RZ, 0x1f, R220 ;  /* 0x0000001fff357819 */ /* 0x000fc600000114dc */
[----:B------:R-:W-:Y:S01]  /*7080*/  IMAD R0, R216, -0x40, R200 ;  /* 0xffffffc0d8007824 */ /* 0x000fe200078e02c8 */
[----:B------:R-:W-:Y:S02]  /*7090*/  IADD3 R2, P0, R7, R2, RZ ;  /* 0x0000000207027210 */ /* 0x000fe40007f1e0ff */
[C---:B------:R-:W-:Y:S02]  /*70a0*/  IADD3 R7, R220.reuse, 0x20, RZ ;  /* 0x00000020dc077810 */ /* 0x040fe40007ffe0ff */
[-C--:B------:R-:W-:Y:S02]  /*70b0*/  ISETP.GE.AND P2, PT, R220, R0.reuse, PT ;  /* 0x00000000dc00720c */ /* 0x080fe40003f46270 */
[----:B------:R-:W-:Y:S01]  /*70c0*/  IADD3.X R3, R8, R3, R6, P0, !PT ;  /* 0x0000000308037210 */ /* 0x000fe200007fe406 */
[----:B------:R-:W-:Y:S01]  /*70d0*/  IMAD R6, R250, UR6, RZ ;  /* 0x00000006fa067c24 */ /* 0x000fe2000f8e02ff */
[----:B------:R-:W-:-:S03]  /*70e0*/  ISETP.GE.AND P1, PT, R7, R0, PT ;  /* 0x000000000700720c */ /* 0x000fc60003f26270 */
[C---:B------:R-:W-:Y:S02]  /*70f0*/  IMAD R0, R249.reuse, UR7, R6 ;  /* 0x00000007f9007c24 */ /* 0x040fe4000f8e0206 */
[----:B------:R-:W-:Y:S01]  /*7100*/  IMAD.WIDE.U32 R6, R249, UR6, R2 ;  /* 0x00000006f9067c25 */ /* 0x000fe2000f8e0002 */
[----:B---3--:R1:W2:Y:S04]  /*7110*/  LDS.128 R36, [R201+0x13000] ;  /* 0x01300000c9247984 */ /* 0x0082a80000000c00 */
        /* <DEDUP_REMOVED lines=12> */
[----:B------:R-:W-:Y:S01]  /*71e0*/  IMAD R0, R53, R10, RZ ;  /* 0x0000000a35007224 */ /* 0x000fe200078e02ff */
        /* <DEDUP_REMOVED lines=12> */
.L_x_1252:
[----:B------:R-:W-:Y:S05]  /*72b0*/  BSYNC B0 ;  /* 0x0000000000007941 */ /* 0x000fea0003800000 */
.L_x_1251:
[----:B------:R-:W-:Y:S04]  /*72c0*/  BSSY B0, `(.L_x_1253) ;  /* 0x0000010000007945 */ /* 0x000fe80003800000 */
[----:B------:R-:W-:Y:S05]  /*72d0*/  @P1 BRA `(.L_x_1254) ;  /* 0x0000000000381947 */ /* 0x000fea0003800000 */
[----:B------:R-:W-:Y:S01]  /*72e0*/  IADD3 R0, P0, R220, 0x20, RZ ;  /* 0x00000020dc007810 */ /* 0x000fe20007f1e0ff */
[----:B------:R-:W-:Y:S01]  /*72f0*/  ULDC.64 UR6, c[0x0][0x3f0] ;  /* 0x0000fc0000067ab9 */ /* 0x000fe20000000a00 */
[----:B--2---:R-:W-:-:S03]  /*7300*/  MOV R3, R24 ;  /* 0x0000001800037202 */ /* 0x004fc60000000f00 */
[----:B------:R-:W-:-:S04]  /*7310*/  IMAD.X R2, RZ, RZ, R53, P0 ;  /* 0x000000ffff027224 */ /* 0x000fc800000e0635 */
[----:B------:R-:W-:Y:S02]  /*7320*/  IMAD R8, R2, R10, RZ ;  /* 0x0000000a02087224 */ /* 0x000fe400078e02ff */
[----:B------:R-:W-:-:S04]  /*7330*/  IMAD.MOV.U32 R2, RZ, RZ, R6 ;  /* 0x000000ffff027224 */ /* 0x000fc800078e0006 */
        /* <DEDUP_REMOVED lines=8> */
.L_x_1254:
[----:B------:R-:W-:Y:S05]  /*73c0*/  BSYNC B0 ;  /* 0x0000000000007941 */ /* 0x000fea0003800000 */
.L_x_1253:
[-C--:B--2---:R-:W-:Y:S01]  /*73d0*/  IMAD.WIDE.U32 R2, R226, R26.reuse, R4 ;  /* 0x0000001ae2027225 */ /* 0x084fe200078e0004 */
[----:B------:R-:W-:Y:S01]  /*73e0*/  ULDC.64 UR6, c[0x0][0x470] ;  /* 0x00011c0000067ab9 */ /* 0x000fe20000000a00 */
[----:B------:R-:W-:Y:S02]  /*73f0*/  BSSY B0, `(.L_x_1255) ;  /* 0x0000016000007945 */ /* 0x000fe40003800000 */
[----:B------:R-:W-:Y:S01]  /*7400*/  IMAD R0, R232, R26, RZ ;  /* 0x0000001ae8007224 */ /* 0x000fe200078e02ff */
[----:B------:R-:W-:-:S03]  /*7410*/  IADD3 R2, P0, R25, R2, RZ ;  /* 0x0000000219027210 */ /* 0x000fc60007f1e0ff */
[----:B------:R-:W-:-:S05]  /*7420*/  IMAD R0, R226, R27, R0 ;  /* 0x0000001be2007224 */ /* 0x000fca00078e0200 */
[----:B------:R-:W-:Y:S01]  /*7430*/  IADD3.X R3, R52, R3, R0, P0, !PT ;  /* 0x0000000334037210 */ /* 0x000fe200007fe400 */
[----:B------:R-:W-:-:S04]  /*7440*/  IMAD R0, R250, UR6, RZ ;  /* 0x00000006fa007c24 */ /* 0x000fc8000f8e02ff */
[C---:B------:R-:W-:Y:S02]  /*7450*/  IMAD R0, R249.reuse, UR7, R0 ;  /* 0x00000007f9007c24 */ /* 0x040fe4000f8e0200 */
[----:B------:R-:W-:-:S05]  /*7460*/  IMAD.WIDE.U32 R4, R249, UR6, R2 ;  /* 0x00000006f9047c25 */ /* 0x000fca000f8e0002 */
[----:B------:R-:W-:Y:S01]  /*7470*/  IADD3 R8, R5, R0, RZ ;  /* 0x0000000005087210 */ /* 0x000fe20007ffe0ff */
[----:B------:R-:W-:Y:S06]  /*7480*/  @P2 BRA `(.L_x_1256) ;  /* 0x0000000000302947 */ /* 0x000fec0003800000 */
[----:B------:R-:W-:Y:S01]  /*7490*/  MOV R2, R4 ;  /* 0x0000000400027202 */ /* 0x000fe20000000f00 */
[----:B------:R-:W-:Y:S01]  /*74a0*/  IMAD R0, R53, R26, RZ ;  /* 0x0000001a35007224 */ /* 0x000fe200078e02ff */
        /* <DEDUP_REMOVED lines=10> */
.L_x_1256:
[----:B------:R-:W-:Y:S05]  /*7550*/  BSYNC B0 ;  /* 0x0000000000007941 */ /* 0x000fea0003800000 */
.L_x_1255:
        /* <DEDUP_REMOVED lines=12> */
[----:B-1----:R1:W-:Y:S04]  /*7620*/  STG.E.128 desc[UR16][R2.64], R64 ;  /* 0x0000004002007986 */ /* 0x0023e8000c101d10 */
[----:B------:R1:W-:Y:S04]  /*7630*/  STG.E.128 desc[UR16][R2.64+0x80], R60 ;  /* 0x0000803c02007986 */ /* 0x0003e8000c101d10 */
[----:B------:R1:W-:Y:S01]  /*7640*/  STG.E.128 desc[UR16][R2.64+0x100], R56 ;  /* 0x0001003802007986 */ /* 0x0003e2000c101d10 */
[----:B------:R-:W-:Y:S05]  /*7650*/  BRA `(.L_x_1257) ;  /* 0x0000000400f07947 */ /* 0x000fea0003800000 */
.L_x_1245:
        /* <DEDUP_REMOVED lines=26> */
.L_x_1258:
        /* <DEDUP_REMOVED lines=13> */
.L_x_1259:
[-C--:B------:R-:W-:Y:S01]  /*78d0*/  IMAD R0, R232, R8.reuse, RZ ;  /* 0x00000008e8007224 */ /* 0x080fe200078e02ff */
[----:B------:R-:W-:Y:S01]  /*78e0*/  ULDC.64 UR6, c[0x0][0x468] ;  /* 0x00011a0000067ab9 */ /* 0x000fe20000000a00 */
[C---:B------:R-:W-:Y:S01]  /*78f0*/  IMAD.WIDE.U32 R2, R226.reuse, R8, R230 ;  /* 0x00000008e2027225 */ /* 0x040fe200078e00e6 */
[----:B------:R-:W-:Y:S01]  /*7900*/  BSSY B0, `(.L_x_1260) ;  /* 0x000001a000007945 */ /* 0x000fe20003800000 */
[----:B------:R-:W-:Y:S02]  /*7910*/  SHF.R.S32.HI R15, RZ, 0x1f, R220 ;  /* 0x0000001fff0f7819 */ /* 0x000fe400000114dc */
[----:B------:R-:W-:Y:S01]  /*7920*/  IMAD R5, R226, R9, R0 ;  /* 0x00000009e2057224 */ /* 0x000fe200078e0200 */
[----:B------:R-:W-:Y:S01]  /*7930*/  IADD3 R4, P0, R6, R2, RZ ;  /* 0x0000000206047210 */ /* 0x000fe20007f1e0ff */
[----:B------:R-:W-:Y:S01]  /*7940*/  IMAD R0, R216, -0x40, R200 ;  /* 0xffffffc0d8007824 */ /* 0x000fe200078e02c8 */
[----:B------:R-:W-:Y:S01]  /*7950*/  IADD3 R2, R220, 0x20, RZ ;  /* 0x00000020dc027810 */ /* 0x000fe20007ffe0ff */
[----:B------:R-:W-:Y:S01]  /*7960*/  IMAD R10, R250, UR6, RZ ;  /* 0x00000006fa0a7c24 */ /* 0x000fe2000f8e02ff */
[----:B------:R-:W-:-:S02]  /*7970*/  IADD3.X R5, R7, R3, R5, P0, !PT ;  /* 0x0000000307057210 */ /* 0x000fc400007fe405 */
[-C--:B------:R-:W-:Y:S01]  /*7980*/  ISETP.GE.AND P2, PT, R220, R0.reuse, PT ;  /* 0x00000000dc00720c */ /* 0x080fe20003f46270 */
[C---:B------:R-:W-:Y:S01]  /*7990*/  IMAD R10, R249.reuse, UR7, R10 ;  /* 0x00000007f90a7c24 */ /* 0x040fe2000f8e020a */
[----:B------:R-:W-:Y:S01]  /*79a0*/  ISETP.GE.AND P1, PT, R2, R0, PT ;  /* 0x000000000200720c */ /* 0x000fe20003f26270 */
[----:B------:R-:W-:-:S05]  /*79b0*/  IMAD.WIDE.U32 R4, R249, UR6, R4 ;  /* 0x00000006f9047c25 */ /* 0x000fca000f8e0004 */
[----:B------:R-:W-:-:S05]  /*79c0*/  IADD3 R10, R10, R5, RZ ;  /* 0x000000050a0a7210 */ /* 0x000fca0007ffe0ff */
[----:B------:R-:W-:Y:S05]  /*79d0*/  @P2 BRA `(.L_x_1261) ;  /* 0x0000000000302947 */ /* 0x000fea0003800000 */
        /* <DEDUP_REMOVED lines=12> */
.L_x_1261:
[----:B------:R-:W-:Y:S05]  /*7aa0*/  BSYNC B0 ;  /* 0x0000000000007941 */ /* 0x000fea0003800000 */
.L_x_1260:
[----:B------:R-:W-:Y:S04]  /*7ab0*/  BSSY B0, `(.L_x_1262) ;  /* 0x000000f000007945 */ /* 0x000fe80003800000 */
[----:B------:R-:W-:Y:S05]  /*7ac0*/  @P1 BRA `(.L_x_1263) ;  /* 0x0000000000341947 */ /* 0x000fea0003800000 */
[----:B------:R-:W-:Y:S01]  /*7ad0*/  IADD3 R0, P0, R220, 0x20, RZ ;  /* 0x00000020dc007810 */ /* 0x000fe20007f1e0ff */
[----:B------:R-:W-:Y:S01]  /*7ae0*/  ULDC.64 UR6, c[0x0][0x3f0] ;  /* 0x0000fc0000067ab9 */ /* 0x000fe20000000a00 */
[----:B------:R-:W-:Y:S02]  /*7af0*/  MOV R5, R10 ;  /* 0x0000000a00057202 */ /* 0x000fe40000000f00 */
[----:B-1----:R-:W-:Y:S01]  /*7b00*/  IADD3.X R2, RZ, R15, RZ, P0, !PT ;  /* 0x0000000fff027210 */ /* 0x002fe200007fe4ff */
[----:B------:R-:W-:-:S04]  /*7b10*/  IMAD.WIDE.U32 R4, R0, R8, R4 ;  /* 0x0000000800047225 */ /* 0x000fc800078e0004 */
[----:B------:R-:W-:-:S04]  /*7b20*/  IMAD R2, R2, R8, RZ ;  /* 0x0000000802027224 */ /* 0x000fc800078e02ff */
[----:B------:R-:W-:Y:S01]  /*7b30*/  IMAD R0, R0, R9, R2 ;  /* 0x0000000900007224 */ /* 0x000fe200078e0202 */
[----:B------:R-:W-:-:S04]  /*7b40*/  LEA R2, P0, R4, UR6, 0x1 ;  /* 0x0000000604027c11 */ /* 0x000fc8000f8008ff */
[----:B------:R-:W-:-:S04]  /*7b50*/  IADD3 R0, R0, R5, RZ ;  /* 0x0000000500007210 */ /* 0x000fc80007ffe0ff */
[----:B------:R-:W-:-:S05]  /*7b60*/  LEA.HI.X R3, R4, UR7, R0, 0x1, P0 ;  /* 0x0000000704037c11 */ /* 0x000fca00080f0c00 */
[----:B------:R2:W-:Y:S04]  /*7b70*/  STG.E.128 desc[UR16][R2.64], RZ ;  /* 0x000000ff02007986 */ /* 0x0005e8000c101d10 */
[----:B------:R2:W-:Y:S04]  /*7b80*/  STG.E.128 desc[UR16][R2.64+0x80], RZ ;  /* 0x000080ff02007986 */ /* 0x0005e8000c101d10 */
[----:B------:R2:W-:Y:S02]  /*7b90*/  STG.E.128 desc[UR16][R2.64+0x100], RZ ;  /* 0x000100ff02007986 */ /* 0x0005e4000c101d10 */
.L_x_1263:
[----:B------:R-:W-:Y:S05]  /*7ba0*/  BSYNC B0 ;  /* 0x0000000000007941 */ /* 0x000fea0003800000 */
.L_x_1262:
[-C--:B-12---:R-:W-:Y:S01]  /*7bb0*/  IMAD.WIDE.U32 R2, R226, R12.reuse, R230 ;  /* 0x0000000ce2027225 */ /* 0x086fe200078e00e6 */
        /* <DEDUP_REMOVED lines=23> */
.L_x_1265:
[----:B------:R-:W-:Y:S05]  /*7d30*/  BSYNC B0 ;  /* 0x0000000000007941 */ /* 0x000fea0003800000 */
.L_x_1264:
        /* <DEDUP_REMOVED lines=14> */
.L_x_1257:
[----:B------:R-:W-:Y:S05]  /*7e20*/  BSYNC B1 ;  /* 0x0000000000017941 */ /* 0x000fea0003800000 */
.L_x_1240:
[----:B------:R-:W3:Y:S02]  /*7e30*/  LDC R0, c[0x0][0xc] ;  /* 0x00000300ff007b82 */ /* 0x000ee40000000800 */
[----:B---3--:R-:W-:-:S04]  /*7e40*/  IADD3 R216, R0, R216, RZ ;  /* 0x000000d800d87210 */ /* 0x008fc80007ffe0ff */
[----:B------:R-:W-:-:S13]  /*7e50*/  ISETP.GE.AND P0, PT, R216, UR14, PT ;  /* 0x0000000ed8007c0c */ /* 0x000fda000bf06270 */
[----:B------:R-:W-:Y:S05]  /*7e60*/  @P0 BRA `(.L_x_1266) ;  /* 0x0000000000040947 */ /* 0x000fea0003800000 */
[----:B------:R-:W-:Y:S05]  /*7e70*/  BRA `(.L_x_1267) ;  /* 0xffffff8800907947 */ /* 0x000fea000383ffff */
.L_x_1266:
[----:B------:R-:W-:Y:S05]  /*7e80*/  EXIT ;  /* 0x000000000000794d */ /* 0x000fea0003800000 */
.L_x_1268:
        /* <DEDUP_REMOVED lines=15> */
.L_x_1614:


//--------------------- .text._ZN5flash44flash_bwd_dq_dk_dv_loop_seqk_parallel_kernelI23Flash_bwd_kernel_traitsILi192ELi64ELi64ELi8ELi4ELi2ELi2ELb0ELb0EN7cutlass10bfloat16_tE19Flash_kernel_traitsILi192ELi64ELi64ELi8ES3_EELb0ELb0ELb0ELb0ELb0ELb1ELb1EEEvNS_16Flash_bwd_paramsE --------------------------
	.section	.text._ZN5flash44flash_bwd_dq_dk_dv_loop_seqk_parallel_kernelI23Flash_bwd_kernel_traitsILi192ELi64ELi64ELi8ELi4ELi2ELi2ELb0ELb0EN7cutlass10bfloat16_tE19Flash_kernel_traitsILi192ELi64ELi64ELi8ES3_EELb0ELb0ELb0ELb0ELb0ELb1ELb1EEEvNS_16Flash_bwd_paramsE,"ax",@progbits
	.align	128
        .global         _ZN5flash44flash_bwd_dq_dk_dv_loop_seqk_parallel_kernelI23Flash_bwd_kernel_traitsILi192ELi64ELi64ELi8ELi4ELi2ELi2ELb0ELb0EN7cutlass10bfloat16_tE19Flash_kernel_traitsILi192ELi64ELi64ELi8ES3_EELb0ELb0ELb0ELb0ELb0ELb1ELb1EEEvNS_16Flash_bwd_paramsE
        .type           _ZN5flash44flash_bwd_dq_dk_dv_loop_seqk_parallel_kernelI23Flash_bwd_kernel_traitsILi192ELi64ELi64ELi8ELi4ELi2ELi2ELb0ELb0EN7cutlass10bfloat16_tE19Flash_kernel_traitsILi192ELi64ELi64ELi8ES3_EELb0ELb0ELb0ELb0ELb0ELb1ELb1EEEvNS_16Flash_bwd_paramsE,@function
        .size           _ZN5flash44flash_bwd_dq_dk_dv_loop_seqk_parallel_kernelI23Flash_bwd_kernel_traitsILi192ELi64ELi64ELi8ELi4ELi2ELi2ELb0ELb0EN7cutlass10bfloat16_tE19Flash_kernel_traitsILi192ELi64ELi64ELi8ES3_EELb0ELb0ELb0ELb0ELb0ELb1ELb1EEEvNS_16Flash_bwd_paramsE,(.L_x_1615 - _ZN5flash44flash_bwd_dq_dk_dv_loop_seqk_parallel_kernelI23Flash_bwd_kernel_traitsILi192ELi64ELi64ELi8ELi4ELi2ELi2ELb0ELb0EN7cutlass10bfloat16_tE19Flash_kernel_traitsILi192ELi64ELi64ELi8ES3_EELb0ELb0ELb0ELb0ELb0ELb1ELb1EEEvNS_16Flash_bwd_paramsE)
        .other          _ZN5flash44flash_bwd_dq_dk_dv_loop_seqk_parallel_kernelI23Flash_bwd_kernel_traitsILi192ELi64ELi64ELi8ELi4ELi2ELi2ELb0ELb0EN7cutlass10bfloat16_tE19Flash_kernel_traitsILi192ELi64ELi64ELi8ES3_EELb0ELb0ELb0ELb0ELb0ELb1ELb1EEEvNS_16Flash_bwd_paramsE,@"STO_CUDA_ENTRY STV_DEFAULT"
_ZN5flash44flash_bwd_dq_dk_dv_loop_seqk_parallel_kernelI23Flash_bwd_kernel_traitsILi192ELi64ELi64ELi8ELi4ELi2ELi2ELb0ELb0EN7cutlass10bfloat16_tE19Flash_kernel_traitsILi192ELi64ELi64ELi8ES3_EELb0ELb0ELb0ELb0ELb0ELb1ELb1EEEvNS_16Flash_bwd_paramsE:
.text._ZN5flash44flash_bwd_dq_dk_dv_loop_seqk_parallel_kernelI23Flash_bwd_kernel_traitsILi192ELi64ELi64ELi8ELi4ELi2ELi2ELb0ELb0EN7cutlass10bfloat16_tE19Flash_kernel_traitsILi192ELi64ELi64ELi8ES3_EELb0ELb0ELb0ELb0ELb0ELb1ELb1EEEvNS_16Flash_bwd_paramsE:
        /* <DEDUP_REMOVED lines=147> */
.L_x_1297:
        /* <DEDUP_REMOVED lines=46> */
.L_x_1269:
        /* <DEDUP_REMOVED lines=127> */
.L_x_1271:
        /* <DEDUP_REMOVED lines=13> */
.L_x_1272:
        /* <DEDUP_REMOVED lines=10> */
.L_x_1273:
[----:B------:R-:W-:-:S04]  /*1570*/  IMAD R6, R206, R20, R221 ;  /* 0x00000014ce067224 */ /* 0x000fc800078e02dd */
[----:B------:R-:W-:-:S07]  /*1580*/  IMAD R27, R6, R27, RZ ;  /* 0x0000001b061b7224 */ /* 0x000fce00078e02ff */
.L_x_1274:
        /* <DEDUP_REMOVED lines=74> */
[----:B------:R-:W-:Y:S01]  /*1a30*/  ISETP.GE.AND P2, PT, R213, R20, PT ;  /* 0x00000014d500720c */ /* 0x000fe20003f46270 */
[----:B------:R-:W-:-:S02]  /*1a40*/  ULDC UR4, c[0x0][0x2dc] ;  /* 0x0000b70000047ab9 */ /* 0x000fc40000000800 */
[----:B------:R-:W-:Y:S01]  /*1a50*/  IMAD.WIDE.U32 R22, R6, 0x40, RZ ;  /* 0x0000004006167825 */ /* 0x000fe200078e00ff */
[----:B------:R-:W-:Y:S02]  /*1a60*/  IADD3 R24, P0, R18, R24, RZ ;  /* 0x0000001812187210 */ /* 0x000fe40007f1e0ff */
[----:B------:R-:W-:Y:S01]  /*1a70*/  @!P3 IADD3 R18, P4, R250, R26, RZ ;  /* 0x0000001afa12b210 */ /* 0x000fe20007f9e0ff */
[----:B------:R-:W-:Y:S01]  /*1a80*/  IMAD R6, R229, R2, RZ ;  /* 0x00000002e5067224 */ /* 0x000fe200078e02ff */
[----:B------:R-:W-:Y:S01]  /*1a90*/  @!P3 IADD3 R22, P5, R248, R22, RZ ;  /* 0x00000016f816b210 */ /* 0x000fe20007fbe0ff */
[----:B------:R-:W-:Y:S02]  /*1aa0*/  IMAD.SHL.U32 R9, R9, 0x40, RZ ;  /* 0x0000004009097824 */ /* 0x000fe400078e00ff */
[----:B------:R-:W-:Y:S02]  /*1ab0*/  IMAD R11, R241, R3, R6 ;  /* 0x00000003f10b7224 */ /* 0x000fe400078e0206 */
[----:B------:R-:W-:Y:S01]  /*1ac0*/  IMAD.SHL.U32 R7, R7, 0x40, RZ ;  /* 0x0000004007077824 */ /* 0x000fe200078e00ff */
[----:B------:R-:W-:Y:S01]  /*1ad0*/  @!P3 IADD3.X R19, R251, R27, R9, P4, !PT ;  /* 0x0000001bfb13b210 */ /* 0x000fe200027fe409 */
[----:B------:R-:W-:Y:S01]  /*1ae0*/  IMAD R17, R10, UR8, RZ ;  /* 0x000000080a117c24 */ /* 0x000fe2000f8e02ff */
[----:B------:R-:W-:Y:S01]  /*1af0*/  LEA.HI R9, R240, R240, RZ, 0x1 ;  /* 0x000000f0f0097211 */ /* 0x000fe200078f08ff */
[----:B------:R-:W-:Y:S01]  /*1b00*/  IMAD.WIDE.U32 R32, R14, UR8, R32 ;  /* 0x000000080e207c25 */ /* 0x000fe2000f8e0020 */
[----:B------:R-:W-:-:S02]  /*1b10*/  IADD3.X R25, R16, R25, R11, P0, !PT ;  /* 0x0000001910197210 */ /* 0x000fc400007fe40b */
[----:B------:R-:W-:Y:S01]  /*1b20*/  @!P1 IADD3 R6, P0, R213, 0x20, RZ ;  /* 0x00000020d5069810 */ /* 0x000fe20007f1e0ff */
[----:B------:R-:W-:Y:S01]  /*1b30*/  VIADD R239, R212, 0x3000 ;  /* 0x00003000d4ef7836 */ /* 0x000fe20000000000 */
[----:B------:R-:W-:Y:S01]  /*1b40*/  LOP3.LUT R9, R9, 0xfffffffe, RZ, 0xc0, !PT ;  /* 0xfffffffe09097812 */ /* 0x000fe200078ec0ff */
[----:B------:R-:W-:Y:S01]  /*1b50*/  IMAD.WIDE.U32 R24, R14, UR6, R24 ;  /* 0x000000060e187c25 */ /* 0x000fe2000f8e0018 */
[----:B------:R-:W-:Y:S02]  /*1b60*/  @!P3 IADD3.X R23, R249, R23, R7, P5, !PT ;  /* 0x00000017f917b210 */ /* 0x000fe40002ffe407 */
[CC--:B------:R-:W-:Y:S01]  /*1b70*/  ISETP.GE.AND P4, PT, R213.reuse, R15.reuse, PT ;  /* 0x0000000fd500720c */ /* 0x0c0fe20003f86270 */
[----:B------:R-:W-:Y:S01]  /*1b80*/  @!P1 IMAD.X R11, RZ, RZ, R217, P0 ;  /* 0x000000ffff0b9224 */ /* 0x000fe200000e06d9 */
[----:B------:R-:W-:Y:S01]  /*1b90*/  @!P1 IADD3 R7, P0, R213, 0x20, RZ ;  /* 0x00000020d5079810 */ /* 0x000fe20007f1e0ff */
[----:B------:R-:W-:Y:S01]  /*1ba0*/  IMAD.IADD R8, R240, 0x1, -R9 ;  /* 0x00000001f0087824 */ /* 0x000fe200078e0a09 */
[----:B------:R-:W-:Y:S01]  /*1bb0*/  ISETP.GE.AND P5, PT, R220, R15, PT ;  /* 0x0000000fdc00720c */ /* 0x000fe20003fa6270 */
[----:B------:R-:W-:-:S02]  /*1bc0*/  IMAD R15, R10, UR6, RZ ;  /* 0x000000060a0f7c24 */ /* 0x000fc4000f8e02ff */
[----:B------:R-:W-:Y:S02]  /*1bd0*/  IMAD.SHL.U32 R235, R208, 0x4, RZ ;  /* 0x00000004d0eb7824 */ /* 0x000fe400078e00ff */
[----:B------:R-:W-:Y:S02]  /*1be0*/  IMAD.MOV.U32 R231, RZ, RZ, R233 ;  /* 0x000000ffffe77224 */ /* 0x000fe400078e00e9 */
[----:B------:R-:W-:Y:S02]  /*1bf0*/  IMAD.MOV.U32 R237, RZ, RZ, 0x7f800000 ;  /* 0x7f800000ffed7424 */ /* 0x000fe400078e00ff */
[----:B------:R-:W-:Y:S01]  /*1c00*/  IMAD.MOV.U32 R238, RZ, RZ, 0x7f800000 ;  /* 0x7f800000ffee7424 */ /* 0x000fe200078e00ff */
[----:B------:R2:W-:Y:S01]  /*1c10*/  @P4 STS.128 [R222+0xc000], RZ ;  /* 0x00c000ffde004388 */ /* 0x0005e20000000c00 */
[----:B------:R-:W-:Y:S01]  /*1c20*/  @!P1 IMAD.X R9, RZ, RZ, R217, P0 ;  /* 0x000000ffff099224 */ /* 0x000fe200000e06d9 */
[----:B------:R-:W-:Y:S01]  /*1c30*/  ISETP.NE.AND P0, PT, R8, 0x1, PT ;  /* 0x000000010800780c */ /* 0x000fe20003f05270 */
[C---:B------:R-:W-:Y:S01]  /*1c40*/  IMAD R8, R14.reuse, UR9, R17 ;  /* 0x000000090e087c24 */ /* 0x040fe2000f8e0211 */
[----:B------:R2:W-:Y:S01]  /*1c50*/  @P4 STS.128 [R222+0xe000], RZ ;  /* 0x00e000ffde004388 */ /* 0x0005e20000000c00 */
[----:B------:R-:W-:Y:S01]  /*1c60*/  IMAD R16, R14, UR7, R15 ;  /* 0x000000070e107c24 */ /* 0x000fe2000f8e020f */
[----:B------:R-:W-:Y:S01]  /*1c70*/  SEL R239, R239, R212, !P0 ;  /* 0x000000d4efef7207 */ /* 0x000fe20004000000 */
[----:B------:R-:W-:Y:S01]  /*1c80*/  @!P1 IMAD R11, R11, R4, RZ ;  /* 0x000000040b0b9224 */ /* 0x000fe200078e02ff */
[----:B------:R2:W-:Y:S01]  /*1c90*/  @P4 STS.128 [R222+0x10000], RZ ;  /* 0x010000ffde004388 */ /* 0x0005e20000000c00 */
[----:B------:R-:W-:Y:S01]  /*1ca0*/  @!P1 IMAD R20, R9, R2, RZ ;  /* 0x0000000209149224 */ /* 0x000fe200078e02ff */
[----:B------:R-:W-:Y:S01]  /*1cb0*/  LEA R239, R239, UR5, 0x1 ;  /* 0x00000005efef7c11 */ /* 0x000fe2000f8e08ff */
[----:B------:R-:W-:Y:S01]  /*1cc0*/  IMAD.IADD R33, R33, 0x1, R8 ;  /* 0x0000000121217824 */ /* 0x000fe200078e0208 */
[----:B------:R-:W-:Y:S01]  /*1cd0*/  @!PT LDS RZ, [RZ] ;  /* 0x00000000fffff984 */ /* 0x000fe20000000800 */
[----:B------:R-:W-:Y:S01]  /*1ce0*/  @!PT LDS RZ, [RZ] ;  /* 0x00000000fffff984 */ /* 0x000fe20000000800 */
[----:B------:R-:W-:Y:S01]  /*1cf0*/  @!PT LDS RZ, [RZ] ;  /* 0x00000000fffff984 */ /* 0x000fe20000000800 */
[----:B------:R-:W-:Y:S01]  /*1d00*/  @!P4 LDGSTS.E.BYPASS.LTC128B.128 [R222+0xc000], desc[UR16][R248.64] ;  /* 0x0c000000f8decfae */ /* 0x000fe2000b901d50 */
[----:B------:R-:W-:Y:S01]  /*1d10*/  IMAD.IADD R27, R25, 0x1, R16 ;  /* 0x00000001191b7824 */ /* 0x000fe200078e0210 */
[----:B------:R-:W3:Y:S01]  /*1d20*/  @!P2 LDC.64 R8, c[0x0][0x218] ;  /* 0x00008600ff08ab82 */ /* 0x000ee20000000a00 */
[----:B------:R-:W-:Y:S01]  /*1d30*/  @!P1 IMAD R15, R6, R5, R11 ;  /* 0x00000005060f9224 */ /* 0x000fe200078e020b */
[----:B------:R-:W-:Y:S01]  /*1d40*/  @!P4 LDGSTS.E.BYPASS.LTC128B.128 [R222+0xe000], desc[UR16][R248.64+0x80] ;  /* 0x0e000080f8decfae */ /* 0x000fe2000b901d50 */
[----:B------:R-:W-:-:S02]  /*1d50*/  @!P1 IMAD R11, R7, R3, R20 ;  /* 0x00000003070b9224 */ /* 0x000fc400078e0214 */
[----:B------:R-:W-:Y:S01]  /*1d60*/  IMAD.MOV.U32 R194, RZ, RZ, 0x20 ;  /* 0x00000020ffc27424 */ /* 0x000fe200078e00ff */
[----:B------:R-:W-:Y:S01]  /*1d70*/  @!P4 LDGSTS.E.BYPASS.LTC128B.128 [R222+0x10000], desc[UR16][R248.64+0x100] ;  /* 0x10000100f8decfae */ /* 0x000fe2000b901d50 */
[----:B------:R-:W-:Y:S02]  /*1d80*/  @!P1 IMAD.MOV.U32 R16, RZ, RZ, R32 ;  /* 0x000000ffff109224 */ /* 0x000fe400078e0020 */
[----:B------:R-:W-:Y:S01]  /*1d90*/  IMAD.MOV.U32 R193, RZ, RZ, 0x40 ;  /* 0x00000040ffc17424 */ /* 0x000fe200078e00ff */
[----:B------:R2:W-:Y:S01]  /*1da0*/  @P3 STS.128 [R222+0xd000], RZ ;  /* 0x00d000ffde003388 */ /* 0x0005e20000000c00 */
        /* <DEDUP_REMOVED lines=11> */
[----:B------:R-:W-:Y:S01]  /*1e60*/  @!PT LDS RZ, [RZ] ;  /* 0x00000000fffff984 */ /* 0x000fe20000000800 */
[----:B------:R-:W-:Y:S01]  /*1e70*/  @!PT LDS RZ, [RZ] ;  /* 0x00000000fffff984 */ /* 0x000fe20000000800 */
[----:B------:R-:W-:Y:S01]  /*1e80*/  @!PT LDS RZ, [RZ] ;  /* 0x00000000fffff984 */ /* 0x000fe20000000800 */
[----:B------:R-:W-:Y:S01]  /*1e90*/  @!P3 LDGSTS.E.BYPASS.LTC128B.128 [R222+0xd000], desc[UR16][R22.64] ;  /* 0x0d00000016debfae */ /* 0x000fe2000b901d50 */
[----:B------:R-:W4:Y:S01]  /*1ea0*/  @!P2 LDC.64 R6, c[0x0][0x220] ;  /* 0x00008800ff06ab82 */ /* 0x000f220000000a00 */
[----:B------:R-:W-:Y:S01]  /*1eb0*/  CS2R R138, SRZ ;  /* 0x00000000008a7805 */ /* 0x000fe2000001ff00 */
[-C--:B------:R-:W-:Y:S01]  /*1ec0*/  @!P2 IMAD R14, R217, R2.reuse, RZ ;  /* 0x00000002d90ea224 */ /* 0x080fe200078e02ff */
        /* <DEDUP_REMOVED lines=8> */
[----:B------:R2:W-:Y:S01]  /*1f50*/  @P4 STS [R239], RZ ;  /* 0x000000ffef004388 */ /* 0x0005e20000000800 */
[-C--:B------:R-:W-:Y:S01]  /*1f60*/  @!P2 IMAD R10, R217, R4.reuse, RZ ;  /* 0x00000004d90aa224 */ /* 0x080fe200078e02ff */
[----:B------:R-:W-:Y:S01]  /*1f70*/  CS2R R132, SRZ ;  /* 0x0000000000847805 */ /* 0x000fe2000001ff00 */
[----:B------:R-:W-:Y:S01]  /*1f80*/  @!P2 IMAD.WIDE.U32 R24, R213, R4, R32 ;  /* 0x00000004d518a225 */ /* 0x000fe200078e0020 */
[----:B------:R2:W-:Y:S01]  /*1f90*/  @P4 STS [R239+0x4], RZ ;  /* 0x000004ffef004388 */ /* 0x0005e20000000800 */
        /* <DEDUP_REMOVED lines=55> */
[C---:B---3--:R-:W-:Y:S02]  /*2310*/  @!P2 LEA R8, P4, R24.reuse, R8, 0x1 ;  /* 0x000000081808a211 */ /* 0x048fe400078808ff */
[----:B------:R-:W-:Y:S02]  /*2320*/  CS2R R36, SRZ ;  /* 0x0000000000247805 */ /* 0x000fe4000001ff00 */
[----:B------:R-:W-:Y:S01]  /*2330*/  CS2R R30, SRZ ;  /* 0x00000000001e7805 */ /* 0x000fe2000001ff00 */
[----:B------:R3:W-:Y:S01]  /*2340*/  @P3 STS [R239+0x1000], RZ ;  /* 0x001000ffef003388 */ /* 0x0007e20000000800 */
[----:B------:R-:W-:-:S02]  /*2350*/  @!P2 LEA.HI.X R9, R24, R9, R10, 0x1, P4 ;  /* 0x000000091809a211 */ /* 0x000fc400020f0c0a */
[----:B------:R-:W-:Y:S02]  /*2360*/  CS2R R28, SRZ ;  /* 0x00000000001c7805 */ /* 0x000fe4000001ff00 */
[C---:B--2---:R-:W-:Y:S01]  /*2370*/  @!P1 LEA R4, P4, R16.reuse, R4, 0x1 ;  /* 0x0000000410049211 */ /* 0x044fe200078808ff */
[----:B------:R3:W-:Y:S01]  /*2380*/  @P3 STS [R239+0x1004], RZ ;  /* 0x001004ffef003388 */ /* 0x0007e20000000800 */
[----:B------:R-:W-:Y:S01]  /*2390*/  CS2R R34, SRZ ;  /* 0x0000000000227805 */ /* 0x000fe2000001ff00 */
[----:B------:R-:W-:Y:S01]  /*23a0*/  ULDC UR7, c[0x0][0x39c] ;  /* 0x0000e70000077ab9 */ /* 0x000fe20000000800 */
[----:B------:R-:W-:Y:S01]  /*23b0*/  @!P1 LEA.HI.X R5, R16, R5, R15, 0x1, P4 ;  /* 0x0000000510059211 */ /* 0x000fe200020f0c0f */
[----:B------:R3:W-:Y:S01]  /*23c0*/  @P3 STS [R239+0x1008], RZ ;  /* 0x001008ffef003388 */ /* 0x0007e20000000800 */
[----:B------:R-:W-:-:S03]  /*23d0*/  ULDC UR6, c[0x0][0x2ec] ;  /* 0x0000bb0000067ab9 */ /* 0x000fc60000000800 */
        /* <DEDUP_REMOVED lines=79> */
.L_x_1278:
[----:B------:R-:W0:Y:S01]  /*28d0*/  LDGDEPBAR ;  /* 0x00000000000079af */ /* 0x000e220000000000 */
[C---:B------:R-:W-:Y:S01]  /*28e0*/  IADD3 R150, R196.reuse, R194, RZ ;  /* 0x000000c2c4967210 */ /* 0x040fe20007ffe0ff */
[C---:B-----5:R-:W-:Y:S01]  /*28f0*/  FMUL.FTZ R176, R237.reuse, 1.4426950216293334961 ;  /* 0x3fb8aa3bedb07820 */ /* 0x060fe20000410000 */
[-C--:B------:R-:W-:Y:S02]  /*2900*/  IADD3 R149, R196, R193.reuse, RZ ;  /* 0x000000c1c4957210 */ /* 0x080fe40007ffe0ff */
[----:B------:R-:W-:Y:S02]  /*2910*/  IADD3 R148, R150, R193, RZ ;  /* 0x000000c196947210 */ /* 0x000fe40007ffe0ff */
[----:B------:R-:W-:Y:S02]  /*2920*/  @P3 LEA R168, R216, R207, 0x6 ;  /* 0x000000cfd8a83211 */ /* 0x000fe400078e30ff */
[----:B------:R-:W-:Y:S02]  /*2930*/  FSETP.NEU.FTZ.AND P0, PT, R237, -INF , PT ;  /* 0xff800000ed00780b */ /* 0x000fe40003f1d000 */
[----:B------:R-:W-:Y:S02]  /*2940*/  @P3 IADD3 R186, R168, 0x18, RZ ;  /* 0x00000018a8ba3810 */ /* 0x000fe40007ffe0ff */
[----:B------:R-:W-:Y:S02]  /*2950*/  FSEL R176, R176, RZ, P0 ;  /* 0x000000ffb0b07208 */ /* 0x000fe40000000000 */
[----:B------:R-:W-:Y:S02]  /*2960*/  FSETP.NEU.FTZ.AND P0, PT, R238, -INF , PT ;  /* 0xff800000ee00780b */ /* 0x000fe40003f1d000 */
[C---:B------:R-:W-:Y:S02]  /*2970*/  @P3 IADD3 R178, R168.reuse, 0x10, RZ ;  /* 0x00000010a8b23810 */ /* 0x040fe40007ffe0ff */
[CC--:B------:R-:W-:Y:S02]  /*2980*/  @P3 ISETP.GE.AND P1, PT, R168.reuse, R243.reuse, PT ;  /* 0x000000f3a800320c */ /* 0x0c0fe40003f26270 */
[----:B------:R-:W-:Y:S02]  /*2990*/  @P3 IADD3 R170, R168, 0x1, RZ ;  /* 0x00000001a8aa3810 */ /* 0x000fe40007ffe0ff */
[----:B------:R-:W-:Y:S01]  /*29a0*/  ISETP.GE.AND P4, PT, R240, 0x1, PT ;  /* 0x00000001f000780c */ /* 0x000fe20003f86270 */
[----:B------:R-:W-:Y:S04]  /*29b0*/  DEPBAR.LE SB0, 0x0 ;  /* 0x000080000000791a */ /* 0x000fe80000000000 */
[----:B------:R-:W-:Y:S01]  /*29c0*/  BAR.SYNC.DEFER_BLOCKING 0x0 ;  /* 0x0000000000007b1d */ /* 0x000fe20000010000 */
[----:B------:R-:W-:Y:S05]  /*29d0*/  @P3 ISETP.GE.AND P2, PT, R170, R243, PT ;  /* 0x000000f3aa00320c */ /* 0x000fea0003f46270 */
[----:B------:R-:W-:Y:S05]  /*29e0*/  LDSM.16.M88.4 R68, [R196] ;  /* 0x00000000c444783b */ /* 0x000fea0000000200 */
[----:B------:R-:W1:Y:S05]  /*29f0*/  LDSM.16.M88.4 R72, [R202+UR5+0x12000] ;  /* 0x01200005ca48783b */ /* 0x000e6a0008000200 */
[----:B------:R-:W2:Y:S05]  /*2a00*/  LDSM.16.M88.4 R76, [R202+UR5+0x12800] ;  /* 0x01280005ca4c783b */ /* 0x000eaa0008000200 */
[----:B------:R-:W-:Y:S05]  /*2a10*/  LDSM.16.M88.4 R80, [R150] ;  /* 0x000000009650783b */ /* 0x000fea0000000200 */
[----:B------:R-:W3:Y:S05]  /*2a20*/  LDSM.16.M88.4 R84, [R201] ;  /* 0x00000000c954783b */ /* 0x000eea0000000200 */
[----:B------:R-:W4:Y:S05]  /*2a30*/  LDSM.16.M88.4 R88, [R201+0x800] ;  /* 0x00080000c958783b */ /* 0x000f2a0000000200 */
[----:B------:R-:W-:Y:S05]  /*2a40*/  LDSM.16.M88.4 R92, [R149] ;  /* 0x00000000955c783b */ /* 0x000fea0000000200 */
[----:B------:R-:W4:Y:S01]  /*2a50*/  LDSM.16.M88.4 R96, [R200] ;  /* 0x00000000c860783b */ /* 0x000f220000000200 */
[C---:B-1----:R-:W-:Y:S06]  /*2a60*/  HMMA.16816.F32.BF16 R4, R68.reuse, R72, RZ ;  /* 0x000000484404723c */ /* 0x042fec00000418ff */
[C---:B------:R-:W-:Y:S01]  /*2a70*/  HMMA.16816.F32.BF16 R8, R68.reuse, R74, RZ ;  /* 0x0000004a4408723c */ /* 0x040fe200000418ff */
[----:B------:R-:W-:Y:S05]  /*2a80*/  LDSM.16.M88.4 R72, [R148] ;  /* 0x000000009448783b */ /* 0x000fea0000000200 */
[C---:B--2---:R-:W-:Y:S06]  /*2a90*/  HMMA.16816.F32.BF16 R12, R68.reuse, R76, RZ ;  /* 0x0000004c440c723c */ /* 0x044fec00000418ff */
[----:B------:R-:W-:Y:S01]  /*2aa0*/  HMMA.16816.F32.BF16 R16, R68, R78, RZ ;  /* 0x0000004e4410723c */ /* 0x000fe200000418ff */
[----:B------:R-:W1:Y:S05]  /*2ab0*/  LDSM.16.M88.4 R68, [R200+0x800] ;  /* 0x00080000c844783b */ /* 0x000e6a0000000200 */
[C---:B---3--:R-:W-:Y:S01]  /*2ac0*/  HMMA.16816.F32.BF16 R4, R80.reuse, R84, R4 ;  /* 0x000000545004723c */ /* 0x048fe20000041804 */
[----:B------:R-:W2:Y:S05]  /*2ad0*/  LDSM.16.M88.4 R76, [R199] ;  /* 0x00000000c74c783b */ /* 0x000eaa0000000200 */
[C---:B------:R-:W-:Y:S01]  /*2ae0*/  HMMA.16816.F32.BF16 R8, R80.reuse, R86, R8 ;  /* 0x000000565008723c */ /* 0x040fe20000041808 */
[----:B------:R-:W-:Y:S05]  /*2af0*/  LDSM.16.M88.4 R84, [R196+0x2000] ;  /* 0x00200000c454783b */ /* 0x000fea0000000200 */
[C---:B----4-:R-:W-:Y:S06]  /*2b00*/  HMMA.16816.F32.BF16 R12, R80.reuse, R88, R12 ;  /* 0x00000058500c723c */ /* 0x050fec000004180c */
[----:B------:R-:W-:Y:S01]  /*2b10*/  HMMA.16816.F32.BF16 R16, R80, R90, R16 ;  /* 0x0000005a5010723c */ /* 0x000fe20000041810 */
[----:B------:R-:W3:Y:S05]  /*2b20*/  LDSM.16.M88.4 R80, [R199+0x800] ;  /* 0x00080000c750783b */ /* 0x000eea0000000200 */
[C---:B------:R-:W-:Y:S01]  /*2b30*/  HMMA.16816.F32.BF16 R4, R92.reuse, R96, R4 ;  /* 0x000000605c04723c */ /* 0x040fe20000041804 */
[----:B------:R-:W4:Y:S05]  /*2b40*/  LDSM.16.M88.4 R88, [R202+UR5+0x14000] ;  /* 0x01400005ca58783b */ /* 0x000f2a0008000200 */
[C---:B------:R-:W-:Y:S01]  /*2b50*/  HMMA.16816.F32.BF16 R8, R92.reuse, R98, R8 ;  /* 0x000000625c08723c */ /* 0x040fe20000041808 */
[----:B------:R-:W-:Y:S05]  /*2b60*/  LDSM.16.M88.4 R96, [R201+0x2000] ;  /* 0x00200000c960783b */ /* 0x000fea0000000200 */
[C---:B-1----:R-:W-:Y:S06]  /*2b70*/  HMMA.16816.F32.BF16 R12, R92.reuse, R68, R12 ;  /* 0x000000445c0c723c */ /* 0x042fec000004180c */
[----:B------:R-:W-:Y:S01]  /*2b80*/  HMMA.16816.F32.BF16 R16, R92, R70, R16 ;  /* 0x000000465c10723c */ /* 0x000fe20000041810 */
[----:B------:R-:W1:Y:S05]  /*2b90*/  LDSM.16.M88.4 R68, [R202+UR5+0x14800] ;  /* 0x01480005ca44783b */ /* 0x000e6a0008000200 */
[C---:B--2---:R-:W-:Y:S01]  /*2ba0*/  HMMA.16816.F32.BF16 R4, R72.reuse, R76, R4 ;  /* 0x0000004c4804723c */ /* 0x044fe20000041804 */
[----:B------:R-:W2:Y:S05]  /*2bb0*/  LDSM.16.M88.4 R92, [R150+0x2000] ;  /* 0x00200000965c783b */ /* 0x000eaa0000000200 */
[C---:B------:R-:W-:Y:S01]  /*2bc0*/  HMMA.16816.F32.BF16 R8, R72.reuse, R78, R8 ;  /* 0x0000004e4808723c */ /* 0x040fe20000041808 */
[----:B------:R-:W-:Y:S05]  /*2bd0*/  LDSM.16.M88.4 R76, [R149+0x2000] ;  /* 0x00200000954c783b */ /* 0x000fea0000000200 */
[C---:B---3--:R-:W-:Y:S06]  /*2be0*/  HMMA.16816.F32.BF16 R12, R72.reuse, R80, R12 ;  /* 0x00000050480c723c */ /* 0x048fec000004180c */
[----:B------:R-:W-:Y:S01]  /*2bf0*/  HMMA.16816.F32.BF16 R16, R72, R82, R16 ;  /* 0x000000524810723c */ /* 0x000fe20000041810 */
[----:B------:R-:W3:Y:S05]  /*2c00*/  LDSM.16.M88.4 R72, [R201+0x2800] ;  /* 0x00280000c948783b */ /* 0x000eea0000000200 */
[C---:B----4-:R-:W-:Y:S01]  /*2c10*/  HMMA.16816.F32.BF16 R4, R84.reuse, R88, R4 ;  /* 0x000000585404723c */ /* 0x050fe20000041804 */
[----:B------:R-:W4:Y:S05]  /*2c20*/  LDSM.16.M88.4 R80, [R200+0x2000] ;  /* 0x00200000c850783b */ /* 0x000f2a0000000200 */
[C---:B------:R-:W-:Y:S01]  /*2c30*/  HMMA.16816.F32.BF16 R8, R84.reuse, R90, R8 ;  /* 0x0000005a5408723c */ /* 0x040fe20000041808 */
[----:B------:R-:W-:Y:S05]  /*2c40*/  LDSM.16.M88.4 R88, [R199+0x2000] ;  /* 0x00200000c758783b */ /* 0x000fea0000000200 */
[C---:B-1----:R-:W-:Y:S06]  /*2c50*/  HMMA.16816.F32.BF16 R12, R84.reuse, R68, R12 ;  /* 0x00000044540c723c */ /* 0x042fec000004180c */
[----:B------:R-:W-:Y:S01]  /*2c60*/  HMMA.16816.F32.BF16 R16, R84, R70, R16 ;  /* 0x000000465410723c */ /* 0x000fe20000041810 */
[----:B------:R-:W1:Y:S05]  /*2c70*/  LDSM.16.M88.4 R68, [R200+0x2800] ;  /* 0x00280000c844783b */ /* 0x000e6a0000000200 */
[C---:B--2---:R-:W-:Y:S01]  /*2c80*/  HMMA.16816.F32.BF16 R4, R92.reuse, R96, R4 ;  /* 0x000000605c04723c */ /* 0x044fe20000041804 */
[----:B------:R-:W2:Y:S05]  /*2c90*/  LDSM.16.M88.4 R84, [R148+0x2000] ;  /* 0x002000009454783b */ /* 0x000eaa0000000200 */
[C---:B------:R-:W-:Y:S01]  /*2ca0*/  HMMA.16816.F32.BF16 R8, R92.reuse, R98, R8 ;  /* 0x000000625c08723c */ /* 0x040fe20000041808 */
[----:B------:R-:W-:Y:S05]  /*2cb0*/  LDSM.16.M88.4 R96, [R202+UR5+0x16000] ;  /* 0x01600005ca60783b */ /* 0x000fea0008000200 */
        /* <DEDUP_REMOVED lines=26> */
[C---:B------:R-:W-:Y:S06]  /*2e60*/  HMMA.16816.F32.BF16 R8, R76.reuse, R82, R8 ;  /* 0x000000524c08723c */ /* 0x040fec0000041808 */
[C---:B---3--:R-:W-:Y:S06]  /*2e70*/  HMMA.16816.F32.BF16 R12, R76.reuse, R72, R12 ;  /* 0x000000484c0c723c */ /* 0x048fec000004180c */
[----:B------:R-:W-:Y:S06]  /*2e80*/  HMMA.16816.F32.BF16 R16, R76, R74, R16 ;  /* 0x0000004a4c10723c */ /* 0x000fec0000041810 */
[C---:B----4-:R-:W-:Y:S06]  /*2e90*/  HMMA.16816.F32.BF16 R4, R84.reuse, R88, R4 ;  /* 0x000000585404723c */ /* 0x050fec0000041804 */
[C---:B------:R-:W-:Y:S06]  /*2ea0*/  HMMA.16816.F32.BF16 R8, R84.reuse, R90, R8 ;  /* 0x0000005a5408723c */ /* 0x040fec0000041808 */
[C---:B-1----:R-:W-:Y:S06]  /*2eb0*/  HMMA.16816.F32.BF16 R12, R84.reuse, R68, R12 ;  /* 0x00000044540c723c */ /* 0x042fec000004180c */
[----:B------:R-:W-:Y:S01]  /*2ec0*/  HMMA.16816.F32.BF16 R16, R84, R70, R16 ;  /* 0x000000465410723c */ /* 0x000fe20000041810 */
[----:B------:R-:W1:Y:S05]  /*2ed0*/  LDSM.16.M88.4 R68, [R199+0x4800] ;  /* 0x00480000c744783b */ /* 0x000e6a0000000200 */
[C---:B--2---:R-:W-:Y:S06]  /*2ee0*/  HMMA.16816.F32.BF16 R4, R92.reuse, R96, R4 ;  /* 0x000000605c04723c */ /* 0x044fec0000041804 */
[C---:B------:R-:W-:Y:S07]  /*2ef0*/  HMMA.16816.F32.BF16 R8, R92.reuse, R98, R8 ;  /* 0x000000625c08723c */ /* 0x040fee0000041808 */
[----:B------:R-:W-:Y:S04]  /*2f00*/  LEA R99, R204, UR5, 0x1 ;  /* 0x00000005cc637c11 */ /* 0x000fe8000f8e08ff */
[-C--:B------:R-:W-:Y:S02]  /*2f10*/  IADD3 R98, R194, R99.reuse, RZ ;  /* 0x00000063c2627210 */ /* 0x080fe40007ffe0ff */
[C---:B------:R-:W-:Y:S02]  /*2f20*/  IADD3 R97, R193.reuse, R99, RZ ;  /* 0x00000063c1617210 */ /* 0x040fe40007ffe0ff */
[----:B------:R-:W-:Y:S03]  /*2f30*/  IADD3 R96, R193, R98, RZ ;  /* 0x00000062c1607210 */ /* 0x000fe60007ffe0ff */
        /* <DEDUP_REMOVED lines=12> */
[----:B------:R-:W3:Y:S02]  /*3000*/  MUFU.TANH R154, R154 ;  /* 0x0000009a009a7308 */ /* 0x000ee40000002400 */
[-C--:B--2---:R-:W-:Y:S02]  /*3010*/  MOV R167, R151.reuse ;  /* 0x0000009700a77202 */ /* 0x084fe40000000f00 */
[C---:B------:R-:W-:Y:S01]  /*3020*/  @P3 FSEL R167, R151.reuse, -INF , !P1 ;  /* 0xff80000097a73808 */ /* 0x040fe20004800000 */
[----:B------:R-:W-:Y:S04]  /*3030*/  FFMA.FTZ R151, -R151, R151, 1 ;  /* 0x3f80000097977423 */ /* 0x000fe80000010197 */
[--C-:B------:R-:W-:Y:S01]  /*3040*/  FFMA.FTZ R183, R167, UR6, -R176.reuse ;  /* 0x00000006a7b77c23 */ /* 0x100fe200080108b0 */
[----:B------:R-:W-:Y:S01]  /*3050*/  FMUL.FTZ R167, R238, 1.4426950216293334961 ;  /* 0x3fb8aa3beea77820 */ /* 0x000fe20000410000 */
[----:B------:R-:W2:Y:S01]  /*3060*/  MUFU.TANH R157, R157 ;  /* 0x0000009d009d7308 */ /* 0x000ea20000002400 */
[----:B-1----:R-:W-:Y:S01]  /*3070*/  MOV R172, R153 ;  /* 0x0000009900ac7202 */ /* 0x002fe20000000f00 */
[----:B------:R-:W-:Y:S01]  /*3080*/  FMUL.FTZ R151, R151, UR7 ;  /* 0x0000000797977c20 */ /* 0x000fe20008410000 */
[----:B------:R-:W-:Y:S01]  /*3090*/  @P3 FSEL R172, R153, -INF , !P1 ;  /* 0xff80000099ac3808 */ /* 0x000fe20004800000 */
[----:B------:R-:W-:Y:S01]  /*30a0*/  FMUL.FTZ R159, R12, UR7 ;  /* 0x000000070c9f7c20 */ /* 0x000fe20008410000 */
[----:B------:R-:W-:Y:S01]  /*30b0*/  FSEL R167, R167, RZ, P0 ;  /* 0x000000ffa7a77208 */ /* 0x000fe20000000000 */
[----:B------:R-:W-:Y:S01]  /*30c0*/  FMUL.FTZ R160, R13, UR7 ;  /* 0x000000070da07c20 */ /* 0x000fe20008410000 */
[----:B---3--:R-:W-:Y:S03]  /*30d0*/  MOV R170, R154 ;  /* 0x0000009a00aa7202 */ /* 0x008fe60000000f00 */
[----:B------:R-:W1:Y:S01]  /*30e0*/  MUFU.TANH R152, R152 ;  /* 0x0000009800987308 */ /* 0x000e620000002400 */
[----:B------:R-:W-:Y:S01]  /*30f0*/  @P3 FSEL R170, R154, -INF , !P2 ;  /* 0xff8000009aaa3808 */ /* 0x000fe20005000000 */
[----:B------:R-:W-:Y:S01]  /*3100*/  FMUL.FTZ R161, R14, UR7 ;  /* 0x000000070ea17c20 */ /* 0x000fe20008410000 */
[--C-:B------:R-:W-:Y:S01]  /*3110*/  FFMA.FTZ R175, R172, UR6, -R167.reuse ;  /* 0x00000006acaf7c23 */ /* 0x100fe200080108a7 */
[----:B------:R-:W-:Y:S01]  /*3120*/  FMUL.FTZ R162, R15, UR7 ;  /* 0x000000070fa27c20 */ /* 0x000fe20008410000 */
[----:B------:R-:W-:Y:S01]  /*3130*/  @P3 IADD3 R172, R168, 0x8, RZ ;  /* 0x00000008a8ac3810 */ /* 0x000fe20007ffe0ff */
[--C-:B------:R-:W-:Y:S01]  /*3140*/  FFMA.FTZ R174, R170, UR6, -R167.reuse ;  /* 0x00000006aaae7c23 */ /* 0x100fe200080108a7 */
[----:B------:R-:W-:Y:S03]  /*3150*/  @P3 IADD3 R170, R168, 0x9, RZ ;  /* 0x00000009a8aa3810 */ /* 0x000fe60007ffe0ff */
[----:B------:R-:W3:Y:S01]  /*3160*/  MUFU.TANH R158, R158 ;  /* 0x0000009e009e7308 */ /* 0x000ee20000002400 */
[-C--:B------:R-:W-:Y:S01]  /*3170*/  @P3 ISETP.GE.AND P0, PT, R172, R243.reuse, PT ;  /* 0x000000f3ac00320c */ /* 0x080fe20003f06270 */
[----:B------:R-:W-:Y:S01]  /*3180*/  FMUL.FTZ R163, R16, UR7 ;  /* 0x0000000710a37c20 */ /* 0x000fe20008410000 */
[----:B------:R-:W-:Y:S01]  /*3190*/  @P3 ISETP.GE.AND P1, PT, R170, R243, PT ;  /* 0x000000f3aa00320c */ /* 0x000fe20003f26270 */
[----:B------:R-:W-:Y:S01]  /*31a0*/  FMUL.FTZ R165, R18, UR7 ;  /* 0x0000000712a57c20 */ /* 0x000fe20008410000 */
[----:B--2---:R-:W-:Y:S01]  /*31b0*/  MOV R172, R157 ;  /* 0x0000009d00ac7202 */ /* 0x004fe20000000f00 */
[----:B------:R-:W-:Y:S01]  /*31c0*/  FMUL.FTZ R166, R19, UR7 ;  /* 0x0000000713a67c20 */ /* 0x000fe20008410000 */
[----:B------:R-:W-:Y:S03]  /*31d0*/  @P3 FSEL R172, R157, -INF , !P0 ;  /* 0xff8000009dac3808 */ /* 0x000fe60004000000 */
[----:B------:R-:W2:Y:S01]  /*31e0*/  MUFU.TANH R155, R155 ;  /* 0x0000009b009b7308 */ /* 0x000ea20000002400 */
[-C--:B-1----:R-:W-:Y:S01]  /*31f0*/  MOV R169, R152.reuse ;  /* 0x0000009800a97202 */ /* 0x082fe20000000f00 */
[----:B------:R-:W-:Y:S01]  /*3200*/  FMUL.FTZ R164, R17, UR7 ;  /* 0x0000000711a47c20 */ /* 0x000fe20008410000 */
[----:B------:R-:W-:Y:S01]  /*3210*/  @P3 FSEL R169, R152, -INF , !P2 ;  /* 0xff80000098a93808 */ /* 0x000fe20005000000 */
[--C-:B------:R-:W-:Y:S01]  /*3220*/  FFMA.FTZ R173, R172, UR6, -R167.reuse ;  /* 0x00000006acad7c23 */ /* 0x100fe200080108a7 */
[----:B------:R-:W-:Y:S01]  /*3230*/  FFMA.FTZ R152, -R152, R152, 1 ;  /* 0x3f80000098987423 */ /* 0x000fe20000010198 */
[----:B------:R-:W-:Y:S01]  /*3240*/  FFMA.FTZ R153, -R153, R153, 1 ;  /* 0x3f80000099997423 */ /* 0x000fe20000010199 */
[----:B------:R-:W-:Y:S03]  /*3250*/  FFMA.FTZ R154, -R154, R154, 1 ;  /* 0x3f8000009a9a7423 */ /* 0x000fe6000001019a */
[----:B------:R-:W1:Y:S01]  /*3260*/  MUFU.TANH R156, R156 ;  /* 0x0000009c009c7308 */ /* 0x000e620000002400 */
[-C--:B---3--:R-:W-:Y:S01]  /*3270*/  MOV R170, R158.reuse ;  /* 0x0000009e00aa7202 */ /* 0x088fe20000000f00 */
[--C-:B------:R-:W-:Y:S01]  /*3280*/  FFMA.FTZ R182, R169, UR6, -R176.reuse ;  /* 0x00000006a9b67c23 */ /* 0x100fe200080108b0 */
[----:B------:R-:W-:Y:S01]  /*3290*/  @P3 FSEL R170, R158, -INF , !P1 ;  /* 0xff8000009eaa3808 */ /* 0x000fe20004800000 */
[----:B------:R-:W-:Y:S01]  /*32a0*/  FMUL.FTZ R152, R152, UR7 ;  /* 0x0000000798987c20 */ /* 0x000fe20008410000 */
[----:B------:R-:W-:Y:S01]  /*32b0*/  FMUL.FTZ R153, R153, UR7 ;  /* 0x0000000799997c20 */ /* 0x000fe20008410000 */
[----:B------:R-:W-:Y:S01]  /*32c0*/  FMUL.FTZ R154, R154, UR7 ;  /* 0x000000079a9a7c20 */ /* 0x000fe20008410000 */
[----:B------:R-:W-:Y:S03]  /*32d0*/  FFMA.FTZ R157, -R157, R157, 1 ;  /* 0x3f8000009d9d7423 */ /* 0x000fe6000001019d */
[----:B------:R-:W3:Y:S01]  /*32e0*/  MUFU.TANH R159, R159 ;  /* 0x0000009f009f7308 */ /* 0x000ee20000002400 */
[--C-:B------:R-:W-:Y:S01]  /*32f0*/  FFMA.FTZ R172, R170, UR6, -R167.reuse ;  /* 0x00000006aaac7c23 */ /* 0x100fe200080108a7 */
[-C--:B--2---:R-:W-:Y:S01]  /*3300*/  MOV R171, R155.reuse ;  /* 0x0000009b00ab7202 */ /* 0x084fe20000000f00 */
[----:B------:R-:W-:Y:S01]  /*3310*/  FFMA.FTZ R158, -R158, R158, 1 ;  /* 0x3f8000009e9e7423 */ /* 0x000fe2000001019e */
[C---:B------:R-:W-:Y:S01]  /*3320*/  @P3 FSEL R171, R155.reuse, -INF , !P0 ;  /* 0xff8000009bab3808 */ /* 0x040fe20004000000 */
[----:B------:R-:W-:Y:S01]  /*3330*/  FFMA.FTZ R155, -R155, R155, 1 ;  /* 0x3f8000009b9b7423 */ /* 0x000fe2000001019b */
[----:B------:R-:W-:Y:S01]  /*3340*/  @P3 IADD3 R170, R168, 0x11, RZ ;  /* 0x00000011a8aa3810 */ /* 0x000fe20007ffe0ff */
[----:B------:R-:W-:Y:S03]  /*3350*/  FMUL.FTZ R157, R157, UR7 ;  /* 0x000000079d9d7c20 */ /* 0x000fe60008410000 */
[----:B------:R-:W2:Y:S01]  /*3360*/  MUFU.TANH R161, R161 ;  /* 0x000000a100a17308 */ /* 0x000ea20000002400 */
[-C--:B-1----:R-:W-:Y:S01]  /*3370*/  MOV R169, R156.reuse ;  /* 0x0000009c00a97202 */ /* 0x082fe20000000f00 */
[--C-:B------:R-:W-:Y:S01]  /*3380*/  FFMA.FTZ R181, R171, UR6, -R176.reuse ;  /* 0x00000006abb57c23 */ /* 0x100fe200080108b0 */
[C---:B------:R-:W-:Y:S01]  /*3390*/  @P3 FSEL R169, R156.reuse, -INF , !P1 ;  /* 0xff8000009ca93808 */ /* 0x040fe20004800000 */
[----:B------:R-:W-:Y:S01]  /*33a0*/  FFMA.FTZ R156, -R156, R156, 1 ;  /* 0x3f8000009c9c7423 */ /* 0x000fe2000001019c */
[-C--:B------:R-:W-:Y:S01]  /*33b0*/  @P3 ISETP.GE.AND P0, PT, R178, R243.reuse, PT ;  /* 0x000000f3b200320c */ /* 0x080fe20003f06270 */
[----:B------:R-:W-:Y:S01]  /*33c0*/  FMUL.FTZ R155, R155, UR7 ;  /* 0x000000079b9b7c20 */ /* 0x000fe20008410000 */
[----:B------:R-:W-:Y:S03]  /*33d0*/  @P3 ISETP.GE.AND P1, PT, R170, R243, PT ;  /* 0x000000f3aa00320c */ /* 0x000fe60003f26270 */
[----:B------:R-:W1:Y:S01]  /*33e0*/  MUFU.TANH R160, R160 ;  /* 0x000000a000a07308 */ /* 0x000e620000002400 */
[--C-:B------:R-:W-:Y:S01]  /*33f0*/  FFMA.FTZ R180, R169, UR6, -R176.reuse ;  /* 0x00000006a9b47c23 */ /* 0x100fe200080108b0 */
[-C--:B---3--:R-:W-:Y:S01]  /*3400*/  MOV R171, R159.reuse ;  /* 0x0000009f00ab7202 */ /* 0x088fe20000000f00 */
[----:B------:R-:W-:Y:S01]  /*3410*/  FMUL.FTZ R156, R156, UR7 ;  /* 0x000000079c9c7c20 */ /* 0x000fe20008410000 */
[C---:B------:R-:W-:Y:S01]  /*3420*/  @P3 FSEL R171, R159.reuse, -INF , !P0 ;  /* 0xff8000009fab3808 */ /* 0x040fe20004000000 */
[----:B------:R-:W-:Y:S01]  /*3430*/  FFMA.FTZ R159, -R159, R159, 1 ;  /* 0x3f8000009f9f7423 */ /* 0x000fe2000001019f */
[----:B------:R-:W-:Y:S01]  /*3440*/  @P3 IADD3 R168, R168, 0x19, RZ ;  /* 0x00000019a8a83810 */ /* 0x000fe20007ffe0ff */
[----:B------:R-:W-:Y:S03]  /*3450*/  FMUL.FTZ R158, R158, UR7 ;  /* 0x000000079e9e7c20 */ /* 0x000fe60008410000 */
[----:B------:R-:W3:Y:S01]  /*3460*/  MUFU.TANH R162, R162 ;  /* 0x000000a200a27308 */ /* 0x000ee20000002400 */
[----:B--2---:R-:W-:Y:S01]  /*3470*/  MOV R170, R161 ;  /* 0x000000a100aa7202 */ /* 0x004fe20000000f00 */
[--C-:B------:R-:W-:Y:S01]  /*3480*/  FFMA.FTZ R179, R171, UR6, -R176.reuse ;  /* 0x00000006abb37c23 */ /* 0x100fe200080108b0 */
[----:B------:R-:W-:Y:S01]  /*3490*/  @P3 FSEL R170, R161, -INF , !P0 ;  /* 0xff800000a1aa3808 */ /* 0x000fe20004000000 */
[----:B------:R-:W-:Y:S01]  /*34a0*/  FMUL.FTZ R159, R159, UR7 ;  /* 0x000000079f9f7c20 */ /* 0x000fe20008410000 */
[----:B------:R-:W-:Y:S01]  /*34b0*/  @P3 ISETP.GE.AND P0, PT, R186, R243, PT ;  /* 0x000000f3ba00320c */ /* 0x000fe20003f06270 */
[----:B------:R-:W-:Y:S04]  /*34c0*/  FFMA.FTZ R161, -R161, R161, 1 ;  /* 0x3f800000a1a17423 */ /* 0x000fe800000101a1 */
[----:B------:R-:W2:Y:S01]  /*34d0*/  MUFU.TANH R163, R163 ;  /* 0x000000a300a37308 */ /* 0x000ea20000002400 */
[-C--:B-1----:R-:W-:Y:S01]  /*34e0*/  MOV R169, R160.reuse ;  /* 0x000000a000a97202 */ /* 0x082fe20000000f00 */
[--C-:B------:R-:W-:Y:S01]  /*34f0*/  FFMA.FTZ R171, R170, UR6, -R167.reuse ;  /* 0x00000006aaab7c23 */ /* 0x100fe200080108a7 */
[C---:B------:R-:W-:Y:S01]  /*3500*/  @P3 FSEL R169, R160.reuse, -INF , !P1 ;  /* 0xff800000a0a93808 */ /* 0x040fe20004800000 */
[----:B------:R-:W-:Y:S01]  /*3510*/  FFMA.FTZ R160, -R160, R160, 1 ;  /* 0x3f800000a0a07423 */ /* 0x000fe200000101a0 */
[----:B------:R-:W-:Y:S05]  /*3520*/  FMUL.FTZ R161, R161, UR7 ;  /* 0x00000007a1a17c20 */ /* 0x000fea0008410000 */
[----:B------:R-:W1:Y:S01]  /*3530*/  MUFU.TANH R165, R165 ;  /* 0x000000a500a57308 */ /* 0x000e620000002400 */
[-C--:B---3--:R-:W-:Y:S01]  /*3540*/  MOV R184, R162.reuse ;  /* 0x000000a200b87202 */ /* 0x088fe20000000f00 */
[--C-:B------:R-:W-:Y:S01]  /*3550*/  FFMA.FTZ R178, R169, UR6, -R176.reuse ;  /* 0x00000006a9b27c23 */ /* 0x100fe200080108b0 */
[----:B------:R-:W-:Y:S01]  /*3560*/  @P3 FSEL R184, R162, -INF , !P1 ;  /* 0xff800000a2b83808 */ /* 0x000fe20004800000 */
[----:B------:R-:W-:Y:S01]  /*3570*/  FMUL.FTZ R160, R160, UR7 ;  /* 0x00000007a0a07c20 */ /* 0x000fe20008410000 */
[----:B------:R-:W-:Y:S01]  /*3580*/  @P3 ISETP.GE.AND P1, PT, R168, R243, PT ;  /* 0x000000f3a800320c */ /* 0x000fe20003f26270 */
[----:B------:R-:W-:Y:S04]  /*3590*/  FFMA.FTZ R162, -R162, R162, 1 ;  /* 0x3f800000a2a27423 */ /* 0x000fe800000101a2 */
[----:B------:R-:W3:Y:S01]  /*35a0*/  MUFU.TANH R166, R166 ;  /* 0x000000a600a67308 */ /* 0x000ee20000002400 */
[-C--:B--2---:R-:W-:Y:S01]  /*35b0*/  MOV R169, R163.reuse ;  /* 0x000000a300a97202 */ /* 0x084fe20000000f00 */
[--C-:B------:R-:W-:Y:S01]  /*35c0*/  FFMA.FTZ R170, R184, UR6, -R167.reuse ;  /* 0x00000006b8aa7c23 */ /* 0x100fe200080108a7 */
[C---:B------:R-:W-:Y:S01]  /*35d0*/  @P3 FSEL R169, R163.reuse, -INF , !P0 ;  /* 0xff800000a3a93808 */ /* 0x040fe20004000000 */
[----:B------:R-:W-:Y:S01]  /*35e0*/  FFMA.FTZ R163, -R163, R163, 1 ;  /* 0x3f800000a3a37423 */ /* 0x000fe200000101a3 */
[----:B------:R-:W-:Y:S05]  /*35f0*/  FMUL.FTZ R162, R162, UR7 ;  /* 0x00000007a2a27c20 */ /* 0x000fea0008410000 */
[----:B------:R-:W2:Y:S01]  /*3600*/  MUFU.TANH R164, R164 ;  /* 0x000000a400a47308 */ /* 0x000ea20000002400 */
[-C--:B-1----:R-:W-:Y:S01]  /*3610*/  MOV R184, R165.reuse ;  /* 0x000000a500b87202 */ /* 0x082fe20000000f00 */
[--C-:B------:R-:W-:Y:S01]  /*3620*/  FFMA.FTZ R177, R169, UR6, -R176.reuse ;  /* 0x00000006a9b17c23 */ /* 0x100fe200080108b0 */
[----:B------:R-:W-:Y:S01]  /*3630*/  @P3 FSEL R184, R165, -INF , !P0 ;  /* 0xff800000a5b83808 */ /* 0x000fe20004000000 */
[----:B------:R-:W-:Y:S01]  /*3640*/  FMUL.FTZ R163, R163, UR7 ;  /* 0x00000007a3a37c20 */ /* 0x000fe20008410000 */
[----:B------:R-:W-:Y:S05]  /*3650*/  FFMA.FTZ R165, -R165, R165, 1 ;  /* 0x3f800000a5a57423 */ /* 0x000fea00000101a5 */
[----:B------:R-:W-:Y:S01]  /*3660*/  MUFU.EX2 R175, R175 ;  /* 0x000000af00af7308 */ /* 0x000fe20000000800 */
[-C--:B---3--:R-:W-:Y:S01]  /*3670*/  MOV R168, R166.reuse ;  /* 0x000000a600a87202 */ /* 0x088fe20000000f00 */
[--C-:B------:R-:W-:Y:S01]  /*3680*/  FFMA.FTZ R169, R184, UR6, -R167.reuse ;  /* 0x00000006b8a97c23 */ /* 0x100fe200080108a7 */
[C---:B------:R-:W-:Y:S01]  /*3690*/  @P3 FSEL R168, R166.reuse, -INF , !P1 ;  /* 0xff800000a6a83808 */ /* 0x040fe20004800000 */
[----:B------:R-:W-:Y:S01]  /*36a0*/  FFMA.FTZ R166, -R166, R166, 1 ;  /* 0x3f800000a6a67423 */ /* 0x000fe200000101a6 */
[----:B------:R-:W-:Y:S05]  /*36b0*/  FMUL.FTZ R165, R165, UR7 ;  /* 0x00000007a5a57c20 */ /* 0x000fea0008410000 */
[----:B------:R-:W1:Y:S01]  /*36c0*/  MUFU.EX2 R174, R174 ;  /* 0x000000ae00ae7308 */ /* 0x000e620000000800 */
[-C--:B--2---:R-:W-:Y:S01]  /*36d0*/  MOV R185, R164.reuse ;  /* 0x000000a400b97202 */ /* 0x084fe20000000f00 */
[----:B------:R-:W-:Y:S01]  /*36e0*/  FFMA.FTZ R167, R168, UR6, -R167 ;  /* 0x00000006a8a77c23 */ /* 0x000fe200080108a7 */
[C---:B------:R-:W-:Y:S01]  /*36f0*/  @P3 FSEL R185, R164.reuse, -INF , !P1 ;  /* 0xff800000a4b93808 */ /* 0x040fe20004800000 */
[----:B------:R-:W-:Y:S01]  /*3700*/  FFMA.FTZ R164, -R164, R164, 1 ;  /* 0x3f800000a4a47423 */ /* 0x000fe200000101a4 */
[----:B------:R-:W-:Y:S05]  /*3710*/  FMUL.FTZ R166, R166, UR7 ;  /* 0x00000007a6a67c20 */ /* 0x000fea0008410000 */
[----:B------:R-:W-:Y:S01]  /*3720*/  MUFU.EX2 R183, R183 ;  /* 0x000000b700b77308 */ /* 0x000fe20000000800 */
[----:B------:R-:W-:Y:S01]  /*3730*/  FFMA.FTZ R176, R185, UR6, -R176 ;  /* 0x00000006b9b07c23 */ /* 0x000fe200080108b0 */
[----:B------:R-:W-:Y:S08]  /*3740*/  FMUL.FTZ R164, R164, UR7 ;  /* 0x00000007a4a47c20 */ /* 0x000ff00008410000 */
[----:B------:R-:W2:Y:S01]  /*3750*/  MUFU.EX2 R182, R182 ;  /* 0x000000b600b67308 */ /* 0x000ea20000000800 */
[----:B-1----:R-:W-:Y:S05]  /*3760*/  F2FP.BF16.F32.PACK_AB R185, R174, R175 ;  /* 0x000000afaeb9723e */ /* 0x002fea00000010ff */
[----:B------:R-:W-:Y:S04]  /*3770*/  STS [R224+0x20400], R185 ;  /* 0x020400b9e0007388 */ /* 0x000fe80000000800 */
[----:B------:R-:W-:Y:S10]  /*3780*/  MUFU.EX2 R173, R173 ;  /* 0x000000ad00ad7308 */ /* 0x000ff40000000800 */
[----:B------:R-:W1:Y:S01]  /*3790*/  MUFU.EX2 R172, R172 ;  /* 0x000000ac00ac7308 */ /* 0x000e620000000800 */
[----:B--2---:R-:W-:Y:S05]  /*37a0*/  F2FP.BF16.F32.PACK_AB R205, R182, R183 ;  /* 0x000000b7b6cd723e */ /* 0x004fea00000010ff */
[----:B------:R-:W-:Y:S04]  /*37b0*/  STS [R224+0x20000], R205 ;  /* 0x020000cde0007388 */ /* 0x000fe80000000800 */
        /* <DEDUP_REMOVED lines=8> */
[----:B------:R3:W-:Y:S01]  /*3840*/  MUFU.EX2 R168, R167 ;  /* 0x000000a700a87308 */ /* 0x0007e20000000800 */
[----:B-1----:R-:W-:Y:S09]  /*3850*/  IADD3 R184, P0, R235, R234, RZ ;  /* 0x000000eaebb87210 */ /* 0x002ff20007f1e0ff */
[----:B------:R-:W-:Y:S01]  /*3860*/  MUFU.EX2 R179, R179 ;  /* 0x000000b300b37308 */ /* 0x000fe20000000800 */
[----:B------:R-:W-:Y:S09]  /*3870*/  IADD3.X R185, R218, R233, RZ, P0, !PT ;  /* 0x000000e9dab97210 */ /* 0x000ff200007fe4ff */
[----:B------:R-:W1:Y:S01]  /*3880*/  MUFU.EX2 R178, R178 ;  /* 0x000000b200b27308 */ /* 0x000e620000000800 */
[----:B---3--:R-:W-:Y:S05]  /*3890*/  F2FP.BF16.F32.PACK_AB R167, R170, R171 ;  /* 0x000000abaaa7723e */ /* 0x008fea00000010ff */
[----:B------:R2:W-:Y:S04]  /*38a0*/  STS [R226+0x20400], R167 ;  /* 0x020400a7e2007388 */ /* 0x0005e80000000800 */
[----:B------:R-:W-:Y:S10]  /*38b0*/  MUFU.EX2 R177, R177 ;  /* 0x000000b100b17308 */ /* 0x000ff40000000800 */
[----:B------:R-:W3:Y:S01]  /*38c0*/  MUFU.EX2 R176, R176 ;  /* 0x000000b000b07308 */ /* 0x000ee20000000800 */
[----:B-1----:R-:W-:Y:S05]  /*38d0*/  F2FP.BF16.F32.PACK_AB R191, R178, R179 ;  /* 0x000000b3b2bf723e */ /* 0x002fea00000010ff */
[----:B------:R-:W-:Y:S04]  /*38e0*/  STS [R226+0x20000], R191 ;  /* 0x020000bfe2007388 */ /* 0x000fe80000000800 */
[----:B------:R-:W1:Y:S01]  /*38f0*/  MUFU.EX2 R169, R169 ;  /* 0x000000a900a97308 */ /* 0x000e620000000800 */
[----:B--2---:R-:W2:Y:S01]  /*3900*/  LDG.E R167, desc[UR16][R184.64] ;  /* 0x00000010b8a77981 */ /* 0x004ea2000c1e1900 */
[----:B---3--:R-:W-:Y:S05]  /*3910*/  F2FP.BF16.F32.PACK_AB R189, R176, R177 ;  /* 0x000000b1b0bd723e */ /* 0x008fea00000010ff */
[----:B------:R-:W-:Y:S01]  /*3920*/  STS [R230+0x20000], R189 ;  /* 0x020000bde6007388 */ /* 0x000fe20000000800 */
[----:B-1----:R-:W-:Y:S05]  /*3930*/  F2FP.BF16.F32.PACK_AB R187, R168, R169 ;  /* 0x000000a9a8bb723e */ /* 0x002fea00000010ff */
[----:B------:R-:W-:Y:S05]  /*3940*/  STS [R230+0x20400], R187 ;  /* 0x020400bbe6007388 */ /* 0x000fea0000000800 */
[----:B------:R-:W-:Y:S05]  /*3950*/  LDSM.16.M88.4 R68, [R99+0xc000] ;  /* 0x00c000006344783b */ /* 0x000fea0000000200 */
[----:B------:R-:W1:Y:S05]  /*3960*/  LDSM.16.M88.4 R72, [R202+UR5+0x18000] ;  /* 0x01800005ca48783b */ /* 0x000e6a0008000200 */
[----:B------:R-:W3:Y:S05]  /*3970*/  LDSM.16.M88.4 R76, [R202+UR5+0x18800] ;  /* 0x01880005ca4c783b */ /* 0x000eea0008000200 */
[----:B------:R-:W-:Y:S05]  /*3980*/  LDSM.16.M88.4 R80, [R98+0xc000] ;  /* 0x00c000006250783b */ /* 0x000fea0000000200 */
[----:B------:R-:W4:Y:S05]  /*3990*/  LDSM.16.M88.4 R84, [R201+0x6000] ;  /* 0x00600000c954783b */ /* 0x000f2a0000000200 */
[----:B------:R-:W4:Y:S05]  /*39a0*/  LDSM.16.M88.4 R88, [R201+0x6800] ;  /* 0x00680000c958783b */ /* 0x000f2a0000000200 */
[----:B------:R2:W2:Y:S05]  /*39b0*/  LDG.E R184, desc[UR16][R184.64+0x20] ;  /* 0x00002010b8b87981 */ /* 0x0004aa000c1e1900 */
[----:B------:R-:W-:Y:S01]  /*39c0*/  LDSM.16.M88.4 R92, [R200+0x6000] ;  /* 0x00600000c85c783b */ /* 0x000fe20000000200 */
[C---:B-1----:R-:W-:Y:S06]  /*39d0*/  HMMA.16816.F32.BF16 R4, R68.reuse, R72, RZ ;  /* 0x000000484404723c */ /* 0x042fec00000418ff */
[C---:B------:R-:W-:Y:S01]  /*39e0*/  HMMA.16816.F32.BF16 R8, R68.reuse, R74, RZ ;  /* 0x0000004a4408723c */ /* 0x040fe200000418ff */
[----:B------:R-:W1:Y:S05]  /*39f0*/  LDSM.16.M88.4 R72, [R97+0xc000] ;  /* 0x00c000006148783b */ /* 0x000e6a0000000200 */
[C---:B---3--:R-:W-:Y:S06]  /*3a00*/  HMMA.16816.F32.BF16 R12, R68.reuse, R76, RZ ;  /* 0x0000004c440c723c */ /* 0x048fec00000418ff */
[----:B------:R-:W-:Y:S01]  /*3a10*/  HMMA.16816.F32.BF16 R16, R68, R78, RZ ;  /* 0x0000004e4410723c */ /* 0x000fe200000418ff */
[----:B------:R-:W3:Y:S05]  /*3a20*/  LDSM.16.M88.4 R68, [R200+0x6800] ;  /* 0x00680000c844783b */ /* 0x000eea0000000200 */
[C---:B----4-:R-:W-:Y:S01]  /*3a30*/  HMMA.16816.F32.BF16 R4, R80.reuse, R84, R4 ;  /* 0x000000545004723c */ /* 0x050fe20000041804 */
[----:B------:R-:W-:Y:S05]  /*3a40*/  LDSM.16.M88.4 R76, [R96+0xc000] ;  /* 0x00c00000604c783b */ /* 0x000fea0000000200 */
[C---:B------:R-:W-:Y:S01]  /*3a50*/  HMMA.16816.F32.BF16 R8, R80.reuse, R86, R8 ;  /* 0x000000565008723c */ /* 0x040fe20000041808 */
[----:B------:R-:W4:Y:S05]  /*3a60*/  LDSM.16.M88.4 R84, [R199+0x6000] ;  /* 0x00600000c754783b */ /* 0x000f2a0000000200 */
[C---:B------:R-:W-:Y:S06]  /*3a70*/  HMMA.16816.F32.BF16 R12, R80.reuse, R88, R12 ;  /* 0x00000058500c723c */ /* 0x040fec000004180c */
[----:B------:R-:W-:Y:S01]  /*3a80*/  HMMA.16816.F32.BF16 R16, R80, R90, R16 ;  /* 0x0000005a5010723c */ /* 0x000fe20000041810 */
[----:B------:R-:W4:Y:S05]  /*3a90*/  LDSM.16.M88.4 R80, [R199+0x6800] ;  /* 0x00680000c750783b */ /* 0x000f2a0000000200 */
[C---:B-1----:R-:W-:Y:S01]  /*3aa0*/  HMMA.16816.F32.BF16 R4, R72.reuse, R92, R4 ;  /* 0x0000005c4804723c */ /* 0x042fe20000041804 */
[----:B------:R-:W-:Y:S05]  /*3ab0*/  LDSM.16.M88.4 R88, [R99+0xe000] ;  /* 0x00e000006358783b */ /* 0x000fea0000000200 */
[C---:B------:R-:W-:Y:S01]  /*3ac0*/  HMMA.16816.F32.BF16 R8, R72.reuse, R94, R8 ;  /* 0x0000005e4808723c */ /* 0x040fe20000041808 */
[----:B------:R-:W1:Y:S05]  /*3ad0*/  LDSM.16.M88.4 R92, [R202+UR5+0x1a000] ;  /* 0x01a00005ca5c783b */ /* 0x000e6a0008000200 */
[C---:B---3--:R-:W-:Y:S06]  /*3ae0*/  HMMA.16816.F32.BF16 R12, R72.reuse, R68, R12 ;  /* 0x00000044480c723c */ /* 0x048fec000004180c */
[----:B------:R-:W-:Y:S01]  /*3af0*/  HMMA.16816.F32.BF16 R16, R72, R70, R16 ;  /* 0x000000464810723c */ /* 0x000fe20000041810 */
[----:B------:R-:W3:Y:S05]  /*3b00*/  LDSM.16.M88.4 R68, [R202+UR5+0x1a800] ;  /* 0x01a80005ca44783b */ /* 0x000eea0008000200 */
        /* <DEDUP_REMOVED lines=10> */
[----:B------:R-:W1:Y:S05]  /*3bb0*/  LDSM.16.M88.4 R92, [R200+0x8000] ;  /* 0x00800000c85c783b */ /* 0x000e6a0000000200 */
[C---:B---3--:R-:W-:Y:S06]  /*3bc0*/  HMMA.16816.F32.BF16 R12, R88.reuse, R68, R12 ;  /* 0x00000044580c723c */ /* 0x048fec000004180c */
[----:B------:R-:W-:Y:S01]  /*3bd0*/  HMMA.16816.F32.BF16 R16, R88, R70, R16 ;  /* 0x000000465810723c */ /* 0x000fe20000041810 */
        /* <DEDUP_REMOVED lines=35> */
[----:B------:R-:W2:Y:S05]  /*3e10*/  LDSM.16.M88.4 R72, [R199+0xa800] ;  /* 0x00a80000c748783b */ /* 0x000eaa0000000200 */
[C---:B-1----:R-:W-:Y:S06]  /*3e20*/  HMMA.16816.F32.BF16 R4, R84.reuse, R92, R4 ;  /* 0x0000005c5404723c */ /* 0x042fec0000041804 */
[C---:B------:R-:W-:Y:S06]  /*3e30*/  HMMA.16816.F32.BF16 R8, R84.reuse, R94, R8 ;  /* 0x0000005e5408723c */ /* 0x040fec0000041808 */
[C---:B---3--:R-:W-:Y:S06]  /*3e40*/  HMMA.16816.F32.BF16 R12, R84.reuse, R68, R12 ;  /* 0x00000044540c723c */ /* 0x048fec000004180c */
[----:B------:R-:W-:Y:S06]  /*3e50*/  HMMA.16816.F32.BF16 R16, R84, R70, R16 ;  /* 0x000000465410723c */ /* 0x000fec0000041810 */
[C---:B----4-:R-:W-:Y:S06]  /*3e60*/  HMMA.16816.F32.BF16 R4, R76.reuse, R88, R4 ;  /* 0x000000584c04723c */ /* 0x050fec0000041804 */
[C---:B------:R-:W-:Y:S06]  /*3e70*/  HMMA.16816.F32.BF16 R8, R76.reuse, R90, R8 ;  /* 0x0000005a4c08723c */ /* 0x040fec0000041808 */
[C---:B--2---:R-:W-:Y:S06]  /*3e80*/  HMMA.16816.F32.BF16 R12, R76.reuse, R72, R12 ;  /* 0x000000484c0c723c */ /* 0x044fec000004180c */
[----:B------:R-:W-:Y:S06]  /*3e90*/  HMMA.16816.F32.BF16 R16, R76, R74, R16 ;  /* 0x0000004a4c10723c */ /* 0x000fec0000041810 */
[C---:B------:R-:W-:Y:S01]  /*3ea0*/  FADD.FTZ R186, -R167.reuse, R4 ;  /* 0x00000004a7ba7221 */ /* 0x040fe20000010100 */
[----:B------:R-:W-:Y:S04]  /*3eb0*/  FADD.FTZ R185, -R167, R5 ;  /* 0x00000005a7b97221 */ /* 0x000fe80000010100 */
        /* <DEDUP_REMOVED lines=13> */
[----:B------:R-:W-:Y:S01]  /*3f90*/  FADD.FTZ R186, -R167, R16 ;  /* 0x00000010a7ba7221 */ /* 0x000fe20000010100 */
[----:B------:R-:W-:Y:S01]  /*3fa0*/  FMUL.FTZ R181, R178, R181 ;  /* 0x000000b5b2b57220 */ /* 0x000fe20000410000 */
[----:B------:R-:W-:Y:S01]  /*3fb0*/  FMUL.FTZ R156, R183, R156 ;  /* 0x0000009cb79c7220 */ /* 0x000fe20000410000 */
[----:B------:R-:W-:Y:S01]  /*3fc0*/  FADD.FTZ R167, -R167, R17 ;  /* 0x00000011a7a77221 */ /* 0x000fe20000010100 */
        /* <DEDUP_REMOVED lines=10> */
[----:B------:R-:W-:Y:S01]  /*4070*/  FMUL.FTZ R152, R175, R152 ;  /* 0x00000098af987220 */ /* 0x000fe20000410000 */
[----:B------:R-:W-:Y:S01]  /*4080*/  FMUL.FTZ R155, R174, R155 ;  /* 0x0000009bae9b7220 */ /* 0x000fe20000410000 */
[----:B------:R-:W-:Y:S01]  /*4090*/  FADD.FTZ R160, -R184, R10 ;  /* 0x0000000ab8a07221 */ /* 0x000fe20000010100 */
[----:B------:R-:W-:Y:S01]  /*40a0*/  F2FP.BF16.F32.PACK_AB R163, R164, R163 ;  /* 0x000000a3a4a3723e */ /* 0x000fe200000010ff */
[----:B------:R-:W-:Y:S01]  /*40b0*/  FMUL.FTZ R152, R152, R153 ;  /* 0x0000009998987220 */ /* 0x000fe20000410000 */
[----:B------:R-:W-:Y:S01]  /*40c0*/  FMUL.FTZ R155, R155, R154 ;  /* 0x0000009a9b9b7220 */ /* 0x000fe20000410000 */
[----:B------:R-:W-:Y:S01]  /*40d0*/  FMUL.FTZ R160, R173, R160 ;  /* 0x000000a0ada07220 */ /* 0x000fe20000410000 */
[C---:B------:R-:W-:Y:S01]  /*40e0*/  FADD.FTZ R167, -R184.reuse, R11 ;  /* 0x0000000bb8a77221 */ /* 0x040fe20000010100 */
        /* <DEDUP_REMOVED lines=40> */
.L_x_1276:
        /* <DEDUP_REMOVED lines=106> */
.L_x_1277:
        /* <DEDUP_REMOVED lines=483> */
.L_x_1279:
        /* <DEDUP_REMOVED lines=12> */
.L_x_1280:
        /* <DEDUP_REMOVED lines=45> */
.L_x_1282:
[----:B------:R-:W-:Y:S05]  /*6bd0*/  BSYNC B0 ;  /* 0x0000000000007941 */ /* 0x000fea0003800000 */
.L_x_1281:
        /* <DEDUP_REMOVED lines=16> */
.L_x_1284:
[----:B------:R-:W-:Y:S05]  /*6ce0*/  BSYNC B0 ;  /* 0x0000000000007941 */ /* 0x000fea0003800000 */
.L_x_1283:
        /* <DEDUP_REMOVED lines=24> */
.L_x_1286:
[----:B------:R-:W-:Y:S05]  /*6e70*/  BSYNC B0 ;  /* 0x0000000000007941 */ /* 0x000fea0003800000 */
.L_x_1285:
        /* <DEDUP_REMOVED lines=16> */
.L_x_1275:
        /* <DEDUP_REMOVED lines=23> */
.L_x_1288:
        /* <DEDUP_REMOVED lines=12> */
.L_x_1289:
        /* <DEDUP_REMOVED lines=27> */
.L_x_1291:
[----:B------:R-:W-:Y:S05]  /*7360*/  BSYNC B0 ;  /* 0x0000000000007941 */ /* 0x000fea0003800000 */
.L_x_1290:
        /* <DEDUP_REMOVED lines=15> */
.L_x_1293:
[----:B------:R-:W-:Y:S05]  /*7460*/  BSYNC B0 ;  /* 0x0000000000007941 */ /* 0x000fea0003800000 */
.L_x_1292:
        /* <DEDUP_REMOVED lines=23> */
.L_x_1295:
[----:B------:R-:W-:Y:S05]  /*75e0*/  BSYNC B0 ;  /* 0x0000000000007941 */ /* 0x000fea0003800000 */
.L_x_1294:
        /* <DEDUP_REMOVED lines=14> */
.L_x_1287:
[----:B------:R-:W-:Y:S05]  /*76d0*/  BSYNC B1 ;  /* 0x0000000000017941 */ /* 0x000fea0003800000 */
.L_x_1270:
[----:B-1-3--:R-:W1:Y:S02]  /*76e0*/  LDC R3, c[0x0][0xc] ;  /* 0x00000300ff037b82 */ /* 0x00ae640000000800 */
[----:B-1----:R-:W-:-:S04]  /*76f0*/  IADD3 R216, R3, R216, RZ ;  /* 0x000000d803d87210 */ /* 0x002fc80007ffe0ff */
[----:B------:R-:W-:-:S13]  /*7700*/  ISETP.GE.AND P0, PT, R216, UR14, PT ;  /* 0x0000000ed8007c0c */ /* 0x000fda000bf06270 */
[----:B------:R-:W-:Y:S05]  /*7710*/  @P0 BRA `(.L_x_1296) ;  /* 0x0000000000040947 */ /* 0x000fea0003800000 */
[----:B------:R-:W-:Y:S05]  /*7720*/  BRA `(.L_x_1297) ;  /* 0xffffff9000807947 */ /* 0x000fea000383ffff */
.L_x_1296:
[----:B------:R-:W-:Y:S05]  /*7730*/  EXIT ;  /* 0x000000000000794d */ /* 0x000fea0003800000 */
.L_x_1298:
        /* <DEDUP_REMOVED lines=12> */
.L_x_1615:


//--------------------- .text._ZN5flash44flash_bwd_dq_dk_dv_loop_seqk_parallel_kernelI23Flash_bwd_kernel_traitsILi192ELi64ELi64ELi8ELi4ELi2ELi2ELb0ELb0EN7cutlass10bfloat16_tE19Flash_kernel_traitsILi192ELi64ELi64ELi8ES3_EELb1ELb0ELb0ELb1ELb0ELb0ELb0EEEvNS_16Flash_bwd_paramsE --------------------------
	.section	.text._ZN5flash44flash_bwd_dq_dk_dv_loop_seqk_parallel_kernelI23Flash_bwd_kernel_traitsILi192ELi64ELi64ELi8ELi4ELi2ELi2ELb0ELb0EN7cutlass10bfloat16_tE19Flash_kernel_traitsILi192ELi64ELi64ELi8ES3_EELb1ELb0ELb0ELb1ELb0ELb0ELb0EEEvNS_16Flash_bwd_paramsE,"ax",@progbits
	.align	128
        .global         _ZN5flash44flash_bwd_dq_dk_dv_loop_seqk_parallel_kernelI23Flash_bwd_kernel_traitsILi192ELi64ELi64ELi8ELi4ELi2ELi2ELb0ELb0EN7cutlass10bfloat16_tE19Flash_kernel_traitsILi192ELi64ELi64ELi8ES3_EELb1ELb0ELb0ELb1ELb0ELb0ELb0EEEvNS_16Flash_bwd_paramsE
        .type           _ZN5flash44flash_bwd_dq_dk_dv_loop_seqk_parallel_kernelI23Flash_bwd_kernel_traitsILi192ELi64ELi64ELi8ELi4ELi2ELi2ELb0ELb0EN7cutlass10bfloat16_tE19Flash_kernel_traitsILi192ELi64ELi64ELi8ES3_EELb1ELb0ELb0ELb1ELb0ELb0ELb0EEEvNS_16Flash_bwd_paramsE,@function
        .size           _ZN5flash44flash_bwd_dq_dk_dv_loop_seqk_parallel_kernelI23Flash_bwd_kernel_traitsILi192ELi64ELi64ELi8ELi4ELi2ELi2ELb0ELb0EN7cutlass10bfloat16_tE19Flash_kernel_traitsILi192ELi64ELi64ELi8ES3_EELb1ELb0ELb0ELb1ELb0ELb0ELb0EEEvNS_16Flash_bwd_paramsE,(.L_x_1616 - _ZN5flash44flash_bwd_dq_dk_dv_loop_seqk_parallel_kernelI23Flash_bwd_kernel_traitsILi192ELi64ELi64ELi8ELi4ELi2ELi2ELb0ELb0EN7cutlass10bfloat16_tE19Flash_kernel_traitsILi192ELi64ELi64ELi8ES3_EELb1ELb0ELb0ELb1ELb0ELb0ELb0EEEvNS_16Flash_bwd_paramsE)
        .other          _ZN5flash44flash_bwd_dq_dk_dv_loop_seqk_parallel_kernelI23Flash_bwd_kernel_traitsILi192ELi64ELi64ELi8ELi4ELi2ELi2ELb0ELb0EN7cutlass10bfloat16_tE19Flash_kernel_traitsILi192ELi64ELi64ELi8ES3_EELb1ELb0ELb0ELb1ELb0ELb0ELb0EEEvNS_16Flash_bwd_paramsE,@"STO_CUDA_ENTRY STV_DEFAULT"
_ZN5flash44flash_bwd_dq_dk_dv_loop_seqk_parallel_kernelI23Flash_bwd_kernel_traitsILi192ELi64ELi64ELi8ELi4ELi2ELi2ELb0ELb0EN7cutlass10bfloat16_tE19Flash_kernel_traitsILi192ELi64ELi64ELi8ES3_EELb1ELb0ELb0ELb1ELb0ELb0ELb0EEEvNS_16Flash_bwd_paramsE:
.text._ZN5flash44flash_bwd_dq_dk_dv_loop_seqk_parallel_kernelI23Flash_bwd_kernel_traitsILi192ELi64ELi64ELi8ELi4ELi2ELi2ELb0ELb0EN7cutlass10bfloat16_tE19Flash_kernel_traitsILi192ELi64ELi64ELi8ES3_EELb1ELb0ELb0ELb1ELb0ELb0ELb0EEEvNS_16Flash_bwd_paramsE:
        /* <DEDUP_REMOVED lines=40> */
[----:B------:R-:W-:Y:S01]  /*0280*/  SHF.R.S32.HI R186, RZ, 0x1f, R2 ;  /* 0x0000001fffba7819 */ /* 0x000fe20000011402 */
[----:B------:R-:W-:Y:S01]  /*0290*/  IMAD.SHL.U32 R188, R189, 0x40, RZ ;  /* 0x00000040bdbc7824 */ /* 0x000fe200078e00ff */
[----:B------:R-:W-:Y:S01]  /*02a0*/  LEA.HI R2, R2, R9, RZ, 0x1 ;  /* 0x0000000902027211 */ /* 0x000fe200078f08ff */
[C---:B------:R-:W-:Y:S01]  /*02b0*/  VIADD R195, R190.reuse, 0x40 ;  /* 0x00000040bec37836 */ /* 0x040fe20000000000 */
[----:B------:R-:W-:Y:S01]  /*02c0*/  LEA.HI R3, R3, R4, RZ, 0x1 ;  /* 0x0000000403037211 */ /* 0x000fe200078f08ff */
[----:B------:R-:W-:Y:S01]  /*02d0*/  VIADD R194, R190, 0x80 ;  /* 0x00000080bec27836 */ /* 0x000fe20000000000 */
[----:B------:R-:W-:-:S02]  /*02e0*/  SHF.R.S32.HI R8, RZ, 0x2, R5 ;  /* 0x00000002ff087819 */ /* 0x000fc40000011405 */
[----:B------:R-:W-:Y:S02]  /*02f0*/  LOP3.LUT R2, R2, 0xfffffffe, RZ, 0xc0, !PT ;  /* 0xfffffffe02027812 */ /* 0x000fe400078ec0ff */
[----:B------:R-:W-:Y:S02]  /*0300*/  SHF.R.S32.HI R5, RZ, 0x1f, R5 ;  /* 0x0000001fff057819 */ /* 0x000fe40000011405 */
[----:B------:R-:W-:Y:S01]  /*0310*/  LOP3.LUT R3, R3, 0xfffffffe, RZ, 0xc0, !PT ;  /* 0xfffffffe03037812 */ /* 0x000fe200078ec0ff */
[----:B------:R-:W-:Y:S01]  /*0320*/  IMAD.IADD R2, R9, 0x1, -R2 ;  /* 0x0000000109027824 */ /* 0x000fe200078e0a02 */
[----:B------:R-:W-:Y:S02]  /*0330*/  LOP3.LUT R188, R188, 0x1c0, RZ, 0xc0, !PT ;  /* 0x000001c0bcbc7812 */ /* 0x000fe400078ec0ff */
[C---:B------:R-:W-:Y:S01]  /*0340*/  LOP3.LUT P4, RZ, R7.reuse, 0x4, RZ, 0xc0, !PT ;  /* 0x0000000407ff7812 */ /* 0x040fe2000788c0ff */
[----:B------:R-:W-:Y:S01]  /*0350*/  IMAD.IADD R3, R4, 0x1, -R3 ;  /* 0x0000000104037824 */ /* 0x000fe200078e0a03 */
[C---:B------:R-:W-:Y:S01]  /*0360*/  LOP3.LUT P3, RZ, R7.reuse, 0x2, RZ, 0xc0, !PT ;  /* 0x0000000207ff7812 */ /* 0x040fe2000786c0ff */
[----:B------:R-:W-:Y:S01]  /*0370*/  IMAD.SHL.U32 R7, R7, 0x40, RZ ;  /* 0x0000004007077824 */ /* 0x000fe200078e00ff */
[----:B------:R-:W-:Y:S01]  /*0380*/  LEA.HI R5, R5, R8, RZ, 0x3 ;  /* 0x0000000805057211 */ /* 0x000fe200078f18ff */
[----:B------:R-:W-:Y:S01]  /*0390*/  IMAD.SHL.U32 R178, R2, 0x10, RZ ;  /* 0x0000001002b27824 */ /* 0x000fe200078e00ff */
[----:B------:R-:W-:Y:S01]  /*03a0*/  LOP3.LUT R4, R188, 0x38, R190, 0xf8, !PT ;  /* 0x00000038bc047812 */ /* 0x000fe200078ef8be */
[----:B------:R-:W-:Y:S01]  /*03b0*/  IMAD.SHL.U32 R179, R3, 0x20, RZ ;  /* 0x0000002003b37824 */ /* 0x000fe200078e00ff */
[----:B------:R-:W-:-:S02]  /*03c0*/  SHF.R.U32.HI R188, RZ, 0x3, R188 ;  /* 0x00000003ffbc7819 */ /* 0x000fc400000116bc */
[----:B------:R-:W-:Y:S02]  /*03d0*/  LEA.HI R186, R186, R9, RZ, 0x2 ;  /* 0x00000009baba7211 */ /* 0x000fe400078f10ff */
[----:B------:R-:W-:Y:S02]  /*03e0*/  LOP3.LUT R5, R5, 0xfffffff8, RZ, 0xc0, !PT ;  /* 0xfffffff805057812 */ /* 0x000fe400078ec0ff */
[----:B------:R-:W-:Y:S02]  /*03f0*/  LOP3.LUT R7, R7, 0x1c0, RZ, 0xc0, !PT ;  /* 0x000001c007077812 */ /* 0x000fe400078ec0ff */
[----:B------:R-:W-:Y:S01]  /*0400*/  LOP3.LUT R188, R4, R188, RZ, 0x3c, !PT ;  /* 0x000000bc04bc7212 */ /* 0x000fe200078e3cff */
[----:B------:R-:W-:Y:S01]  /*0410*/  IMAD.IADD R5, R8, 0x1, -R5 ;  /* 0x0000000108057824 */ /* 0x000fe200078e0a05 */
[----:B------:R-:W-:Y:S01]  /*0420*/  LOP3.LUT R186, R186, 0xfffffffc, RZ, 0xc0, !PT ;  /* 0xfffffffcbaba7812 */ /* 0x000fe200078ec0ff */
[----:B------:R-:W-:Y:S01]  /*0430*/  IMAD.SHL.U32 R8, R3, 0x200, RZ ;  /* 0x0000020003087824 */ /* 0x000fe200078e00ff */
[----:B------:R-:W-:Y:S01]  /*0440*/  SHF.R.S32.HI R4, RZ, 0x1f, R11 ;  /* 0x0000001fff047819 */ /* 0x000fe2000001140b */
[----:B------:R-:W-:Y:S01]  /*0450*/  IMAD.SHL.U32 R201, R5, 0x40, RZ ;  /* 0x0000004005c97824 */ /* 0x000fe200078e00ff */
[----:B------:R-:W-:Y:S01]  /*0460*/  LOP3.LUT R178, R7, 0x10, R178, 0xf8, !PT ;  /* 0x0000001007b27812 */ /* 0x000fe200078ef8b2 */
[----:B------:R-:W-:Y:S01]  /*0470*/  IMAD.IADD R186, R9, 0x1, -R186 ;  /* 0x0000000109ba7824 */ /* 0x000fe200078e0aba */
[----:B------:R-:W-:Y:S01]  /*0480*/  LEA.HI R4, R4, R11, RZ, 0x3 ;  /* 0x0000000b04047211 */ /* 0x000fe200078f18ff */
[----:B------:R-:W-:Y:S01]  /*0490*/  IMAD.SHL.U32 R3, R3, 0x8, RZ ;  /* 0x0000000803037824 */ /* 0x000fe200078e00ff */
[----:B------:R-:W-:-:S02]  /*04a0*/  LOP3.LUT R169, R7, 0x8, R12, 0xf8, !PT ;  /* 0x0000000807a97812 */ /* 0x000fc400078ef80c */
[----:B------:R-:W-:Y:S02]  /*04b0*/  SHF.R.U32.HI R7, RZ, 0x3, R7 ;  /* 0x00000003ff077819 */ /* 0x000fe40000011607 */
[----:B------:R-:W-:Y:S02]  /*04c0*/  LOP3.LUT R178, R178, 0x8, R12, 0xf8, !PT ;  /* 0x00000008b2b27812 */ /* 0x000fe400078ef80c */
[----:B------:R-:W-:Y:S02]  /*04d0*/  SHF.R.S32.HI R6, RZ, 0x6, R6 ;  /* 0x00000006ff067819 */ /* 0x000fe40000011406 */
[----:B------:R-:W-:Y:S02]  /*04e0*/  SHF.R.S32.HI R184, RZ, 0x7, R184 ;  /* 0x00000007ffb87819 */ /* 0x000fe400000114b8 */
[----:B------:R-:W-:Y:S01]  /*04f0*/  LOP3.LUT R9, R5, 0x1, RZ, 0xc0, !PT ;  /* 0x0000000105097812 */ /* 0x000fe200078ec0ff */
[----:B------:R-:W-:Y:S01]  /*0500*/  IMAD R188, R6, 0x200, R188 ;  /* 0x0000020006bc7824 */ /* 0x000fe200078e02bc */
[C---:B------:R-:W-:Y:S01]  /*0510*/  LOP3.LUT R185, R4.reuse, 0xfffffff8, RZ, 0xc0, !PT ;  /* 0xfffffff804b97812 */ /* 0x040fe200078ec0ff */
[----:B------:R-:W-:Y:S01]  /*0520*/  IMAD.SHL.U32 R4, R4, 0x40, RZ ;  /* 0x0000004004047824 */ /* 0x000fe200078e00ff */
[----:B------:R-:W-:Y:S01]  /*0530*/  LOP3.LUT R169, R169, R7, RZ, 0x3c, !PT ;  /* 0x00000007a9a97212 */ /* 0x000fe200078e3cff */
[----:B------:R-:W-:Y:S01]  /*0540*/  IMAD R10, R184, 0x800, R8 ;  /* 0x00000800b80a7824 */ /* 0x000fe200078e0208 */
[----:B------:R-:W-:Y:S01]  /*0550*/  LOP3.LUT R178, R8, R178, R7, 0xf6, !PT ;  /* 0x000000b208b27212 */ /* 0x000fe200078ef607 */
[----:B------:R-:W-:Y:S01]  /*0560*/  IMAD.SHL.U32 R7, R6, 0x8, RZ ;  /* 0x0000000806077824 */ /* 0x000fe200078e00ff */
        /* <DEDUP_REMOVED lines=8> */
[----:B------:R-:W-:Y:S01]  /*05f0*/  LOP3.LUT R7, R7, 0x18, RZ, 0xc0, !PT ;  /* 0x0000001807077812 */ /* 0x000fe200078ec0ff */
[----:B------:R-:W-:Y:S01]  /*0600*/  IMAD.IADD R169, R10, 0x1, R169 ;  /* 0x000000010aa97824 */ /* 0x000fe200078e02a9 */
[----:B------:R-:W-:-:S02]  /*0610*/  SHF.R.U32.HI R203, RZ, 0x3, R201 ;  /* 0x00000003ffcb7819 */ /* 0x000fc400000116c9 */
[----:B------:R-:W-:Y:S02]  /*0620*/  LOP3.LUT R6, R6, 0x1c0, RZ, 0xc0, !PT ;  /* 0x000001c006067812 */ /* 0x000fe400078ec0ff */
[----:B------:R-:W-:Y:S02]  /*0630*/  LOP3.LUT R201, R203, R201, R7, 0x1e, !PT ;  /* 0x000000c9cbc97212 */ /* 0x000fe400078e1e07 */
[----:B------:R-:W-:Y:S01]  /*0640*/  LOP3.LUT R203, R0, R203, RZ, 0x3c, !PT ;  /* 0x000000cb00cb7212 */ /* 0x000fe200078e3cff */
[----:B------:R-:W-:Y:S01]  /*0650*/  IMAD R0, R186, 0x400, R5 ;  /* 0x00000400ba007824 */ /* 0x000fe200078e0205 */
[----:B------:R-:W-:Y:S01]  /*0660*/  LOP3.LUT R179, R7, 0x20, R179, 0xf8, !PT ;  /* 0x0000002007b37812 */ /* 0x000fe200078ef8b3 */
[----:B------:R-:W-:Y:S01]  /*0670*/  IMAD R5, R2, 0x400, R5 ;  /* 0x0000040002057824 */ /* 0x000fe200078e0205 */
[--C-:B------:R-:W-:Y:S01]  /*0680*/  SHF.R.U32.HI R177, RZ, 0x3, R6.reuse ;  /* 0x00000003ffb17819 */ /* 0x100fe20000011606 */
[----:B------:R-:W-:Y:S01]  /*0690*/  IMAD.IADD R203, R0, 0x1, R203 ;  /* 0x0000000100cb7824 */ /* 0x000fe200078e02cb */
[----:B------:R-:W-:Y:S01]  /*06a0*/  LOP3.LUT R0, R4, 0xfffffe00, RZ, 0xc0, !PT ;  /* 0xfffffe0004007812 */ /* 0x000fe200078ec0ff */
[----:B------:R-:W-:Y:S01]  /*06b0*/  IMAD.IADD R201, R5, 0x1, R201 ;  /* 0x0000000105c97824 */ /* 0x000fe200078e02c9 */
[----:B------:R-:W-:-:S02]  /*06c0*/  LOP3.LUT R179, R177, R179, R6, 0x1e, !PT ;  /* 0x000000b3b1b37212 */ /* 0x000fc400078e1e06 */
[----:B------:R-:W-:Y:S01]  /*06d0*/  LOP3.LUT R3, R6, 0x8, R3, 0xf8, !PT ;  /* 0x0000000806037812 */ /* 0x000fe200078ef803 */
[--C-:B------:R-:W-:Y:S01]  /*06e0*/  IMAD R180, R186, 0x400, R0.reuse ;  /* 0x00000400bab47824 */ /* 0x100fe200078e0200 */
[----:B------:R-:W-:Y:S01]  /*06f0*/  SHF.R.S32.HI R193, RZ, 0x1f, R187 ;  /* 0x0000001fffc17819 */ /* 0x000fe200000114bb */
[----:B------:R-:W-:Y:S01]  /*0700*/  IMAD R2, R2, 0x400, R0 ;  /* 0x0000040002027824 */ /* 0x000fe200078e0200 */
[----:B------:R-:W-:Y:S01]  /*0710*/  LOP3.LUT R179, R179, R0, RZ, 0xfc, !PT ;  /* 0x00000000b3b37212 */ /* 0x000fe200078efcff */
[----:B------:R-:W-:Y:S01]  /*0720*/  IMAD.MOV.U32 R0, RZ, RZ, 0x40 ;  /* 0x00000040ff007424 */ /* 0x000fe200078e00ff */
[----:B------:R-:W-:Y:S02]  /*0730*/  LOP3.LUT R177, R3, R177, RZ, 0x3c, !PT ;  /* 0x000000b103b17212 */ /* 0x000fe400078e3cff */
[----:B------:R-:W-:Y:S02]  /*0740*/  SEL R168, R168, 0xffffffe0, !P3 ;  /* 0xffffffe0a8a87807 */ /* 0x000fe40005800000 */
[----:B------:R-:W-:Y:S01]  /*0750*/  LEA R169, R169, UR5, 0x1 ;  /* 0x00000005a9a97c11 */ /* 0x000fe2000f8e08ff */
[----:B------:R-:W-:Y:S01]  /*0760*/  IMAD.IADD R180, R180, 0x1, R177 ;  /* 0x00000001b4b47824 */ /* 0x000fe200078e02b1 */
[----:B------:R-:W-:Y:S01]  /*0770*/  LEA R203, R203, UR5, 0x1 ;  /* 0x00000005cbcb7c11 */ /* 0x000fe2000f8e08ff */
[----:B------:R-:W-:Y:S01]  /*0780*/  IMAD.IADD R177, R177, 0x1, R2 ;  /* 0x00000001b1b17824 */ /* 0x000fe200078e0202 */
[----:B------:R-:W-:Y:S01]  /*0790*/  LEA.HI R193, R193, R187, RZ, 0x2 ;  /* 0x000000bbc1c17211 */ /* 0x000fe200078f10ff */
[--C-:B------:R-:W-:Y:S01]  /*07a0*/  IMAD.IADD R168, R168, 0x1, R169.reuse ;  /* 0x00000001a8a87824 */ /* 0x100fe200078e02a9 */
[----:B------:R-:W-:Y:S01]  /*07b0*/  SEL R0, R0, 0xffffffc0, !P4 ;  /* 0xffffffc000007807 */ /* 0x000fe20006000000 */
[C---:B------:R-:W-:Y:S01]  /*07c0*/  VIADD R202, R203.reuse, 0x20 ;  /* 0x00000020cbca7836 */ /* 0x040fe20000000000 */
        /* <DEDUP_REMOVED lines=8> */
[----:B------:R-:W-:Y:S01]  /*0850*/  LEA R197, R188, UR5, 0x1 ;  /* 0x00000005bcc57c11 */ /* 0x000fe2000f8e08ff */
[----:B------:R-:W-:Y:S01]  /*0860*/  IMAD.IADD R204, R203, 0x1, R206 ;  /* 0x00000001cbcc7824 */ /* 0x000fe200078e02ce */
[----:B------:R-:W-:Y:S01]  /*0870*/  LEA R177, R177, UR4, 0x1 ;  /* 0x00000004b1b17c11 */ /* 0x000fe2000f8e08ff */
[----:B------:R-:W-:-:S02]  /*0880*/  IMAD R193, R186, 0x10, R193 ;  /* 0x00000010bac17824 */ /* 0x000fc400078e02c1 */
[----:B------:R-:W-:Y:S02]  /*0890*/  IMAD.IADD R0, R0, 0x1, R178 ;  /* 0x0000000100007824 */ /* 0x000fe400078e02b2 */
[----:B------:R-:W-:Y:S02]  /*08a0*/  @P2 VIADD R200, R201, 0xffffffc0 ;  /* 0xffffffc0c9c82836 */ /* 0x000fe40000000000 */
[----:B---34-:R-:W-:-:S07]  /*08b0*/  IMAD.IADD R206, R206, 0x1, R202 ;  /* 0x00000001cece7824 */ /* 0x018fce00078e02ca */
.L_x_1345:
[----:B------:R-:W1:Y:S01]  /*08c0*/  LDC.64 R6, c[0x0][0x2f0] ;  /* 0x0000bc00ff067b82 */ /* 0x000e620000000a00 */
[C---:B------:R-:W-:Y:S01]  /*08d0*/  IMAD.SHL.U32 R9, R192.reuse, 0x4, RZ ;  /* 0x00000004c0097824 */ /* 0x040fe200078e00ff */
[----:B------:R-:W-:Y:S01]  /*08e0*/  SHF.R.S32.HI R18, RZ, 0x1f, R192 ;  /* 0x0000001fff127819 */ /* 0x000fe200000114c0 */
[----:B------:R-:W-:Y:S01]  /*08f0*/  IMAD.MOV.U32 R24, RZ, RZ, -0x1 ;  /* 0xffffffffff187424 */ /* 0x000fe200078e00ff */
[----:B------:R-:W-:Y:S02]  /*0900*/  ISETP.NE.U32.AND P3, PT, RZ, UR10, PT ;  /* 0x0000000aff007c0c */ /* 0x000fe4000bf65070 */
[----:B------:R-:W-:Y:S02]  /*0910*/  SHF.L.U64.HI R8, R192, 0x2, R18 ;  /* 0x00000002c0087819 */ /* 0x000fe40000010212 */
[----:B--2---:R-:W2:Y:S01]  /*0920*/  LDC.64 R4, c[0x0][0x308] ;  /* 0x0000c200ff047b82 */ /* 0x004ea20000000a00 */
        /* <DEDUP_REMOVED lines=40> */
.L_x_1299:
[----:B------:R-:W-:Y:S01]  /*0bb0*/  IMAD.SHL.U32 R17, R196, 0x40, RZ ;  /* 0x00000040c4117824 */ /* 0x000fe200078e00ff */
[----:B-----5:R-:W-:-:S04]  /*0bc0*/  @!P2 IADD3 R222, R8, R4, -R223 ;  /* 0x0000000408dea210 */ /* 0x020fc80007ffe8df */
[----:B------:R-:W-:-:S13]  /*0bd0*/  ISETP.GT.AND P0, PT, R222, R17, PT ;  /* 0x00000011de00720c */ /* 0x000fda0003f04270 */
[----:B------:R-:W-:Y:S05]  /*0be0*/  @!P0 BRA `(.L_x_1300) ;  /* 0x0000008800948947 */ /* 0x000fea0003800000 */
[----:B------:R-:W3:Y:S01]  /*0bf0*/  LDC R8, c[0x0][0x278] ;  /* 0x00009e00ff087b82 */ /* 0x000ee20000000800 */
[----:B--2---:R-:W-:Y:S01]  /*0c00*/  IABS R10, R198 ;  /* 0x000000c6000a7213 */ /* 0x004fe20000000000 */
[----:B------:R-:W2:Y:S01]  /*0c10*/  S2R R22, SR_CTAID.X ;  /* 0x0000000000167919 */ /* 0x000ea20000002500 */
[----:B------:R-:W-:Y:S01]  /*0c20*/  ISETP.NE.AND P1, PT, R224, -0x1, PT ;  /* 0xffffffffe000780c */ /* 0x000fe20003f25270 */
[----:B------:R-:W-:Y:S01]  /*0c30*/  IMAD.SHL.U32 R40, R192, 0x80, RZ ;  /* 0x00000080c0287824 */ /* 0x000fe200078e00ff */
[----:B------:R-:W-:Y:S02]  /*0c40*/  ISETP.NE.AND P2, PT, R24, -0x1, PT ;  /* 0xffffffff1800780c */ /* 0x000fe40003f45270 */
[----:B-1----:R-:W-:Y:S01]  /*0c50*/  IADD3 R14, R238, 0x3f, RZ ;  /* 0x0000003fee0e7810 */ /* 0x002fe20007ffe0ff */
[----:B------:R-:W1:Y:S01]  /*0c60*/  LDC.64 R6, c[0x0][0x228] ;  /* 0x00008a00ff067b82 */ /* 0x000e620000000a00 */
[----:B------:R-:W-:Y:S02]  /*0c70*/  SEL R40, R40, RZ, P4 ;  /* 0x000000ff28287207 */ /* 0x000fe40002000000 */
[----:B------:R-:W-:-:S02]  /*0c80*/  SHF.R.S32.HI R25, RZ, 0x1f, R14 ;  /* 0x0000001fff197819 */ /* 0x000fc4000001140e */
[----:B------:R-:W-:Y:S02]  /*0c90*/  SHF.R.S32.HI R199, RZ, 0x1f, R198 ;  /* 0x0000001fffc77819 */ /* 0x000fe400000114c6 */
[----:B------:R-:W-:Y:S01]  /*0ca0*/  LEA.HI R25, R25, R14, RZ, 0x6 ;  /* 0x0000000e19197211 */ /* 0x000fe200078f30ff */
[----:B------:R-:W4:Y:S03]  /*0cb0*/  LDC R33, c[0x0][0x2d4] ;  /* 0x0000b500ff217b82 */ /* 0x000f260000000800 */
[----:B------:R-:W-:-:S04]  /*0cc0*/  LOP3.LUT R28, R25, 0xffffffc0, RZ, 0xc0, !PT ;  /* 0xffffffc0191c7812 */ /* 0x000fc800078ec0ff */
[----:B------:R-:W-:Y:S01]  /*0cd0*/  IADD3 R28, R28, -0x40, RZ ;  /* 0xffffffc01c1c7810 */ /* 0x000fe20007ffe0ff */
[----:B------:R-:W5:Y:S01]  /*0ce0*/  LDC R26, c[0x0][0x2dc] ;  /* 0x0000b700ff1a7b82 */ /* 0x000f620000000800 */
[----:B---3--:R-:W-:Y:S02]  /*0cf0*/  IABS R9, R8 ;  /* 0x0000000800097213 */ /* 0x008fe40000000000 */
[----:B------:R-:W-:Y:S02]  /*0d00*/  SHF.R.S32.HI R32, RZ, 0x1f, R28 ;  /* 0x0000001fff207819 */ /* 0x000fe4000001141c */
[----:B------:R-:W3:Y:S03]  /*0d10*/  I2F.RP R4, R9 ;  /* 0x0000000900047306 */ /* 0x000ee60000209400 */
[----:B------:R-:W5:Y:S01]  /*0d20*/  LDC R16, c[0x0][0x270] ;  /* 0x00009c00ff107b82 */ /* 0x000f620000000800 */
[----:B-1----:R-:W-:-:S02]  /*0d30*/  IMAD R13, R18, R6, RZ ;  /* 0x00000006120d7224 */ /* 0x002fc400078e02ff */
[----:B------:R-:W-:-:S04]  /*0d40*/  IMAD.WIDE.U32 R30, R192, R6, RZ ;  /* 0x00000006c01e7225 */ /* 0x000fc800078e00ff */
[C---:B------:R-:W-:Y:S01]  /*0d50*/  IMAD R7, R192.reuse, R7, R13 ;  /* 0x00000007c0077224 */ /* 0x040fe200078e020d */
[----:B------:R-:W1:Y:S01]  /*0d60*/  LDC.U8 R6, c[0x0][0x3d8] ;  /* 0x0000f600ff067b82 */ /* 0x000e620000000000 */
[----:B----4-:R-:W-:Y:S01]  /*0d70*/  SHF.R.S32.HI R13, RZ, 0x1f, R33 ;  /* 0x0000001fff0d7819 */ /* 0x010fe20000011421 */
[----:B------:R-:W-:Y:S01]  /*0d80*/  IMAD.WIDE.U32 R36, R192, R33, RZ ;  /* 0x00000021c0247225 */ /* 0x000fe200078e00ff */
[----:B---3--:R-:W3:Y:S01]  /*0d90*/  MUFU.RCP R4, R4 ;  /* 0x0000000400047308 */ /* 0x008ee20000001000 */
[----:B------:R-:W-:Y:S02]  /*0da0*/  IADD3 R29, R31, R7, RZ ;  /* 0x000000071f1d7210 */ /* 0x000fe40007ffe0ff */
[----:B------:R-:W-:Y:S02]  /*0db0*/  @P1 IADD3 R7, R223, R224, RZ ;  /* 0x000000e0df071210 */ /* 0x000fe40007ffe0ff */
[----:B------:R-:W4:Y:S01]  /*0dc0*/  LDC R23, c[0x0][0x2c4] ;  /* 0x0000b100ff177b82 */ /* 0x000f220000000800 */
[----:B-----5:R-:W-:-:S04]  /*0dd0*/  IMAD.WIDE R42, R26, R16, RZ ;  /* 0x000000101a2a7225 */ /* 0x020fc800078e02ff */
[----:B------:R-:W-:Y:S01]  /*0de0*/  IMAD R27, R43, R36, RZ ;  /* 0x000000242b1b7224 */ /* 0x000fe200078e02ff */
[----:B---3--:R-:W-:Y:S01]  /*0df0*/  IADD3 R4, R4, 0xffffffe, RZ ;  /* 0x0ffffffe04047810 */ /* 0x008fe20007ffe0ff */
[----:B------:R-:W-:-:S03]  /*0e00*/  IMAD.WIDE.U32 R34, R42, R24, RZ ;  /* 0x000000182a227225 */ /* 0x000fc600078e00ff */
[----:B------:R-:W3:Y:S02]  /*0e10*/  F2I.FTZ.U32.TRUNC.NTZ R5, R4 ;  /* 0x0000000400057305 */ /* 0x000ee4000021f000 */
[----:B---3--:R-:W-:-:S04]  /*0e20*/  IMAD.MOV R4, RZ, RZ, -R5 ;  /* 0x000000ffff047224 */ /* 0x008fc800078e0a05 */
[----:B------:R-:W-:Y:S01]  /*0e30*/  IMAD R19, R4, R9, RZ ;  /* 0x0000000904137224 */ /* 0x000fe200078e02ff */
[----:B------:R-:W-:-:S05]  /*0e40*/  MOV R4, RZ ;  /* 0x000000ff00047202 */ /* 0x000fca0000000f00 */
[----:B------:R-:W-:Y:S02]  /*0e50*/  IMAD.HI.U32 R19, R5, R19, R4 ;  /* 0x0000001305137227 */ /* 0x000fe400078e0004 */
[----:B------:R-:W3:Y:S04]  /*0e60*/  LDC.64 R4, c[0x0][0x240] ;  /* 0x00009000ff047b82 */ /* 0x000ee80000000a00 */
[----:B------:R-:W-:-:S04]  /*0e70*/  IMAD.HI.U32 R19, R19, R10, RZ ;  /* 0x0000000a13137227 */ /* 0x000fc800078e00ff */
[----:B------:R-:W-:-:S04]  /*0e80*/  IMAD.MOV R12, RZ, RZ, -R19 ;  /* 0x000000ffff0c7224 */ /* 0x000fc800078e0a13 */
[C---:B------:R-:W-:Y:S02]  /*0e90*/  IMAD R12, R9.reuse, R12, R10 ;  /* 0x0000000c090c7224 */ /* 0x040fe400078e020a */
[----:B------:R-:W5:Y:S03]  /*0ea0*/  @P1 LDC.64 R10, c[0x0][0x250] ;  /* 0x00009400ff0a1b82 */ /* 0x000f660000000a00 */
[----:B------:R-:W-:Y:S01]  /*0eb0*/  ISETP.GT.U32.AND P5, PT, R9, R12, PT ;  /* 0x0000000c0900720c */ /* 0x000fe20003fa4070 */
[----:B---3--:R-:W-:-:S03]  /*0ec0*/  IMAD.WIDE.U32 R20, R24, R4, RZ ;  /* 0x0000000418147225 */ /* 0x008fc600078e00ff */
[----:B------:R-:W-:-:S09]  /*0ed0*/  SEL R30, R30, R20, !P2 ;  /* 0x000000141e1e7207 */ /* 0x000fd20005000000 */
[----:B------:R-:W-:Y:S02]  /*0ee0*/  @!P5 IMAD.IADD R12, R12, 0x1, -R9 ;  /* 0x000000010c0cd824 */ /* 0x000fe400078e0a09 */
[----:B------:R-:W-:Y:S01]  /*0ef0*/  @!P5 VIADD R19, R19, 0x1 ;  /* 0x000000011313d836 */ /* 0x000fe20000000000 */
[----:B------:R-:W-:Y:S02]  /*0f00*/  ISETP.NE.AND P5, PT, R8, RZ, PT ;  /* 0x000000ff0800720c */ /* 0x000fe40003fa5270 */
        /* <DEDUP_REMOVED lines=9> */
[----:B------:R-:W-:Y:S01]  /*0fa0*/  @P3 IADD3 R19, R19, 0x1, RZ ;  /* 0x0000000113133810 */ /* 0x000fe20007ffe0ff */
[----:B------:R-:W-:Y:S01]  /*0fb0*/  @P2 IMAD.IADD R29, R21, 0x1, R12 ;  /* 0x00000001151d2824 */ /* 0x000fe200078e020c */
[----:B-1----:R-:W-:Y:S01]  /*0fc0*/  ISETP.NE.AND P3, PT, R6, RZ, PT ;  /* 0x000000ff0600720c */ /* 0x002fe20003f65270 */
[----:B------:R-:W1:Y:S01]  /*0fd0*/  @!P2 LDC.64 R12, c[0x0][0x418] ;  /* 0x00010600ff0cab82 */ /* 0x000e620000000a00 */
[----:B------:R-:W-:Y:S01]  /*0fe0*/  @P1 IADD3 R20, R15, R20, RZ ;  /* 0x000000140f141210 */ /* 0x000fe20007ffe0ff */
[C---:B------:R-:W-:Y:S01]  /*0ff0*/  IMAD R27, R42.reuse, R7, R27 ;  /* 0x000000072a1b7224 */ /* 0x040fe200078e021b */
[----:B------:R-:W-:Y:S01]  /*1000*/  @P1 MOV R21, R14 ;  /* 0x0000000e00151202 */ /* 0x000fe20000000f00 */
[----:B------:R-:W-:-:S04]  /*1010*/  IMAD.WIDE.U32 R36, R42, R36, RZ ;  /* 0x000000242a247225 */ /* 0x000fc800078e00ff */
[----:B------:R-:W3:Y:S01]  /*1020*/  @P2 LDC.64 R14, c[0x0][0x420] ;  /* 0x00010800ff0e2b82 */ /* 0x000ee20000000a00 */
[----:B------:R-:W-:Y:S01]  /*1030*/  IMAD R6, R43, R24, RZ ;  /* 0x000000182b067224 */ /* 0x000fe200078e02ff */
[----:B------:R-:W-:Y:S01]  /*1040*/  IADD3 R27, R37, R27, RZ ;  /* 0x0000001b251b7210 */ /* 0x000fe20007ffe0ff */
[----:B------:R-:W-:Y:S01]  /*1050*/  @!P0 IMAD.MOV R19, RZ, RZ, -R19 ;  /* 0x000000ffff138224 */ /* 0x000fe200078e0a13 */
[----:B------:R-:W-:Y:S01]  /*1060*/  SEL R31, R36, R34, !P2 ;  /* 0x00000022241f7207 */ /* 0x000fe20005000000 */
[C---:B----4-:R-:W-:Y:S01]  /*1070*/  @P3 IMAD R41, R192.reuse, R23, RZ ;  /* 0x00000017c0293224 */ /* 0x050fe200078e02ff */
[----:B------:R-:W-:Y:S02]  /*1080*/  @P2 IADD3 R27, R35, R6, RZ ;  /* 0x00000006231b2210 */ /* 0x000fe40007ffe0ff */
[----:B------:R-:W4:Y:S01]  /*1090*/  @P3 LDC R36, c[0x0][0x2e4] ;  /* 0x0000b900ff243b82 */ /* 0x000f220000000800 */
[----:B------:R-:W-:Y:S02]  /*10a0*/  @!P5 LOP3.LUT R19, RZ, R8, RZ, 0x33, !PT ;  /* 0x00000008ff13d212 */ /* 0x000fe400078e33ff */
[----:B------:R-:W-:-:S02]  /*10b0*/  SHF.L.U64.HI R34, R192, 0x7, R18 ;  /* 0x00000007c0227819 */ /* 0x000fc40000010212 */
[----:B------:R-:W-:Y:S02]  /*10c0*/  IADD3 R40, P0, R28, R40, RZ ;  /* 0x000000281c287210 */ /* 0x000fe40007f1e0ff */
[----:B------:R-:W-:Y:S01]  /*10d0*/  SEL R34, R34, RZ, P4 ;  /* 0x000000ff22227207 */ /* 0x000fe20002000000 */
[----:B------:R-:W2:Y:S01]  /*10e0*/  LDC.64 R6, c[0x0][0x488] ;  /* 0x00012200ff067b82 */ /* 0x000ea20000000a00 */
[-C--:B-1----:R-:W-:Y:S02]  /*10f0*/  @!P2 IMAD R37, R18, R12.reuse, RZ ;  /* 0x0000000c1225a224 */ /* 0x082fe400078e02ff */
[----:B------:R-:W-:Y:S01]  /*1100*/  @!P2 IMAD.WIDE.U32 R44, R192, R12, RZ ;  /* 0x0000000cc02ca225 */ /* 0x000fe200078e00ff */
[----:B------:R-:W-:-:S03]  /*1110*/  @P3 SEL R12, R41, R24, !P2 ;  /* 0x00000018290c3207 */ /* 0x000fc60005000000 */
[----:B------:R-:W-:Y:S01]  /*1120*/  @!P2 IMAD R37, R192, R13, R37 ;  /* 0x0000000dc025a224 */ /* 0x000fe200078e0225 */
[----:B------:R-:W1:Y:S01]  /*1130*/  @P1 LDC.64 R8, c[0x0][0x248] ;  /* 0x00009200ff081b82 */ /* 0x000e620000000a00 */
[----:B---3--:R-:W-:-:S04]  /*1140*/  @P2 IMAD.WIDE.U32 R38, R24, R14, RZ ;  /* 0x0000000e18262225 */ /* 0x008fc800078e00ff */
[----:B------:R-:W-:Y:S01]  /*1150*/  @P2 IMAD R13, R24, R15, R39 ;  /* 0x0000000f180d2224 */ /* 0x000fe200078e0227 */
[----:B------:R-:W-:Y:S01]  /*1160*/  IADD3.X R15, R32, R34, RZ, P0, !PT ;  /* 0x00000022200f7210 */ /* 0x000fe200007fe4ff */
[----:B------:R-:W-:Y:S01]  /*1170*/  IMAD R14, R43, R40, RZ ;  /* 0x000000282b0e7224 */ /* 0x000fe200078e02ff */
[----:B------:R-:W3:Y:S01]  /*1180*/  LDC.U8 R35, c[0x0][0x480] ;  /* 0x00012000ff237b82 */ /* 0x000ee20000000000 */
[----:B------:R-:W-:Y:S01]  /*1190*/  @!P2 IADD3 R13, R45, R37, RZ ;  /* 0x000000252d0da210 */ /* 0x000fe20007ffe0ff */
[----:B----4-:R-:W-:Y:S02]  /*11a0*/  @P3 IMAD R12, R198, R36, R12 ;  /* 0x00000024c60c3224 */ /* 0x010fe400078e020c */
[----:B------:R-:W-:-:S04]  /*11b0*/  IMAD.WIDE.U32 R40, R42, R40, RZ ;  /* 0x000000282a287225 */ /* 0x000fc800078e00ff */
[----:B--2---:R-:W-:-:S04]  /*11c0*/  IMAD.WIDE.U32 R36, R22, R6, RZ ;  /* 0x0000000616247225 */ /* 0x004fc800078e00ff */
[----:B------:R-:W-:Y:S02]  /*11d0*/  @P1 IMAD.IADD R6, R223, 0x1, R224 ;  /* 0x00000001df061824 */ /* 0x000fe400078e02e0 */
[----:B------:R-:W-:Y:S02]  /*11e0*/  IMAD R14, R42, R15, R14 ;  /* 0x0000000f2a0e7224 */ /* 0x000fe400078e020e */
[----:B------:R-:W-:Y:S01]  /*11f0*/  @P2 IMAD.MOV.U32 R34, RZ, RZ, R38 ;  /* 0x000000ffff222224 */ /* 0x000fe200078e0026 */
[----:B------:R-:W-:Y:S01]  /*1200*/  @!P2 MOV R34, R44 ;  /* 0x0000002c0022a202 */ /* 0x000fe20000000f00 */
[----:B------:R-:W-:Y:S02]  /*1210*/  IMAD R7, R22, R7, R37 ;  /* 0x0000000716077224 */ /* 0x000fe400078e0225 */
[----:B------:R-:W-:Y:S02]  /*1220*/  @!P3 IMAD R15, R192, R16, R198 ;  /* 0x00000010c00fb224 */ /* 0x000fe400078e02c6 */
[----:B------:R-:W-:-:S02]  /*1230*/  IMAD R38, R198, R26, RZ ;  /* 0x0000001ac6267224 */ /* 0x000fc400078e02ff */
[C---:B-1----:R-:W-:Y:S01]  /*1240*/  @P1 IMAD R22, R6.reuse, R9, RZ ;  /* 0x0000000906161224 */ /* 0x042fe200078e02ff */
[----:B---3--:R-:W-:Y:S01]  /*1250*/  ISETP.NE.AND P0, PT, R35, RZ, PT ;  /* 0x000000ff2300720c */ /* 0x008fe20003f05270 */
[----:B------:R-:W-:Y:S01]  /*1260*/  @P1 IMAD.WIDE.U32 R42, R6, R8, RZ ;  /* 0x00000008062a1225 */ /* 0x000fe200078e00ff */
[----:B------:R-:W-:Y:S02]  /*1270*/  SHF.R.S32.HI R37, RZ, 0x1f, R38 ;  /* 0x0000001fff257819 */ /* 0x000fe40000011426 */
[----:B------:R-:W-:Y:S01]  /*1280*/  SEL R36, R36, RZ, P0 ;  /* 0x000000ff24247207 */ /* 0x000fe20000000000 */
[----:B------:R-:W-:Y:S01]  /*1290*/  @!P3 IMAD R12, R15, R23, RZ ;  /* 0x000000170f0cb224 */ /* 0x000fe200078e02ff */
[----:B------:R-:W-:Y:S02]  /*12a0*/  SHF.R.S32.HI R15, RZ, 0x1f, R17 ;  /* 0x0000001fff0f7819 */ /* 0x000fe40000011411 */
[----:B------:R-:W-:Y:S02]  /*12b0*/  @P1 IADD3 R22, R43, R22, RZ ;  /* 0x000000162b161210 */ /* 0x000fe40007ffe0ff */
[----:B------:R-:W-:-:S02]  /*12c0*/  SEL R35, R7, RZ, P0 ;  /* 0x000000ff07237207 */ /* 0x000fc40000000000 */
        /* <DEDUP_REMOVED lines=14> */
.L_x_1301:
        /* <DEDUP_REMOVED lines=13> */
.L_x_1302:
        /* <DEDUP_REMOVED lines=10> */
.L_x_1303:
[----:B------:R-:W-:-:S04]  /*1520*/  IMAD R6, R192, R16, R198 ;  /* 0x00000010c0067224 */ /* 0x000fc800078e02c6 */
[----:B------:R-:W-:-:S07]  /*1530*/  IMAD R33, R6, R33, RZ ;  /* 0x0000002106217224 */ /* 0x000fce00078e02ff */
.L_x_1304:
[----:B------:R-:W1:Y:S01]  /*1540*/  S2R R24, SR_TID.X ;  /* 0x0000000000187919 */ /* 0x000e620000002100 */
[----:B------:R-:W2:Y:S01]  /*1550*/  LDC.64 R6, c[0x0][0x420] ;  /* 0x00010800ff067b82 */ /* 0x000ea20000000a00 */
[----:B------:R-:W-:Y:S01]  /*1560*/  IMAD R42, R26, R16, RZ ;  /* 0x000000101a2a7224 */ /* 0x000fe200078e02ff */
[----:B------:R-:W-:Y:S01]  /*1570*/  SHF.R.S32.HI R191, RZ, 0x1f, R190 ;  /* 0x0000001fffbf7819 */ /* 0x000fe200000114be */
[----:B------:R-:W-:Y:S01]  /*1580*/  ULDC.64 UR6, c[0x0][0x428] ;  /* 0x00010a0000067ab9 */ /* 0x000fe20000000a00 */
[----:B------:R-:W-:Y:S01]  /*1590*/  ULDC.64 UR8, c[0x0][0x258] ;  /* 0x0000960000087ab9 */ /* 0x000fe20000000a00 */
[----:B------:R-:W-:Y:S01]  /*15a0*/  IMAD.SHL.U32 R41, R42, 0x40, RZ ;  /* 0x000000402a297824 */ /* 0x000fe200078e00ff */
[C---:B------:R-:W-:Y:S01]  /*15b0*/  IADD3 R12, R28.reuse, R12, RZ ;  /* 0x0000000c1c0c7210 */ /* 0x040fe20007ffe0ff */
[----:B------:R-:W-:Y:S01]  /*15c0*/  IMAD.IADD R33, R28, 0x1, R33 ;  /* 0x000000011c217824 */ /* 0x000fe200078e0221 */
[----:B------:R-:W3:Y:S01]  /*15d0*/  LDC.64 R246, c[0x0][0x2b0] ;  /* 0x0000ac00fff67b82 */ /* 0x000ee20000000a00 */
[----:B------:R-:W-:Y:S01]  /*15e0*/  BSSY B1, `(.L_x_1300) ;  /* 0x0000805000017945 */ /* 0x000fe20003800000 */
[----:B------:R-:W-:-:S02]  /*15f0*/  IADD3 R38, P2, P1, R40, R41, R38 ;  /* 0x0000002928267210 */ /* 0x000fc4000795e026 */
[----:B------:R-:W-:Y:S02]  /*1600*/  SHF.R.S32.HI R41, RZ, 0x1f, R41 ;  /* 0x0000001fff297819 */ /* 0x000fe40000011429 */
[----:B------:R-:W-:Y:S02]  /*1610*/  IADD3 R40, P3, R190, R34, RZ ;  /* 0x00000022be287210 */ /* 0x000fe40007f7e0ff */
[----:B------:R-:W-:Y:S02]  /*1620*/  IADD3.X R37, R39, R41, R37, P2, P1 ;  /* 0x0000002927257210 */ /* 0x000fe400017e2425 */
[----:B------:R-:W-:Y:S01]  /*1630*/  IADD3 R31, P2, P1, R36, R38, R31 ;  /* 0x00000026241f7210 */ /* 0x000fe2000795e01f */
[----:B------:R-:W-:Y:S01]  /*1640*/  IMAD.X R41, R191, 0x1, R13, P3 ;  /* 0x00000001bf297824 */ /* 0x000fe200018e060d */
[----:B------:R-:W-:Y:S02]  /*1650*/  SHF.R.S32.HI R13, RZ, 0x1f, R189 ;  /* 0x0000001fff0d7819 */ /* 0x000fe400000114bd */
[----:B------:R-:W-:-:S02]  /*1660*/  IADD3 R34, P3, R189, R28, RZ ;  /* 0x0000001cbd227210 */ /* 0x000fc40007f7e0ff */
[----:B------:R-:W-:Y:S01]  /*1670*/  IADD3.X R27, R35, R37, R27, P2, P1 ;  /* 0x00000025231b7210 */ /* 0x000fe200017e241b */
[----:B--2---:R-:W-:Y:S01]  /*1680*/  IMAD.WIDE.U32 R40, R28, R6, R40 ;  /* 0x000000061c287225 */ /* 0x004fe200078e0028 */
[----:B------:R-:W-:-:S03]  /*1690*/  LEA.HI.SX32 R25, R25, 0xffffffff, 0x1a ;  /* 0xffffffff19197811 */ /* 0x000fc600078fd2ff */
[----:B------:R-:W-:Y:S01]  /*16a0*/  IMAD.WIDE.U32 R38, R34, R4, R190 ;  /* 0x0000000422267225 */ /* 0x000fe200078e00be */
[----:B-1----:R-:W-:-:S03]  /*16b0*/  SHF.R.S32.HI R26, RZ, 0x1f, R24 ;  /* 0x0000001fff1a7819 */ /* 0x002fc60000011418 */
[----:B---3--:R-:W-:Y:S01]  /*16c0*/  IMAD.WIDE R246, R12, 0x4, R246 ;  /* 0x000000040cf67825 */ /* 0x008fe200078e02f6 */
[----:B------:R-:W-:Y:S02]  /*16d0*/  IADD3 R38, P2, R30, R38, RZ ;  /* 0x000000261e267210 */ /* 0x000fe40007f5e0ff */
[----:B------:R-:W-:Y:S01]  /*16e0*/  LEA.HI R26, R26, R24, RZ, 0x5 ;  /* 0x000000181a1a7211 */ /* 0x000fe200078f28ff */
[-C--:B------:R-:W-:Y:S02]  /*16f0*/  IMAD R24, R32, R6.reuse, RZ ;  /* 0x0000000620187224 */ /* 0x080fe400078e02ff */
[C---:B------:R-:W-:Y:S01]  /*1700*/  IMAD.X R32, R13.reuse, 0x1, R32, P3 ;  /* 0x000000010d207824 */ /* 0x040fe200018e0620 */
[----:B------:R-:W-:Y:S01]  /*1710*/  SHF.R.S32.HI R26, RZ, 0x5, R26 ;  /* 0x00000005ff1a7819 */ /* 0x000fe2000001141a */
[----:B------:R-:W-:Y:S01]  /*1720*/  IMAD R24, R28, R7, R24 ;  /* 0x000000071c187224 */ /* 0x000fe200078e0218 */
[----:B------:R-:W-:Y:S01]  /*1730*/  ISETP.GE.AND P3, PT, R238, 0x1, PT ;  /* 0x00000001ee00780c */ /* 0x000fe20003f66270 */
[----:B------:R-:W-:-:S02]  /*1740*/  IMAD R28, R13, R6, RZ ;  /* 0x000000060d1c7224 */ /* 0x000fc400078e02ff */
[----:B------:R-:W-:Y:S02]  /*1750*/  IMAD R26, R26, R42, R187 ;  /* 0x0000002a1a1a7224 */ /* 0x000fe400078e02bb */
[----:B------:R-:W-:Y:S02]  /*1760*/  IMAD.IADD R41, R41, 0x1, R24 ;  /* 0x0000000129297824 */ /* 0x000fe400078e0218 */
[----:B------:R-:W-:Y:S01]  /*1770*/  IMAD R24, R199, UR6, RZ ;  /* 0x00000006c7187c24 */ /* 0x000fe2000f8e02ff */
[----:B------:R-:W-:Y:S01]  /*1780*/  IADD3 R31, P1, R26, R31, RZ ;  /* 0x0000001f1a1f7210 */ /* 0x000fe20007f3e0ff */
[----:B------:R-:W-:-:S03]  /*1790*/  IMAD.WIDE.U32 R36, R198, UR6, R40 ;  /* 0x00000006c6247c25 */ /* 0x000fc6000f8e0028 */
[----:B------:R-:W-:Y:S01]  /*17a0*/  LEA.HI.X.SX32 R26, R26, R27, 0x1, P1 ;  /* 0x0000001b1a1a7211 */ /* 0x000fe200008f0eff */
[----:B------:R-:W-:Y:S02]  /*17b0*/  IMAD R27, R32, R4, RZ ;  /* 0x00000004201b7224 */ /* 0x000fe400078e02ff */
[----:B------:R-:W-:Y:S01]  /*17c0*/  IMAD R24, R198, UR7, R24 ;  /* 0x00000007c6187c24 */ /* 0x000fe2000f8e0218 */
[----:B------:R-:W-:Y:S01]  /*17d0*/  ULDC.64 UR6, c[0x0][0x400] ;  /* 0x0001000000067ab9 */ /* 0x000fe20000000a00 */
[----:B------:R-:W-:Y:S01]  /*17e0*/  IMAD R27, R34, R5, R27 ;  /* 0x00000005221b7224 */ /* 0x000fe200078e021b */
[----:B------:R-:W-:Y:S01]  /*17f0*/  LEA R240, P1, R31, UR6, 0x2 ;  /* 0x000000061ff07c11 */ /* 0x000fe2000f8210ff */
[----:B------:R-:W1:Y:S01]  /*1800*/  LDC.64 R34, c[0x0][0x478] ;  /* 0x00011e00ff227b82 */ /* 0x000e620000000a00 */
[----:B------:R-:W-:Y:S01]  /*1810*/  IADD3 R37, R37, R24, RZ ;  /* 0x0000001825257210 */ /* 0x000fe20007ffe0ff */
[----:B------:R-:W-:Y:S01]  /*1820*/  IMAD R24, R199, UR8, RZ ;  /* 0x00000008c7187c24 */ /* 0x000fe2000f8e02ff */
[----:B------:R-:W-:Y:S01]  /*1830*/  IADD3.X R39, R29, R39, R27, P2, !PT ;  /* 0x000000271d277210 */ /* 0x000fe200017fe41b */
[----:B------:R-:W-:Y:S01]  /*1840*/  IMAD R28, R189, R7, R28 ;  /* 0x00000007bd1c7224 */ /* 0x000fe200078e021c */
[----:B------:R-:W-:Y:S01]  /*1850*/  LEA.HI.X R241, R31, UR7, R26, 0x2, P1 ;  /* 0x000000071ff17c11 */ /* 0x000fe200088f141a */
[C---:B------:R-:W-:Y:S01]  /*1860*/  IMAD R24, R198.reuse, UR9, R24 ;  /* 0x00000009c6187c24 */ /* 0x040fe2000f8e0218 */
[----:B------:R-:W-:Y:S01]  /*1870*/  ULDC.64 UR6, c[0x0][0x3e0] ;  /* 0x0000f80000067ab9 */ /* 0x000fe20000000a00 */
[----:B------:R-:W-:Y:S01]  /*1880*/  IMAD.WIDE.U32 R26, R198, UR8, R38 ;  /* 0x00000008c61a7c25 */ /* 0x000fe2000f8e0026 */
[----:B------:R-:W-:-:S03]  /*1890*/  ULDC.64 UR8, c[0x0][0x210] ;  /* 0x0000840000087ab9 */ /* 0x000fc60000000a00 */
[----:B------:R-:W-:Y:S01]  /*18a0*/  IMAD.WIDE.U32 R30, R189, R6, R36 ;  /* 0x00000006bd1e7225 */ /* 0x000fe200078e0024 */
[----:B------:R-:W-:-:S03]  /*18b0*/  LEA R244, P2, R26, UR8, 0x1 ;  /* 0x000000081af47c11 */ /* 0x000fc6000f8408ff */
[----:B------:R-:W-:Y:S01]  /*18c0*/  IMAD.IADD R24, R27, 0x1, R24 ;  /* 0x000000011b187824 */ /* 0x000fe200078e0218 */
[----:B------:R-:W-:Y:S02]  /*18d0*/  IADD3 R28, R31, R28, RZ ;  /* 0x0000001c1f1c7210 */ /* 0x000fe40007ffe0ff */
[----:B------:R-:W-:Y:S02]  /*18e0*/  LEA R242, P1, R30, UR6, 0x1 ;  /* 0x000000061ef27c11 */ /* 0x000fe4000f8208ff */
[----:B------:R-:W-:Y:S02]  /*18f0*/  LEA.HI.X R245, R26, UR9, R24, 0x1, P2 ;  /* 0x000000091af57c11 */ /* 0x000fe400090f0c18 */
[----:B------:R-:W-:Y:S01]  /*1900*/  LEA.HI.X R243, R30, UR7, R28, 0x1, P1 ;  /* 0x000000071ef37c11 */ /* 0x000fe200088f0c1c */
[----:B-1----:R-:W-:Y:S01]  /*1910*/  IMAD.WIDE R32, R33, 0x4, R34 ;  /* 0x0000000421207825 */ /* 0x002fe200078e0222 */
        /* <DEDUP_REMOVED lines=36> */
.L_x_1307:
[----:B------:R-:W-:Y:S05]  /*1b60*/  BSYNC B0 ;  /* 0x0000000000007941 */ /* 0x000fea0003800000 */
.L_x_1306:
        /* <DEDUP_REMOVED lines=38> */
.L_x_1309:
[----:B------:R-:W-:Y:S05]  /*1dd0*/  BSYNC B0 ;  /* 0x0000000000007941 */ /* 0x000fea0003800000 */
.L_x_1308:
[----:B------:R-:W-:Y:S01]  /*1de0*/  SEL R220, R220, R188, !P1 ;  /* 0x000000bcdcdc7207 */ /* 0x000fe20004800000 */
[----:B------:R-:W-:Y:S03]  /*1df0*/  BSSY B0, `(.L_x_1310) ;  /* 0x000002d000007945 */ /* 0x000fe60003800000 */
        /* <DEDUP_REMOVED lines=15> */
.L_x_1311:
        /* <DEDUP_REMOVED lines=29> */
.L_x_1312:
[----:B------:R-:W-:Y:S05]  /*20c0*/  BSYNC B0 ;  /* 0x0000000000007941 */ /* 0x000fea0003800000 */
.L_x_1310:
        /* <DEDUP_REMOVED lines=17> */
.L_x_1314:
        /* <DEDUP_REMOVED lines=37> */
.L_x_1315:
[----:B------:R-:W-:Y:S05]  /*2430*/  BSYNC B0 ;  /* 0x0000000000007941 */ /* 0x000fea0003800000 */
.L_x_1313:
        /* <DEDUP_REMOVED lines=58> */
.L_x_1317:
[----:B------:R-:W-:Y:S05]  /*27e0*/  BSYNC B0 ;  /* 0x0000000000007941 */ /* 0x000fea0003800000 */
.L_x_1316:
        /* <DEDUP_REMOVED lines=41> */
.L_x_1319:
[----:B------:R-:W-:Y:S05]  /*2a80*/  BSYNC B0 ;  /* 0x0000000000007941 */ /* 0x000fea0003800000 */
.L_x_1318:
        /* <DEDUP_REMOVED lines=45> */
.L_x_1321:
[----:B------:R-:W-:Y:S05]  /*2d60*/  BSYNC B0 ;  /* 0x0000000000007941 */ /* 0x000fea0003800000 */
.L_x_1320:
        /* <DEDUP_REMOVED lines=19> */
[----:B-1----:R-:W1:Y:S08]  /*2ea0*/  @!P4 LDC.64 R6, c[0x0][0x220] ;  /* 0x00008800ff06cb82 */ /* 0x002e700000000a00 */
[----:B------:R-:W3:Y:S01]  /*2eb0*/  @!P2 LDC.64 R4, c[0x0][0x220] ;  /* 0x00008800ff04ab82 */ /* 0x000ee20000000a00 */
        /* <DEDUP_REMOVED lines=9> */
[----:B---3--:R-:W-:-:S03]  /*2f50*/  @!P2 LEA R4, P0, R20, R4, 0x1 ;  /* 0x000000041404a211 */ /* 0x008fc600078008ff */
        /* <DEDUP_REMOVED lines=10> */
.L_x_1323:
[----:B------:R-:W-:Y:S05]  /*3000*/  BSYNC B0 ;  /* 0x0000000000007941 */ /* 0x000fea0003800000 */
.L_x_1322:
[----:B------:R-:W-:Y:S01]  /*3010*/  ULDC.64 UR6, c[0x0][0x3c8] ;  /* 0x0000f20000067ab9 */ /* 0x000fe20000000a00 */
[----:B------:R-:W3:Y:S01]  /*3020*/  LDC.64 R182, c[0x0][0x3b8] ;  /* 0x0000ee00ffb67b82 */ /* 0x000ee20000000a00 */
[----:B------:R-:W-:Y:S01]  /*3030*/  ISETP.NE.U32.AND P4, PT, RZ, UR6, PT ;  /* 0x00000006ff007c0c */ /* 0x000fe2000bf85070 */
[----:B------:R-:W0:Y:S01]  /*3040*/  LDGDEPBAR ;  /* 0x00000000000079af */ /* 0x000e220000000000 */
[----:B------:R-:W-:Y:S01]  /*3050*/  ISETP.GE.AND P2, PT, R193, R12, PT ;  /* 0x0000000cc100720c */ /* 0x000fe20003f46270 */
[----:B------:R-:W-:Y:S01]  /*3060*/  IMAD.MOV.U32 R218, RZ, RZ, 0x7f800000 ;  /* 0x7f800000ffda7424 */ /* 0x000fe200078e00ff */
[----:B------:R-:W-:Y:S01]  /*3070*/  ISETP.NE.AND.EX P4, PT, RZ, UR7, PT, P4 ;  /* 0x00000007ff007c0c */ /* 0x000fe2000bf85340 */
[----:B------:R-:W-:Y:S02]  /*3080*/  IMAD.MOV.U32 R219, RZ, RZ, 0x7f800000 ;  /* 0x7f800000ffdb7424 */ /* 0x000fe400078e00ff */
[----:B------:R-:W-:Y:S01]  /*3090*/  IMAD R248, R192, R16, R198 ;  /* 0x00000010c0f87224 */ /* 0x000fe200078e02c6 */
[----:B------:R-:W4:Y:S01]  /*30a0*/  LDC R205, c[0x0][0x270] ;  /* 0x00009c00ffcd7b82 */ /* 0x000f220000000800 */
[----:B------:R-:W-:Y:S01]  /*30b0*/  VIADD R17, R17, 0x40 ;  /* 0x0000004011117836 */ /* 0x000fe20000000000 */
[----:B------:R-:W-:Y:S01]  /*30c0*/  SHF.R.S32.HI R210, RZ, 0x1f, R187 ;  /* 0x0000001fffd27819 */ /* 0x000fe200000114bb */
[----:B------:R-:W-:Y:S01]  /*30d0*/  VIADD R176, R179, 0x3000 ;  /* 0x00003000b3b07836 */ /* 0x000fe20000000000 */
[----:B------:R-:W-:Y:S01]  /*30e0*/  ULDC UR4, c[0x0][0x2d0] ;  /* 0x0000b40000047ab9 */ /* 0x000fe20000000800 */
[----:B------:R-:W-:-:S02]  /*30f0*/  VIADD R175, R180, 0x3000 ;  /* 0x00003000b4af7836 */ /* 0x000fc40000000000 */
[----:B------:R-:W-:Y:S02]  /*3100*/  IMAD R250, R196, 0x2, R184 ;  /* 0x00000002c4fa7824 */ /* 0x000fe400078e02b8 */
[----:B------:R-:W-:Y:S01]  /*3110*/  IMAD.MOV.U32 R174, RZ, RZ, 0x20 ;  /* 0x00000020ffae7424 */ /* 0x000fe200078e00ff */
[----:B-12---:R-:W1:Y:S01]  /*3120*/  @P4 LDC.64 R4, c[0x0][0x3d0] ;  /* 0x0000f400ff044b82 */ /* 0x006e620000000a00 */
[----:B------:R-:W-:Y:S01]  /*3130*/  IMAD.MOV.U32 R173, RZ, RZ, 0x40 ;  /* 0x00000040ffad7424 */ /* 0x000fe200078e00ff */
[----:B------:R-:W-:Y:S01]  /*3140*/  CS2R R142, SRZ ;  /* 0x00000000008e7805 */ /* 0x000fe2000001ff00 */
[----:B------:R-:W-:Y:S01]  /*3150*/  IMAD.MOV.U32 R217, RZ, RZ, RZ ;  /* 0x000000ffffd97224 */ /* 0x000fe200078e00ff */
[----:B------:R-:W-:Y:S01]  /*3160*/  CS2R R140, SRZ ;  /* 0x00000000008c7805 */ /* 0x000fe2000001ff00 */
[----:B---3--:R-:W2:Y:S01]  /*3170*/  LDG.E.64 R10, desc[UR14][R182.64+0x8] ;  /* 0x0000080eb60a7981 */ /* 0x008ea2000c1e1b00 */
        /* <DEDUP_REMOVED lines=25> */
[----:B------:R-:W3:Y:S01]  /*3310*/  LDG.E.64 R182, desc[UR14][R182.64] ;  /* 0x0000000eb6b67981 */ /* 0x000ee2000c1e1b00 */
[----:B------:R-:W-:Y:S01]  /*3320*/  @P4 LEA R4, P0, R6, UR6, 0x2 ;  /* 0x0000000606044c11 */ /* 0x000fe2000f8010ff */
[----:B------:R-:W-:Y:S01]  /*3330*/  IMAD.SHL.U32 R248, R248, 0x20, RZ ;  /* 0x00000020f8f87824 */ /* 0x000fe200078e00ff */
[----:B------:R-:W-:Y:S01]  /*3340*/  SEL R176, R176, R179, !P1 ;  /* 0x000000b3b0b07207 */ /* 0x000fe20004800000 */
[----:B------:R-:W-:Y:S01]  /*3350*/  @P4 IMAD.IADD R5, R7, 0x1, R5 ;  /* 0x0000000107054824 */ /* 0x000fe200078e0205 */
[----:B------:R-:W-:Y:S02]  /*3360*/  SEL R175, R175, R180, !P1 ;  /* 0x000000b4afaf7207 */ /* 0x000fe40004800000 */
[----:B------:R-:W-:-:S02]  /*3370*/  CS2R R100, SRZ ;  /* 0x0000000000647805 */ /* 0x000fc4000001ff00 */
[----:B------:R-:W-:Y:S02]  /*3380*/  CS2R R62, SRZ ;  /* 0x00000000003e7805 */ /* 0x000fe4000001ff00 */
[----:B------:R-:W-:Y:S02]  /*3390*/  CS2R R60, SRZ ;  /* 0x00000000003c7805 */ /* 0x000fe4000001ff00 */
[----:B------:R-:W-:Y:S01]  /*33a0*/  @P4 LEA.HI.X R5, R6, UR7, R5, 0x2, P0 ;  /* 0x0000000706054c11 */ /* 0x000fe200080f1405 */
[----:B------:R-:W-:Y:S01]  /*33b0*/  IMAD.WIDE R6, R193, 0x4, R246 ;  /* 0x00000004c1067825 */ /* 0x000fe200078e02f6 */
[----:B------:R-:W-:Y:S02]  /*33c0*/  SHF.R.S32.HI R8, RZ, 0x1f, R248 ;  /* 0x0000001fff087819 */ /* 0x000fe400000114f8 */
[----:B------:R-:W-:Y:S02]  /*33d0*/  CS2R R66, SRZ ;  /* 0x0000000000427805 */ /* 0x000fe4000001ff00 */
[----:B------:R-:W-:-:S02]  /*33e0*/  CS2R R64, SRZ ;  /* 0x0000000000407805 */ /* 0x000fc4000001ff00 */
[----:B------:R-:W-:Y:S01]  /*33f0*/  CS2R R58, SRZ ;  /* 0x00000000003a7805 */ /* 0x000fe2000001ff00 */
[----:B------:R1:W4:Y:S01]  /*3400*/  @P4 LDG.E R5, desc[UR14][R4.64] ;  /* 0x0000000e04054981 */ /* 0x000322000c1e1900 */
[----:B------:R-:W-:Y:S02]  /*3410*/  CS2R R56, SRZ ;  /* 0x0000000000387805 */ /* 0x000fe4000001ff00 */
[----:B------:R-:W-:Y:S02]  /*3420*/  CS2R R54, SRZ ;  /* 0x0000000000367805 */ /* 0x000fe4000001ff00 */
[----:B------:R-:W-:Y:S01]  /*3430*/  CS2R R52, SRZ ;  /* 0x0000000000347805 */ /* 0x000fe2000001ff00 */
[----:B------:R-:W5:Y:S01]  /*3440*/  @!P2 LDG.E R218, desc[UR14][R6.64] ;  /* 0x0000000e06daa981 */ /* 0x000f62000c1e1900 */
        /* <DEDUP_REMOVED lines=16> */
[----:B------:R-:W-:Y:S01]  /*3550*/  LEA R176, R176, UR5, 0x1 ;  /* 0x00000005b0b07c11 */ /* 0x000fe2000f8e08ff */
[----:B------:R-:W-:Y:S01]  /*3560*/  ULDC UR6, c[0x0][0x2dc] ;  /* 0x0000b70000067ab9 */ /* 0x000fe20000000800 */
[----:B------:R-:W-:Y:S01]  /*3570*/  LEA R175, R175, UR5, 0x1 ;  /* 0x00000005afaf7c11 */ /* 0x000fe2000f8e08ff */
[----:B------:R-:W-:Y:S01]  /*3580*/  ULDC.U8 UR8, c[0x0][0x388] ;  /* 0x0000e20000087ab9 */ /* 0x000fe20000000000 */
[----:B-1----:R-:W-:Y:S01]  /*3590*/  VIADD R4, R193, 0x8 ;  /* 0x00000008c1047836 */ /* 0x002fe20000000000 */
[----:B------:R-:W-:-:S04]  /*35a0*/  ULDC UR7, c[0x0][0x2ec] ;  /* 0x0000bb0000077ab9 */ /* 0x000fc80000000800 */
[----:B------:R-:W-:Y:S02]  /*35b0*/  ISETP.GE.AND P0, PT, R4, R12, PT ;  /* 0x0000000c0400720c */ /* 0x000fe40003f06270 */
[----:B------:R-:W1:Y:S11]  /*35c0*/  S2R R4, SR_TID.X ;  /* 0x0000000000047919 */ /* 0x000e760000002100 */
[----:B------:R1:W5:Y:S01]  /*35d0*/  @!P0 LDG.E R219, desc[UR14][R6.64+0x20] ;  /* 0x0000200e06db8981 */ /* 0x000362000c1e1900 */
[----:B------:R-:W-:Y:S01]  /*35e0*/  ISETP.GE.AND P0, PT, R17, R222, PT ;  /* 0x000000de1100720c */ /* 0x000fe20003f06270 */
[----:B-1----:R-:W1:Y:S01]  /*35f0*/  @P4 LDC R6, c[0x0][0x2e8] ;  /* 0x0000ba00ff064b82 */ /* 0x002e620000000800 */
[----:B------:R-:W-:-:S02]  /*3600*/  IMAD.SHL.U32 R7, R184, 0x20, RZ ;  /* 0x00000020b8077824 */ /* 0x000fc400078e00ff */
[----:B------:R-:W-:-:S05]  /*3610*/  IMAD.SHL.U32 R4, R4, 0x2, RZ ;  /* 0x0000000204047824 */ /* 0x000fca00078e00ff */
[----:B------:R-:W-:Y:S01]  /*3620*/  LOP3.LUT R4, R7, 0x6, R4, 0xf8, !PT ;  /* 0x0000000607047812 */ /* 0x000fe200078ef804 */
[----:B-1----:R-:W4:Y:S01]  /*3630*/  @P4 MUFU.RCP R6, R6 ;  /* 0x0000000600064308 */ /* 0x002f220000001000 */
[----:B--2---:R-:W-:-:S04]  /*3640*/  IADD3 R248, P3, P2, R248, R10, R187 ;  /* 0x0000000af8f87210 */ /* 0x004fc80007a7e0bb */
[----:B------:R-:W-:Y:S02]  /*3650*/  IADD3.X R210, R8, R11, R210, P3, P2 ;  /* 0x0000000b08d27210 */ /* 0x000fe40001fe44d2 */
[----:B------:R-:W-:Y:S01]  /*3660*/  R2P PR, R185, 0x6 ;  /* 0x00000006b9007804 */ /* 0x000fe20000000000 */
[----:B------:R-:W-:-:S04]  /*3670*/  IMAD.WIDE.U32 R248, R248, -0x2daee0ad, RZ ;  /* 0xd2511f53f8f87825 */ /* 0x000fc800078e00ff */
[----:B------:R-:W-:Y:S02]  /*3680*/  SEL R174, R174, 0xffffffe0, !P1 ;  /* 0xffffffe0aeae7807 */ /* 0x000fe40004800000 */
[----:B------:R-:W-:-:S03]  /*3690*/  SEL R173, R173, 0xffffffc0, !P2 ;  /* 0xffffffc0adad7807 */ /* 0x000fc60005000000 */
[----:B------:R-:W-:Y:S01]  /*36a0*/  IMAD.IADD R172, R177, 0x1, R174 ;  /* 0x00000001b1ac7824 */ /* 0x000fe200078e02ae */
[C---:B---3--:R-:W-:Y:S01]  /*36b0*/  LOP3.LUT R250, R183.reuse, R250, RZ, 0x3c, !PT ;  /* 0x000000fab7fa7212 */ /* 0x048fe200078e3cff */
[C---:B------:R-:W-:Y:S02]  /*36c0*/  VIADD R215, R183.reuse, 0x646e171e ;  /* 0x646e171eb7d77836 */ /* 0x040fe40000000000 */
[C---:B------:R-:W-:Y:S02]  /*36d0*/  VIADD R214, R183.reuse, 0xa9066899 ;  /* 0xa9066899b7d67836 */ /* 0x040fe40000000000 */
[C---:B------:R-:W-:Y:S02]  /*36e0*/  VIADD R213, R183.reuse, 0xed9eba14 ;  /* 0xed9eba14b7d57836 */ /* 0x040fe40000000000 */
[C---:B------:R-:W-:Y:S02]  /*36f0*/  VIADD R212, R183.reuse, 0x32370b8f ;  /* 0x32370b8fb7d47836 */ /* 0x040fe40000000000 */
[----:B------:R-:W-:-:S02]  /*3700*/  VIADD R211, R183, 0x76cf5d0a ;  /* 0x76cf5d0ab7d37836 */ /* 0x000fc40000000000 */
[----:B------:R-:W-:Y:S02]  /*3710*/  VIADD R226, R183, 0xbb67ae85 ;  /* 0xbb67ae85b7e27836 */ /* 0x000fe40000000000 */
[----:B------:R-:W-:Y:S01]  /*3720*/  IMAD R183, R196, 0x40, R4 ;  /* 0x00000040c4b77824 */ /* 0x000fe200078e0204 */
[----:B------:R-:W-:-:S04]  /*3730*/  LOP3.LUT R250, R250, R249, RZ, 0x3c, !PT ;  /* 0x000000f9fafa7212 */ /* 0x000fc800078e3cff */
[----:B------:R-:W-:Y:S01]  /*3740*/  IADD3 R238, -R238, R193, -R183 ;  /* 0x000000c1eeee7210 */ /* 0x000fe20007ffe9b7 */
[----:B----4-:R-:W-:Y:S01]  /*3750*/  @P4 FMUL.FTZ R217, R5, R6 ;  /* 0x0000000605d94220 */ /* 0x010fe20000410000 */
[C---:B------:R-:W-:Y:S02]  /*3760*/  VIADD R231, R182.reuse, 0xb54cda56 ;  /* 0xb54cda56b6e77836 */ /* 0x040fe40000000000 */
[C---:B------:R-:W-:Y:S02]  /*3770*/  VIADD R230, R182.reuse, 0x1715609d ;  /* 0x1715609db6e67836 */ /* 0x040fe40000000000 */
[C---:B------:R-:W-:Y:S02]  /*3780*/  VIADD R229, R182.reuse, 0x78dde6e4 ;  /* 0x78dde6e4b6e57836 */ /* 0x040fe40000000000 */
[C---:B------:R-:W-:Y:S02]  /*3790*/  VIADD R228, R182.reuse, 0xdaa66d2b ;  /* 0xdaa66d2bb6e47836 */ /* 0x040fe40000000000 */
[----:B------:R-:W-:-:S02]  /*37a0*/  VIADD R227, R182, 0x3c6ef372 ;  /* 0x3c6ef372b6e37836 */ /* 0x000fc40000000000 */
[----:B------:R-:W-:Y:S02]  /*37b0*/  VIADD R225, R182, 0x9e3779b9 ;  /* 0x9e3779b9b6e17836 */ /* 0x000fe40000000000 */
[C---:B------:R-:W-:Y:S02]  /*37c0*/  @P0 VIADD R237, R183.reuse, 0x19 ;  /* 0x00000019b7ed0836 */ /* 0x040fe40000000000 */
[C---:B------:R-:W-:Y:S02]  /*37d0*/  @P0 VIADD R236, R183.reuse, 0x18 ;  /* 0x00000018b7ec0836 */ /* 0x040fe40000000000 */
[C---:B------:R-:W-:Y:S02]  /*37e0*/  @P0 VIADD R235, R183.reuse, 0x11 ;  /* 0x00000011b7eb0836 */ /* 0x040fe40000000000 */
[C---:B------:R-:W-:Y:S02]  /*37f0*/  @P0 VIADD R234, R183.reuse, 0x10 ;  /* 0x00000010b7ea0836 */ /* 0x040fe40000000000 */
[----:B------:R-:W-:-:S02]  /*3800*/  @P0 VIADD R233, R183, 0x9 ;  /* 0x00000009b7e90836 */ /* 0x000fc40000000000 */
[C---:B------:R-:W-:Y:S02]  /*3810*/  @P0 VIADD R232, R183.reuse, 0x8 ;  /* 0x00000008b7e80836 */ /* 0x040fe40000000000 */
[----:B------:R-:W-:Y:S02]  /*3820*/  @P0 VIADD R239, R183, 0x1 ;  /* 0x00000001b7ef0836 */ /* 0x000fe40000000000 */
[----:B------:R-:W-:Y:S02]  /*3830*/  IMAD.IADD R238, R238, 0x1, R222 ;  /* 0x00000001eeee7824 */ /* 0x000fe400078e02de */
[----:B------:R-:W-:-:S04]  /*3840*/  IMAD.WIDE.U32 R250, R250, -0x326172a9, RZ ;  /* 0xcd9e8d57fafa7825 */ /* 0x000fc800078e00ff */
[----:B------:R-:W-:Y:S02]  /*3850*/  IMAD.IADD R170, R177, 0x1, R173 ;  /* 0x00000001b1aa7824 */ /* 0x000fe400078e02ad */
[----:B------:R-:W-:-:S07]  /*3860*/  IMAD.IADD R171, R173, 0x1, R172 ;  /* 0x00000001adab7824 */ /* 0x000fce00078e02ac */
.L_x_1326:
[----:B------:R-:W0:Y:S01]  /*3870*/  LDGDEPBAR ;  /* 0x00000000000079af */ /* 0x000e220000000000 */
[C---:B------:R-:W-:Y:S02]  /*3880*/  IMAD.IADD R98, R175.reuse, 0x1, R174 ;  /* 0x00000001af627824 */ /* 0x040fe400078e02ae */
[--C-:B------:R-:W-:Y:S02]  /*3890*/  IMAD.IADD R97, R175, 0x1, R173.reuse ;  /* 0x00000001af617824 */ /* 0x100fe400078e02ad */
[----:B------:R-:W-:Y:S02]  /*38a0*/  IMAD.IADD R96, R98, 0x1, R173 ;  /* 0x0000000162607824 */ /* 0x000fe400078e02ad */
[----:B------:R-:W-:Y:S01]  /*38b0*/  IMAD.MOV.U32 R209, RZ, RZ, R207 ;  /* 0x000000ffffd17224 */ /* 0x000fe200078e00cf */
        /* <DEDUP_REMOVED lines=71> */
[C---:B--2---:R-:W-:Y:S05]  /*3d30*/  HMMA.16816.F32.BF16 R4, R76.reuse, R92, R4 ;  /* 0x0000005c4c04723c */ /* 0x044fea0000041804 */
[----:B------:R-:W-:Y:S01]  /*3d40*/  IMAD R84, R221, 0x4, R186 ;  /* 0x00000004dd547824 */ /* 0x000fe200078e02ba */
[C---:B------:R-:W-:Y:S05]  /*3d50*/  HMMA.16816.F32.BF16 R8, R76.reuse, R94, R8 ;  /* 0x0000005e4c08723c */ /* 0x040fea0000041808 */
[----:B------:R-:W-:Y:S01]  /*3d60*/  IMAD.WIDE.U32 R84, R84, -0x326172a9, RZ ;  /* 0xcd9e8d5754547825 */ /* 0x000fe200078e00ff */
[C---:B---3--:R-:W-:Y:S05]  /*3d70*/  HMMA.16816.F32.BF16 R12, R76.reuse, R72, R12 ;  /* 0x000000484c0c723c */ /* 0x048fea000004180c */
[----:B------:R-:W-:Y:S01]  /*3d80*/  LOP3.LUT R86, R85, R210, R182, 0x96, !PT ;  /* 0x000000d255567212 */ /* 0x000fe200078e96b6 */
[----:B------:R-:W-:Y:S01]  /*3d90*/  HMMA.16816.F32.BF16 R16, R76, R74, R16 ;  /* 0x0000004a4c10723c */ /* 0x000fe20000041810 */
[----:B------:R-:W-:Y:S04]  /*3da0*/  LDSM.16.M88.4 R76, [R2+0x16000] ;  /* 0x01600000024c783b */ /* 0x000fe80000000200 */
[----:B------:R-:W-:Y:S01]  /*3db0*/  LOP3.LUT R84, R251, R84, R225, 0x96, !PT ;  /* 0x00000054fb547212 */ /* 0x000fe200078e96e1 */
[C---:B----4-:R-:W-:Y:S05]  /*3dc0*/  HMMA.16816.F32.BF16 R4, R80.reuse, R88, R4 ;  /* 0x000000585004723c */ /* 0x050fea0000041804 */
[----:B------:R-:W-:Y:S01]  /*3dd0*/  IMAD.WIDE.U32 R86, R86, -0x2daee0ad, RZ ;  /* 0xd2511f5356567825 */ /* 0x000fe200078e00ff */
[C---:B------:R-:W-:Y:S05]  /*3de0*/  HMMA.16816.F32.BF16 R8, R80.reuse, R90, R8 ;  /* 0x0000005a5008723c */ /* 0x040fea0000041808 */
[----:B------:R-:W-:Y:S01]  /*3df0*/  IMAD.WIDE.U32 R84, R84, -0x2daee0ad, RZ ;  /* 0xd2511f5354547825 */ /* 0x000fe200078e00ff */
[C---:B-1----:R-:W-:Y:S05]  /*3e00*/  HMMA.16816.F32.BF16 R12, R80.reuse, R68, R12 ;  /* 0x00000044500c723c */ /* 0x042fea000004180c */
[----:B------:R-:W-:Y:S01]  /*3e10*/  LOP3.LUT R72, R87, R248, R226, 0x96, !PT ;  /* 0x000000f857487212 */ /* 0x000fe200078e96e2 */
[----:B------:R-:W-:Y:S05]  /*3e20*/  HMMA.16816.F32.BF16 R16, R80, R70, R16 ;  /* 0x000000465010723c */ /* 0x000fea0000041810 */
[----:B------:R-:W-:Y:S01]  /*3e30*/  LOP3.LUT R94, R85, R86, R211, 0x96, !PT ;  /* 0x00000056555e7212 */ /* 0x000fe200078e96d3 */
[----:B------:R-:W-:Y:S02]  /*3e40*/  IMAD.WIDE.U32 R86, R72, -0x326172a9, RZ ;  /* 0xcd9e8d5748567825 */ /* 0x000fe400078e00ff */
[----:B------:R1:W2:Y:S03]  /*3e50*/  LDSM.16.M88.4 R72, [R96+0x4000] ;  /* 0x004000006048783b */ /* 0x0002a60000000200 */
[----:B------:R-:W-:Y:S01]  /*3e60*/  IMAD.WIDE.U32 R94, R94, -0x326172a9, RZ ;  /* 0xcd9e8d575e5e7825 */ /* 0x000fe200078e00ff */
[----:B------:R-:W-:Y:S05]  /*3e70*/  LOP3.LUT R85, R87, R250, R227, 0x96, !PT ;  /* 0x000000fa57557212 */ /* 0x000fea00078e96e3 */
[----:B------:R-:W-:Y:S05]  /*3e80*/  IMAD.WIDE.U32 R88, R85, -0x2daee0ad, RZ ;  /* 0xd2511f5355587825 */ /* 0x000fea00078e00ff */
[----:B------:R-:W-:Y:S05]  /*3e90*/  LOP3.LUT R90, R89, R84, R212, 0x96, !PT ;  /* 0x00000054595a7212 */ /* 0x000fea00078e96d4 */
[----:B------:R-:W-:Y:S01]  /*3ea0*/  IMAD.WIDE.U32 R70, R90, -0x326172a9, RZ ;  /* 0xcd9e8d575a467825 */ /* 0x000fe200078e00ff */
[----:B-1----:R-:W-:Y:S03]  /*3eb0*/  LOP3.LUT R96, R95, R86, R228, 0x96, !PT ;  /* 0x000000565f607212 */ /* 0x002fe600078e96e4 */
[----:B------:R-:W-:Y:S01]  /*3ec0*/  IMAD R86, R221, 0x40, R238 ;  /* 0x00000040dd567824 */ /* 0x000fe200078e02ee */
[----:B------:R-:W-:Y:S01]  /*3ed0*/  LOP3.LUT R94, R71, R94, R229, 0x96, !PT ;  /* 0x0000005e475e7212 */ /* 0x000fe200078e96e5 */
[----:B------:R-:W-:Y:S03]  /*3ee0*/  IMAD.WIDE.U32 R96, R96, -0x2daee0ad, RZ ;  /* 0xd2511f5360607825 */ /* 0x000fe600078e00ff */
[----:B------:R-:W-:Y:S01]  /*3ef0*/  IABS R90, R86 ;  /* 0x00000056005a7213 */ /* 0x000fe20000000000 */
[C---:B------:R-:W-:Y:S01]  /*3f00*/  VIADD R87, R86.reuse, 0x7 ;  /* 0x0000000756577836 */ /* 0x040fe20000000000 */
[----:B------:R-:W-:Y:S01]  /*3f10*/  LOP3.LUT R68, R97, R88, R213, 0x96, !PT ;  /* 0x0000005861447212 */ /* 0x000fe200078e96d5 */
[C---:B------:R-:W-:Y:S01]  /*3f20*/  VIADD R91, R86.reuse, 0xffffffff ;  /* 0xffffffff565b7836 */ /* 0x040fe20000000000 */
[----:B------:R-:W-:Y:S01]  /*3f30*/  I2FP.F32.S32 R90, R90 ;  /* 0x0000005a005a7245 */ /* 0x000fe20000201400 */
[----:B------:R-:W-:Y:S01]  /*3f40*/  VIADD R88, R86, 0x8 ;  /* 0x0000000856587836 */ /* 0x000fe20000000000 */
[----:B------:R-:W-:Y:S01]  /*3f50*/  ISETP.GE.AND P1, PT, R87, RZ, PT ;  /* 0x000000ff5700720c */ /* 0x000fe20003f26270 */
[----:B------:R-:W-:Y:S01]  /*3f60*/  IMAD.WIDE.U32 R98, R68, -0x326172a9, RZ ;  /* 0xcd9e8d5744627825 */ /* 0x000fe200078e00ff */
[----:B------:R-:W-:Y:S01]  /*3f70*/  ISETP.GE.AND P3, PT, R91, RZ, PT ;  /* 0x000000ff5b00720c */ /* 0x000fe20003f66270 */
[C---:B--2---:R-:W-:Y:S05]  /*3f80*/  HMMA.16816.F32.BF16 R4, R72.reuse, R76, R4 ;  /* 0x0000004c4804723c */ /* 0x044fea0000041804 */
[----:B------:R-:W-:Y:S01]  /*3f90*/  ISETP.GE.AND P2, PT, R88, RZ, PT ;  /* 0x000000ff5800720c */ /* 0x000fe20003f46270 */
[C---:B------:R-:W-:Y:S05]  /*3fa0*/  HMMA.16816.F32.BF16 R8, R72.reuse, R78, R8 ;  /* 0x0000004e4808723c */ /* 0x040fea0000041808 */
[C---:B------:R-:W-:Y:S01]  /*3fb0*/  VIADD R81, R86.reuse, 0xffffffe7 ;  /* 0xffffffe756517836 */ /* 0x040fe20000000000 */
[C---:B------:R-:W-:Y:S01]  /*3fc0*/  @!P1 IADD3 R87, -R86.reuse, -0x7, RZ ;  /* 0xfffffff956579810 */ /* 0x040fe20007ffe1ff */
[C---:B------:R-:W-:Y:S01]  /*3fd0*/  VIADD R84, R86.reuse, 0xffffffef ;  /* 0xffffffef56547836 */ /* 0x040fe20000000000 */
[----:B------:R-:W-:Y:S02]  /*3fe0*/  LOP3.LUT R68, R99, R70, R230, 0x96, !PT ;  /* 0x0000004663447212 */ /* 0x000fe400078e96e6 */
[----:B------:R-:W-:Y:S01]  /*3ff0*/  ISETP.GE.AND P1, PT, R81, RZ, PT ;  /* 0x000000ff5100720c */ /* 0x000fe20003f26270 */
[C---:B------:R-:W-:Y:S01]  /*4000*/  VIADD R83, R86.reuse, 0xffffffe8 ;  /* 0xffffffe856537836 */ /* 0x040fe20000000000 */
[----:B------:R-:W-:Y:S01]  /*4010*/  @!P3 IADD3 R91, -R86, 0x1, RZ ;  /* 0x00000001565bb810 */ /* 0x000fe20007ffe1ff */
[----:B------:R-:W-:Y:S01]  /*4020*/  IMAD.WIDE.U32 R76, R68, -0x2daee0ad, RZ ;  /* 0xd2511f53444c7825 */ /* 0x000fe200078e00ff */
[----:B------:R-:W-:Y:S02]  /*4030*/  @!P2 IADD3 R88, -R86, -0x8, RZ ;  /* 0xfffffff85658a810 */ /* 0x000fe40007ffe1ff */
[----:B------:R-:W-:Y:S01]  /*4040*/  ISETP.GE.AND P3, PT, R84, RZ, PT ;  /* 0x000000ff5400720c */ /* 0x000fe20003f66270 */
[----:B------:R-:W-:Y:S01]  /*4050*/  IMAD.WIDE.U32 R70, R94, -0x2daee0ad, RZ ;  /* 0xd2511f535e467825 */ /* 0x000fe200078e00ff */
[----:B------:R-:W-:Y:S02]  /*4060*/  ISETP.GE.AND P2, PT, R83, RZ, PT ;  /* 0x000000ff5300720c */ /* 0x000fe40003f46270 */
[----:B------:R-:W-:Y:S01]  /*4070*/  SHF.R.U32.HI R82, RZ, 0x18, R76 ;  /* 0x00000018ff527819 */ /* 0x000fe2000001164c */
[-C--:B------:R-:W-:Y:S01]  /*4080*/  FFMA.FTZ R4, R90, -R217.reuse, R4 ;  /* 0x800000d95a047223 */ /* 0x080fe20000010004 */
[----:B------:R-:W-:Y:S01]  /*4090*/  LOP3.LUT R94, R71, R96, R214, 0x96, !PT ;  /* 0x00000060475e7212 */ /* 0x000fe200078e96d6 */
[----:B-----5:R-:W-:Y:S01]  /*40a0*/  FMUL.FTZ R78, R219, 1.4426950216293334961 ;  /* 0x3fb8aa3bdb4e7820 */ /* 0x020fe20000410000 */
[C---:B------:R-:W-:Y:S01]  /*40b0*/  @!P1 IADD3 R81, -R86.reuse, 0x19, RZ ;  /* 0x0000001956519810 */ /* 0x040fe20007ffe1ff */
[----:B------:R-:W-:Y:S01]  /*40c0*/  VIADD R92, R86, 0xfffffff8 ;  /* 0xfffffff8565c7836 */ /* 0x000fe20000000000 */
[----:B------:R-:W-:Y:S01]  /*40d0*/  ISETP.LE.U32.AND P1, PT, R82, UR8, PT ;  /* 0x0000000852007c0c */ /* 0x000fe2000bf23070 */
[----:B------:R-:W-:Y:S01]  /*40e0*/  FMUL.FTZ R82, R218, 1.4426950216293334961 ;  /* 0x3fb8aa3bda527820 */ /* 0x000fe20000410000 */
[----:B------:R-:W-:Y:S01]  /*40f0*/  LOP3.LUT R80, R77, R70, R215, 0x96, !PT ;  /* 0x000000464d507212 */ /* 0x000fe200078e96d7 */
[C---:B------:R-:W-:Y:S01]  /*4100*/  VIADD R89, R86.reuse, 0xfffffff7 ;  /* 0xfffffff756597836 */ /* 0x040fe20000000000 */
[C---:B------:R-:W-:Y:S01]  /*4110*/  @!P3 IADD3 R84, -R86.reuse, 0x11, RZ ;  /* 0x000000115654b810 */ /* 0x040fe20007ffe1ff */
[----:B------:R-:W1:Y:S01]  /*4120*/  LDSM.16.M88.4 R68, [R2+0x16800] ;  /* 0x016800000244783b */ /* 0x000e620000000200 */
[C---:B------:R-:W-:Y:S01]  /*4130*/  @!P2 IADD3 R83, -R86.reuse, 0x18, RZ ;  /* 0x000000185653a810 */ /* 0x040fe20007ffe1ff */
[----:B------:R-:W-:Y:S01]  /*4140*/  VIADD R85, R86, 0xfffffff0 ;  /* 0xfffffff056557836 */ /* 0x000fe20000000000 */
[----:B------:R-:W-:Y:S01]  /*4150*/  FSETP.NEU.FTZ.AND P2, PT, R218, -INF , PT ;  /* 0xff800000da00780b */ /* 0x000fe20003f5d000 */
[----:B------:R-:W-:Y:S01]  /*4160*/  IMAD.WIDE.U32 R94, R94, -0x326172a9, RZ ;  /* 0xcd9e8d575e5e7825 */ /* 0x000fe200078e00ff */
[----:B------:R-:W-:Y:S02]  /*4170*/  @P0 ISETP.GE.AND P3, PT, R183, R222, PT ;  /* 0x000000deb700020c */ /* 0x000fe40003f66270 */
[----:B------:R-:W-:Y:S01]  /*4180*/  FSEL R82, R82, RZ, P2 ;  /* 0x000000ff52527208 */ /* 0x000fe20001000000 */
[-C--:B------:R-:W-:Y:S01]  /*4190*/  FFMA.FTZ R10, R90, -R217.reuse, R10 ;  /* 0x800000d95a0a7223 */ /* 0x080fe2000001000a */
[----:B------:R-:W-:Y:S02]  /*41a0*/  @P0 FSEL R4, R4, -INF , !P3 ;  /* 0xff80000004040808 */ /* 0x000fe40005800000 */
[----:B------:R-:W-:Y:S02]  /*41b0*/  I2FP.F32.S32 R88, R88 ;  /* 0x0000005800587245 */ /* 0x000fe40000201400 */
[----:B------:R-:W-:Y:S01]  /*41c0*/  FSETP.NEU.FTZ.AND P2, PT, R219, -INF , PT ;  /* 0xff800000db00780b */ /* 0x000fe20003f5d000 */
[----:B------:R-:W-:Y:S01]  /*41d0*/  FFMA.FTZ R4, R4, UR7, -R82 ;  /* 0x0000000704047c23 */ /* 0x000fe20008010852 */
[----:B------:R-:W-:Y:S01]  /*41e0*/  ISETP.GE.AND P6, PT, R92, RZ, PT ;  /* 0x000000ff5c00720c */ /* 0x000fe20003fc6270 */
[----:B------:R-:W-:Y:S01]  /*41f0*/  FFMA.FTZ R6, R88, -R217, R6 ;  /* 0x800000d958067223 */ /* 0x000fe20000010006 */
[----:B------:R-:W-:Y:S01]  /*4200*/  ISETP.GE.AND P5, PT, R89, RZ, PT ;  /* 0x000000ff5900720c */ /* 0x000fe20003fa6270 */
[----:B------:R2:W-:Y:S01]  /*4210*/  MUFU.EX2 R148, R4 ;  /* 0x0000000400947308 */ /* 0x0005e20000000800 */
[----:B------:R-:W-:Y:S02]  /*4220*/  ISETP.GE.AND P4, PT, R85, RZ, PT ;  /* 0x000000ff5500720c */ /* 0x000fe40003f86270 */
[----:B------:R-:W-:Y:S02]  /*4230*/  @P0 FSEL R6, R6, -INF , !P3 ;  /* 0xff80000006060808 */ /* 0x000fe40005800000 */
[----:B------:R-:W-:Y:S02]  /*4240*/  I2FP.F32.S32 R91, R91 ;  /* 0x0000005b005b7245 */ /* 0x000fe40000201400 */
[----:B------:R-:W-:Y:S02]  /*4250*/  I2FP.F32.S32 R84, R84 ;  /* 0x0000005400547245 */ /* 0x000fe40000201400 */
[----:B------:R-:W-:Y:S01]  /*4260*/  I2FP.F32.S32 R83, R83 ;  /* 0x0000005300537245 */ /* 0x000fe20000201400 */
[CC--:B------:R-:W-:Y:S01]  /*4270*/  FFMA.FTZ R5, R91.reuse, -R217.reuse, R5 ;  /* 0x800000d95b057223 */ /* 0x0c0fe20000010005 */
[----:B------:R-:W-:Y:S01]  /*4280*/  FFMA.FTZ R11, R91, -R217, R11 ;  /* 0x800000d95b0b7223 */ /* 0x000fe2000001000b */
[----:B------:R-:W-:Y:S02]  /*4290*/  I2FP.F32.S32 R81, R81 ;  /* 0x0000005100517245 */ /* 0x000fe40000201400 */
[----:B------:R-:W-:Y:S02]  /*42a0*/  LOP3.LUT R79, R94, 0xff, RZ, 0xc0, !PT ;  /* 0x000000ff5e4f7812 */ /* 0x000fe400078ec0ff */
[----:B------:R-:W-:Y:S02]  /*42b0*/  LEA R99, R180, UR5, 0x1 ;  /* 0x00000005b4637c11 */ /* 0x000fe4000f8e08ff */
[----:B--2---:R-:W-:Y:S02]  /*42c0*/  FSEL R4, R78, RZ, P2 ;  /* 0x000000ff4e047208 */ /* 0x004fe40001000000 */
[----:B------:R-:W-:Y:S01]  /*42d0*/  SHF.R.U32.HI R78, RZ, 0x18, R94 ;  /* 0x00000018ff4e7819 */ /* 0x000fe2000001165e */
[----:B------:R-:W-:Y:S01]  /*42e0*/  IMAD.IADD R97, R173, 0x1, R99 ;  /* 0x00000001ad617824 */ /* 0x000fe200078e0263 */
[C---:B-1----:R-:W-:Y:S03]  /*42f0*/  HMMA.16816.F32.BF16 R12, R72.reuse, R68, R12 ;  /* 0x00000044480c723c */ /* 0x042fe6000004180c */
[--C-:B------:R-:W-:Y:S01]  /*4300*/  FFMA.FTZ R6, R6, UR7, -R4.reuse ;  /* 0x0000000706067c23 */ /* 0x100fe20008010804 */
[----:B------:R-:W-:Y:S02]  /*4310*/  I2FP.F32.S32 R87, R87 ;  /* 0x0000005700577245 */ /* 0x000fe40000201400 */
[----:B------:R-:W-:Y:S01]  /*4320*/  HMMA.16816.F32.BF16 R16, R72, R70, R16 ;  /* 0x000000464810723c */ /* 0x000fe20000041810 */
[----:B------:R1:W-:Y:S02]  /*4330*/  MUFU.EX2 R150, R6 ;  /* 0x0000000600967308 */ /* 0x0003e40000000800 */
[-C--:B------:R-:W-:Y:S02]  /*4340*/  @P0 ISETP.GE.AND P3, PT, R232, R222.reuse, PT ;  /* 0x000000dee800020c */ /* 0x080fe40003f66270 */
[C---:B------:R-:W-:Y:S01]  /*4350*/  @!P5 IADD3 R89, -R86.reuse, 0x9, RZ ;  /* 0x000000095659d810 */ /* 0x040fe20007ffe1ff */
[-C--:B------:R-:W-:Y:S01]  /*4360*/  FFMA.FTZ R7, R87, -R217.reuse, R7 ;  /* 0x800000d957077223 */ /* 0x080fe20000010007 */
[C---:B------:R-:W-:Y:S02]  /*4370*/  @!P4 IADD3 R85, -R86.reuse, 0x10, RZ ;  /* 0x000000105655c810 */ /* 0x040fe40007ffe1ff */
[----:B------:R-:W-:Y:S02]  /*4380*/  @P0 ISETP.GE.AND P5, PT, R239, R222, PT ;  /* 0x000000deef00020c */ /* 0x000fe40003fa6270 */
[----:B------:R-:W-:Y:S02]  /*4390*/  @!P6 IADD3 R92, -R86, 0x8, RZ ;  /* 0x00000008565ce810 */ /* 0x000fe40007ffe1ff */
[----:B------:R-:W-:Y:S02]  /*43a0*/  LOP3.LUT R86, R76, 0xff, RZ, 0xc0, !PT ;  /* 0x000000ff4c567812 */ /* 0x000fe400078ec0ff */
[----:B------:R-:W-:Y:S02]  /*43b0*/  @P0 FSEL R7, R7, -INF , !P5 ;  /* 0xff80000007070808 */ /* 0x000fe40006800000 */
[----:B------:R-:W-:Y:S01]  /*43c0*/  ISETP.LE.U32.AND P4, PT, R86, UR8, PT ;  /* 0x0000000856007c0c */ /* 0x000fe2000bf83070 */
[----:B------:R-:W-:Y:S01]  /*43d0*/  FFMA.FTZ R13, R84, -R217, R13 ;  /* 0x800000d9540d7223 */ /* 0x000fe2000001000d */
[----:B------:R-:W-:Y:S01]  /*43e0*/  LOP3.LUT R86, R95, R98, R231, 0x96, !PT ;  /* 0x000000625f567212 */ /* 0x000fe200078e96e7 */
[----:B------:R-:W-:Y:S01]  /*43f0*/  FFMA.FTZ R7, R7, UR7, -R4 ;  /* 0x0000000707077c23 */ /* 0x000fe20008010804 */
[----:B------:R-:W-:Y:S01]  /*4400*/  I2FP.F32.S32 R92, R92 ;  /* 0x0000005c005c7245 */ /* 0x000fe20000201400 */
[----:B------:R-:W-:Y:S01]  /*4410*/  IMAD.IADD R98, R174, 0x1, R99 ;  /* 0x00000001ae627824 */ /* 0x000fe200078e0263 */
[----:B-1----:R-:W-:Y:S01]  /*4420*/  LOP3.LUT R6, R86, 0xffff, RZ, 0xc0, !PT ;  /* 0x0000ffff56067812 */ /* 0x002fe200078ec0ff */
[----:B------:R-:W-:Y:S01]  /*4430*/  MUFU.EX2 R151, R7 ;  /* 0x0000000700977308 */ /* 0x000fe20000000800 */
[----:B------:R-:W-:Y:S01]  /*4440*/  I2FP.F32.S32 R89, R89 ;  /* 0x0000005900597245 */ /* 0x000fe20000201400 */
[CC--:B------:R-:W-:Y:S01]  /*4450*/  FFMA.FTZ R8, R92.reuse, -R217.reuse, R8 ;  /* 0x800000d95c087223 */ /* 0x0c0fe20000010008 */
[----:B------:R-:W-:Y:S01]  /*4460*/  SHF.R.U32.HI R6, RZ, 0x8, R6 ;  /* 0x00000008ff067819 */ /* 0x000fe20000011606 */
[----:B------:R-:W-:Y:S01]  /*4470*/  FFMA.FTZ R14, R92, -R217, R14 ;  /* 0x800000d95c0e7223 */ /* 0x000fe2000001000e */
[----:B------:R-:W-:Y:S01]  /*4480*/  I2FP.F32.S32 R85, R85 ;  /* 0x0000005500557245 */ /* 0x000fe20000201400 */
[-C--:B------:R-:W-:Y:S01]  /*4490*/  FFMA.FTZ R9, R89, -R217.reuse, R9 ;  /* 0x800000d959097223 */ /* 0x080fe20000010009 */
[----:B------:R-:W-:Y:S01]  /*44a0*/  @P0 FSEL R5, R5, -INF , !P5 ;  /* 0xff80000005050808 */ /* 0x000fe20006800000 */
[-C--:B------:R-:W-:Y:S01]  /*44b0*/  FFMA.FTZ R15, R89, -R217.reuse, R15 ;  /* 0x800000d9590f7223 */ /* 0x080fe2000001000f */
[----:B------:R-:W-:Y:S01]  /*44c0*/  LOP3.LUT R6, R6, 0xffff, RZ, 0xc0, !PT ;  /* 0x0000ffff06067812 */ /* 0x000fe200078ec0ff */
[-C--:B------:R-:W-:Y:S01]  /*44d0*/  FFMA.FTZ R12, R85, -R217.reuse, R12 ;  /* 0x800000d9550c7223 */ /* 0x080fe2000001000c */
[----:B------:R-:W-:Y:S01]  /*44e0*/  @P0 FSEL R8, R8, -INF , !P3 ;  /* 0xff80000008080808 */ /* 0x000fe20005800000 */
[----:B------:R-:W-:Y:S01]  /*44f0*/  FFMA.FTZ R5, R5, UR7, -R82 ;  /* 0x0000000705057c23 */ /* 0x000fe20008010852 */
[----:B------:R-:W-:Y:S01]  /*4500*/  @P0 FSEL R10, R10, -INF , !P3 ;  /* 0xff8000000a0a0808 */ /* 0x000fe20005800000 */
[-C--:B------:R-:W-:Y:S01]  /*4510*/  FFMA.FTZ R16, R83, -R217.reuse, R16 ;  /* 0x800000d953107223 */ /* 0x080fe20000010010 */
[-C--:B------:R-:W-:Y:S01]  /*4520*/  @P0 ISETP.GE.AND P5, PT, R233, R222.reuse, PT ;  /* 0x000000dee900020c */ /* 0x080fe20003fa6270 */
[-C--:B------:R-:W-:Y:S01]  /*4530*/  FFMA.FTZ R18, R85, -R217.reuse, R18 ;  /* 0x800000d955127223 */ /* 0x080fe20000010012 */
[-C--:B------:R-:W-:Y:S01]  /*4540*/  @P0 ISETP.GE.AND P3, PT, R234, R222.reuse, PT ;  /* 0x000000deea00020c */ /* 0x080fe20003f66270 */
[----:B------:R-:W1:Y:S01]  /*4550*/  MUFU.EX2 R149, R5 ;  /* 0x0000000500957308 */ /* 0x000e620000000800 */
[----:B------:R-:W-:Y:S01]  /*4560*/  ISETP.LE.U32.AND P6, PT, R6, UR8, PT ;  /* 0x0000000806007c0c */ /* 0x000fe2000bfc3070 */
[-C--:B------:R-:W-:Y:S01]  /*4570*/  FFMA.FTZ R17, R81, -R217.reuse, R17 ;  /* 0x800000d951117223 */ /* 0x080fe20000010011 */
[----:B------:R-:W-:Y:S01]  /*4580*/  SHF.R.U32.HI R6, RZ, 0x10, R86 ;  /* 0x00000010ff067819 */ /* 0x000fe20000011656 */
[----:B------:R-:W-:Y:S01]  /*4590*/  FFMA.FTZ R19, R84, -R217, R19 ;  /* 0x800000d954137223 */ /* 0x000fe20000010013 */
[----:B------:R-:W-:Y:S01]  /*45a0*/  @P0 FSEL R9, R9, -INF , !P5 ;  /* 0xff80000009090808 */ /* 0x000fe20006800000 */
[----:B------:R-:W-:Y:S01]  /*45b0*/  FFMA.FTZ R8, R8, UR7, -R82 ;  /* 0x0000000708087c23 */ /* 0x000fe20008010852 */
[----:B------:R-:W-:Y:S01]  /*45c0*/  @P0 FSEL R11, R11, -INF , !P5 ;  /* 0xff8000000b0b0808 */ /* 0x000fe20006800000 */
[----:B------:R-:W-:Y:S01]  /*45d0*/  FFMA.FTZ R10, R10, UR7, -R4 ;  /* 0x000000070a0a7c23 */ /* 0x000fe20008010804 */
[----:B------:R-:W-:Y:S01]  /*45e0*/  @P0 FSEL R12, R12, -INF , !P3 ;  /* 0xff8000000c0c0808 */ /* 0x000fe20005800000 */
[----:B------:R-:W-:Y:S01]  /*45f0*/  FFMA.FTZ R9, R9, UR7, -R82 ;  /* 0x0000000709097c23 */ /* 0x000fe20008010852 */
[----:B------:R-:W-:Y:S01]  /*4600*/  @P0 FSEL R14, R14, -INF , !P3 ;  /* 0xff8000000e0e0808 */ /* 0x000fe20005800000 */
[----:B------:R-:W-:Y:S01]  /*4610*/  MUFU.EX2 R152, R8 ;  /* 0x0000000800987308 */ /* 0x000fe20000000800 */
[-C--:B------:R-:W-:Y:S01]  /*4620*/  @P0 ISETP.GE.AND P5, PT, R235, R222.reuse, PT ;  /* 0x000000deeb00020c */ /* 0x080fe20003fa6270 */
[--C-:B------:R-:W-:Y:S01]  /*4630*/  FFMA.FTZ R11, R11, UR7, -R4.reuse ;  /* 0x000000070b0b7c23 */ /* 0x100fe20008010804 */
[-C--:B------:R-:W-:Y:S01]  /*4640*/  @P0 ISETP.GE.AND P3, PT, R236, R222.reuse, PT ;  /* 0x000000deec00020c */ /* 0x080fe20003f66270 */
[----:B------:R-:W-:Y:S01]  /*4650*/  FFMA.FTZ R14, R14, UR7, -R4 ;  /* 0x000000070e0e7c23 */ /* 0x000fe20008010804 */
[----:B------:R-:W-:Y:S01]  /*4660*/  LOP3.LUT R6, R6, 0xff, RZ, 0xc0, !PT ;  /* 0x000000ff06067812 */ /* 0x000fe200078ec0ff */
[----:B-1----:R-:W-:Y:S01]  /*4670*/  @!P6 FADD.FTZ R149, -R149, -RZ ;  /* 0x800000ff9595e221 */ /* 0x002fe20000010100 */
[----:B------:R-:W-:Y:S03]  /*4680*/  @P0 FSEL R16, R16, -INF , !P3 ;  /* 0xff80000010100808 */ /* 0x000fe60005800000 */
[----:B------:R-:W1:Y:S01]  /*4690*/  MUFU.EX2 R153, R9 ;  /* 0x0000000900997308 */ /* 0x000e620000000800 */
[----:B------:R-:W-:Y:S01]  /*46a0*/  @P0 FSEL R18, R18, -INF , !P3 ;  /* 0xff80000012120808 */ /* 0x000fe20005800000 */
[--C-:B------:R-:W-:Y:S01]  /*46b0*/  FFMA.FTZ R12, R12, UR7, -R82.reuse ;  /* 0x000000070c0c7c23 */ /* 0x100fe20008010852 */
[----:B------:R-:W-:Y:S01]  /*46c0*/  @P0 FSEL R13, R13, -INF , !P5 ;  /* 0xff8000000d0d0808 */ /* 0x000fe20006800000 */
[----:B------:R-:W-:Y:S01]  /*46d0*/  FFMA.FTZ R16, R16, UR7, -R82 ;  /* 0x0000000710107c23 */ /* 0x000fe20008010852 */
[----:B------:R-:W-:Y:S01]  /*46e0*/  @P0 FSEL R15, R15, -INF , !P5 ;  /* 0xff8000000f0f0808 */ /* 0x000fe20006800000 */
[--C-:B------:R-:W-:Y:S01]  /*46f0*/  FFMA.FTZ R18, R18, UR7, -R4.reuse ;  /* 0x0000000712127c23 */ /* 0x100fe20008010804 */
[----:B------:R-:W-:Y:S03]  /*4700*/  LOP3.LUT R7, R86, 0xff, RZ, 0xc0, !PT ;  /* 0x000000ff56077812 */ /* 0x000fe600078ec0ff */
[----:B------:R-:W2:Y:S01]  /*4710*/  MUFU.EX2 R154, R10 ;  /* 0x0000000a009a7308 */ /* 0x000ea20000000800 */
[----:B------:R-:W-:Y:S01]  /*4720*/  @P0 ISETP.GE.AND P5, PT, R237, R222, PT ;  /* 0x000000deed00020c */ /* 0x000fe20003fa6270 */
[----:B------:R-:W-:Y:S01]  /*4730*/  FFMA.FTZ R15, R15, UR7, -R4 ;  /* 0x000000070f0f7c23 */ /* 0x000fe20008010804 */
[----:B------:R-:W-:Y:S01]  /*4740*/  ISETP.LE.U32.AND P3, PT, R6, UR8, PT ;  /* 0x0000000806007c0c */ /* 0x000fe2000bf63070 */
[----:B------:R-:W-:Y:S01]  /*4750*/  FFMA.FTZ R13, R13, UR7, -R82 ;  /* 0x000000070d0d7c23 */ /* 0x000fe20008010852 */
[----:B------:R-:W-:Y:S01]  /*4760*/  SHF.R.U32.HI R86, RZ, 0x18, R86 ;  /* 0x00000018ff567819 */ /* 0x000fe20000011656 */
[----:B------:R-:W-:Y:S01]  /*4770*/  IMAD.IADD R96, R173, 0x1, R98 ;  /* 0x00000001ad607824 */ /* 0x000fe200078e0262 */
[----:B------:R-:W-:Y:S03]  /*4780*/  LOP3.LUT R87, R94, 0xffff, RZ, 0xc0, !PT ;  /* 0x0000ffff5e577812 */ /* 0x000fe600078ec0ff */
[----:B------:R-:W-:Y:S01]  /*4790*/  MUFU.EX2 R155, R11 ;  /* 0x0000000b009b7308 */ /* 0x000fe20000000800 */
[----:B------:R-:W-:Y:S02]  /*47a0*/  @P0 FSEL R17, R17, -INF , !P5 ;  /* 0xff80000011110808 */ /* 0x000fe40006800000 */
[----:B------:R-:W-:Y:S02]  /*47b0*/  @P0 FSEL R19, R19, -INF , !P5 ;  /* 0xff80000013130808 */ /* 0x000fe40006800000 */
[----:B------:R-:W-:Y:S01]  /*47c0*/  ISETP.LE.U32.AND P5, PT, R86, UR8, PT ;  /* 0x0000000856007c0c */ /* 0x000fe2000bfa3070 */
[----:B------:R-:W-:Y:S01]  /*47d0*/  FFMA.FTZ R82, R17, UR7, -R82 ;  /* 0x0000000711527c23 */ /* 0x000fe20008010852 */
[----:B------:R-:W-:Y:S01]  /*47e0*/  ISETP.LE.U32.AND P2, PT, R7, UR8, PT ;  /* 0x0000000807007c0c */ /* 0x000fe2000bf43070 */
[----:B------:R-:W-:Y:S01]  /*47f0*/  @!P3 FADD.FTZ R150, -R150, -RZ ;  /* 0x800000ff9696b221 */ /* 0x000fe20000010100 */
[----:B------:R-:W-:Y:S01]  /*4800*/  SHF.R.U32.HI R87, RZ, 0x8, R87 ;  /* 0x00000008ff577819 */ /* 0x000fe20000011657 */
[----:B------:R-:W-:Y:S01]  /*4810*/  FFMA.FTZ R4, R19, UR7, -R4 ;  /* 0x0000000713047c23 */ /* 0x000fe20008010804 */
[----:B------:R-:W-:Y:S01]  /*4820*/  SHF.R.U32.HI R5, RZ, 0x10, R94 ;  /* 0x00000010ff057819 */ /* 0x000fe2000001165e */
        /* <DEDUP_REMOVED lines=8> */
[----:B------:R-:W3:Y:S01]  /*48b0*/  MUFU.EX2 R156, R4 ;  /* 0x00000004009c7308 */ /* 0x000ee20000000800 */
[----:B------:R-:W-:Y:S02]  /*48c0*/  ISETP.LE.U32.AND P5, PT, R6, UR8, PT ;  /* 0x0000000806007c0c */ /* 0x000fe4000bfa3070 */
[----:B------:R-:W-:Y:S02]  /*48d0*/  SHF.R.U32.HI R5, RZ, 0x8, R5 ;  /* 0x00000008ff057819 */ /* 0x000fe40000011605 */
[----:B------:R-:W-:Y:S02]  /*48e0*/  LOP3.LUT R6, R80, 0xff, RZ, 0xc0, !PT ;  /* 0x000000ff50067812 */ /* 0x000fe400078ec0ff */
[----:B------:R-:W-:Y:S01]  /*48f0*/  LOP3.LUT R5, R5, 0xffff, RZ, 0xc0, !PT ;  /* 0x0000ffff05057812 */ /* 0x000fe200078ec0ff */
[----:B-1----:R-:W-:Y:S01]  /*4900*/  @!P3 FADD.FTZ R153, -R153, -RZ ;  /* 0x800000ff9999b221 */ /* 0x002fe20000010100 */
[----:B------:R-:W-:Y:S01]  /*4910*/  ISETP.LE.U32.AND P6, PT, R78, UR8, PT ;  /* 0x000000084e007c0c */ /* 0x000fe2000bfc3070 */
[----:B------:R-:W1:Y:S01]  /*4920*/  MUFU.EX2 R162, R13 ;  /* 0x0000000d00a27308 */ /* 0x000e620000000800 */
[----:B------:R-:W-:Y:S01]  /*4930*/  ISETP.LE.U32.AND P3, PT, R5, UR8, PT ;  /* 0x0000000805007c0c */ /* 0x000fe2000bf63070 */
[----:B------:R-:W-:Y:S01]  /*4940*/  @!P2 FADD.FTZ R152, -R152, -RZ ;  /* 0x800000ff9898a221 */ /* 0x000fe20000010100 */
[--C-:B------:R-:W-:Y:S01]  /*4950*/  SHF.R.U32.HI R5, RZ, 0x18, R80.reuse ;  /* 0x00000018ff057819 */ /* 0x100fe20000011650 */
[----:B--2---:R-:W-:Y:S01]  /*4960*/  @!P5 FADD.FTZ R154, -R154, -RZ ;  /* 0x800000ff9a9ad221 */ /* 0x004fe20000010100 */
[----:B------:R-:W-:Y:S02]  /*4970*/  ISETP.LE.U32.AND P2, PT, R6, UR8, PT ;  /* 0x0000000806007c0c */ /* 0x000fe4000bf43070 */
[----:B------:R-:W-:Y:S03]  /*4980*/  ISETP.LE.U32.AND P5, PT, R5, UR8, PT ;  /* 0x0000000805007c0c */ /* 0x000fe6000bfa3070 */
[----:B------:R-:W-:Y:S01]  /*4990*/  MUFU.EX2 R159, R14 ;  /* 0x0000000e009f7308 */ /* 0x000fe20000000800 */
[----:B------:R-:W-:Y:S01]  /*49a0*/  F2FP.RELU.BF16.F32.PACK_AB R6, R149, R148 ;  /* 0x000000949506723e */ /* 0x000fe200000018ff */
[----:B---3--:R-:W-:Y:S01]  /*49b0*/  @!P1 FADD.FTZ R156, -R156, -RZ ;  /* 0x800000ff9c9c9221 */ /* 0x008fe20000010100 */
[----:B------:R-:W-:Y:S01]  /*49c0*/  F2FP.RELU.BF16.F32.PACK_AB R5, R151, R150 ;  /* 0x000000969705723e */ /* 0x000fe200000018ff */
[----:B------:R-:W-:Y:S01]  /*49d0*/  @!P6 FADD.FTZ R155, -R155, -RZ ;  /* 0x800000ff9b9be221 */ /* 0x000fe20000010100 */
[----:B------:R-:W-:Y:S01]  /*49e0*/  F2FP.RELU.BF16.F32.PACK_AB R4, R153, R152 ;  /* 0x000000989904723e */ /* 0x000fe200000018ff */
[----:B------:R2:W-:Y:S01]  /*49f0*/  STS [R203+0x20000], R6 ;  /* 0x02000006cb007388 */ /* 0x0005e20000000800 */
[----:B------:R-:W-:Y:S03]  /*4a00*/  SHF.R.U32.HI R80, RZ, 0x10, R80 ;  /* 0x00000010ff507819 */ /* 0x000fe60000011650 */
[----:B------:R-:W3:Y:S01]  /*4a10*/  MUFU.EX2 R158, R15 ;  /* 0x0000000f009e7308 */ /* 0x000ee20000000800 */
[----:B------:R-:W-:Y:S01]  /*4a20*/  LOP3.LUT R77, R76, 0xffff, RZ, 0xc0, !PT ;  /* 0x0000ffff4c4d7812 */ /* 0x000fe200078ec0ff */
[----:B------:R-:W-:Y:S01]  /*4a30*/  STS [R203+0x20400], R5 ;  /* 0x02040005cb007388 */ /* 0x000fe20000000800 */
[----:B------:R-:W-:Y:S01]  /*4a40*/  LOP3.LUT R80, R80, 0xff, RZ, 0xc0, !PT ;  /* 0x000000ff50507812 */ /* 0x000fe200078ec0ff */
[----:B------:R-:W-:Y:S01]  /*4a50*/  @!P2 FADD.FTZ R163, -R163, -RZ ;  /* 0x800000ffa3a3a221 */ /* 0x000fe20000010100 */
[----:B------:R-:W-:Y:S02]  /*4a60*/  SHF.R.U32.HI R76, RZ, 0x10, R76 ;  /* 0x00000010ff4c7819 */ /* 0x000fe4000001164c */
[----:B------:R4:W-:Y:S01]  /*4a70*/  STS [R204+0x20000], R4 ;  /* 0x02000004cc007388 */ /* 0x0009e20000000800 */
[----:B------:R-:W-:Y:S02]  /*4a80*/  SHF.R.U32.HI R77, RZ, 0x8, R77 ;  /* 0x00000008ff4d7819 */ /* 0x000fe4000001164d */
[----:B------:R-:W2:Y:S01]  /*4a90*/  MUFU.EX2 R161, R16 ;  /* 0x0000001000a17308 */ /* 0x000ea20000000800 */
[----:B------:R-:W-:Y:S01]  /*4aa0*/  ISETP.LE.U32.AND P6, PT, R80, UR8, PT ;  /* 0x0000000850007c0c */ /* 0x000fe2000bfc3070 */
[----:B-1----:R-:W-:Y:S01]  /*4ab0*/  @!P3 FADD.FTZ R162, -R162, -RZ ;  /* 0x800000ffa2a2b221 */ /* 0x002fe20000010100 */
[----:B------:R-:W-:Y:S02]  /*4ac0*/  LOP3.LUT R76, R76, 0xff, RZ, 0xc0, !PT ;  /* 0x000000ff4c4c7812 */ /* 0x000fe400078ec0ff */
[----:B------:R-:W-:Y:S02]  /*4ad0*/  LOP3.LUT R77, R77, 0xffff, RZ, 0xc0, !PT ;  /* 0x0000ffff4d4d7812 */ /* 0x000fe400078ec0ff */
[----:B------:R-:W-:Y:S03]  /*4ae0*/  ISETP.LE.U32.AND P2, PT, R76, UR8, PT ;  /* 0x000000084c007c0c */ /* 0x000fe6000bf43070 */
[----:B------:R-:W1:Y:S01]  /*4af0*/  MUFU.EX2 R160, R82 ;  /* 0x0000005200a07308 */ /* 0x000e620000000800 */
[----:B------:R-:W-:Y:S01]  /*4b00*/  ISETP.LE.U32.AND P3, PT, R77, UR8, PT ;  /* 0x000000084d007c0c */ /* 0x000fe2000bf63070 */
[----:B---3--:R-:W-:Y:S01]  /*4b10*/  @!P5 FADD.FTZ R158, -R158, -RZ ;  /* 0x800000ff9e9ed221 */ /* 0x008fe20000010100 */
[----:B------:R-:W-:Y:S02]  /*4b20*/  F2FP.RELU.BF16.F32.PACK_AB R7, R162, R163 ;  /* 0x000000a3a207723e */ /* 0x000fe400000018ff */
[----:B------:R-:W-:Y:S01]  /*4b30*/  LEA R92, P1, R193, R208, 0x2 ;  /* 0x000000d0c15c7211 */ /* 0x000fe200078210ff */
[----:B------:R-:W-:Y:S01]  /*4b40*/  @!P6 FADD.FTZ R159, -R159, -RZ ;  /* 0x800000ff9f9fe221 */ /* 0x000fe20000010100 */
[----:B------:R-:W-:Y:S03]  /*4b50*/  ISETP.GE.AND P6, PT, R221, 0x1, PT ;  /* 0x00000001dd00780c */ /* 0x000fe60003fc6270 */
[----:B------:R-:W3:Y:S01]  /*4b60*/  MUFU.EX2 R157, R18 ;  /* 0x00000012009d7308 */ /* 0x000ee20000000800 */
[----:B--2---:R-:W-:Y:S01]  /*4b70*/  @!P4 FADD.FTZ R161, -R161, -RZ ;  /* 0x800000ffa1a1c221 */ /* 0x004fe20000010100 */
[----:B------:R-:W-:Y:S02]  /*4b80*/  LEA.HI.X.SX32 R93, R193, R209, 0x2, P1 ;  /* 0x000000d1c15d7211 */ /* 0x000fe400008f16ff */
[----:B------:R-:W-:Y:S02]  /*4b90*/  F2FP.RELU.BF16.F32.PACK_AB R6, R158, R159 ;  /* 0x0000009f9e06723e */ /* 0x000fe400000018ff */
[----:B------:R-:W-:Y:S01]  /*4ba0*/  FSETP.GE.FTZ.AND P1, PT, R152, RZ, PT ;  /* 0x000000ff9800720b */ /* 0x000fe20003f36000 */
[----:B------:R-:W2:Y:S01]  /*4bb0*/  LDG.E R164, desc[UR14][R92.64] ;  /* 0x0000000e5ca47981 */ /* 0x000ea2000c1e1900 */
[----:B----4-:R-:W-:Y:S01]  /*4bc0*/  F2FP.RELU.BF16.F32.PACK_AB R4, R155, R154 ;  /* 0x0000009a9b04723e */ /* 0x010fe200000018ff */
[----:B-1----:R-:W-:Y:S01]  /*4bd0*/  @!P3 FADD.FTZ R160, -R160, -RZ ;  /* 0x800000ffa0a0b221 */ /* 0x002fe20000010100 */
[----:B------:R-:W-:Y:S02]  /*4be0*/  FSETP.GE.FTZ.AND P3, PT, R148, RZ, PT ;  /* 0x000000ff9400720b */ /* 0x000fe40003f76000 */
[----:B------:R1:W4:Y:S01]  /*4bf0*/  LDG.E R165, desc[UR14][R92.64+0x20] ;  /* 0x0000200e5ca57981 */ /* 0x000322000c1e1900 */
[----:B------:R-:W-:Y:S02]  /*4c00*/  FSETP.GE.FTZ.AND P5, PT, R150, RZ, PT ;  /* 0x000000ff9600720b */ /* 0x000fe40003fb6000 */
[----:B------:R-:W-:Y:S02]  /*4c10*/  F2FP.RELU.BF16.F32.PACK_AB R5, R160, R161 ;  /* 0x000000a1a005723e */ /* 0x000fe400000018ff */
[----:B------:R1:W-:Y:S01]  /*4c20*/  STS [R204+0x20400], R4 ;  /* 0x02040004cc007388 */ /* 0x0003e20000000800 */
[----:B---3--:R-:W-:Y:S01]  /*4c30*/  @!P2 FADD.FTZ R157, -R157, -RZ ;  /* 0x800000ff9d9da221 */ /* 0x008fe20000010100 */
[----:B------:R-:W-:Y:S03]  /*4c40*/  FSETP.GE.FTZ.AND P2, PT, R149, RZ, PT ;  /* 0x000000ff9500720b */ /* 0x000fe60003f56000 */
[----:B------:R-:W-:Y:S05]  /*4c50*/  STS [R202+0x20000], R7 ;  /* 0x02000007ca007388 */ /* 0x000fea0000000800 */
[----:B------:R-:W-:Y:S05]  /*4c60*/  STS [R202+0x20400], R6 ;  /* 0x02040006ca007388 */ /* 0x000fea0000000800 */
[----:B------:R-:W-:Y:S01]  /*4c70*/  STS [R206+0x20000], R5 ;  /* 0x02000005ce007388 */ /* 0x000fe20000000800 */
[----:B-1----:R-:W-:Y:S05]  /*4c80*/  F2FP.RELU.BF16.F32.PACK_AB R4, R156, R157 ;  /* 0x0000009d9c04723e */ /* 0x002fea00000018ff */
[----:B------:R-:W-:Y:S05]  /*4c90*/  STS [R206+0x20400], R4 ;  /* 0x02040004ce007388 */ /* 0x000fea0000000800 */
[----:B------:R-:W-:Y:S05]  /*4ca0*/  LDSM.16.M88.4 R16, [R99+0xc000] ;  /* 0x00c000006310783b */ /* 0x000fea0000000200 */
[----:B------:R-:W1:Y:S05]  /*4cb0*/  LDSM.16.M88.4 R8, [R169+0x18000] ;  /* 0x01800000a908783b */ /* 0x000e6a0000000200 */
[----:B------:R-:W3:Y:S05]  /*4cc0*/  LDSM.16.M88.4 R68, [R169+0x18800] ;  /* 0x01880000a944783b */ /* 0x000eea0000000200 */
        /* <DEDUP_REMOVED lines=20> */
[----:B------:R-:W3:Y:S05]  /*4e10*/  LDSM.16.M88.4 R88, [R169+0x1a000] ;  /* 0x01a00000a958783b */ /* 0x000eea0000000200 */
[C---:B-1----:R-:W-:Y:S06]  /*4e20*/  HMMA.16816.F32.BF16 R12, R84.reuse, R68, R12 ;  /* 0x00000044540c723c */ /* 0x042fec000004180c */
[----:B------:R-:W-:Y:S01]  /*4e30*/  HMMA.16816.F32.BF16 R16, R84, R70, R16 ;  /* 0x000000465410723c */ /* 0x000fe20000041810 */
[----:B------:R-:W1:Y:S05]  /*4e40*/  LDSM.16.M88.4 R68, [R169+0x1a800] ;  /* 0x01a80000a944783b */ /* 0x000e6a0000000200 */
[C---:B---3--:R-:W-:Y:S01]  /*4e50*/  HMMA.16816.F32.BF16 R4, R76.reuse, R92, R4 ;  /* 0x0000005c4c04723c */ /* 0x048fe20000041804 */
[----:B------:R-:W-:Y:S05]  /*4e60*/  LDSM.16.M88.4 R84, [R98+0xe000] ;  /* 0x00e000006254783b */ /* 0x000fea0000000200 */
        /* <DEDUP_REMOVED lines=56> */
[----:B------:R-:W-:Y:S01]  /*51f0*/  FADD.FTZ R5, -R164, R5 ;  /* 0x00000005a4057221 */ /* 0x000fe20000010100 */
[----:B------:R-:W-:Y:S03]  /*5200*/  FADD.FTZ R6, -R165, R6 ;  /* 0x00000006a5067221 */ /* 0x000fe60000010100 */
[-C--:B------:R-:W-:Y:S01]  /*5210*/  FSEL R4, R4, R164.reuse, P3 ;  /* 0x000000a404047208 */ /* 0x080fe20001800000 */
[C---:B------:R-:W-:Y:S01]  /*5220*/  FADD.FTZ R8, -R164.reuse, R8 ;  /* 0x00000008a4087221 */ /* 0x040fe20000010100 */
[----:B------:R-:W-:Y:S01]  /*5230*/  FSEL R5, R5, R164, P2 ;  /* 0x000000a405057208 */ /* 0x000fe20001000000 */
[----:B------:R-:W-:Y:S01]  /*5240*/  FADD.FTZ R9, -R164, R9 ;  /* 0x00000009a4097221 */ /* 0x000fe20000010100 */
[----:B------:R-:W-:Y:S01]  /*5250*/  FSETP.GE.FTZ.AND P3, PT, R163, RZ, PT ;  /* 0x000000ffa300720b */ /* 0x000fe20003f76000 */
[----:B------:R-:W-:Y:S01]  /*5260*/  FMUL.FTZ R4, R148, R4 ;  /* 0x0000000494047220 */ /* 0x000fe20000410000 */
[-C--:B------:R-:W-:Y:S01]  /*5270*/  FSEL R8, R8, R164.reuse, P1 ;  /* 0x000000a408087208 */ /* 0x080fe20000800000 */
[C---:B------:R-:W-:Y:S01]  /*5280*/  FADD.FTZ R12, -R164.reuse, R12 ;  /* 0x0000000ca40c7221 */ /* 0x040fe20000010100 */
[----:B------:R-:W-:Y:S01]  /*5290*/  FSETP.GE.FTZ.AND P1, PT, R153, RZ, PT ;  /* 0x000000ff9900720b */ /* 0x000fe20003f36000 */
[----:B------:R-:W-:Y:S01]  /*52a0*/  FADD.FTZ R13, -R164, R13 ;  /* 0x0000000da40d7221 */ /* 0x000fe20000010100 */
[----:B------:R-:W-:Y:S01]  /*52b0*/  FSETP.GE.FTZ.AND P2, PT, R162, RZ, PT ;  /* 0x000000ffa200720b */ /* 0x000fe20003f56000 */
[----:B------:R-:W-:Y:S01]  /*52c0*/  FMUL.FTZ R5, R149, R5 ;  /* 0x0000000595057220 */ /* 0x000fe20000410000 */
[----:B------:R-:W-:Y:S01]  /*52d0*/  FSEL R9, R9, R164, P1 ;  /* 0x000000a409097208 */ /* 0x000fe20000800000 */
[----:B------:R-:W-:Y:S01]  /*52e0*/  FADD.FTZ R16, -R164, R16 ;  /* 0x00000010a4107221 */ /* 0x000fe20000010100 */
[----:B------:R-:W-:Y:S01]  /*52f0*/  FSETP.GE.FTZ.AND P1, PT, R160, RZ, PT ;  /* 0x000000ffa000720b */ /* 0x000fe20003f36000 */
[----:B------:R-:W-:Y:S01]  /*5300*/  FMUL.FTZ R8, R152, R8 ;  /* 0x0000000898087220 */ /* 0x000fe20000410000 */
[-C--:B------:R-:W-:Y:S01]  /*5310*/  FSEL R12, R12, R164.reuse, P3 ;  /* 0x000000a40c0c7208 */ /* 0x080fe20001800000 */
[----:B------:R-:W-:Y:S01]  /*5320*/  FMUL.FTZ R9, R153, R9 ;  /* 0x0000000999097220 */ /* 0x000fe20000410000 */
        /* <DEDUP_REMOVED lines=87> */
.L_x_1324:
        /* <DEDUP_REMOVED lines=170> */
.L_x_1325:
        /* <DEDUP_REMOVED lines=8> */
[----:B------:R-:W4:Y:S01]  /*63c0*/  LDSM.16.MT88.4 R164, [R181+0x14800] ;  /* 0x01480000b5a4783b */ /* 0x000f220000004200 */
        /* <DEDUP_REMOVED lines=23> */
[-C--:B-1----:R-:W-:Y:S06]  /*6540*/  HMMA.16816.F32.BF16 R84, R152, R148.reuse, R84 ;  /* 0x000000949854723c */ /* 0x082fec0000041854 */
[C---:B------:R-:W-:Y:S06]  /*6550*/  HMMA.16816.F32.BF16 R88, R160.reuse, R148, R88 ;  /* 0x00000094a058723c */ /* 0x040fec0000041858 */
[-C--:B------:R-:W-:Y:S01]  /*6560*/  HMMA.16816.F32.BF16 R92, R160, R150.reuse, R92 ;  /* 0x00000096a05c723c */ /* 0x080fe2000004185c */
[----:B------:R-:W1:Y:S05]  /*6570*/  LDSM.16.MT88.4 R160, [R181+0x13000] ;  /* 0x01300000b5a0783b */ /* 0x000e6a0000004200 */
[----:B------:R-:W-:Y:S01]  /*6580*/  HMMA.16816.F32.BF16 R96, R152, R150, R96 ;  /* 0x000000969860723c */ /* 0x000fe20000041860 */
[----:B------:R-:W2:Y:S04]  /*6590*/  LDSM.16.MT88.4 R148, [R181+0x15000] ;  /* 0x01500000b594783b */ /* 0x000ea80000004200 */
[----:B------:R-:W3:Y:S01]  /*65a0*/  LDSM.16.MT88.4 R152, [R181+0x17000] ;  /* 0x01700000b598783b */ /* 0x000ee20000004200 */
        /* <DEDUP_REMOVED lines=9> */
[----:B------:R-:W1:Y:S05]  /*6640*/  LDSM.16.M88.4 R148, [R171] ;  /* 0x00000000ab94783b */ /* 0x000e6a0000000200 */
[-C--:B---3--:R-:W-:Y:S06]  /*6650*/  HMMA.16816.F32.BF16 R84, R156, R152.reuse, R84 ;  /* 0x000000989c54723c */ /* 0x088fec0000041854 */
[C---:B------:R-:W-:Y:S06]  /*6660*/  HMMA.16816.F32.BF16 R88, R164.reuse, R152, R88 ;  /* 0x00000098a458723c */ /* 0x040fec0000041858 */
[-C--:B------:R-:W-:Y:S01]  /*6670*/  HMMA.16816.F32.BF16 R92, R164, R154.reuse, R92 ;  /* 0x0000009aa45c723c */ /* 0x080fe2000004185c */
[----:B------:R-:W2:Y:S05]  /*6680*/  LDSM.16.M88.4 R164, [R171+0x1000] ;  /* 0x00100000aba4783b */ /* 0x000eaa0000000200 */
[----:B------:R-:W-:Y:S01]  /*6690*/  HMMA.16816.F32.BF16 R96, R156, R154, R96 ;  /* 0x0000009a9c60723c */ /* 0x000fe20000041860 */
[----:B------:R-:W3:Y:S04]  /*66a0*/  LDSM.16.MT88.4 R152, [R181+0x15800] ;  /* 0x01580000b598783b */ /* 0x000ee80000004200 */
[----:B------:R-:W4:Y:S01]  /*66b0*/  LDSM.16.MT88.4 R156, [R181+0x17800] ;  /* 0x01780000b59c783b */ /* 0x000f220000004200 */
[-C--:B-1----:R-:W-:Y:S06]  /*66c0*/  HMMA.16816.F32.BF16 R4, R148, R160.reuse, R4 ;  /* 0x000000a09404723c */ /* 0x082fec0000041804 */
[C---:B--2---:R-:W-:Y:S06]  /*66d0*/  HMMA.16816.F32.BF16 R8, R164.reuse, R160, R8 ;  /* 0x000000a0a408723c */ /* 0x044fec0000041808 */
[-C--:B------:R-:W-:Y:S06]  /*66e0*/  HMMA.16816.F32.BF16 R12, R164, R162.reuse, R12 ;  /* 0x000000a2a40c723c */ /* 0x080fec000004180c */
[C---:B------:R-:W-:Y:S06]  /*66f0*/  HMMA.16816.F32.BF16 R16, R148.reuse, R162, R16 ;  /* 0x000000a29410723c */ /* 0x040fec0000041810 */
[-C--:B---3--:R-:W-:Y:S06]  /*6700*/  HMMA.16816.F32.BF16 R68, R148, R152.reuse, R68 ;  /* 0x000000989444723c */ /* 0x088fec0000041844 */
[C---:B------:R-:W-:Y:S06]  /*6710*/  HMMA.16816.F32.BF16 R72, R164.reuse, R152, R72 ;  /* 0x00000098a448723c */ /* 0x040fec0000041848 */
[-C--:B------:R-:W-:Y:S05]  /*6720*/  HMMA.16816.F32.BF16 R76, R164, R154.reuse, R76 ;  /* 0x0000009aa44c723c */ /* 0x080fea000004184c */
[----:B------:R-:W-:Y:S01]  /*6730*/  @P6 IADD3 R152, P1, R246, -0x100, RZ ;  /* 0xffffff00f6986810 */ /* 0x000fe20007f3e0ff */
[C---:B------:R-:W-:Y:S05]  /*6740*/  HMMA.16816.F32.BF16 R80, R148.reuse, R154, R80 ;  /* 0x0000009a9450723c */ /* 0x040fea0000041850 */
[----:B------:R-:W-:Y:S01]  /*6750*/  @P6 IADD3.X R153, R247, -0x1, RZ, P1, !PT ;  /* 0xfffffffff7996810 */ /* 0x000fe20000ffe4ff */
[-C--:B----4-:R-:W-:Y:S05]  /*6760*/  HMMA.16816.F32.BF16 R84, R148, R156.reuse, R84 ;  /* 0x0000009c9454723c */ /* 0x090fea0000041854 */
        /* <DEDUP_REMOVED lines=8> */
[C---:B------:R-:W-:Y:S01]  /*67f0*/  IMAD.SHL.U32 R152, R209.reuse, 0x10, RZ ;  /* 0x00000010d1987824 */ /* 0x040fe200078e00ff */
[----:B------:R1:W5:Y:S03]  /*6800*/  @P6 LDG.E R219, desc[UR14][R154.64+0x20] ;  /* 0x0000200e9adb6981 */ /* 0x000366000c1e1900 */
[----:B------:R-:W-:Y:S01]  /*6810*/  IMAD R148, R209, 0x18, RZ ;  /* 0x00000018d1947824 */ /* 0x000fe200078e02ff */
[----:B------:R2:W-:Y:S01]  /*6820*/  REDG.E.ADD.F32.FTZ.RN.STRONG.GPU desc[UR14][R240.64], R4 ;  /* 0x00000004f00079a6 */ /* 0x0005e2000c10f38e */
[CC--:B------:R-:W-:Y:S04]  /*6830*/  LEA R158, P2, R152.reuse, R240.reuse, 0x2 ;  /* 0x000000f0989e7211 */ /* 0x0c0fe800078410ff */
[-C--:B------:R-:W-:Y:S02]  /*6840*/  LEA.HI.X.SX32 R159, R152, R241.reuse, 0x2, P2 ;  /* 0x000000f1989f7211 */ /* 0x080fe400010f16ff */
[CC--:B-1----:R-:W-:Y:S04]  /*6850*/  LEA R154, P1, R153.reuse, R240.reuse, 0x2 ;  /* 0x000000f0999a7211 */ /* 0x0c2fe800078210ff */
[-C--:B------:R-:W-:Y:S01]  /*6860*/  LEA.HI.X.SX32 R155, R153, R241.reuse, 0x2, P1 ;  /* 0x000000f1999b7211 */ /* 0x080fe200008f16ff */
[C---:B--2---:R-:W-:Y:S01]  /*6870*/  IMAD.SHL.U32 R4, R209.reuse, 0x20, RZ ;  /* 0x00000020d1047824 */ /* 0x044fe200078e00ff */
[-C--:B------:R-:W-:Y:S03]  /*6880*/  LEA R156, P1, R148, R240.reuse, 0x2 ;  /* 0x000000f0949c7211 */ /* 0x080fe600078210ff */
[----:B------:R1:W-:Y:S01]  /*6890*/  REDG.E.ADD.F32.FTZ.RN.STRONG.GPU desc[UR14][R154.64], R5 ;  /* 0x000000059a0079a6 */ /* 0x0003e2000c10f38e */
[-C--:B------:R-:W-:Y:S03]  /*68a0*/  LEA R150, P2, R4, R240.reuse, 0x2 ;  /* 0x000000f004967211 */ /* 0x080fe600078410ff */
[----:B------:R2:W-:Y:S01]  /*68b0*/  REDG.E.ADD.F32.FTZ.RN.STRONG.GPU desc[UR14][R158.64], R6 ;  /* 0x000000069e0079a6 */ /* 0x0005e2000c10f38e */
[-C--:B------:R-:W-:Y:S02]  /*68c0*/  LEA.HI.X.SX32 R157, R148, R241.reuse, 0x2, P1 ;  /* 0x000000f1949d7211 */ /* 0x080fe400008f16ff */
[-C--:B------:R-:W-:Y:S01]  /*68d0*/  LEA.HI.X.SX32 R151, R4, R241.reuse, 0x2, P2 ;  /* 0x000000f104977211 */ /* 0x080fe200010f16ff */
[----:B------:R-:W-:Y:S02]  /*68e0*/  VIADD R4, R152, 0x20 ;  /* 0x0000002098047836 */ /* 0x000fe40000000000 */
[----:B------:R3:W-:Y:S04]  /*68f0*/  REDG.E.ADD.F32.FTZ.RN.STRONG.GPU desc[UR14][R156.64], R7 ;  /* 0x000000079c0079a6 */ /* 0x0007e8000c10f38e */
[----:B------:R4:W-:Y:S01]  /*6900*/  REDG.E.ADD.F32.FTZ.RN.STRONG.GPU desc[UR14][R150.64], R8 ;  /* 0x00000008960079a6 */ /* 0x0009e2000c10f38e */
[C---:B-1----:R-:W-:Y:S02]  /*6910*/  IMAD R5, R209.reuse, 0x28, RZ ;  /* 0x00000028d1057824 */ /* 0x042fe400078e02ff */
[----:B--2---:R-:W-:Y:S03]  /*6920*/  IMAD R6, R209, 0x30, RZ ;  /* 0x00000030d1067824 */ /* 0x004fe600078e02ff */
[-C--:B------:R-:W-:Y:S01]  /*6930*/  LEA R148, P1, R5, R240.reuse, 0x2 ;  /* 0x000000f005947211 */ /* 0x080fe200078210ff */
[----:B------:R-:W-:Y:S03]  /*6940*/  IMAD R209, R209, 0x38, RZ ;  /* 0x00000038d1d17824 */ /* 0x000fe600078e02ff */
[-C--:B------:R-:W-:Y:S01]  /*6950*/  LEA.HI.X.SX32 R149, R5, R241.reuse, 0x2, P1 ;  /* 0x000000f105957211 */ /* 0x080fe200008f16ff */
[----:B------:R-:W-:Y:S01]  /*6960*/  IMAD.IADD R5, R153, 0x1, R4 ;  /* 0x0000000199057824 */ /* 0x000fe200078e0204 */
[CC--:B---3--:R-:W-:Y:S03]  /*6970*/  LEA R156, P2, R6.reuse, R240.reuse, 0x2 ;  /* 0x000000f0069c7211 */ /* 0x0c8fe600078410ff */
[----:B------:R1:W-:Y:S01]  /*6980*/  REDG.E.ADD.F32.FTZ.RN.STRONG.GPU desc[UR14][R148.64], R9 ;  /* 0x00000009940079a6 */ /* 0x0003e2000c10f38e */
[CC--:B----4-:R-:W-:Y:S02]  /*6990*/  LEA R8, P1, R209.reuse, R240.reuse, 0x2 ;  /* 0x000000f0d1087211 */ /* 0x0d0fe400078210ff */
        /* <DEDUP_REMOVED lines=192> */
[C---:B------:R-:W-:Y:S01]  /*75a0*/  LOP3.LUT R4, R221.reuse, 0x1, RZ, 0xc0, !PT ;  /* 0x00000001dd047812 */ /* 0x040fe200078ec0ff */
[C---:B------:R-:W-:Y:S04]  /*75b0*/  HMMA.16816.F32.BF16 R104, R84.reuse, R80, R104 ;  /* 0x000000505468723c */ /* 0x040fe80000041868 */
[----:B------:R-:W-:Y:S01]  /*75c0*/  ISETP.NE.U32.AND P1, PT, R4, 0x1, PT ;  /* 0x000000010400780c */ /* 0x000fe20003f25070 */
[C---:B------:R-:W-:Y:S01]  /*75d0*/  VIADD R4, R176.reuse, 0xffffa000 ;  /* 0xffffa000b0047836 */ /* 0x040fe20000000000 */
        /* <DEDUP_REMOVED lines=198> */
[----:B------:R-:W-:-:S02]  /*8240*/  F2FP.BF16.F32.PACK_AB R12, R61, R12 ;  /* 0x0000000c3d0c723e */ /* 0x000fc400000010ff */
[----:B------:R-:W-:Y:S02]  /*8250*/  STS [R200+0x7400], R30 ;  /* 0x0074001ec8007388 */ /* 0x000fe40000000800 */
[----:B------:R-:W-:Y:S02]  /*8260*/  F2FP.BF16.F32.PACK_AB R11, R63, R11 ;  /* 0x0000000b3f0b723e */ /* 0x000fe400000010ff */
        /* <DEDUP_REMOVED lines=13> */
[----:B-1----:R-:W-:-:S02]  /*8340*/  @P0 IMAD R44, R8, R7, RZ ;  /* 0x00000007082c0224 */ /* 0x002fc400078e02ff */
[----:B------:R-:W-:Y:S01]  /*8350*/  @P0 IMAD.WIDE.U32 R8, R8, R6, RZ ;  /* 0x0000000608080225 */ /* 0x000fe200078e00ff */
[----:B------:R2:W-:Y:S04]  /*8360*/  STS [R201+0xb000], R56 ;  /* 0x00b00038c9007388 */ /* 0x0005e80000000800 */
[----:B------:R-:W-:Y:S02]  /*8370*/  @P0 IADD3 R44, R9, R44, RZ ;  /* 0x0000002c092c0210 */ /* 0x000fe40007ffe0ff */
[----:B------:R-:W-:Y:S01]  /*8380*/  @P0 MOV R45, R8 ;  /* 0x00000008002d0202 */ /* 0x000fe20000000f00 */
        /* <DEDUP_REMOVED lines=13> */
[----:B------:R-:W-:Y:S01]  /*8460*/  IMAD R9, R192, R9, R13 ;  /* 0x00000009c0097224 */ /* 0x000fe200078e020d */
[----:B------:R-:W-:-:S05]  /*8470*/  MOV R14, R16 ;  /* 0x00000010000e7202 */ /* 0x000fca0000000f00 */
[----:B------:R-:W-:-:S05]  /*8480*/  IMAD.WIDE.U32 R14, R192, R8, R14 ;  /* 0x00000008c00e7225 */ /* 0x000fca00078e000e */
[----:B------:R-:W-:Y:S02]  /*8490*/  IADD3 R44, R15, R9, RZ ;  /* 0x000000090f2c7210 */ /* 0x000fe40007ffe0ff */
[----:B------:R-:W-:Y:S02]  /*84a0*/  MOV R45, R14 ;  /* 0x0000000e002d7202 */ /* 0x000fe40000000f00 */
.L_x_1327:
        /* <DEDUP_REMOVED lines=13> */
.L_x_1328:
        /* <DEDUP_REMOVED lines=16> */
[----:B------:R-:W-:Y:S01]  /*8680*/  BSSY B0, `(.L_x_1329) ;  /* 0x0000025000007945 */ /* 0x000fe20003800000 */
[----:B------:R-:W-:Y:S02]  /*8690*/  SHF.R.S32.HI R61, RZ, 0x1f, R189 ;  /* 0x0000001fff3d7819 */ /* 0x000fe400000114bd */
        /* <DEDUP_REMOVED lines=19> */
[----:B------:R-:W-:Y:S01]  /*87d0*/  IMAD R63, R61, R6, RZ ;  /* 0x000000063d3f7224 */ /* 0x000fe200078e02ff */
        /* <DEDUP_REMOVED lines=15> */
.L_x_1330:
[----:B------:R-:W-:Y:S05]  /*88d0*/  BSYNC B0 ;  /* 0x0000000000007941 */ /* 0x000fea0003800000 */
.L_x_1329:
        /* <DEDUP_REMOVED lines=20> */
.L_x_1332:
[----:B------:R-:W-:Y:S05]  /*8a20*/  BSYNC B0 ;  /* 0x0000000000007941 */ /* 0x000fea0003800000 */
.L_x_1331:
        /* <DEDUP_REMOVED lines=28> */
.L_x_1334:
[----:B------:R-:W-:Y:S05]  /*8bf0*/  BSYNC B0 ;  /* 0x0000000000007941 */ /* 0x000fea0003800000 */
.L_x_1333:
        /* <DEDUP_REMOVED lines=21> */
.L_x_1305:
        /* <DEDUP_REMOVED lines=28> */
.L_x_1336:
        /* <DEDUP_REMOVED lines=12> */
.L_x_1337:
[----:B------:R-:W-:Y:S01]  /*8fd0*/  IMAD R222, R196, -0x40, R222 ;  /* 0xffffffc0c4de7824 */ /* 0x000fe200078e02de */
[----:B------:R-:W-:Y:S01]  /*8fe0*/  SHF.R.S32.HI R8, RZ, 0x1f, R198 ;  /* 0x0000001fff087819 */ /* 0x000fe200000114c6 */
[-C--:B------:R-:W-:Y:S01]  /*8ff0*/  IMAD R9, R10, R6.reuse, RZ ;  /* 0x000000060a097224 */ /* 0x080fe200078e02ff */
[----:B------:R-:W-:Y:S01]  /*9000*/  ULDC.64 UR6, c[0x0][0x468] ;  /* 0x00011a0000067ab9 */ /* 0x000fe20000000a00 */
[----:B------:R-:W-:Y:S01]  /*9010*/  IMAD.WIDE.U32 R18, R11, R6, R190 ;  /* 0x000000060b127225 */ /* 0x000fe200078e00be */
[C---:B------:R-:W-:Y:S01]  /*9020*/  ISETP.GE.AND P4, PT, R189.reuse, R222, PT ;  /* 0x000000debd00720c */ /* 0x040fe20003f86270 */
[----:B------:R-:W-:Y:S01]  /*9030*/  BSSY B0, `(.L_x_1338) ;  /* 0x000001c000007945 */ /* 0x000fe20003800000 */
[----:B------:R-:W-:Y:S01]  /*9040*/  IADD3 R12, R189, 0x20, RZ ;  /* 0x00000020bd0c7810 */ /* 0x000fe20007ffe0ff */
[----:B------:R-:W-:Y:S01]  /*9050*/  IMAD R9, R11, R7, R9 ;  /* 0x000000070b097224 */ /* 0x000fe200078e0209 */
[----:B------:R-:W-:Y:S01]  /*9060*/  IADD3 R18, P0, R14, R18, RZ ;  /* 0x000000120e127210 */ /* 0x000fe20007f1e0ff */
[----:B------:R-:W-:Y:S01]  /*9070*/  IMAD R14, R8, UR6, RZ ;  /* 0x00000006080e7c24 */ /* 0x000fe2000f8e02ff */
[----:B------:R-:W-:-:S02]  /*9080*/  ISETP.GE.AND P3, PT, R12, R222, PT ;  /* 0x000000de0c00720c */ /* 0x000fc40003f66270 */
[----:B------:R-:W-:Y:S01]  /*9090*/  IADD3.X R19, R13, R19, R9, P0, !PT ;  /* 0x000000130d137210 */ /* 0x000fe200007fe409 */
[C---:B------:R-:W-:Y:S01]  /*90a0*/  IMAD R14, R198.reuse, UR7, R14 ;  /* 0x00000007c60e7c24 */ /* 0x040fe2000f8e020e */
[----:B------:R-:W-:Y:S01]  /*90b0*/  SHF.R.S32.HI R9, RZ, 0x1f, R189 ;  /* 0x0000001fff097819 */ /* 0x000fe200000114bd */
        /* <DEDUP_REMOVED lines=19> */
.L_x_1339:
[----:B------:R-:W-:Y:S05]  /*91f0*/  BSYNC B0 ;  /* 0x0000000000007941 */ /* 0x000fea0003800000 */
.L_x_1338:
        /* <DEDUP_REMOVED lines=19> */
.L_x_1341:
[----:B------:R-:W-:Y:S05]  /*9330*/  BSYNC B0 ;  /* 0x0000000000007941 */ /* 0x000fea0003800000 */
.L_x_1340:
[CC--:B--2---:R-:W-:Y:S01]  /*9340*/  IMAD.WIDE.U32 R6, R11.reuse, R4.reuse, R190 ;  /* 0x000000040b067225 */ /* 0x0c4fe200078e00be */
[----:B------:R-:W-:Y:S01]  /*9350*/  ULDC.64 UR6, c[0x0][0x470] ;  /* 0x00011c0000067ab9 */ /* 0x000fe20000000a00 */
[----:B------:R-:W-:Y:S02]  /*9360*/  BSSY B0, `(.L_x_1342) ;  /* 0x000001a000007945 */ /* 0x000fe40003800000 */
[----:B------:R-:W-:Y:S01]  /*9370*/  IMAD R10, R10, R4, RZ ;  /* 0x000000040a0a7224 */ /* 0x000fe200078e02ff */
        /* <DEDUP_REMOVED lines=24> */
.L_x_1343:
[----:B------:R-:W-:Y:S05]  /*9500*/  BSYNC B0 ;  /* 0x0000000000007941 */ /* 0x000fea0003800000 */
.L_x_1342:
        /* <DEDUP_REMOVED lines=18> */
.L_x_1335:
[----:B------:R-:W-:Y:S05]  /*9630*/  BSYNC B1 ;  /* 0x0000000000017941 */ /* 0x000fea0003800000 */
.L_x_1300:
[----:B-1-34-:R-:W1:Y:S02]  /*9640*/  LDC R4, c[0x0][0xc] ;  /* 0x00000300ff047b82 */ /* 0x01ae640000000800 */
[----:B-1----:R-:W-:-:S04]  /*9650*/  IADD3 R196, R4, R196, RZ ;  /* 0x000000c404c47210 */ /* 0x002fc80007ffe0ff */
[----:B------:R-:W-:-:S13]  /*9660*/  ISETP.GE.AND P0, PT, R196, UR12, PT ;  /* 0x0000000cc4007c0c */ /* 0x000fda000bf06270 */
[----:B------:R-:W-:Y:S05]  /*9670*/  @P0 BRA `(.L_x_1344) ;  /* 0x0000000000040947 */ /* 0x000fea0003800000 */
[----:B------:R-:W-:Y:S05]  /*9680*/  BRA `(.L_x_1345) ;  /* 0xffffff70008c7947 */ /* 0x000fea000383ffff */
.L_x_1344:
[----:B------:R-:W-:Y:S05]  /*9690*/  EXIT ;  /* 0x000000000000794d */ /* 0x000fea0003800000 */
.L_x_1346:
        /* <DEDUP_REMOVED lines=14> */
.L_x_1616:


//--------------------- .text._ZN5flash44flash_bwd_dq_dk_dv_loop_seqk_parallel_kernelI23Flash_bwd_kernel_traitsILi192ELi64ELi64ELi8ELi4ELi2ELi2ELb0ELb0EN7cutlass10bfloat16_tE19Flash_kernel_traitsILi192ELi64ELi64ELi8ES3_EELb0ELb0ELb0ELb1ELb0ELb0ELb1EEEvNS_16Flash_bwd_paramsE --------------------------
	.section	.text._ZN5flash44flash_bwd_dq_dk_dv_loop_seqk_parallel_kernelI23Flash_bwd_kernel_traitsILi192ELi64ELi64ELi8ELi4ELi2ELi2ELb0ELb0EN7cutlass10bfloat16_tE19Flash_kernel_traitsILi192ELi64ELi64ELi8ES3_EELb0ELb0ELb0ELb1ELb0ELb0ELb1EEEvNS_16Flash_bwd_paramsE,"ax",@progbits
	.align	128
        .global         _ZN5flash44flash_bwd_dq_dk_dv_loop_seqk_parallel_kernelI23Flash_bwd_kernel_traitsILi192ELi64ELi64ELi8ELi4ELi2ELi2ELb0ELb0EN7cutlass10bfloat16_tE19Flash_kernel_traitsILi192ELi64ELi64ELi8ES3_EELb0ELb0ELb0ELb1ELb0ELb0ELb1EEEvNS_16Flash_bwd_paramsE
        .type           _ZN5flash44flash_bwd_dq_dk_dv_loop_seqk_parallel_kernelI23Flash_bwd_kernel_traitsILi192ELi64ELi64ELi8ELi4ELi2ELi2ELb0ELb0EN7cutlass10bfloat16_tE19Flash_kernel_traitsILi192ELi64ELi64ELi8ES3_EELb0ELb0ELb0ELb1ELb0ELb0ELb1EEEvNS_16Flash_bwd_paramsE,@function
        .size           _ZN5flash44flash_bwd_dq_dk_dv_loop_seqk_parallel_kernelI23Flash_bwd_kernel_traitsILi192ELi64ELi64ELi8ELi4ELi2ELi2ELb0ELb0EN7cutlass10bfloat16_tE19Flash_kernel_traitsILi192ELi64ELi64ELi8ES3_EELb0ELb0ELb0ELb1ELb0ELb0ELb1EEEvNS_16Flash_bwd_paramsE,(.L_x_1617 - _ZN5flash44flash_bwd_dq_dk_dv_loop_seqk_parallel_kernelI23Flash_bwd_kernel_traitsILi192ELi64ELi64ELi8ELi4ELi2ELi2ELb0ELb0EN7cutlass10bfloat16_tE19Flash_kernel_traitsILi192ELi64ELi64ELi8ES3_EELb0ELb0ELb0ELb1ELb0ELb0ELb1EEEvNS_16Flash_bwd_paramsE)
        .other          _ZN5flash44flash_bwd_dq_dk_dv_loop_seqk_parallel_kernelI23Flash_bwd_kernel_traitsILi192ELi64ELi64ELi8ELi4ELi2ELi2ELb0ELb0EN7cutlass10bfloat16_tE19Flash_kernel_traitsILi192ELi64ELi64ELi8ES3_EELb0ELb0ELb0ELb1ELb0ELb0ELb1EEEvNS_16Flash_bwd_paramsE,@"STO_CUDA_ENTRY STV_DEFAULT"
_ZN5flash44flash_bwd_dq_dk_dv_loop_seqk_parallel_kernelI23Flash_bwd_kernel_traitsILi192ELi64ELi64ELi8ELi4ELi2ELi2ELb0ELb0EN7cutlass10bfloat16_tE19Flash_kernel_traitsILi192ELi64ELi64ELi8ES3_EELb0ELb0ELb0ELb1ELb0ELb0ELb1EEEvNS_16Flash_bwd_paramsE:
.text._ZN5flash44flash_bwd_dq_dk_dv_loop_seqk_parallel_kernelI23Flash_bwd_kernel_traitsILi192ELi64ELi64ELi8ELi4ELi2ELi2ELb0ELb0EN7cutlass10bfloat16_tE19Flash_kernel_traitsILi192ELi64ELi64ELi8ES3_EELb0ELb0ELb0ELb1ELb0ELb0ELb1EEEvNS_16Flash_bwd_paramsE:
        /* <DEDUP_REMOVED lines=146> */
.L_x_1393:
        /* <DEDUP_REMOVED lines=47> */
.L_x_1347:
        /* <DEDUP_REMOVED lines=128> */
.L_x_1349:
        /* <DEDUP_REMOVED lines=13> */
.L_x_1350:
        /* <DEDUP_REMOVED lines=10> */
.L_x_1351:
[----:B------:R-:W-:-:S04]  /*1580*/  IMAD R4, R208, R22, R214 ;  /* 0x00000016d0047224 */ /* 0x000fc800078e02d6 */
[----:B------:R-:W-:-:S07]  /*1590*/  IMAD R29, R4, R29, RZ ;  /* 0x0000001d041d7224 */ /* 0x000fce00078e02ff */
.L_x_1352:
        /* <DEDUP_REMOVED lines=92> */
.L_x_1355:
[----:B------:R-:W-:Y:S05]  /*1b60*/  BSYNC B0 ;  /* 0x0000000000007941 */ /* 0x000fea0003800000 */
.L_x_1354:
        /* <DEDUP_REMOVED lines=42> */
.L_x_1357:
[----:B------:R-:W-:Y:S05]  /*1e10*/  BSYNC B0 ;  /* 0x0000000000007941 */ /* 0x000fea0003800000 */
.L_x_1356:
        /* <DEDUP_REMOVED lines=16> */
.L_x_1359:
        /* <DEDUP_REMOVED lines=29> */
.L_x_1360:
[----:B------:R-:W-:Y:S05]  /*20f0*/  BSYNC B0 ;  /* 0x0000000000007941 */ /* 0x000fea0003800000 */
.L_x_1358:
        /* <DEDUP_REMOVED lines=17> */
.L_x_1362:
        /* <DEDUP_REMOVED lines=37> */
.L_x_1363:
[----:B------:R-:W-:Y:S05]  /*2460*/  BSYNC B0 ;  /* 0x0000000000007941 */ /* 0x000fea0003800000 */
.L_x_1361:
        /* <DEDUP_REMOVED lines=58> */
.L_x_1365:
[----:B------:R-:W-:Y:S05]  /*2810*/  BSYNC B0 ;  /* 0x0000000000007941 */ /* 0x000fea0003800000 */
.L_x_1364:
        /* <DEDUP_REMOVED lines=41> */
.L_x_1367:
[----:B------:R-:W-:Y:S05]  /*2ab0*/  BSYNC B0 ;  /* 0x0000000000007941 */ /* 0x000fea0003800000 */
.L_x_1366:
        /* <DEDUP_REMOVED lines=45> */
.L_x_1369:
[----:B------:R-:W-:Y:S05]  /*2d90*/  BSYNC B0 ;  /* 0x0000000000007941 */ /* 0x000fea0003800000 */
.L_x_1368:
        /* <DEDUP_REMOVED lines=42> */
.L_x_1371:
[----:B------:R-:W-:Y:S05]  /*3040*/  BSYNC B0 ;  /* 0x0000000000007941 */ /* 0x000fea0003800000 */
.L_x_1370:
        /* <DEDUP_REMOVED lines=10> */
[----:B------:R-:W-:Y:S01]  /*30f0*/  ULDC UR4, c[0x0][0x2d0] ;  /* 0x0000b40000047ab9 */ /* 0x000fe20000000800 */
[----:B------:R-:W-:-:S02]  /*3100*/  VIADD R188, R195, 0x3000 ;  /* 0x00003000c3bc7836 */ /* 0x000fc40000000000 */
[----:B------:R-:W-:Y:S02]  /*3110*/  VIADD R187, R196, 0x3000 ;  /* 0x00003000c4bb7836 */ /* 0x000fe40000000000 */
[----:B------:R-:W-:Y:S02]  /*3120*/  IMAD.MOV.U32 R235, RZ, RZ, RZ ;  /* 0x000000ffffeb7224 */ /* 0x000fe400078e00ff */
[----:B------:R-:W-:Y:S02]  /*3130*/  IMAD.MOV.U32 R186, RZ, RZ, 0x20 ;  /* 0x00000020ffba7424 */ /* 0x000fe400078e00ff */
[----:B------:R-:W-:Y:S01]  /*3140*/  IMAD R223, R211, 0x40, R198 ;  /* 0x00000040d3df7824 */ /* 0x000fe200078e02c6 */
[----:B-1----:R-:W1:Y:S01]  /*3150*/  @P2 LDC.64 R2, c[0x0][0x3d0] ;  /* 0x0000f400ff022b82 */ /* 0x002e620000000a00 */
[----:B------:R-:W-:Y:S01]  /*3160*/  IMAD.MOV.U32 R185, RZ, RZ, 0x40 ;  /* 0x00000040ffb97424 */ /* 0x000fe200078e00ff */
        /* <DEDUP_REMOVED lines=22> */
[-C--:B-1----:R-:W-:Y:S01]  /*32d0*/  @P2 IMAD R15, R15, R2.reuse, RZ ;  /* 0x000000020f0f2224 */ /* 0x082fe200078e02ff */
[----:B------:R-:W-:Y:S01]  /*32e0*/  CS2R R104, SRZ ;  /* 0x0000000000687805 */ /* 0x000fe2000001ff00 */
[C---:B------:R-:W-:Y:S01]  /*32f0*/  @P2 IMAD.WIDE.U32 R4, R208.reuse, R2, R214 ;  /* 0x00000002d0042225 */ /* 0x040fe200078e00d6 */
[----:B------:R-:W-:Y:S02]  /*3300*/  CS2R R102, SRZ ;  /* 0x0000000000667805 */ /* 0x000fe4000001ff00 */
[----:B------:R-:W-:Y:S02]  /*3310*/  CS2R R100, SRZ ;  /* 0x0000000000647805 */ /* 0x000fe4000001ff00 */
[----:B------:R-:W-:Y:S01]  /*3320*/  CS2R R62, SRZ ;  /* 0x00000000003e7805 */ /* 0x000fe2000001ff00 */
[----:B------:R-:W-:Y:S01]  /*3330*/  @P2 IMAD R3, R208, R3, R15 ;  /* 0x00000003d0032224 */ /* 0x000fe200078e020f */
[----:B------:R-:W-:-:S02]  /*3340*/  @P2 LEA R2, P0, R4, UR6, 0x2 ;  /* 0x0000000604022c11 */ /* 0x000fc4000f8010ff */
[----:B------:R-:W-:Y:S02]  /*3350*/  CS2R R60, SRZ ;  /* 0x00000000003c7805 */ /* 0x000fe4000001ff00 */
[----:B------:R-:W-:Y:S01]  /*3360*/  SEL R188, R188, R195, !P1 ;  /* 0x000000c3bcbc7207 */ /* 0x000fe20004800000 */
[----:B------:R-:W-:Y:S01]  /*3370*/  @P2 IMAD.IADD R3, R5, 0x1, R3 ;  /* 0x0000000105032824 */ /* 0x000fe200078e0203 */
[----:B------:R-:W-:Y:S02]  /*3380*/  SEL R187, R187, R196, !P1 ;  /* 0x000000c4bbbb7207 */ /* 0x000fe40004800000 */
[----:B------:R-:W-:Y:S02]  /*3390*/  CS2R R66, SRZ ;  /* 0x0000000000427805 */ /* 0x000fe4000001ff00 */
[----:B------:R-:W-:Y:S02]  /*33a0*/  IADD3 R222, -R222, R199, -R223 ;  /* 0x000000c7dede7210 */ /* 0x000fe40007ffe9df */
[----:B------:R-:W-:-:S02]  /*33b0*/  CS2R R64, SRZ ;  /* 0x0000000000407805 */ /* 0x000fc4000001ff00 */
[----:B------:R-:W-:Y:S02]  /*33c0*/  @P2 LEA.HI.X R3, R4, UR7, R3, 0x2, P0 ;  /* 0x0000000704032c11 */ /* 0x000fe400080f1403 */
[----:B------:R-:W-:Y:S02]  /*33d0*/  CS2R R58, SRZ ;  /* 0x00000000003a7805 */ /* 0x000fe4000001ff00 */
[----:B------:R-:W-:Y:S02]  /*33e0*/  CS2R R56, SRZ ;  /* 0x0000000000387805 */ /* 0x000fe4000001ff00 */
[----:B------:R-:W-:Y:S02]  /*33f0*/  CS2R R54, SRZ ;  /* 0x0000000000367805 */ /* 0x000fe4000001ff00 */
[----:B------:R-:W-:Y:S01]  /*3400*/  CS2R R52, SRZ ;  /* 0x0000000000347805 */ /* 0x000fe2000001ff00 */
[----:B------:R1:W3:Y:S01]  /*3410*/  @P2 LDG.E R2, desc[UR14][R2.64] ;  /* 0x0000000e02022981 */ /* 0x0002e2000c1e1900 */
[----:B------:R-:W-:-:S02]  /*3420*/  IADD3 R4, P0, R229, R228, RZ ;  /* 0x000000e4e5047210 */ /* 0x000fc40007f1e0ff */
[----:B------:R-:W-:Y:S02]  /*3430*/  CS2R R46, SRZ ;  /* 0x00000000002e7805 */ /* 0x000fe4000001ff00 */
[----:B------:R-:W-:Y:S02]  /*3440*/  CS2R R44, SRZ ;  /* 0x00000000002c7805 */ /* 0x000fe4000001ff00 */
[----:B------:R-:W-:Y:S02]  /*3450*/  CS2R R50, SRZ ;  /* 0x0000000000327805 */ /* 0x000fe4000001ff00 */
[----:B------:R-:W-:Y:S01]  /*3460*/  CS2R R48, SRZ ;  /* 0x0000000000307805 */ /* 0x000fe2000001ff00 */
[----:B------:R-:W-:Y:S01]  /*3470*/  IMAD.X R5, R212, 0x1, R227, P0 ;  /* 0x00000001d4057824 */ /* 0x000fe200000e06e3 */
[----:B------:R-:W-:Y:S02]  /*3480*/  CS2R R42, SRZ ;  /* 0x00000000002a7805 */ /* 0x000fe4000001ff00 */
[----:B------:R-:W-:-:S02]  /*3490*/  CS2R R40, SRZ ;  /* 0x0000000000287805 */ /* 0x000fc4000001ff00 */
[----:B------:R-:W-:Y:S02]  /*34a0*/  CS2R R38, SRZ ;  /* 0x0000000000267805 */ /* 0x000fe4000001ff00 */
[----:B------:R-:W-:Y:S01]  /*34b0*/  CS2R R36, SRZ ;  /* 0x0000000000247805 */ /* 0x000fe2000001ff00 */
[----:B------:R2:W5:Y:S01]  /*34c0*/  @!P4 LDG.E R236, desc[UR14][R4.64] ;  /* 0x0000000e04ecc981 */ /* 0x000562000c1e1900 */
        /* <DEDUP_REMOVED lines=8> */
[----:B------:R-:W-:Y:S01]  /*3550*/  IMAD.IADD R222, R222, 0x1, R240 ;  /* 0x00000001dede7824 */ /* 0x000fe200078e02f0 */
[----:B------:R-:W-:Y:S01]  /*3560*/  LEA R188, R188, UR5, 0x1 ;  /* 0x00000005bcbc7c11 */ /* 0x000fe2000f8e08ff */
[----:B------:R-:W-:Y:S01]  /*3570*/  ULDC UR6, c[0x0][0x2dc] ;  /* 0x0000b70000067ab9 */ /* 0x000fe20000000800 */
[----:B------:R-:W-:Y:S01]  /*3580*/  LEA R187, R187, UR5, 0x1 ;  /* 0x00000005bbbb7c11 */ /* 0x000fe2000f8e08ff */
[----:B------:R-:W-:Y:S01]  /*3590*/  ULDC UR8, c[0x0][0x39c] ;  /* 0x0000e70000087ab9 */ /* 0x000fe20000000800 */
[----:B-1----:R-:W-:Y:S01]  /*35a0*/  VIADD R3, R199, 0x8 ;  /* 0x00000008c7037836 */ /* 0x002fe20000000000 */
[----:B------:R-:W-:-:S04]  /*35b0*/  ULDC UR7, c[0x0][0x2ec] ;  /* 0x0000bb0000077ab9 */ /* 0x000fc80000000800 */
[----:B------:R-:W-:Y:S02]  /*35c0*/  ISETP.GE.AND P3, PT, R3, R10, PT ;  /* 0x0000000a0300720c */ /* 0x000fe40003f66270 */
[----:B------:R-:W1:Y:S11]  /*35d0*/  @P2 LDC R3, c[0x0][0x2e8] ;  /* 0x0000ba00ff032b82 */ /* 0x000e760000000800 */
[----:B------:R1:W5:Y:S02]  /*35e0*/  @!P3 LDG.E R237, desc[UR14][R4.64+0x20] ;  /* 0x0000200e04edb981 */ /* 0x000364000c1e1900 */
[----:B-1----:R-:W3:Y:S01]  /*35f0*/  @P2 MUFU.RCP R3, R3 ;  /* 0x0000000300032308 */ /* 0x002ee20000001000 */
[----:B------:R-:W-:-:S13]  /*3600*/  ISETP.GE.AND P0, PT, R14, R240, PT ;  /* 0x000000f00e00720c */ /* 0x000fda0003f06270 */
        /* <DEDUP_REMOVED lines=14> */
.L_x_1374:
[----:B------:R-:W0:Y:S01]  /*36f0*/  LDGDEPBAR ;  /* 0x00000000000079af */ /* 0x000e220000000000 */
[C---:B------:R-:W-:Y:S02]  /*3700*/  IADD3 R150, R187.reuse, R186, RZ ;  /* 0x000000babb967210 */ /* 0x040fe40007ffe0ff */
[-C--:B------:R-:W-:Y:S02]  /*3710*/  IADD3 R149, R187, R185.reuse, RZ ;  /* 0x000000b9bb957210 */ /* 0x080fe40007ffe0ff */
[----:B------:R-:W-:Y:S02]  /*3720*/  IADD3 R148, R150, R185, RZ ;  /* 0x000000b996947210 */ /* 0x000fe40007ffe0ff */
[----:B-----5:R-:W-:Y:S02]  /*3730*/  FSETP.NEU.FTZ.AND P1, PT, R237, -INF , PT ;  /* 0xff800000ed00780b */ /* 0x020fe40003f3d000 */
[----:B------:R-:W-:Y:S02]  /*3740*/  FSETP.NEU.FTZ.AND P2, PT, R236, -INF , PT ;  /* 0xff800000ec00780b */ /* 0x000fe40003f5d000 */
[-C--:B------:R-:W-:Y:S02]  /*3750*/  @P0 ISETP.GE.AND P4, PT, R245, R240.reuse, PT ;  /* 0x000000f0f500020c */ /* 0x080fe40003f86270 */
[----:B------:R-:W-:Y:S01]  /*3760*/  @P0 ISETP.GE.AND P3, PT, R223, R240, PT ;  /* 0x000000f0df00020c */ /* 0x000fe20003f66270 */
[----:B------:R-:W-:Y:S04]  /*3770*/  DEPBAR.LE SB0, 0x0 ;  /* 0x000080000000791a */ /* 0x000fe80000000000 */
[----:B------:R-:W-:Y:S06]  /*3780*/  BAR.SYNC.DEFER_BLOCKING 0x0 ;  /* 0x0000000000007b1d */ /* 0x000fec0000010000 */
[----:B------:R-:W-:Y:S05]  /*3790*/  LDSM.16.M88.4 R16, [R187] ;  /* 0x00000000bb10783b */ /* 0x000fea0000000200 */
[----:B------:R-:W1:Y:S05]  /*37a0*/  LDSM.16.M88.4 R8, [R194+UR5+0x12000] ;  /* 0x01200005c208783b */ /* 0x000e6a0008000200 */
        /* <DEDUP_REMOVED lines=98> */
[----:B--2---:R-:W-:Y:S05]  /*3dd0*/  FMUL.FTZ R6, R236, 1.4426950216293334961 ;  /* 0x3fb8aa3bec067820 */ /* 0x004fea0000410000 */
[----:B------:R-:W-:Y:S02]  /*3de0*/  FSEL R6, R6, RZ, P2 ;  /* 0x000000ff06067208 */ /* 0x000fe40001000000 */
[----:B------:R2:W4:Y:S01]  /*3df0*/  MUFU.TANH R149, R5 ;  /* 0x0000000500957308 */ /* 0x0005220000002400 */
[----:B-1----:R-:W-:Y:S04]  /*3e00*/  LEA R9, R239, R222, 0x6 ;  /* 0x000000deef097211 */ /* 0x002fe800078e30ff */
[----:B------:R-:W-:Y:S01]  /*3e10*/  IADD3 R166, R9, -0x1, RZ ;  /* 0xffffffff09a67810 */ /* 0x000fe20007ffe0ff */
[----:B------:R-:W-:Y:S01]  /*3e20*/  FMUL.FTZ R13, R13, UR8 ;  /* 0x000000080d0d7c20 */ /* 0x000fe20008410000 */
[----:B------:R-:W-:Y:S03]  /*3e30*/  IADD3 R168, R9, 0x7, RZ ;  /* 0x0000000709a87810 */ /* 0x000fe60007ffe0ff */
[----:B------:R-:W1:Y:S01]  /*3e40*/  MUFU.TANH R151, R7 ;  /* 0x0000000700977308 */ /* 0x000e620000002400 */
[----:B------:R-:W-:Y:S01]  /*3e50*/  ISETP.GE.AND P6, PT, R166, RZ, PT ;  /* 0x000000ffa600720c */ /* 0x000fe20003fc6270 */
[----:B------:R-:W-:Y:S01]  /*3e60*/  FMUL.FTZ R15, R15, UR8 ;  /* 0x000000080f0f7c20 */ /* 0x000fe20008410000 */
[----:B------:R-:W-:Y:S01]  /*3e70*/  ISETP.GE.AND P2, PT, R168, RZ, PT ;  /* 0x000000ffa800720c */ /* 0x000fe20003f46270 */
[----:B------:R-:W-:Y:S01]  /*3e80*/  FMUL.FTZ R16, R16, UR8 ;  /* 0x0000000810107c20 */ /* 0x000fe20008410000 */
[C---:B------:R-:W-:Y:S01]  /*3e90*/  IADD3 R169, R9.reuse, 0x8, RZ ;  /* 0x0000000809a97810 */ /* 0x040fe20007ffe0ff */
[----:B------:R-:W-:Y:S01]  /*3ea0*/  FMUL.FTZ R12, R12, UR8 ;  /* 0x000000080c0c7c20 */ /* 0x000fe20008410000 */
[----:B---3--:R-:W-:Y:S03]  /*3eb0*/  IADD3 R10, R9, -0x9, RZ ;  /* 0xfffffff7090a7810 */ /* 0x008fe60007ffe0ff */
[----:B------:R3:W-:Y:S01]  /*3ec0*/  MUFU.TANH R152, R8 ;  /* 0x0000000800987308 */ /* 0x0007e20000002400 */
[----:B------:R-:W-:Y:S01]  /*3ed0*/  ISETP.GE.AND P5, PT, R169, RZ, PT ;  /* 0x000000ffa900720c */ /* 0x000fe20003fa6270 */
[----:B------:R-:W-:Y:S01]  /*3ee0*/  FMUL.FTZ R17, R17, UR8 ;  /* 0x0000000811117c20 */ /* 0x000fe20008410000 */
[C---:B------:R-:W-:Y:S01]  /*3ef0*/  IADD3 R165, R9.reuse, -0x8, RZ ;  /* 0xfffffff809a57810 */ /* 0x040fe20007ffe0ff */
[----:B------:R-:W-:Y:S01]  /*3f00*/  FMUL.FTZ R18, R18, UR8 ;  /* 0x0000000812127c20 */ /* 0x000fe20008410000 */
[C---:B--2---:R-:W-:Y:S01]  /*3f10*/  IADD3 R5, R9.reuse, -0x10, RZ ;  /* 0xfffffff009057810 */ /* 0x044fe20007ffe0ff */
[----:B------:R-:W-:Y:S01]  /*3f20*/  FMUL.FTZ R14, R14, UR8 ;  /* 0x000000080e0e7c20 */ /* 0x000fe20008410000 */
[C---:B------:R-:W-:Y:S03]  /*3f30*/  @!P6 IADD3 R166, -R9.reuse, 0x1, RZ ;  /* 0x0000000109a6e810 */ /* 0x040fe60007ffe1ff */
[----:B------:R-:W2:Y:S01]  /*3f40*/  MUFU.TANH R155, R11 ;  /* 0x0000000b009b7308 */ /* 0x000ea20000002400 */
[----:B------:R-:W-:Y:S01]  /*3f50*/  @!P2 IADD3 R168, -R9, -0x7, RZ ;  /* 0xfffffff909a8a810 */ /* 0x000fe20007ffe1ff */
[----:B------:R-:W-:Y:S01]  /*3f60*/  FMUL.FTZ R19, R19, UR8 ;  /* 0x0000000813137c20 */ /* 0x000fe20008410000 */
[----:B------:R-:W-:Y:S02]  /*3f70*/  ISETP.GE.AND P2, PT, R10, RZ, PT ;  /* 0x000000ff0a00720c */ /* 0x000fe40003f46270 */
[----:B------:R-:W-:Y:S02]  /*3f80*/  I2FP.F32.S32 R166, R166 ;  /* 0x000000a600a67245 */ /* 0x000fe40000201400 */
[----:B------:R-:W-:Y:S03]  /*3f90*/  I2FP.F32.S32 R168, R168 ;  /* 0x000000a800a87245 */ /* 0x000fe60000201400 */
[----:B------:R2:W2:Y:S01]  /*3fa0*/  MUFU.TANH R148, R4 ;  /* 0x0000000400947308 */ /* 0x0004a20000002400 */
[C---:B---3--:R-:W-:Y:S01]  /*3fb0*/  IADD3 R8, R9.reuse, -0x11, RZ ;  /* 0xffffffef09087810 */ /* 0x048fe20007ffe0ff */
[-C--:B----4-:R-:W-:Y:S01]  /*3fc0*/  FFMA.FTZ R176, R166, -R235.reuse, R149 ;  /* 0x800000eba6b07223 */ /* 0x090fe20000010095 */
[----:B------:R-:W-:Y:S01]  /*3fd0*/  @!P5 IADD3 R169, -R9, -0x8, RZ ;  /* 0xfffffff809a9d810 */ /* 0x000fe20007ffe1ff */
[----:B-1----:R-:W-:Y:S01]  /*3fe0*/  FFMA.FTZ R168, R168, -R235, R151 ;  /* 0x800000eba8a87223 */ /* 0x002fe20000010097 */
[----:B------:R-:W-:Y:S01]  /*3ff0*/  ISETP.GE.AND P5, PT, R165, RZ, PT ;  /* 0x000000ffa500720c */ /* 0x000fe20003fa6270 */
[----:B------:R-:W-:Y:S01]  /*4000*/  FFMA.FTZ R149, -R149, R149, 1 ;  /* 0x3f80000095957423 */ /* 0x000fe20000010195 */
[----:B------:R-:W-:Y:S03]  /*4010*/  @P0 FSEL R176, R176, -INF , !P4 ;  /* 0xff800000b0b00808 */ /* 0x000fe60006000000 */
[----:B------:R-:W1:Y:S01]  /*4020*/  MUFU.TANH R157, R13 ;  /* 0x0000000d009d7308 */ /* 0x000e620000002400 */
[----:B------:R-:W-:Y:S01]  /*4030*/  @P0 FSEL R168, R168, -INF , !P4 ;  /* 0xff800000a8a80808 */ /* 0x000fe20006000000 */
[----:B--2---:R-:W-:Y:S01]  /*4040*/  FFMA.FTZ R166, R166, -R235, R155 ;  /* 0x800000eba6a67223 */ /* 0x004fe2000001009b */
[----:B------:R-:W-:Y:S01]  /*4050*/  @!P2 IADD3 R10, -R9, 0x9, RZ ;  /* 0x00000009090aa810 */ /* 0x000fe20007ffe1ff */
[--C-:B------:R-:W-:Y:S01]  /*4060*/  FFMA.FTZ R176, R176, UR7, -R6.reuse ;  /* 0x00000007b0b07c23 */ /* 0x100fe20008010806 */
[----:B------:R-:W-:Y:S01]  /*4070*/  ISETP.GE.AND P4, PT, R8, RZ, PT ;  /* 0x000000ff0800720c */ /* 0x000fe20003f86270 */
[----:B------:R-:W-:Y:S01]  /*4080*/  FFMA.FTZ R151, -R151, R151, 1 ;  /* 0x3f80000097977423 */ /* 0x000fe20000010197 */
[----:B------:R-:W-:Y:S03]  /*4090*/  I2FP.F32.S32 R10, R10 ;  /* 0x0000000a000a7245 */ /* 0x000fe60000201400 */
[----:B------:R-:W2:Y:S01]  /*40a0*/  MUFU.TANH R159, R15 ;  /* 0x0000000f009f7308 */ /* 0x000ea20000002400 */
[----:B------:R-:W-:Y:S01]  /*40b0*/  IADD3 R171, R9, -0x18, RZ ;  /* 0xffffffe809ab7810 */ /* 0x000fe20007ffe0ff */
[----:B------:R-:W-:Y:S01]  /*40c0*/  FMUL.FTZ R149, R149, UR8 ;  /* 0x0000000895957c20 */ /* 0x000fe20008410000 */
[----:B------:R-:W-:Y:S01]  /*40d0*/  @P0 ISETP.GE.AND P2, PT, R244, R240, PT ;  /* 0x000000f0f400020c */ /* 0x000fe20003f46270 */
[----:B------:R-:W-:Y:S01]  /*40e0*/  FFMA.FTZ R174, R10, -R235, R153 ;  /* 0x800000eb0aae7223 */ /* 0x000fe20000010099 */
[----:B------:R-:W-:Y:S01]  /*40f0*/  IADD3 R7, R9, -0x19, RZ ;  /* 0xffffffe709077810 */ /* 0x000fe20007ffe0ff */
[----:B------:R-:W-:Y:S01]  /*4100*/  FFMA.FTZ R153, -R153, R153, 1 ;  /* 0x3f80000099997423 */ /* 0x000fe20000010199 */
[----:B------:R-:W-:Y:S03]  /*4110*/  @!P5 IADD3 R165, -R9, 0x8, RZ ;  /* 0x0000000809a5d810 */ /* 0x000fe60007ffe1ff */
[----:B------:R-:W-:Y:S01]  /*4120*/  MUFU.TANH R160, R16 ;  /* 0x0000001000a07308 */ /* 0x000fe20000002400 */
[----:B------:R-:W-:Y:S01]  /*4130*/  ISETP.GE.AND P5, PT, R5, RZ, PT ;  /* 0x000000ff0500720c */ /* 0x000fe20003fa6270 */
[----:B------:R-:W-:Y:S01]  /*4140*/  FMUL.FTZ R153, R153, UR8 ;  /* 0x0000000899997c20 */ /* 0x000fe20008410000 */
[----:B------:R-:W-:Y:S01]  /*4150*/  @!P4 IADD3 R8, -R9, 0x11, RZ ;  /* 0x000000110908c810 */ /* 0x000fe20007ffe1ff */
[----:B------:R-:W-:Y:S01]  /*4160*/  FMUL.FTZ R151, R151, UR8 ;  /* 0x0000000897977c20 */ /* 0x000fe20008410000 */
[----:B------:R-:W-:Y:S01]  /*4170*/  @P0 FSEL R166, R166, -INF , !P2 ;  /* 0xff800000a6a60808 */ /* 0x000fe20005000000 */
[----:B------:R-:W-:Y:S01]  /*4180*/  FFMA.FTZ R155, -R155, R155, 1 ;  /* 0x3f8000009b9b7423 */ /* 0x000fe2000001019b */
[----:B------:R-:W-:Y:S03]  /*4190*/  ISETP.GE.AND P4, PT, R171, RZ, PT ;  /* 0x000000ffab00720c */ /* 0x000fe60003f86270 */
[----:B------:R-:W3:Y:S01]  /*41a0*/  MUFU.TANH R156, R12 ;  /* 0x0000000c009c7308 */ /* 0x000ee20000002400 */
[----:B------:R-:W-:Y:S01]  /*41b0*/  @P0 FSEL R174, R174, -INF , !P2 ;  /* 0xff800000aeae0808 */ /* 0x000fe20005000000 */
[----:B------:R-:W-:Y:S01]  /*41c0*/  FMUL.FTZ R155, R155, UR8 ;  /* 0x000000089b9b7c20 */ /* 0x000fe20008410000 */
[----:B------:R-:W-:Y:S02]  /*41d0*/  ISETP.GE.AND P2, PT, R7, RZ, PT ;  /* 0x000000ff0700720c */ /* 0x000fe40003f46270 */
[----:B------:R-:W-:Y:S01]  /*41e0*/  IABS R4, R9 ;  /* 0x0000000900047213 */ /* 0x000fe20000000000 */
[----:B------:R-:W-:Y:S01]  /*41f0*/  FFMA.FTZ R174, R174, UR7, -R6 ;  /* 0x00000007aeae7c23 */ /* 0x000fe20008010806 */
[----:B------:R-:W-:Y:S03]  /*4200*/  I2FP.F32.S32 R165, R165 ;  /* 0x000000a500a57245 */ /* 0x000fe60000201400 */
[----:B------:R-:W-:Y:S01]  /*4210*/  MUFU.TANH R180, R17 ;  /* 0x0000001100b47308 */ /* 0x000fe20000002400 */
[----:B------:R-:W-:Y:S01]  /*4220*/  I2FP.F32.S32 R167, R4 ;  /* 0x0000000400a77245 */ /* 0x000fe20000201400 */
[----:B------:R-:W-:Y:S01]  /*4230*/  FMUL.FTZ R4, R237, 1.4426950216293334961 ;  /* 0x3fb8aa3bed047820 */ /* 0x000fe20000410000 */
[----:B------:R-:W-:Y:S01]  /*4240*/  I2FP.F32.S32 R8, R8 ;  /* 0x0000000800087245 */ /* 0x000fe20000201400 */
[----:B------:R-:W-:Y:S01]  /*4250*/  FFMA.FTZ R175, R165, -R235, R152 ;  /* 0x800000eba5af7223 */ /* 0x000fe20000010098 */
[----:B------:R-:W-:Y:S01]  /*4260*/  I2FP.F32.S32 R169, R169 ;  /* 0x000000a900a97245 */ /* 0x000fe20000201400 */
[CC--:B------:R-:W-:Y:S01]  /*4270*/  FFMA.FTZ R177, R167.reuse, -R235.reuse, R148 ;  /* 0x800000eba7b17223 */ /* 0x0c0fe20000010094 */
[----:B------:R-:W-:Y:S03]  /*4280*/  FSEL R4, R4, RZ, P1 ;  /* 0x000000ff04047208 */ /* 0x000fe60000800000 */
[----:B------:R-:W4:Y:S01]  /*4290*/  MUFU.TANH R179, R18 ;  /* 0x0000001200b37308 */ /* 0x000f220000002400 */
[-C--:B------:R-:W-:Y:S01]  /*42a0*/  FFMA.FTZ R167, R167, -R235.reuse, R154 ;  /* 0x800000eba7a77223 */ /* 0x080fe2000001009a */
[C---:B------:R-:W-:Y:S01]  /*42b0*/  @!P5 IADD3 R5, -R9.reuse, 0x10, RZ ;  /* 0x000000100905d810 */ /* 0x040fe20007ffe1ff */
[-C--:B-1----:R-:W-:Y:S01]  /*42c0*/  FFMA.FTZ R172, R8, -R235.reuse, R157 ;  /* 0x800000eb08ac7223 */ /* 0x082fe2000001009d */
[----:B------:R-:W-:Y:S01]  /*42d0*/  @!P4 IADD3 R171, -R9, 0x18, RZ ;  /* 0x0000001809abc810 */ /* 0x000fe20007ffe1ff */
[-C--:B------:R-:W-:Y:S01]  /*42e0*/  FFMA.FTZ R169, R169, -R235.reuse, R150 ;  /* 0x800000eba9a97223 */ /* 0x080fe20000010096 */
[----:B------:R-:W-:Y:S01]  /*42f0*/  @P0 ISETP.GE.AND P1, PT, R243, R240, PT ;  /* 0x000000f0f300020c */ /* 0x000fe20003f26270 */
[--C-:B------:R-:W-:Y:S03]  /*4300*/  FFMA.FTZ R168, R168, UR7, -R4.reuse ;  /* 0x00000007a8a87c23 */ /* 0x100fe60008010804 */
[----:B------:R-:W1:Y:S01]  /*4310*/  MUFU.TANH R158, R14 ;  /* 0x0000000e009e7308 */ /* 0x000e620000002400 */
[----:B------:R-:W-:Y:S01]  /*4320*/  @!P2 IADD3 R7, -R9, 0x19, RZ ;  /* 0x000000190907a810 */ /* 0x000fe20007ffe1ff */
[----:B--2---:R-:W-:Y:S01]  /*4330*/  FFMA.FTZ R9, R10, -R235, R159 ;  /* 0x800000eb0a097223 */ /* 0x004fe2000001009f */
[----:B------:R-:W-:Y:S01]  /*4340*/  @P0 FSEL R175, R175, -INF , !P1 ;  /* 0xff800000afaf0808 */ /* 0x000fe20004800000 */
[----:B------:R-:W-:Y:S01]  /*4350*/  FFMA.FTZ R166, R166, UR7, -R4 ;  /* 0x00000007a6a67c23 */ /* 0x000fe20008010804 */
[----:B------:R-:W-:Y:S01]  /*4360*/  @P0 FSEL R167, R167, -INF , !P1 ;  /* 0xff800000a7a70808 */ /* 0x000fe20004800000 */
[----:B------:R-:W-:Y:S01]  /*4370*/  FFMA.FTZ R148, -R148, R148, 1 ;  /* 0x3f80000094947423 */ /* 0x000fe20000010194 */
[----:B------:R-:W-:Y:S03]  /*4380*/  I2FP.F32.S32 R5, R5 ;  /* 0x0000000500057245 */ /* 0x000fe60000201400 */
[----:B------:R-:W2:Y:S01]  /*4390*/  MUFU.TANH R178, R19 ;  /* 0x0000001300b27308 */ /* 0x000ea20000002400 */
[----:B------:R-:W-:Y:S01]  /*43a0*/  I2FP.F32.S32 R171, R171 ;  /* 0x000000ab00ab7245 */ /* 0x000fe20000201400 */
[----:B------:R-:W-:Y:S01]  /*43b0*/  FFMA.FTZ R175, R175, UR7, -R6 ;  /* 0x00000007afaf7c23 */ /* 0x000fe20008010806 */
[-C--:B------:R-:W-:Y:S01]  /*43c0*/  @P0 ISETP.GE.AND P1, PT, R231, R240.reuse, PT ;  /* 0x000000f0e700020c */ /* 0x080fe20003f26270 */
[----:B---3--:R-:W-:Y:S01]  /*43d0*/  FFMA.FTZ R173, R5, -R235, R156 ;  /* 0x800000eb05ad7223 */ /* 0x008fe2000001009c */
[----:B------:R-:W-:Y:S01]  /*43e0*/  I2FP.F32.S32 R7, R7 ;  /* 0x0000000700077245 */ /* 0x000fe20000201400 */
[-C--:B------:R-:W-:Y:S01]  /*43f0*/  FFMA.FTZ R171, R171, -R235.reuse, R160 ;  /* 0x800000ebabab7223 */ /* 0x080fe200000100a0 */
[----:B------:R-:W-:Y:S01]  /*4400*/  @P0 FSEL R9, R9, -INF , !P1 ;  /* 0xff80000009090808 */ /* 0x000fe20004800000 */
[-C--:B----4-:R-:W-:Y:S01]  /*4410*/  FFMA.FTZ R5, R5, -R235.reuse, R179 ;  /* 0x800000eb05057223 */ /* 0x090fe200000100b3 */
[----:B------:R-:W-:Y:S01]  /*4420*/  @P0 FSEL R172, R172, -INF , !P1 ;  /* 0xff800000acac0808 */ /* 0x000fe20004800000 */
[-C--:B------:R-:W-:Y:S01]  /*4430*/  FFMA.FTZ R7, R7, -R235.reuse, R180 ;  /* 0x800000eb07077223 */ /* 0x080fe200000100b4 */
[----:B------:R-:W-:Y:S01]  /*4440*/  @P0 FSEL R169, R169, -INF , !P3 ;  /* 0xff800000a9a90808 */ /* 0x000fe20005800000 */
[-C--:B-1----:R-:W-:Y:S01]  /*4450*/  FFMA.FTZ R165, R165, -R235.reuse, R158 ;  /* 0x800000eba5a57223 */ /* 0x082fe2000001009e */
[----:B------:R-:W-:Y:S01]  /*4460*/  @P0 FSEL R177, R177, -INF , !P3 ;  /* 0xff800000b1b10808 */ /* 0x000fe20005800000 */
[----:B------:R-:W-:Y:S01]  /*4470*/  FFMA.FTZ R172, R172, UR7, -R6 ;  /* 0x00000007acac7c23 */ /* 0x000fe20008010806 */
[-C--:B------:R-:W-:Y:S01]  /*4480*/  @P0 ISETP.GE.AND P1, PT, R232, R240.reuse, PT ;  /* 0x000000f0e800020c */ /* 0x080fe20003f26270 */
[----:B------:R-:W-:Y:S01]  /*4490*/  FFMA.FTZ R169, R169, UR7, -R4 ;  /* 0x00000007a9a97c23 */ /* 0x000fe20008010804 */
[-C--:B------:R-:W-:Y:S01]  /*44a0*/  @P0 ISETP.GE.AND P3, PT, R230, R240.reuse, PT ;  /* 0x000000f0e600020c */ /* 0x080fe20003f66270 */
[----:B--2---:R-:W-:Y:S01]  /*44b0*/  FFMA.FTZ R8, R8, -R235, R178 ;  /* 0x800000eb08087223 */ /* 0x004fe200000100b2 */
[----:B------:R-:W-:Y:S01]  /*44c0*/  @P0 ISETP.GE.AND P2, PT, R233, R240, PT ;  /* 0x000000f0e900020c */ /* 0x000fe20003f46270 */
[----:B------:R-:W-:Y:S01]  /*44d0*/  FFMA.FTZ R177, R177, UR7, -R6 ;  /* 0x00000007b1b17c23 */ /* 0x000fe20008010806 */
[----:B------:R-:W-:Y:S01]  /*44e0*/  @P0 FSEL R171, R171, -INF , !P1 ;  /* 0xff800000abab0808 */ /* 0x000fe20004800000 */
[--C-:B------:R-:W-:Y:S01]  /*44f0*/  FFMA.FTZ R167, R167, UR7, -R4.reuse ;  /* 0x00000007a7a77c23 */ /* 0x100fe20008010804 */
[----:B------:R-:W-:Y:S01]  /*4500*/  @P0 FSEL R173, R173, -INF , !P3 ;  /* 0xff800000adad0808 */ /* 0x000fe20005800000 */
[----:B------:R-:W-:Y:S01]  /*4510*/  FFMA.FTZ R164, R9, UR7, -R4 ;  /* 0x0000000709a47c23 */ /* 0x000fe20008010804 */
[----:B------:R-:W-:Y:S01]  /*4520*/  @P0 FSEL R7, R7, -INF , !P2 ;  /* 0xff80000007070808 */ /* 0x000fe20005000000 */
[--C-:B------:R-:W-:Y:S01]  /*4530*/  FFMA.FTZ R171, R171, UR7, -R6.reuse ;  /* 0x00000007abab7c23 */ /* 0x100fe20008010806 */
[----:B------:R-:W-:Y:S01]  /*4540*/  @P0 FSEL R5, R5, -INF , !P1 ;  /* 0xff80000005050808 */ /* 0x000fe20004800000 */
[--C-:B------:R-:W-:Y:S01]  /*4550*/  FFMA.FTZ R173, R173, UR7, -R6.reuse ;  /* 0x00000007adad7c23 */ /* 0x100fe20008010806 */
[----:B------:R-:W-:Y:S01]  /*4560*/  @P0 FSEL R165, R165, -INF , !P3 ;  /* 0xff800000a5a50808 */ /* 0x000fe20005800000 */
[----:B------:R-:W-:Y:S01]  /*4570*/  FFMA.FTZ R6, R7, UR7, -R6 ;  /* 0x0000000707067c23 */ /* 0x000fe20008010806 */
[----:B------:R-:W-:Y:S01]  /*4580*/  @P0 FSEL R8, R8, -INF , !P2 ;  /* 0xff80000008080808 */ /* 0x000fe20005000000 */
[--C-:B------:R-:W-:Y:S01]  /*4590*/  FFMA.FTZ R163, R5, UR7, -R4.reuse ;  /* 0x0000000705a37c23 */ /* 0x100fe20008010804 */
[----:B------:R-:W-:Y:S01]  /*45a0*/  MUFU.EX2 R177, R177 ;  /* 0x000000b100b17308 */ /* 0x000fe20000000800 */
[--C-:B------:R-:W-:Y:S01]  /*45b0*/  FFMA.FTZ R165, R165, UR7, -R4.reuse ;  /* 0x00000007a5a57c23 */ /* 0x100fe20008010804 */
[----:B------:R-:W-:Y:S01]  /*45c0*/  IADD3 R92, P1, R229, R226, RZ ;  /* 0x000000e2e55c7210 */ /* 0x000fe20007f3e0ff */
[----:B------:R-:W-:Y:S01]  /*45d0*/  FFMA.FTZ R4, R8, UR7, -R4 ;  /* 0x0000000708047c23 */ /* 0x000fe20008010804 */
[----:B------:R-:W-:Y:S01]  /*45e0*/  FFMA.FTZ R152, -R152, R152, 1 ;  /* 0x3f80000098987423 */ /* 0x000fe20000010198 */
[----:B------:R-:W-:Y:S01]  /*45f0*/  ISETP.GE.AND P5, PT, R239, 0x1, PT ;  /* 0x00000001ef00780c */ /* 0x000fe20003fa6270 */
[----:B------:R-:W-:Y:S01]  /*4600*/  FFMA.FTZ R156, -R156, R156, 1 ;  /* 0x3f8000009c9c7423 */ /* 0x000fe2000001019c */
[----:B------:R-:W-:Y:S03]  /*4610*/  IADD3.X R93, R212, R225, RZ, P1, !PT ;  /* 0x000000e1d45d7210 */ /* 0x000fe60000ffe4ff */
[----:B------:R-:W1:Y:S01]  /*4620*/  MUFU.EX2 R176, R176 ;  /* 0x000000b000b07308 */ /* 0x000e620000000800 */
[----:B------:R-:W-:Y:S01]  /*4630*/  FFMA.FTZ R157, -R157, R157, 1 ;  /* 0x3f8000009d9d7423 */ /* 0x000fe2000001019d */
[----:B------:R-:W-:Y:S01]  /*4640*/  FFMA.FTZ R160, -R160, R160, 1 ;  /* 0x3f800000a0a07423 */ /* 0x000fe200000101a0 */
[----:B------:R-:W-:Y:S01]  /*4650*/  FFMA.FTZ R180, -R180, R180, 1 ;  /* 0x3f800000b4b47423 */ /* 0x000fe200000101b4 */
[----:B------:R-:W2:Y:S01]  /*4660*/  LDG.E R161, desc[UR14][R92.64] ;  /* 0x0000000e5ca17981 */ /* 0x000ea2000c1e1900 */
[----:B------:R-:W-:Y:S01]  /*4670*/  FFMA.FTZ R150, -R150, R150, 1 ;  /* 0x3f80000096967423 */ /* 0x000fe20000010196 */
[----:B------:R-:W-:Y:S01]  /*4680*/  FMUL.FTZ R148, R148, UR8 ;  /* 0x0000000894947c20 */ /* 0x000fe20008410000 */
[----:B------:R-:W-:Y:S03]  /*4690*/  FMUL.FTZ R152, R152, UR8 ;  /* 0x0000000898987c20 */ /* 0x000fe60008410000 */
[----:B------:R-:W-:Y:S01]  /*46a0*/  MUFU.EX2 R169, R169 ;  /* 0x000000a900a97308 */ /* 0x000fe20000000800 */
[----:B------:R3:W4:Y:S01]  /*46b0*/  LDG.E R181, desc[UR14][R92.64+0x20] ;  /* 0x0000200e5cb57981 */ /* 0x000722000c1e1900 */
[----:B------:R-:W-:Y:S01]  /*46c0*/  FMUL.FTZ R156, R156, UR8 ;  /* 0x000000089c9c7c20 */ /* 0x000fe20008410000 */
[----:B------:R-:W-:Y:S01]  /*46d0*/  FMUL.FTZ R157, R157, UR8 ;  /* 0x000000089d9d7c20 */ /* 0x000fe20008410000 */
[----:B------:R-:W-:Y:S01]  /*46e0*/  FMUL.FTZ R160, R160, UR8 ;  /* 0x00000008a0a07c20 */ /* 0x000fe20008410000 */
[----:B------:R-:W-:Y:S01]  /*46f0*/  FMUL.FTZ R180, R180, UR8 ;  /* 0x00000008b4b47c20 */ /* 0x000fe20008410000 */
[----:B------:R-:W-:Y:S01]  /*4700*/  FMUL.FTZ R150, R150, UR8 ;  /* 0x0000000896967c20 */ /* 0x000fe20008410000 */
[----:B------:R-:W-:Y:S03]  /*4710*/  FFMA.FTZ R154, -R154, R154, 1 ;  /* 0x3f8000009a9a7423 */ /* 0x000fe6000001019a */
[----:B------:R-:W3:Y:S01]  /*4720*/  MUFU.EX2 R168, R168 ;  /* 0x000000a800a87308 */ /* 0x000ee20000000800 */
[----:B-1----:R-:W-:Y:S01]  /*4730*/  F2FP.BF16.F32.PACK_AB R7, R176, R177 ;  /* 0x000000b1b007723e */ /* 0x002fe200000010ff */
[----:B------:R-:W-:Y:S01]  /*4740*/  FFMA.FTZ R158, -R158, R158, 1 ;  /* 0x3f8000009e9e7423 */ /* 0x000fe2000001019e */
[----:B------:R-:W-:Y:S01]  /*4750*/  FFMA.FTZ R159, -R159, R159, 1 ;  /* 0x3f8000009f9f7423 */ /* 0x000fe2000001019f */
[----:B------:R-:W-:Y:S01]  /*4760*/  FFMA.FTZ R179, -R179, R179, 1 ;  /* 0x3f800000b3b37423 */ /* 0x000fe200000101b3 */
[----:B------:R-:W-:Y:S01]  /*4770*/  FFMA.FTZ R178, -R178, R178, 1 ;  /* 0x3f800000b2b27423 */ /* 0x000fe200000101b2 */
[----:B------:R1:W-:Y:S01]  /*4780*/  STS [R217+0x20000], R7 ;  /* 0x02000007d9007388 */ /* 0x0003e20000000800 */
[----:B------:R-:W-:Y:S03]  /*4790*/  FMUL.FTZ R154, R154, UR8 ;  /* 0x000000089a9a7c20 */ /* 0x000fe60008410000 */
[----:B------:R3:W-:Y:S01]  /*47a0*/  MUFU.EX2 R170, R6 ;  /* 0x0000000600aa7308 */ /* 0x0007e20000000800 */
[----:B------:R-:W-:Y:S01]  /*47b0*/  FMUL.FTZ R158, R158, UR8 ;  /* 0x000000089e9e7c20 */ /* 0x000fe20008410000 */
[----:B------:R-:W-:Y:S01]  /*47c0*/  FMUL.FTZ R159, R159, UR8 ;  /* 0x000000089f9f7c20 */ /* 0x000fe20008410000 */
[----:B------:R-:W-:Y:S01]  /*47d0*/  FMUL.FTZ R179, R179, UR8 ;  /* 0x00000008b3b37c20 */ /* 0x000fe20008410000 */
[----:B------:R-:W-:Y:S06]  /*47e0*/  FMUL.FTZ R178, R178, UR8 ;  /* 0x00000008b2b27c20 */ /* 0x000fec0008410000 */
        /* <DEDUP_REMOVED lines=17> */
[----:B------:R-:W1:Y:S10]  /*4900*/  MUFU.EX2 R171, R171 ;  /* 0x000000ab00ab7308 */ /* 0x000e740000000800 */
[----:B------:R-:W1:Y:S01]  /*4910*/  MUFU.EX2 R163, R163 ;  /* 0x000000a300a37308 */ /* 0x000e620000000800 */
[----:B---3--:R-:W-:Y:S05]  /*4920*/  F2FP.BF16.F32.PACK_AB R6, R164, R165 ;  /* 0x000000a5a406723e */ /* 0x008fea00000010ff */
[----:B------:R-:W-:Y:S01]  /*4930*/  STS [R219+0x20400], R6 ;  /* 0x02040006db007388 */ /* 0x000fe20000000800 */
[----:B-1----:R-:W-:Y:S05]  /*4940*/  F2FP.BF16.F32.PACK_AB R5, R170, R171 ;  /* 0x000000abaa05723e */ /* 0x002fea00000010ff */
[----:B------:R-:W-:Y:S01]  /*4950*/  STS [R224+0x20000], R5 ;  /* 0x02000005e0007388 */ /* 0x000fe20000000800 */
[----:B------:R-:W-:Y:S05]  /*4960*/  F2FP.BF16.F32.PACK_AB R4, R162, R163 ;  /* 0x000000a3a204723e */ /* 0x000fea00000010ff */
        /* <DEDUP_REMOVED lines=20> */
[----:B------:R-:W2:Y:S05]  /*4ab0*/  LDSM.16.M88.4 R72, [R191+0x6800] ;  /* 0x00680000bf48783b */ /* 0x000eaa0000000200 */
[C---:B------:R-:W-:Y:S01]  /*4ac0*/  HMMA.16816.F32.BF16 R4, R84.reuse, R88, R4 ;  /* 0x000000585404723c */ /* 0x040fe20000041804 */
[----:B------:R-:W-:Y:S05]  /*4ad0*/  LDSM.16.M88.4 R80, [R99+0xe000] ;  /* 0x00e000006350783b */ /* 0x000fea0000000200 */
[C---:B------:R-:W-:Y:S01]  /*4ae0*/  HMMA.16816.F32.BF16 R8, R84.reuse, R90, R8 ;  /* 0x0000005a5408723c */ /* 0x040fe20000041808 */
[----:B------:R-:W4:Y:S05]  /*4af0*/  LDSM.16.M88.4 R88, [R194+UR5+0x1a000] ;  /* 0x01a00005c258783b */ /* 0x000f2a0008000200 */
[C---:B-1----:R-:W-:Y:S06]  /*4b00*/  HMMA.16816.F32.BF16 R12, R84.reuse, R68, R12 ;  /* 0x00000044540c723c */ /* 0x042fec000004180c */
[----:B------:R-:W-:Y:S01]  /*4b10*/  HMMA.16816.F32.BF16 R16, R84, R70, R16 ;  /* 0x000000465410723c */ /* 0x000fe20000041810 */
[----:B------:R-:W1:Y:S05]  /*4b20*/  LDSM.16.M88.4 R68, [R194+UR5+0x1a800] ;  /* 0x01a80005c244783b */ /* 0x000e6a0008000200 */
[C---:B---3--:R-:W-:Y:S01]  /*4b30*/  HMMA.16816.F32.BF16 R4, R76.reuse, R92, R4 ;  /* 0x0000005c4c04723c */ /* 0x048fe20000041804 */
[----:B------:R-:W-:Y:S05]  /*4b40*/  LDSM.16.M88.4 R84, [R98+0xe000] ;  /* 0x00e000006254783b */ /* 0x000fea0000000200 */
[C---:B------:R-:W-:Y:S01]  /*4b50*/  HMMA.16816.F32.BF16 R8, R76.reuse, R94, R8 ;  /* 0x0000005e4c08723c */ /* 0x040fe20000041808 */
[----:B------:R-:W3:Y:S05]  /*4b60*/  LDSM.16.M88.4 R92, [R193+0x8000] ;  /* 0x00800000c15c783b */ /* 0x000eea0000000200 */
[C---:B--2---:R-:W-:Y:S06]  /*4b70*/  HMMA.16816.F32.BF16 R12, R76.reuse, R72, R12 ;  /* 0x000000484c0c723c */ /* 0x044fec000004180c */
[----:B------:R-:W-:Y:S01]  /*4b80*/  HMMA.16816.F32.BF16 R16, R76, R74, R16 ;  /* 0x0000004a4c10723c */ /* 0x000fe20000041810 */
[----:B------:R-:W2:Y:S05]  /*4b90*/  LDSM.16.M88.4 R72, [R193+0x8800] ;  /* 0x00880000c148783b */ /* 0x000eaa0000000200 */
[C---:B----4-:R-:W-:Y:S01]  /*4ba0*/  HMMA.16816.F32.BF16 R4, R80.reuse, R88, R4 ;  /* 0x000000585004723c */ /* 0x050fe20000041804 */
[----:B------:R-:W-:Y:S05]  /*4bb0*/  LDSM.16.M88.4 R76, [R97+0xe000] ;  /* 0x00e00000614c783b */ /* 0x000fea0000000200 */
[C---:B------:R-:W-:Y:S01]  /*4bc0*/  HMMA.16816.F32.BF16 R8, R80.reuse, R90, R8 ;  /* 0x0000005a5008723c */ /* 0x040fe20000041808 */
[----:B------:R-:W4:Y:S05]  /*4bd0*/  LDSM.16.M88.4 R88, [R192+0x8000] ;  /* 0x00800000c058783b */ /* 0x000f2a0000000200 */
[C---:B-1----:R-:W-:Y:S06]  /*4be0*/  HMMA.16816.F32.BF16 R12, R80.reuse, R68, R12 ;  /* 0x00000044500c723c */ /* 0x042fec000004180c */
[----:B------:R-:W-:Y:S01]  /*4bf0*/  HMMA.16816.F32.BF16 R16, R80, R70, R16 ;  /* 0x000000465010723c */ /* 0x000fe20000041810 */
[----:B------:R-:W1:Y:S05]  /*4c00*/  LDSM.16.M88.4 R68, [R192+0x8800] ;  /* 0x00880000c044783b */ /* 0x000e6a0000000200 */
        /* <DEDUP_REMOVED lines=35> */
[C---:B----4-:R-:W-:Y:S06]  /*4e40*/  HMMA.16816.F32.BF16 R4, R80.reuse, R88, R4 ;  /* 0x000000585004723c */ /* 0x050fec0000041804 */
[C---:B------:R-:W-:Y:S06]  /*4e50*/  HMMA.16816.F32.BF16 R8, R80.reuse, R90, R8 ;  /* 0x0000005a5008723c */ /* 0x040fec0000041808 */
[C---:B-1----:R-:W-:Y:S06]  /*4e60*/  HMMA.16816.F32.BF16 R12, R80.reuse, R68, R12 ;  /* 0x00000044500c723c */ /* 0x042fec000004180c */
[----:B------:R-:W-:Y:S06]  /*4e70*/  HMMA.16816.F32.BF16 R16, R80, R70, R16 ;  /* 0x000000465010723c */ /* 0x000fec0000041810 */
[C---:B---3--:R-:W-:Y:S06]  /*4e80*/  HMMA.16816.F32.BF16 R4, R84.reuse, R92, R4 ;  /* 0x0000005c5404723c */ /* 0x048fec0000041804 */
[C---:B------:R-:W-:Y:S06]  /*4e90*/  HMMA.16816.F32.BF16 R8, R84.reuse, R94, R8 ;  /* 0x0000005e5408723c */ /* 0x040fec0000041808 */
[C---:B--2---:R-:W-:Y:S06]  /*4ea0*/  HMMA.16816.F32.BF16 R12, R84.reuse, R72, R12 ;  /* 0x00000048540c723c */ /* 0x044fec000004180c */
        /* <DEDUP_REMOVED lines=130> */
.L_x_1372:
        /* <DEDUP_REMOVED lines=139> */
.L_x_1373:
        /* <DEDUP_REMOVED lines=487> */
.L_x_1375:
        /* <DEDUP_REMOVED lines=14> */
.L_x_1376:
        /* <DEDUP_REMOVED lines=52> */
.L_x_1378:
[----:B------:R-:W-:Y:S05]  /*8210*/  BSYNC B0 ;  /* 0x0000000000007941 */ /* 0x000fea0003800000 */
.L_x_1377:
        /* <DEDUP_REMOVED lines=20> */
.L_x_1380:
[----:B------:R-:W-:Y:S05]  /*8360*/  BSYNC B0 ;  /* 0x0000000000007941 */ /* 0x000fea0003800000 */
.L_x_1379:
        /* <DEDUP_REMOVED lines=28> */
.L_x_1382:
[----:B------:R-:W-:Y:S05]  /*8530*/  BSYNC B0 ;  /* 0x0000000000007941 */ /* 0x000fea0003800000 */
.L_x_1381:
        /* <DEDUP_REMOVED lines=21> */
.L_x_1353:
        /* <DEDUP_REMOVED lines=28> */
.L_x_1384:
        /* <DEDUP_REMOVED lines=12> */
.L_x_1385:
        /* <DEDUP_REMOVED lines=32> */
.L_x_1387:
[----:B------:R-:W-:Y:S05]  /*8b10*/  BSYNC B0 ;  /* 0x0000000000007941 */ /* 0x000fea0003800000 */
.L_x_1386:
        /* <DEDUP_REMOVED lines=19> */
.L_x_1389:
[----:B------:R-:W-:Y:S05]  /*8c50*/  BSYNC B0 ;  /* 0x0000000000007941 */ /* 0x000fea0003800000 */
.L_x_1388:
        /* <DEDUP_REMOVED lines=28> */
.L_x_1391:
[----:B------:R-:W-:Y:S05]  /*8e20*/  BSYNC B0 ;  /* 0x0000000000007941 */ /* 0x000fea0003800000 */
.L_x_1390:
        /* <DEDUP_REMOVED lines=19> */
.L_x_1383:
[----:B------:R-:W-:Y:S05]  /*8f60*/  BSYNC B1 ;  /* 0x0000000000017941 */ /* 0x000fea0003800000 */
.L_x_1348:
[----:B-1-34-:R-:W1:Y:S02]  /*8f70*/  LDC R2, c[0x0][0xc] ;  /* 0x00000300ff027b82 */ /* 0x01ae640000000800 */
[----:B-1----:R-:W-:-:S04]  /*8f80*/  IADD3 R211, R2, R211, RZ ;  /* 0x000000d302d37210 */ /* 0x002fc80007ffe0ff */
[----:B------:R-:W-:-:S13]  /*8f90*/  ISETP.GE.AND P0, PT, R211, UR12, PT ;  /* 0x0000000cd3007c0c */ /* 0x000fda000bf06270 */
[----:B------:R-:W-:Y:S05]  /*8fa0*/  @P0 BRA `(.L_x_1392) ;  /* 0x0000000000040947 */ /* 0x000fea0003800000 */
[----:B------:R-:W-:Y:S05]  /*8fb0*/  BRA `(.L_x_1393) ;  /* 0xffffff7800587947 */ /* 0x000fea000383ffff */
.L_x_1392:
[----:B------:R-:W-:Y:S05]  /*8fc0*/  EXIT ;  /* 0x000000000000794d */ /* 0x000fea0003800000 */
.L_x_1394:
        /* <DEDUP_REMOVED lines=11> */
.L_x_1617:


//--------------------- .text._ZN5flash44flash_bwd_dq_dk_dv_loop_seqk_parallel_kernelI23Flash_bwd_kernel_traitsILi192ELi64ELi64ELi8ELi4ELi2ELi2ELb0ELb0EN7cutlass10bfloat16_tE19Flash_kernel_traitsILi192ELi64ELi64ELi8ES3_EELb1ELb0ELb1ELb0ELb0ELb1ELb0EEEvNS_16Flash_bwd_paramsE --------------------------
	.section	.text._ZN5flash44flash_bwd_dq_dk_dv_loop_seqk_parallel_kernelI23Flash_bwd_kernel_traitsILi192ELi64ELi64ELi8ELi4ELi2ELi2ELb0ELb0EN7cutlass10bfloat16_tE19Flash_kernel_traitsILi192ELi64ELi64ELi8ES3_EELb1ELb0ELb1ELb0ELb0ELb1ELb0EEEvNS_16Flash_bwd_paramsE,"ax",@progbits
	.align	128
        .global         _ZN5flash44flash_bwd_dq_dk_dv_loop_seqk_parallel_kernelI23Flash_bwd_kernel_traitsILi192ELi64ELi64ELi8ELi4ELi2ELi2ELb0ELb0EN7cutlass10bfloat16_tE19Flash_kernel_traitsILi192ELi64ELi64ELi8ES3_EELb1ELb0ELb1ELb0ELb0ELb1ELb0EEEvNS_16Flash_bwd_paramsE
        .type           _ZN5flash44flash_bwd_dq_dk_dv_loop_seqk_parallel_kernelI23Flash_bwd_kernel_traitsILi192ELi64ELi64ELi8ELi4ELi2ELi2ELb0ELb0EN7cutlass10bfloat16_tE19Flash_kernel_traitsILi192ELi64ELi64ELi8ES3_EELb1ELb0ELb1ELb0ELb0ELb1ELb0EEEvNS_16Flash_bwd_paramsE,@function
        .size           _ZN5flash44flash_bwd_dq_dk_dv_loop_seqk_parallel_kernelI23Flash_bwd_kernel_traitsILi192ELi64ELi64ELi8ELi4ELi2ELi2ELb0ELb0EN7cutlass10bfloat16_tE19Flash_kernel_traitsILi192ELi64ELi64ELi8ES3_EELb1ELb0ELb1ELb0ELb0ELb1ELb0EEEvNS_16Flash_bwd_paramsE,(.L_x_1618 - _ZN5flash44flash_bwd_dq_dk_dv_loop_seqk_parallel_kernelI23Flash_bwd_kernel_traitsILi192ELi64ELi64ELi8ELi4ELi2ELi2ELb0ELb0EN7cutlass10bfloat16_tE19Flash_kernel_traitsILi192ELi64ELi64ELi8ES3_EELb1ELb0ELb1ELb0ELb0ELb1ELb0EEEvNS_16Flash_bwd_paramsE)
        .other          _ZN5flash44flash_bwd_dq_dk_dv_loop_seqk_parallel_kernelI23Flash_bwd_kernel_traitsILi192ELi64ELi64ELi8ELi4ELi2ELi2ELb0ELb0EN7cutlass10bfloat16_tE19Flash_kernel_traitsILi192ELi64ELi64ELi8ES3_EELb1ELb0ELb1ELb0ELb0ELb1ELb0EEEvNS_16Flash_bwd_paramsE,@"STO_CUDA_ENTRY STV_DEFAULT"
_ZN5flash44flash_bwd_dq_dk_dv_loop_seqk_parallel_kernelI23Flash_bwd_kernel_traitsILi192ELi64ELi64ELi8ELi4ELi2ELi2ELb0ELb0EN7cutlass10bfloat16_tE19Flash_kernel_traitsILi192ELi64ELi64ELi8ES3_EELb1ELb0ELb1ELb0ELb0ELb1ELb0EEEvNS_16Flash_bwd_paramsE:
.text._ZN5flash44flash_bwd_dq_dk_dv_loop_seqk_parallel_kernelI23Flash_bwd_kernel_traitsILi192ELi64ELi64ELi8ELi4ELi2ELi2ELb0ELb0EN7cutlass10bfloat16_tE19Flash_kernel_traitsILi192ELi64ELi64ELi8ES3_EELb1ELb0ELb1ELb0ELb0ELb1ELb0EEEvNS_16Flash_bwd_paramsE:
        /* <DEDUP_REMOVED lines=42> */
[----:B------:R-:W-:-:S02]  /*02a0*/  LEA.HI R2, R2, R7, RZ, 0x1 ;  /* 0x0000000702027211 */ /* 0x000fc400078f08ff */
[----:B------:R-:W-:Y:S02]  /*02b0*/  SHF.R.S32.HI R207, RZ, 0x1f, R3 ;  /* 0x0000001fffcf7819 */ /* 0x000fe40000011403 */
[----:B------:R-:W-:Y:S02]  /*02c0*/  LEA.HI R219, R219, R0, RZ, 0x3 ;  /* 0x00000000dbdb7211 */ /* 0x000fe400078f18ff */
[----:B------:R-:W-:Y:S02]  /*02d0*/  LOP3.LUT R2, R2, 0xfffffffe, RZ, 0xc0, !PT ;  /* 0xfffffffe02027812 */ /* 0x000fe400078ec0ff */
[----:B------:R-:W-:Y:S02]  /*02e0*/  SHF.R.S32.HI R210, RZ, 0x3, R5 ;  /* 0x00000003ffd27819 */ /* 0x000fe40000011405 */
[-C--:B------:R-:W-:Y:S01]  /*02f0*/  LEA.HI R207, R207, R6.reuse, RZ, 0x2 ;  /* 0x00000006cfcf7211 */ /* 0x080fe200078f10ff */
[----:B------:R-:W-:Y:S01]  /*0300*/  IMAD.IADD R2, R7, 0x1, -R2 ;  /* 0x0000000107027824 */ /* 0x000fe200078e0a02 */
[----:B------:R-:W-:Y:S01]  /*0310*/  LEA.HI R3, R3, R6, RZ, 0x1 ;  /* 0x0000000603037211 */ /* 0x000fe200078f08ff */
[----:B------:R-:W-:Y:S01]  /*0320*/  IMAD.SHL.U32 R7, R210, 0x40, RZ ;  /* 0x00000040d2077824 */ /* 0x000fe200078e00ff */
[----:B------:R-:W-:-:S02]  /*0330*/  LOP3.LUT R219, R219, 0xfffffff8, RZ, 0xc0, !PT ;  /* 0xfffffff8dbdb7812 */ /* 0x000fc400078ec0ff */
[----:B------:R-:W-:Y:S02]  /*0340*/  LOP3.LUT R207, R207, 0xfffffffc, RZ, 0xc0, !PT ;  /* 0xfffffffccfcf7812 */ /* 0x000fe400078ec0ff */
[----:B------:R-:W-:Y:S01]  /*0350*/  LOP3.LUT R3, R3, 0xfffffffe, RZ, 0xc0, !PT ;  /* 0xfffffffe03037812 */ /* 0x000fe200078ec0ff */
[----:B------:R-:W-:Y:S01]  /*0360*/  IMAD.IADD R219, R0, 0x1, -R219 ;  /* 0x0000000100db7824 */ /* 0x000fe200078e0adb */
[----:B------:R-:W-:Y:S01]  /*0370*/  SHF.R.S32.HI R9, RZ, 0x1f, R12 ;  /* 0x0000001fff097819 */ /* 0x000fe2000001140c */
[C---:B------:R-:W-:Y:S01]  /*0380*/  IMAD.IADD R207, R6.reuse, 0x1, -R207 ;  /* 0x0000000106cf7824 */ /* 0x040fe200078e0acf */
[----:B------:R-:W-:Y:S01]  /*0390*/  LOP3.LUT R7, R7, 0x1c0, RZ, 0xc0, !PT ;  /* 0x000001c007077812 */ /* 0x000fe200078ec0ff */
[----:B------:R-:W-:Y:S01]  /*03a0*/  IMAD.IADD R3, R6, 0x1, -R3 ;  /* 0x0000000106037824 */ /* 0x000fe200078e0a03 */
[----:B------:R-:W-:Y:S01]  /*03b0*/  LEA.HI R0, R9, R12, RZ, 0x3 ;  /* 0x0000000c09007211 */ /* 0x000fe200078f18ff */
[----:B------:R-:W-:Y:S01]  /*03c0*/  IMAD.SHL.U32 R9, R2, 0x200, RZ ;  /* 0x0000020002097824 */ /* 0x000fe200078e00ff */
[----:B------:R-:W-:-:S02]  /*03d0*/  LOP3.LUT R6, R219, 0x1, RZ, 0xc0, !PT ;  /* 0x00000001db067812 */ /* 0x000fc400078ec0ff */
[C---:B------:R-:W-:Y:S02]  /*03e0*/  LOP3.LUT P4, RZ, R8.reuse, 0x2, RZ, 0xc0, !PT ;  /* 0x0000000208ff7812 */ /* 0x040fe4000788c0ff */
[C---:B------:R-:W-:Y:S01]  /*03f0*/  LOP3.LUT P3, RZ, R8.reuse, 0x4, RZ, 0xc0, !PT ;  /* 0x0000000408ff7812 */ /* 0x040fe2000786c0ff */
[----:B------:R-:W-:Y:S01]  /*0400*/  IMAD.SHL.U32 R8, R8, 0x40, RZ ;  /* 0x0000004008087824 */ /* 0x000fe200078e00ff */
[----:B------:R-:W-:Y:S02]  /*0410*/  SHF.R.U32.HI R209, RZ, 0x3, R7 ;  /* 0x00000003ffd17819 */ /* 0x000fe40000011607 */
[----:B------:R-:W-:Y:S01]  /*0420*/  LOP3.LUT R14, R7, 0x38, R212, 0xf8, !PT ;  /* 0x00000038070e7812 */ /* 0x000fe200078ef8d4 */
[----:B------:R-:W-:Y:S01]  /*0430*/  IMAD.SHL.U32 R7, R3, 0x10, RZ ;  /* 0x0000001003077824 */ /* 0x000fe200078e00ff */
[C---:B------:R-:W-:Y:S01]  /*0440*/  LOP3.LUT R205, R0.reuse, 0xfffffff8, RZ, 0xc0, !PT ;  /* 0xfffffff800cd7812 */ /* 0x040fe200078ec0ff */
[----:B------:R-:W-:Y:S01]  /*0450*/  IMAD.SHL.U32 R0, R0, 0x40, RZ ;  /* 0x0000004000007824 */ /* 0x000fe200078e00ff */
[----:B------:R-:W-:-:S02]  /*0460*/  ISETP.NE.U32.AND P0, PT, R6, 0x1, PT ;  /* 0x000000010600780c */ /* 0x000fc40003f05070 */
[----:B------:R-:W-:Y:S01]  /*0470*/  LOP3.LUT R209, R14, R209, RZ, 0x3c, !PT ;  /* 0x000000d10ed17212 */ /* 0x000fe200078e3cff */
[----:B------:R-:W-:Y:S01]  /*0480*/  IMAD.IADD R205, R12, 0x1, -R205 ;  /* 0x000000010ccd7824 */ /* 0x000fe200078e0acd */
[----:B------:R-:W-:Y:S02]  /*0490*/  LOP3.LUT R8, R8, 0x1c0, RZ, 0xc0, !PT ;  /* 0x000001c008087812 */ /* 0x000fe400078ec0ff */
[----:B------:R-:W-:Y:S01]  /*04a0*/  SHF.R.S32.HI R10, RZ, 0x6, R10 ;  /* 0x00000006ff0a7819 */ /* 0x000fe2000001140a */
[----:B------:R-:W-:Y:S01]  /*04b0*/  IMAD.SHL.U32 R199, R205, 0x40, RZ ;  /* 0x00000040cdc77824 */ /* 0x000fe200078e00ff */
[C---:B------:R-:W-:Y:S01]  /*04c0*/  R2P PR, R219.reuse, 0x6 ;  /* 0x00000006db007804 */ /* 0x040fe20000000000 */
[----:B------:R-:W-:Y:S01]  /*04d0*/  IMAD.SHL.U32 R219, R219, 0x40, RZ ;  /* 0x00000040dbdb7824 */ /* 0x000fe200078e00ff */
[----:B------:R-:W-:Y:S01]  /*04e0*/  SHF.R.S32.HI R206, RZ, 0x7, R206 ;  /* 0x00000007ffce7819 */ /* 0x000fe200000114ce */
[----:B------:R-:W-:Y:S01]  /*04f0*/  IMAD R209, R10, 0x200, R209 ;  /* 0x000002000ad17824 */ /* 0x000fe200078e02d1 */
[----:B------:R-:W-:Y:S01]  /*0500*/  LOP3.LUT R198, R8, 0x10, R7, 0xf8, !PT ;  /* 0x0000001008c67812 */ /* 0x000fe200078ef807 */
[----:B------:R-:W-:Y:S01]  /*0510*/  IMAD.SHL.U32 R10, R10, 0x8, RZ ;  /* 0x000000080a0a7824 */ /* 0x000fe200078e00ff */
[----:B------:R-:W-:Y:S01]  /*0520*/  LOP3.LUT R6, R8, 0x8, R5, 0xf8, !PT ;  /* 0x0000000808067812 */ /* 0x000fe200078ef805 */
[----:B------:R-:W-:Y:S01]  /*0530*/  IMAD.SHL.U32 R204, R206, 0x20, RZ ;  /* 0x00000020cecc7824 */ /* 0x000fe200078e00ff */
[----:B------:R-:W-:-:S02]  /*0540*/  SHF.R.U32.HI R7, RZ, 0x3, R8 ;  /* 0x00000003ff077819 */ /* 0x000fc40000011608 */
[----:B------:R-:W-:Y:S02]  /*0550*/  LOP3.LUT R219, R219, 0x1c0, RZ, 0xc0, !PT ;  /* 0x000001c0dbdb7812 */ /* 0x000fe400078ec0ff */
[----:B------:R-:W-:Y:S01]  /*0560*/  LOP3.LUT R189, R6, R7, RZ, 0x3c, !PT ;  /* 0x0000000706bd7212 */ /* 0x000fe200078e3cff */
[----:B------:R-:W-:Y:S01]  /*0570*/  IMAD R6, R206, 0x800, R9 ;  /* 0x00000800ce067824 */ /* 0x000fe200078e0209 */
[----:B------:R-:W-:Y:S01]  /*0580*/  LOP3.LUT R198, R198, 0x8, R5, 0xf8, !PT ;  /* 0x00000008c6c67812 */ /* 0x000fe200078ef805 */
[----:B------:R-:W-:Y:S01]  /*0590*/  IMAD.SHL.U32 R5, R2, 0x20, RZ ;  /* 0x0000002002057824 */ /* 0x000fe200078e00ff */
[----:B------:R-:W-:Y:S01]  /*05a0*/  LOP3.LUT R10, R10, 0x18, RZ, 0xc0, !PT ;  /* 0x000000180a0a7812 */ /* 0x000fe200078ec0ff */
[----:B------:R-:W-:Y:S01]  /*05b0*/  IMAD.SHL.U32 R2, R2, 0x8, RZ ;  /* 0x0000000802027824 */ /* 0x000fe200078e00ff */
[----:B------:R-:W-:Y:S01]  /*05c0*/  SHF.R.U32.HI R221, RZ, 0x3, R219 ;  /* 0x00000003ffdd7819 */ /* 0x000fe200000116db */
[----:B------:R-:W-:Y:S01]  /*05d0*/  IMAD.IADD R189, R6, 0x1, R189 ;  /* 0x0000000106bd7824 */ /* 0x000fe200078e02bd */
[----:B------:R-:W-:-:S02]  /*05e0*/  LOP3.LUT R199, R199, 0x1c0, RZ, 0xc0, !PT ;  /* 0x000001c0c7c77812 */ /* 0x000fc400078ec0ff */
[----:B------:R-:W-:Y:S02]  /*05f0*/  LOP3.LUT R8, R219, 0x20, R204, 0xf8, !PT ;  /* 0x00000020db087812 */ /* 0x000fe400078ef8cc */
[----:B------:R-:W-:Y:S01]  /*0600*/  LOP3.LUT R6, R10, 0x20, R5, 0xf8, !PT ;  /* 0x000000200a067812 */ /* 0x000fe200078ef805 */
[----:B------:R-:W-:Y:S01]  /*0610*/  IMAD.MOV.U32 R5, RZ, RZ, 0x40 ;  /* 0x00000040ff057424 */ /* 0x000fe200078e00ff */
[----:B------:R-:W-:Y:S02]  /*0620*/  LOP3.LUT R219, R221, R219, R10, 0x1e, !PT ;  /* 0x000000dbdddb7212 */ /* 0x000fe400078e1e0a */
[----:B------:R-:W-:Y:S02]  /*0630*/  SHF.R.U32.HI R197, RZ, 0x3, R199 ;  /* 0x00000003ffc57819 */ /* 0x000fe400000116c7 */
[----:B------:R-:W-:Y:S01]  /*0640*/  LOP3.LUT R221, R8, R221, RZ, 0x3c, !PT ;  /* 0x000000dd08dd7212 */ /* 0x000fe200078e3cff */
[----:B------:R-:W-:Y:S01]  /*0650*/  IMAD R8, R207, 0x400, R4 ;  /* 0x00000400cf087824 */ /* 0x000fe200078e0204 */
[----:B------:R-:W-:Y:S01]  /*0660*/  LOP3.LUT R2, R199, 0x8, R2, 0xf8, !PT ;  /* 0x00000008c7027812 */ /* 0x000fe200078ef802 */
[----:B------:R-:W-:Y:S01]  /*0670*/  IMAD R4, R3, 0x400, R4 ;  /* 0x0000040003047824 */ /* 0x000fe200078e0204 */
[----:B------:R-:W-:Y:S01]  /*0680*/  LOP3.LUT R0, R0, 0xfffffe00, RZ, 0xc0, !PT ;  /* 0xfffffe0000007812 */ /* 0x000fe200078ec0ff */
[----:B------:R-:W-:Y:S01]  /*0690*/  IMAD.IADD R221, R8, 0x1, R221 ;  /* 0x0000000108dd7824 */ /* 0x000fe200078e02dd */
[----:B------:R-:W-:Y:S01]  /*06a0*/  LOP3.LUT R199, R197, R6, R199, 0x1e, !PT ;  /* 0x00000006c5c77212 */ /* 0x000fe200078e1ec7 */
[----:B------:R-:W-:Y:S01]  /*06b0*/  IMAD.IADD R219, R4, 0x1, R219 ;  /* 0x0000000104db7824 */ /* 0x000fe200078e02db */
[----:B------:R-:W-:Y:S01]  /*06c0*/  LOP3.LUT R197, R2, R197, RZ, 0x3c, !PT ;  /* 0x000000c502c57212 */ /* 0x000fe200078e3cff */
[----:B------:R-:W-:Y:S01]  /*06d0*/  IMAD R2, R3, 0x400, R0 ;  /* 0x0000040003027824 */ /* 0x000fe200078e0200 */
[----:B------:R-:W-:Y:S01]  /*06e0*/  SHF.R.S32.HI R3, RZ, 0x1f, R208 ;  /* 0x0000001fff037819 */ /* 0x000fe200000114d0 */
[----:B------:R-:W-:Y:S01]  /*06f0*/  IMAD R200, R207, 0x400, R0 ;  /* 0x00000400cfc87824 */ /* 0x000fe200078e0200 */
[----:B------:R-:W-:-:S02]  /*0700*/  LOP3.LUT R199, R199, R0, RZ, 0xfc, !PT ;  /* 0x00000000c7c77212 */ /* 0x000fc400078efcff */
[----:B------:R-:W-:Y:S01]  /*0710*/  LEA.HI R0, R3, R208, RZ, 0x2 ;  /* 0x000000d003007211 */ /* 0x000fe200078f10ff */
[----:B------:R-:W-:Y:S01]  /*0720*/  IMAD.IADD R200, R200, 0x1, R197 ;  /* 0x00000001c8c87824 */ /* 0x000fe200078e02c5 */
[----:B------:R-:W-:Y:S01]  /*0730*/  LEA R221, R221, UR5, 0x1 ;  /* 0x00000005dddd7c11 */ /* 0x000fe2000f8e08ff */
[----:B------:R-:W-:Y:S01]  /*0740*/  IMAD.IADD R197, R197, 0x1, R2 ;  /* 0x00000001c5c57824 */ /* 0x000fe200078e0202 */
[----:B------:R-:W-:Y:S02]  /*0750*/  LOP3.LUT R198, R9, R198, R7, 0xf6, !PT ;  /* 0x000000c609c67212 */ /* 0x000fe400078ef607 */
[----:B------:R-:W-:Y:S01]  /*0760*/  SEL R188, R188, 0xffffffe0, !P4 ;  /* 0xffffffe0bcbc7807 */ /* 0x000fe20006000000 */
[----:B------:R-:W-:Y:S01]  /*0770*/  VIADD R220, R221, 0x20 ;  /* 0x00000020dddc7836 */ /* 0x000fe20000000000 */
[----:B------:R-:W-:Y:S01]  /*0780*/  LEA R189, R189, UR5, 0x1 ;  /* 0x00000005bdbd7c11 */ /* 0x000fe2000f8e08ff */
[----:B------:R-:W-:Y:S01]  /*0790*/  @P1 VIADD R220, R221, 0xffffffe0 ;  /* 0xffffffe0dddc1836 */ /* 0x000fe20000000000 */
[----:B------:R-:W-:-:S02]  /*07a0*/  SHF.R.S32.HI R0, RZ, 0x2, R0 ;  /* 0x00000002ff007819 */ /* 0x000fc40000011400 */
[----:B------:R-:W-:Y:S01]  /*07b0*/  SEL R228, R228, 0x10, !P0 ;  /* 0x00000010e4e47807 */ /* 0x000fe20004000000 */
[--C-:B------:R-:W-:Y:S01]  /*07c0*/  IMAD.IADD R188, R188, 0x1, R189.reuse ;  /* 0x00000001bcbc7824 */ /* 0x100fe200078e02bd */
[----:B------:R-:W-:Y:S01]  /*07d0*/  LEA R219, R219, UR6, 0x1 ;  /* 0x00000006dbdb7c11 */ /* 0x000fe2000f8e08ff */
[----:B------:R-:W-:Y:S01]  /*07e0*/  IMAD R215, R207, 0x10, R0 ;  /* 0x00000010cfd77824 */ /* 0x000fe200078e0200 */
[----:B------:R-:W-:Y:S01]  /*07f0*/  SEL R5, R5, 0xffffffc0, !P3 ;  /* 0xffffffc005057807 */ /* 0x000fe20005800000 */
[----:B------:R-:W-:Y:S01]  /*0800*/  IMAD.IADD R222, R221, 0x1, R228 ;  /* 0x00000001ddde7824 */ /* 0x000fe200078e02e4 */
[----:B------:R-:W-:Y:S01]  /*0810*/  LEA R198, R198, UR5, 0x1 ;  /* 0x00000005c6c67c11 */ /* 0x000fe2000f8e08ff */
[----:B------:R-:W-:Y:S01]  /*0820*/  VIADD R218, R219, 0x40 ;  /* 0x00000040dbda7836 */ /* 0x000fe20000000000 */
[----:B------:R-:W-:Y:S01]  /*0830*/  LEA R216, R209, UR5, 0x1 ;  /* 0x00000005d1d87c11 */ /* 0x000fe2000f8e08ff */
[----:B------:R-:W-:Y:S01]  /*0840*/  IMAD.IADD R3, R5, 0x1, R189 ;  /* 0x0000000105037824 */ /* 0x000fe200078e02bd */
[----:B------:R-:W-:Y:S01]  /*0850*/  LEA R197, R197, UR4, 0x1 ;  /* 0x00000004c5c57c11 */ /* 0x000fe2000f8e08ff */
[----:B------:R-:W-:-:S02]  /*0860*/  IMAD.IADD R2, R5, 0x1, R188 ;  /* 0x0000000105027824 */ /* 0x000fc400078e02bc */
[----:B------:R-:W-:Y:S02]  /*0870*/  IMAD.IADD R0, R5, 0x1, R198 ;  /* 0x0000000105007824 */ /* 0x000fe400078e02c6 */
[----:B------:R-:W-:Y:S02]  /*0880*/  @P2 VIADD R218, R219, 0xffffffc0 ;  /* 0xffffffc0dbda2836 */ /* 0x000fe40000000000 */
[----:B---34-:R-:W-:-:S07]  /*0890*/  IMAD.IADD R228, R228, 0x1, R220 ;  /* 0x00000001e4e47824 */ /* 0x018fce00078e02dc */
.L_x_1425:
        /* <DEDUP_REMOVED lines=47> */
.L_x_1395:
[----:B------:R-:W-:Y:S01]  /*0b90*/  IMAD.SHL.U32 R227, R217, 0x40, RZ ;  /* 0x00000040d9e37824 */ /* 0x000fe200078e00ff */
[----:B-----5:R-:W-:-:S04]  /*0ba0*/  @!P2 IADD3 R240, R4, R5, -R239 ;  /* 0x0000000504f0a210 */ /* 0x020fc80007ffe8ef */
[----:B------:R-:W-:-:S13]  /*0bb0*/  ISETP.GT.AND P0, PT, R240, R227, PT ;  /* 0x000000e3f000720c */ /* 0x000fda0003f04270 */
[----:B------:R-:W-:Y:S05]  /*0bc0*/  @!P0 BRA `(.L_x_1396) ;  /* 0x0000007400688947 */ /* 0x000fea0003800000 */
[----:B------:R-:W3:Y:S01]  /*0bd0*/  LDC R8, c[0x0][0x278] ;  /* 0x00009e00ff087b82 */ /* 0x000ee20000000800 */
[----:B-1----:R-:W-:Y:S01]  /*0be0*/  VIADD R14, R241, 0x3f ;  /* 0x0000003ff10e7836 */ /* 0x002fe20000000000 */
[----:B------:R-:W-:Y:S01]  /*0bf0*/  ISETP.NE.AND P0, PT, R242, -0x1, PT ;  /* 0xfffffffff200780c */ /* 0x000fe20003f05270 */
[----:B------:R-:W1:Y:S01]  /*0c00*/  S2R R21, SR_CTAID.X ;  /* 0x0000000000157919 */ /* 0x000e620000002500 */
[----:B------:R-:W-:-:S04]  /*0c10*/  ISETP.NE.AND P1, PT, R19, -0x1, PT ;  /* 0xffffffff1300780c */ /* 0x000fc80003f25270 */
[----:B------:R-:W4:Y:S07]  /*0c20*/  LDC.64 R4, c[0x0][0x228] ;  /* 0x00008a00ff047b82 */ /* 0x000f2e0000000a00 */
[----:B------:R-:W-:Y:S01]  /*0c30*/  @P0 IMAD.IADD R36, R239, 0x1, R242 ;  /* 0x00000001ef240824 */ /* 0x000fe200078e02f2 */
[----:B------:R-:W5:Y:S01]  /*0c40*/  LDC R7, c[0x0][0x394] ;  /* 0x0000e500ff077b82 */ /* 0x000f620000000800 */
[----:B---3--:R-:W-:-:S07]  /*0c50*/  IABS R9, R8 ;  /* 0x0000000800097213 */ /* 0x008fce0000000000 */
[----:B------:R-:W3:Y:S01]  /*0c60*/  LDC R33, c[0x0][0x2d4] ;  /* 0x0000b500ff217b82 */ /* 0x000ee20000000800 */
[----:B--2---:R-:W2:Y:S01]  /*0c70*/  I2F.RP R12, R9 ;  /* 0x00000009000c7306 */ /* 0x004ea20000209400 */
[----:B----4-:R-:W-:-:S06]  /*0c80*/  IMAD R25, R17, R4, RZ ;  /* 0x0000000411197224 */ /* 0x010fcc00078e02ff */
[----:B------:R-:W4:Y:S01]  /*0c90*/  LDC R29, c[0x0][0x2dc] ;  /* 0x0000b700ff1d7b82 */ /* 0x000f220000000800 */
[----:B------:R-:W-:-:S04]  /*0ca0*/  IMAD.WIDE.U32 R26, R214, R4, RZ ;  /* 0x00000004d61a7225 */ /* 0x000fc800078e00ff */
[----:B------:R-:W-:-:S03]  /*0cb0*/  IMAD R25, R214, R5, R25 ;  /* 0x00000005d6197224 */ /* 0x000fc600078e0219 */
[----:B------:R-:W4:Y:S01]  /*0cc0*/  LDC R16, c[0x0][0x270] ;  /* 0x00009c00ff107b82 */ /* 0x000f220000000800 */
[----:B--2---:R-:W2:Y:S01]  /*0cd0*/  MUFU.RCP R10, R12 ;  /* 0x0000000c000a7308 */ /* 0x004ea20000001000 */
[----:B------:R-:W-:-:S06]  /*0ce0*/  IADD3 R25, R27, R25, RZ ;  /* 0x000000191b197210 */ /* 0x000fcc0007ffe0ff */
[----:B------:R-:W1:Y:S01]  /*0cf0*/  LDC.U8 R4, c[0x0][0x3d8] ;  /* 0x0000f600ff047b82 */ /* 0x000e620000000000 */
[----:B---3--:R-:W-:Y:S01]  /*0d00*/  SHF.R.S32.HI R5, RZ, 0x1f, R33 ;  /* 0x0000001fff057819 */ /* 0x008fe20000011421 */
[----:B------:R-:W-:-:S06]  /*0d10*/  IMAD.WIDE.U32 R34, R214, R33, RZ ;  /* 0x00000021d6227225 */ /* 0x000fcc00078e00ff */
[----:B------:R-:W3:Y:S01]  /*0d20*/  LDC R39, c[0x0][0x2c4] ;  /* 0x0000b100ff277b82 */ /* 0x000ee20000000800 */
[----:B--2---:R-:W-:-:S04]  /*0d30*/  IADD3 R10, R10, 0xffffffe, RZ ;  /* 0x0ffffffe0a0a7810 */ /* 0x004fc80007ffe0ff */
[----:B------:R-:W2:Y:S01]  /*0d40*/  F2I.FTZ.U32.TRUNC.NTZ R11, R10 ;  /* 0x0000000a000b7305 */ /* 0x000ea2000021f000 */
[----:B----4-:R-:W-:Y:S02]  /*0d50*/  IMAD.WIDE R40, R29, R16, RZ ;  /* 0x000000101d287225 */ /* 0x010fe400078e02ff */
[----:B------:R-:W4:Y:S02]  /*0d60*/  LDC.U8 R24, c[0x0][0x480] ;  /* 0x00012000ff187b82 */ /* 0x000f240000000000 */
[----:B------:R-:W-:Y:S02]  /*0d70*/  IMAD R23, R41, R34, RZ ;  /* 0x0000002229177224 */ /* 0x000fe400078e02ff */
[----:B------:R-:W-:Y:S01]  /*0d80*/  IMAD.WIDE.U32 R30, R40, R19, RZ ;  /* 0x00000013281e7225 */ /* 0x000fe200078e00ff */
[----:B-1----:R-:W-:-:S03]  /*0d90*/  ISETP.NE.AND P2, PT, R4, RZ, PT ;  /* 0x000000ff0400720c */ /* 0x002fc60003f45270 */
[----:B------:R-:W-:Y:S02]  /*0da0*/  IMAD R4, R41, R19, RZ ;  /* 0x0000001329047224 */ /* 0x000fe400078e02ff */
[----:B--2---:R-:W-:Y:S01]  /*0db0*/  IMAD.MOV R6, RZ, RZ, -R11 ;  /* 0x000000ffff067224 */ /* 0x004fe200078e0a0b */
[----:B------:R-:W-:-:S03]  /*0dc0*/  MOV R10, RZ ;  /* 0x000000ff000a7202 */ /* 0x000fc60000000f00 */
[----:B------:R-:W-:Y:S01]  /*0dd0*/  IMAD R13, R6, R9, RZ ;  /* 0x00000009060d7224 */ /* 0x000fe200078e02ff */
[----:B------:R-:W-:-:S03]  /*0de0*/  IABS R6, R211 ;  /* 0x000000d300067213 */ /* 0x000fc60000000000 */
[----:B------:R-:W1:Y:S01]  /*0df0*/  @P2 LDC R250, c[0x0][0x2e4] ;  /* 0x0000b900fffa2b82 */ /* 0x000e620000000800 */
[----:B------:R-:W-:-:S04]  /*0e00*/  IMAD.HI.U32 R13, R11, R13, R10 ;  /* 0x0000000d0b0d7227 */ /* 0x000fc800078e000a */
[----:B---3--:R-:W-:Y:S02]  /*0e10*/  @P2 IMAD R32, R214, R39, RZ ;  /* 0x00000027d6202224 */ /* 0x008fe400078e02ff */
[----:B------:R-:W-:Y:S01]  /*0e20*/  IMAD.HI.U32 R18, R13, R6, RZ ;  /* 0x000000060d127227 */ /* 0x000fe200078e00ff */
[----:B------:R-:W2:Y:S01]  /*0e30*/  LDC.64 R10, c[0x0][0x240] ;  /* 0x00009000ff0a7b82 */ /* 0x000ea20000000a00 */
[----:B------:R-:W-:-:S03]  /*0e40*/  SHF.R.S32.HI R13, RZ, 0x1f, R14 ;  /* 0x0000001fff0d7819 */ /* 0x000fc6000001140e */
[----:B------:R-:W-:Y:S02]  /*0e50*/  IADD3 R12, -R18, RZ, RZ ;  /* 0x000000ff120c7210 */ /* 0x000fe40007ffe1ff */
[----:B------:R-:W-:-:S03]  /*0e60*/  LEA.HI R13, R13, R14, RZ, 0x6 ;  /* 0x0000000e0d0d7211 */ /* 0x000fc600078f30ff */
[----:B------:R-:W-:Y:S01]  /*0e70*/  IMAD R12, R9, R12, R6 ;  /* 0x0000000c090c7224 */ /* 0x000fe200078e0206 */
[----:B------:R-:W-:Y:S02]  /*0e80*/  IADD3 R6, R241, 0x40, R227 ;  /* 0x00000040f1067810 */ /* 0x000fe40007ffe0e3 */
[----:B------:R-:W-:Y:S02]  /*0e90*/  SHF.R.S32.HI R13, RZ, 0x6, R13 ;  /* 0x00000006ff0d7819 */ /* 0x000fe4000001140d */
[----:B------:R-:W-:Y:S02]  /*0ea0*/  ISETP.GT.U32.AND P4, PT, R9, R12, PT ;  /* 0x0000000c0900720c */ /* 0x000fe40003f84070 */
[----:B-----5:R-:W-:-:S05]  /*0eb0*/  IADD3 R7, R6, R7, -R240 ;  /* 0x0000000706077210 */ /* 0x020fca0007ffe8f0 */
[----:B------:R-:W-:Y:S02]  /*0ec0*/  VIADD R7, R7, 0x3f ;  /* 0x0000003f07077836 */ /* 0x000fe40000000000 */
[----:B--2---:R-:W-:-:S03]  /*0ed0*/  IMAD.WIDE.U32 R14, R19, R10, RZ ;  /* 0x0000000a130e7225 */ /* 0x004fc600078e00ff */
[----:B------:R-:W-:Y:S01]  /*0ee0*/  SHF.R.S32.HI R238, RZ, 0x1f, R7 ;  /* 0x0000001fffee7819 */ /* 0x000fe20000011407 */
[----:B------:R-:W-:Y:S01]  /*0ef0*/  @!P4 IMAD.IADD R12, R12, 0x1, -R9 ;  /* 0x000000010c0cc824 */ /* 0x000fe200078e0a09 */
[----:B------:R-:W-:Y:S01]  /*0f00*/  SEL R26, R26, R14, !P1 ;  /* 0x0000000e1a1a7207 */ /* 0x000fe20004800000 */
[----:B------:R-:W-:Y:S01]  /*0f10*/  IMAD R14, R5, R214, RZ ;  /* 0x000000d6050e7224 */ /* 0x000fe200078e02ff */
[----:B------:R-:W-:Y:S02]  /*0f20*/  LEA.HI R238, R238, R7, RZ, 0x6 ;  /* 0x00000007eeee7211 */ /* 0x000fe400078f30ff */
[----:B------:R-:W-:Y:S01]  /*0f30*/  ISETP.GE.U32.AND P6, PT, R12, R9, PT ;  /* 0x000000090c00720c */ /* 0x000fe20003fc6070 */
[----:B------:R-:W-:Y:S01]  /*0f40*/  IMAD R5, R17, R33, R14 ;  /* 0x0000002111057224 */ /* 0x000fe200078e020e */
[----:B------:R-:W2:Y:S01]  /*0f50*/  @P0 LDC.64 R6, c[0x0][0x250] ;  /* 0x00009400ff060b82 */ /* 0x000ea20000000a00 */
[----:B------:R-:W-:Y:S01]  /*0f60*/  IMAD R12, R19, R11, RZ ;  /* 0x0000000b130c7224 */ /* 0x000fe200078e02ff */
[----:B------:R-:W-:-:S02]  /*0f70*/  LOP3.LUT R9, R211, R8, RZ, 0x3c, !PT ;  /* 0x00000008d3097212 */ /* 0x000fc400078e3cff */
[----:B------:R-:W-:Y:S01]  /*0f80*/  SHF.R.S32.HI R238, RZ, 0x6, R238 ;  /* 0x00000006ffee7819 */ /* 0x000fe200000114ee */
[----:B------:R-:W-:Y:S01]  /*0f90*/  @P1 IMAD.IADD R25, R15, 0x1, R12 ;  /* 0x000000010f191824 */ /* 0x000fe200078e020c */
[----:B------:R-:W-:Y:S01]  /*0fa0*/  IADD3 R5, R35, R5, RZ ;  /* 0x0000000523057210 */ /* 0x000fe20007ffe0ff */
[C---:B------:R-:W-:Y:S01]  /*0fb0*/  IMAD.WIDE.U32 R34, R40.reuse, R34, RZ ;  /* 0x0000002228227225 */ /* 0x040fe200078e00ff */
[----:B------:R-:W-:Y:S01]  /*0fc0*/  VIMNMX R238, R13, R238, PT ;  /* 0x000000ee0dee7248 */ /* 0x000fe20003fe0100 */
[----:B------:R-:W3:Y:S01]  /*0fd0*/  @P1 LDC.64 R14, c[0x0][0x420] ;  /* 0x00010800ff0e1b82 */ /* 0x000ee20000000a00 */
[----:B------:R-:W-:Y:S01]  /*0fe0*/  ISETP.GE.AND P3, PT, R9, RZ, PT ;  /* 0x000000ff0900720c */ /* 0x000fe20003f66270 */
[----:B------:R-:W-:Y:S01]  /*0ff0*/  IMAD R23, R40, R5, R23 ;  /* 0x0000000528177224 */ /* 0x000fe200078e0217 */
[----:B------:R-:W-:Y:S02]  /*1000*/  @!P4 IADD3 R18, R18, 0x1, RZ ;  /* 0x000000011212c810 */ /* 0x000fe40007ffe0ff */
[----:B------:R-:W-:Y:S01]  /*1010*/  ISETP.NE.AND P4, PT, R8, RZ, PT ;  /* 0x000000ff0800720c */ /* 0x000fe20003f85270 */
[----:B------:R-:W-:Y:S01]  /*1020*/  IMAD.IADD R23, R35, 0x1, R23 ;  /* 0x0000000123177824 */ /* 0x000fe200078e0217 */
[----:B------:R-:W-:Y:S01]  /*1030*/  @P6 IADD3 R18, R18, 0x1, RZ ;  /* 0x0000000112126810 */ /* 0x000fe20007ffe0ff */
[----:B------:R-:W5:Y:S01]  /*1040*/  @!P1 LDC.64 R12, c[0x0][0x418] ;  /* 0x00010600ff0c9b82 */ /* 0x000f620000000a00 */
[----:B------:R-:W-:Y:S01]  /*1050*/  @P1 IMAD.IADD R23, R31, 0x1, R4 ;  /* 0x000000011f171824 */ /* 0x000fe200078e0204 */
[----:B------:R-:W-:-:S02]  /*1060*/  SEL R27, R34, R30, !P1 ;  /* 0x0000001e221b7207 */ /* 0x000fc40004800000 */
[----:B------:R-:W-:Y:S02]  /*1070*/  LEA R31, R238, 0xffffffc0, 0x6 ;  /* 0xffffffc0ee1f7811 */ /* 0x000fe400078e30ff */
[----:B------:R-:W-:Y:S01]  /*1080*/  @!P3 IMAD.MOV R18, RZ, RZ, -R18 ;  /* 0x000000ffff12b224 */ /* 0x000fe200078e0a12 */
[----:B----4-:R-:W-:Y:S01]  /*1090*/  ISETP.NE.AND P6, PT, R24, RZ, PT ;  /* 0x000000ff1800720c */ /* 0x010fe20003fc5270 */
[----:B------:R-:W4:Y:S01]  /*10a0*/  LDC.64 R4, c[0x0][0x488] ;  /* 0x00012200ff047b82 */ /* 0x000f220000000a00 */
[C---:B--2---:R-:W-:Y:S01]  /*10b0*/  @P0 IMAD R20, R36.reuse, R7, RZ ;  /* 0x0000000724140224 */ /* 0x044fe200078e02ff */
[----:B------:R-:W-:Y:S01]  /*10c0*/  @!P4 LOP3.LUT R18, RZ, R8, RZ, 0x33, !PT ;  /* 0x00000008ff12c212 */ /* 0x000fe200078e33ff */
[----:B------:R-:W-:Y:S01]  /*10d0*/  @P0 IMAD.WIDE.U32 R36, R36, R6, RZ ;  /* 0x0000000624240225 */ /* 0x000fe200078e00ff */
[----:B------:R-:W-:-:S04]  /*10e0*/  SHF.R.S32.HI R28, RZ, 0x1f, R31 ;  /* 0x0000001fff1c7819 */ /* 0x000fc8000001141f */
[----:B------:R-:W2:Y:S01]  /*10f0*/  @P0 LDC.64 R8, c[0x0][0x248] ;  /* 0x00009200ff080b82 */ /* 0x000ea20000000a00 */
[----:B------:R-:W-:Y:S01]  /*1100*/  @P0 MOV R22, R36 ;  /* 0x0000002400160202 */ /* 0x000fe20000000f00 */
[----:B---3--:R-:W-:Y:S01]  /*1110*/  @P1 IMAD.WIDE.U32 R34, R19, R14, RZ ;  /* 0x0000000e13221225 */ /* 0x008fe200078e00ff */
[C---:B------:R-:W-:Y:S02]  /*1120*/  SHF.L.U32 R36, R214.reuse, 0x7, RZ ;  /* 0x00000007d6247819 */ /* 0x040fe400000006ff */
[----:B------:R-:W-:Y:S02]  /*1130*/  @P0 IADD3 R20, R37, R20, RZ ;  /* 0x0000001425140210 */ /* 0x000fe40007ffe0ff */
[----:B------:R-:W-:Y:S01]  /*1140*/  SHF.L.U64.HI R37, R214, 0x7, R17 ;  /* 0x00000007d6257819 */ /* 0x000fe20000010211 */
[-C--:B-----5:R-:W-:Y:S01]  /*1150*/  @!P1 IMAD R30, R17, R12.reuse, RZ ;  /* 0x0000000c111e9224 */ /* 0x0a0fe200078e02ff */
[----:B------:R-:W-:Y:S01]  /*1160*/  SEL R36, R36, RZ, P5 ;  /* 0x000000ff24247207 */ /* 0x000fe20002800000 */
[----:B------:R-:W-:Y:S01]  /*1170*/  @!P1 IMAD.WIDE.U32 R42, R214, R12, RZ ;  /* 0x0000000cd62a9225 */ /* 0x000fe200078e00ff */
[----:B------:R-:W-:-:S02]  /*1180*/  @P2 SEL R12, R32, R19, !P1 ;  /* 0x00000013200c2207 */ /* 0x000fc40004800000 */
[----:B------:R-:W-:Y:S01]  /*1190*/  SEL R37, R37, RZ, P5 ;  /* 0x000000ff25257207 */ /* 0x000fe20002800000 */
[C---:B------:R-:W-:Y:S01]  /*11a0*/  @!P1 IMAD R14, R214.reuse, R13, R30 ;  /* 0x0000000dd60e9224 */ /* 0x040fe200078e021e */
[----:B------:R-:W-:Y:S01]  /*11b0*/  IADD3 R36, P3, R31, R36, RZ ;  /* 0x000000241f247210 */ /* 0x000fe20007f7e0ff */
[----:B------:R-:W-:Y:S01]  /*11c0*/  @P1 IMAD R13, R19, R15, R35 ;  /* 0x0000000f130d1224 */ /* 0x000fe200078e0223 */
[----:B------:R-:W-:Y:S01]  /*11d0*/  @P1 MOV R35, R34 ;  /* 0x0000002200231202 */ /* 0x000fe20000000f00 */
[----:B------:R-:W-:Y:S01]  /*11e0*/  @!P1 IMAD.IADD R13, R43, 0x1, R14 ;  /* 0x000000012b0d9824 */ /* 0x000fe200078e020e */
[----:B------:R-:W-:Y:S01]  /*11f0*/  @!P1 MOV R35, R42 ;  /* 0x0000002a00239202 */ /* 0x000fe20000000f00 */
[----:B-1----:R-:W-:Y:S01]  /*1200*/  @P2 IMAD R250, R211, R250, R12 ;  /* 0x000000fad3fa2224 */ /* 0x002fe200078e020c */
[----:B------:R-:W-:Y:S01]  /*1210*/  SHF.R.S32.HI R15, RZ, 0x1f, R227 ;  /* 0x0000001fff0f7819 */ /* 0x000fe200000114e3 */
[----:B------:R-:W-:Y:S02]  /*1220*/  @!P2 IMAD R12, R214, R16, R211 ;  /* 0x00000010d60ca224 */ /* 0x000fe400078e02d3 */
[----:B----4-:R-:W-:-:S04]  /*1230*/  IMAD.WIDE.U32 R42, R21, R4, RZ ;  /* 0x00000004152a7225 */ /* 0x010fc800078e00ff */
[----:B------:R-:W-:Y:S01]  /*1240*/  @P0 IMAD.IADD R4, R239, 0x1, R242 ;  /* 0x00000001ef040824 */ /* 0x000fe200078e02f2 */
[----:B------:R-:W-:Y:S01]  /*1250*/  SEL R32, R42, RZ, P6 ;  /* 0x000000ff2a207207 */ /* 0x000fe20003000000 */
[----:B------:R-:W-:Y:S01]  /*1260*/  @!P2 IMAD R250, R12, R39, RZ ;  /* 0x000000270cfaa224 */ /* 0x000fe200078e02ff */
[----:B------:R-:W-:Y:S01]  /*1270*/  SHF.R.S32.HI R12, RZ, 0x1f, R211 ;  /* 0x0000001fff0c7819 */ /* 0x000fe200000114d3 */
[----:B------:R-:W-:Y:S02]  /*1280*/  IMAD.X R30, R28, 0x1, R37, P3 ;  /* 0x000000011c1e7824 */ /* 0x000fe400018e0625 */
[----:B------:R-:W-:Y:S02]  /*1290*/  IMAD R41, R41, R36, RZ ;  /* 0x0000002429297224 */ /* 0x000fe400078e02ff */
[----:B------:R-:W-:Y:S02]  /*12a0*/  IMAD R5, R21, R5, R43 ;  /* 0x0000000515057224 */ /* 0x000fe400078e022b */
[----:B------:R-:W-:-:S02]  /*12b0*/  IMAD R39, R211, R29, RZ ;  /* 0x0000001dd3277224 */ /* 0x000fc400078e02ff */
[C---:B--2---:R-:W-:Y:S02]  /*12c0*/  @P0 IMAD R14, R4.reuse, R9, RZ ;  /* 0x00000009040e0224 */ /* 0x044fe400078e02ff */
[----:B------:R-:W-:Y:S01]  /*12d0*/  @P0 IMAD.WIDE.U32 R44, R4, R8, RZ ;  /* 0x00000008042c0225 */ /* 0x000fe200078e00ff */
[----:B------:R-:W-:-:S03]  /*12e0*/  SHF.R.S32.HI R34, RZ, 0x1f, R39 ;  /* 0x0000001fff227819 */ /* 0x000fc60000011427 */
[C---:B------:R-:W-:Y:S01]  /*12f0*/  IMAD R41, R40.reuse, R30, R41 ;  /* 0x0000001e28297224 */ /* 0x040fe200078e0229 */
[----:B------:R-:W-:Y:S01]  /*1300*/  @P0 IADD3 R14, R45, R14, RZ ;  /* 0x0000000e2d0e0210 */ /* 0x000fe20007ffe0ff */
[----:B------:R-:W-:Y:S01]  /*1310*/  IMAD.WIDE.U32 R36, R40, R36, RZ ;  /* 0x0000002428247225 */ /* 0x000fe200078e00ff */
        /* <DEDUP_REMOVED lines=15> */
.L_x_1397:
        /* <DEDUP_REMOVED lines=13> */
.L_x_1398:
        /* <DEDUP_REMOVED lines=10> */
.L_x_1399:
[----:B------:R-:W-:-:S04]  /*1580*/  IMAD R38, R214, R16, R211 ;  /* 0x00000010d6267224 */ /* 0x000fc800078e02d3 */
[----:B------:R-:W-:-:S07]  /*1590*/  IMAD R38, R38, R33, RZ ;  /* 0x0000002126267224 */ /* 0x000fce00078e02ff */
.L_x_1400:
[----:B------:R-:W1:Y:S01]  /*15a0*/  S2R R33, SR_TID.X ;  /* 0x0000000000217919 */ /* 0x000e620000002100 */
[----:B------:R-:W2:Y:S01]  /*15b0*/  LDC.64 R4, c[0x0][0x420] ;  /* 0x00010800ff047b82 */ /* 0x000ea20000000a00 */
[----:B------:R-:W-:Y:S01]  /*15c0*/  IADD3 R42, P3, R212, R35, RZ ;  /* 0x00000023d42a7210 */ /* 0x000fe20007f7e0ff */
[----:B------:R-:W-:Y:S01]  /*15d0*/  IMAD R29, R29, R16, RZ ;  /* 0x000000101d1d7224 */ /* 0x000fe200078e02ff */
[----:B------:R-:W-:Y:S01]  /*15e0*/  SHF.R.S32.HI R213, RZ, 0x1f, R212 ;  /* 0x0000001fffd57819 */ /* 0x000fe200000114d4 */
[----:B------:R-:W-:Y:S01]  /*15f0*/  IMAD.IADD R38, R31, 0x1, R38 ;  /* 0x000000011f267824 */ /* 0x000fe200078e0226 */
[----:B------:R-:W-:Y:S01]  /*1600*/  ULDC.64 UR6, c[0x0][0x428] ;  /* 0x00010a0000067ab9 */ /* 0x000fe20000000a00 */
[----:B------:R-:W-:Y:S01]  /*1610*/  IMAD.SHL.U32 R19, R29, 0x40, RZ ;  /* 0x000000401d137824 */ /* 0x000fe200078e00ff */
[----:B------:R-:W-:Y:S01]  /*1620*/  ULDC.64 UR10, c[0x0][0x210] ;  /* 0x00008400000a7ab9 */ /* 0x000fe20000000a00 */
[----:B------:R-:W-:Y:S01]  /*1630*/  IMAD.X R43, R213, 0x1, R13, P3 ;  /* 0x00000001d52b7824 */ /* 0x000fe200018e060d */
[----:B------:R-:W-:Y:S01]  /*1640*/  ULDC.64 UR8, c[0x0][0x3e0] ;  /* 0x0000f80000087ab9 */ /* 0x000fe20000000a00 */
[----:B------:R-:W3:Y:S01]  /*1650*/  LDC R13, c[0x0][0x398] ;  /* 0x0000e600ff0d7b82 */ /* 0x000ee20000000800 */
[----:B------:R-:W-:Y:S01]  /*1660*/  IADD3 R36, P2, P1, R36, R19, R39 ;  /* 0x0000001324247210 */ /* 0x000fe2000795e027 */
[----:B------:R-:W-:Y:S01]  /*1670*/  IMAD.IADD R250, R31, 0x1, R250 ;  /* 0x000000011ffa7824 */ /* 0x000fe200078e02fa */
[----:B------:R-:W-:Y:S01]  /*1680*/  SHF.R.S32.HI R35, RZ, 0x1f, R19 ;  /* 0x0000001fff237819 */ /* 0x000fe20000011413 */
[----:B------:R-:W-:Y:S01]  /*1690*/  IMAD.IADD R226, R227, 0x1, R241 ;  /* 0x00000001e3e27824 */ /* 0x000fe200078e02f1 */
[----:B------:R-:W-:Y:S01]  /*16a0*/  SHF.R.S32.HI R19, RZ, 0x1f, R210 ;  /* 0x0000001fff137819 */ /* 0x000fe200000114d2 */
[----:B------:R-:W-:Y:S01]  /*16b0*/  BSSY B1, `(.L_x_1396) ;  /* 0x00006ab000017945 */ /* 0x000fe20003800000 */
[----:B------:R-:W-:-:S02]  /*16c0*/  IADD3.X R34, R41, R35, R34, P2, P1 ;  /* 0x0000002329227210 */ /* 0x000fc400017e2422 */
[----:B------:R-:W-:Y:S01]  /*16d0*/  IADD3 R27, P2, P1, R32, R36, R27 ;  /* 0x00000024201b7210 */ /* 0x000fe2000795e01b */
[----:B------:R-:W-:-:S03]  /*16e0*/  IMAD R36, R12, UR6, RZ ;  /* 0x000000060c247c24 */ /* 0x000fc6000f8e02ff */
[----:B------:R-:W-:Y:S01]  /*16f0*/  IADD3.X R23, R30, R34, R23, P2, P1 ;  /* 0x000000221e177210 */ /* 0x000fe200017e2417 */
[-C--:B--2---:R-:W-:Y:S02]  /*1700*/  IMAD R44, R28, R4.reuse, RZ ;  /* 0x000000041c2c7224 */ /* 0x084fe400078e02ff */
[----:B------:R-:W-:-:S04]  /*1710*/  IMAD.WIDE.U32 R42, R31, R4, R42 ;  /* 0x000000041f2a7225 */ /* 0x000fc800078e002a */
[----:B------:R-:W-:Y:S01]  /*1720*/  IMAD R36, R211, UR7, R36 ;  /* 0x00000007d3247c24 */ /* 0x000fe2000f8e0224 */
[----:B-1----:R-:W-:-:S04]  /*1730*/  SHF.R.S32.HI R40, RZ, 0x1f, R33 ;  /* 0x0000001fff287819 */ /* 0x002fc80000011421 */
[----:B------:R-:W-:Y:S01]  /*1740*/  LEA.HI R40, R40, R33, RZ, 0x5 ;  /* 0x0000002128287211 */ /* 0x000fe200078f28ff */
[----:B------:R-:W-:Y:S01]  /*1750*/  IMAD R33, R31, R5, R44 ;  /* 0x000000051f217224 */ /* 0x000fe200078e022c */
[----:B------:R-:W-:Y:S02]  /*1760*/  IADD3 R31, P3, R210, R31, RZ ;  /* 0x0000001fd21f7210 */ /* 0x000fe40007f7e0ff */
[----:B------:R-:W-:Y:S01]  /*1770*/  SHF.R.S32.HI R40, RZ, 0x5, R40 ;  /* 0x00000005ff287819 */ /* 0x000fe20000011428 */
[----:B------:R-:W-:Y:S01]  /*1780*/  IMAD.IADD R43, R43, 0x1, R33 ;  /* 0x000000012b2b7824 */ /* 0x000fe200078e0221 */
[----:B------:R-:W-:Y:S01]  /*1790*/  IADD3.X R35, R19, R28, RZ, P3, !PT ;  /* 0x0000001c13237210 */ /* 0x000fe20001ffe4ff */
[----:B------:R-:W-:Y:S01]  /*17a0*/  IMAD.WIDE.U32 R44, R31, R10, R212 ;  /* 0x0000000a1f2c7225 */ /* 0x000fe200078e00d4 */
[----:B------:R-:W1:Y:S03]  /*17b0*/  LDC.64 R32, c[0x0][0x478] ;  /* 0x00011e00ff207b82 */ /* 0x000e660000000a00 */
[----:B------:R-:W-:Y:S01]  /*17c0*/  IMAD R40, R40, R29, R208 ;  /* 0x0000001d28287224 */ /* 0x000fe200078e02d0 */
[----:B------:R-:W-:Y:S01]  /*17d0*/  IADD3 R30, P2, R26, R44, RZ ;  /* 0x0000002c1a1e7210 */ /* 0x000fe20007f5e0ff */
[----:B------:R-:W-:Y:S01]  /*17e0*/  IMAD R28, R35, R10, RZ ;  /* 0x0000000a231c7224 */ /* 0x000fe200078e02ff */
[----:B---3--:R-:W-:Y:S01]  /*17f0*/  IADD3 R26, R226, -R13, -R240 ;  /* 0x8000000de21a7210 */ /* 0x008fe20007ffe8f0 */
[----:B------:R-:W-:Y:S01]  /*1800*/  IMAD.WIDE.U32 R42, R211, UR6, R42 ;  /* 0x00000006d32a7c25 */ /* 0x000fe2000f8e002a */
[----:B------:R-:W-:Y:S01]  /*1810*/  IADD3 R27, P1, R40, R27, RZ ;  /* 0x0000001b281b7210 */ /* 0x000fe20007f3e0ff */
[----:B------:R-:W-:-:S02]  /*1820*/  ULDC.64 UR6, c[0x0][0x258] ;  /* 0x0000960000067ab9 */ /* 0x000fc40000000a00 */
[----:B------:R-:W-:Y:S01]  /*1830*/  IMAD R28, R31, R11, R28 ;  /* 0x0000000b1f1c7224 */ /* 0x000fe200078e021c */
[----:B------:R-:W-:Y:S01]  /*1840*/  LEA.HI.X.SX32 R40, R40, R23, 0x1, P1 ;  /* 0x0000001728287211 */ /* 0x000fe200008f0eff */
[----:B------:R-:W-:Y:S01]  /*1850*/  IMAD R34, R12, UR6, RZ ;  /* 0x000000060c227c24 */ /* 0x000fe2000f8e02ff */
[----:B------:R-:W-:Y:S02]  /*1860*/  SHF.R.S32.HI R23, RZ, 0x1f, R26 ;  /* 0x0000001fff177819 */ /* 0x000fe4000001141a */
[----:B------:R-:W-:Y:S01]  /*1870*/  IADD3.X R31, R25, R45, R28, P2, !PT ;  /* 0x0000002d191f7210 */ /* 0x000fe200017fe41c */
[----:B------:R-:W-:Y:S01]  /*1880*/  IMAD R34, R211, UR7, R34 ;  /* 0x00000007d3227c24 */ /* 0x000fe2000f8e0222 */
[----:B------:R-:W-:Y:S01]  /*1890*/  LEA.HI R26, R23, R26, RZ, 0x6 ;  /* 0x0000001a171a7211 */ /* 0x000fe200078f30ff */
[----:B------:R-:W2:Y:S01]  /*18a0*/  LDC.64 R28, c[0x0][0x2b0] ;  /* 0x0000ac00ff1c7b82 */ /* 0x000ea20000000a00 */
[----:B------:R-:W-:Y:S01]  /*18b0*/  IADD3 R43, R43, R36, RZ ;  /* 0x000000242b2b7210 */ /* 0x000fe20007ffe0ff */
[----:B------:R-:W-:Y:S01]  /*18c0*/  IMAD.WIDE.U32 R30, R211, UR6, R30 ;  /* 0x00000006d31e7c25 */ /* 0x000fe2000f8e001e */
[----:B------:R-:W-:Y:S01]  /*18d0*/  SHF.R.S32.HI R26, RZ, 0x6, R26 ;  /* 0x00000006ff1a7819 */ /* 0x000fe2000001141a */
[----:B------:R-:W-:-:S02]  /*18e0*/  ULDC.64 UR6, c[0x0][0x400] ;  /* 0x0001000000067ab9 */ /* 0x000fc40000000a00 */
[----:B------:R-:W-:Y:S01]  /*18f0*/  LEA R244, P1, R27, UR6, 0x2 ;  /* 0x000000061bf47c11 */ /* 0x000fe2000f8210ff */
[----:B------:R-:W-:Y:S01]  /*1900*/  IMAD R23, R19, R4, RZ ;  /* 0x0000000413177224 */ /* 0x000fe200078e02ff */
[----:B------:R-:W-:Y:S01]  /*1910*/  VIMNMX R225, RZ, R26, !PT ;  /* 0x0000001affe17248 */ /* 0x000fe20007fe0100 */
[----:B------:R-:W-:Y:S01]  /*1920*/  IMAD.WIDE.U32 R42, R210, R4, R42 ;  /* 0x00000004d22a7225 */ /* 0x000fe200078e002a */
[----:B------:R-:W-:Y:S02]  /*1930*/  LEA.HI.X R245, R27, UR7, R40, 0x2, P1 ;  /* 0x000000071bf57c11 */ /* 0x000fe400088f1428 */
[----:B------:R-:W-:Y:S01]  /*1940*/  ISETP.GT.AND P1, PT, R238, R225, PT ;  /* 0x000000e1ee00720c */ /* 0x000fe20003f24270 */
[----:B------:R-:W-:Y:S01]  /*1950*/  IMAD R23, R210, R5, R23 ;  /* 0x00000005d2177224 */ /* 0x000fe200078e0217 */
[----:B------:R-:W-:Y:S01]  /*1960*/  LEA R248, P3, R30, UR10, 0x1 ;  /* 0x0000000a1ef87c11 */ /* 0x000fe2000f8608ff */
[----:B------:R-:W-:Y:S01]  /*1970*/  IMAD.IADD R34, R31, 0x1, R34 ;  /* 0x000000011f227824 */ /* 0x000fe200078e0222 */
[----:B------:R-:W-:Y:S01]  /*1980*/  LEA R246, P2, R42, UR8, 0x1 ;  /* 0x000000082af67c11 */ /* 0x000fe2000f8408ff */
[----:B------:R-:W-:-:S02]  /*1990*/  IMAD.IADD R23, R43, 0x1, R23 ;  /* 0x000000012b177824 */ /* 0x000fc400078e0217 */
[----:B-1----:R-:W-:Y:S01]  /*19a0*/  IMAD.WIDE R230, R38, 0x4, R32 ;  /* 0x0000000426e67825 */ /* 0x002fe200078e0220 */
[----:B------:R-:W-:Y:S02]  /*19b0*/  LEA.HI.X R249, R30, UR11, R34, 0x1, P3 ;  /* 0x0000000b1ef97c11 */ /* 0x000fe400098f0c22 */
[----:B------:R-:W-:Y:S01]  /*19c0*/  LEA.HI.X R247, R42, UR9, R23, 0x1, P2 ;  /* 0x000000092af77c11 */ /* 0x000fe200090f0c17 */
[----:B------:R-:W-:Y:S01]  /*19d0*/  VIADD R238, R238, 0xffffffff ;  /* 0xffffffffeeee7836 */ /* 0x000fe20000000000 */
[----:B------:R-:W-:Y:S01]  /*19e0*/  MOV R229, R231 ;  /* 0x000000e700e57202 */ /* 0x000fe20000000f00 */
[----:B--2---:R-:W-:Y:S01]  /*19f0*/  IMAD.WIDE R250, R250, 0x4, R28 ;  /* 0x00000004fafa7825 */ /* 0x004fe200078e021c */
        /* <DEDUP_REMOVED lines=26> */
.L_x_1402:
        /* <DEDUP_REMOVED lines=13> */
.L_x_1403:
        /* <DEDUP_REMOVED lines=28> */
.L_x_1405:
[----:B------:R-:W-:Y:S05]  /*1e30*/  BSYNC B0 ;  /* 0x0000000000007941 */ /* 0x000fea0003800000 */
.L_x_1404:
[----:B------:R-:W-:Y:S04]  /*1e40*/  BSSY B0, `(.L_x_1406) ;  /* 0x0000010000007945 */ /* 0x000fe80003800000 */
[----:B------:R-:W-:Y:S05]  /*1e50*/  @P0 BRA `(.L_x_1407) ;  /* 0x0000000000380947 */ /* 0x000fea0003800000 */
[----:B------:R-:W-:Y:S01]  /*1e60*/  IADD3 R11, P2, R210, 0x20, RZ ;  /* 0x00000020d20b7810 */ /* 0x000fe20007f5e0ff */
[----:B------:R-:W-:Y:S01]  /*1e70*/  IMAD.MOV.U32 R16, RZ, RZ, R10 ;  /* 0x000000ffff107224 */ /* 0x000fe200078e000a */
        /* <DEDUP_REMOVED lines=9> */
[----:B------:R2:W-:Y:S04]  /*1f10*/  STG.E.128 desc[UR16][R6.64], RZ ;  /* 0x000000ff06007986 */ /* 0x0005e8000c101d10 */
[----:B------:R2:W-:Y:S04]  /*1f20*/  STG.E.128 desc[UR16][R6.64+0x80], RZ ;  /* 0x000080ff06007986 */ /* 0x0005e8000c101d10 */
[----:B------:R2:W-:Y:S02]  /*1f30*/  STG.E.128 desc[UR16][R6.64+0x100], RZ ;  /* 0x000100ff06007986 */ /* 0x0005e4000c101d10 */
.L_x_1407:
[----:B------:R-:W-:Y:S05]  /*1f40*/  BSYNC B0 ;  /* 0x0000000000007941 */ /* 0x000fea0003800000 */
.L_x_1406:
        /* <DEDUP_REMOVED lines=24> */
.L_x_1409:
[----:B------:R-:W-:Y:S05]  /*20d0*/  BSYNC B0 ;  /* 0x0000000000007941 */ /* 0x000fea0003800000 */
.L_x_1408:
[----:B------:R-:W-:Y:S05]  /*20e0*/  @P0 BRA `(.L_x_1410) ;  /* 0x00000060001c0947 */ /* 0x000fea0003800000 */
[----:B------:R-:W-:Y:S01]  /*20f0*/  IADD3 R6, P0, R210, 0x20, RZ ;  /* 0x00000020d2067810 */ /* 0x000fe20007f1e0ff */
[----:B------:R-:W-:Y:S01]  /*2100*/  ULDC.64 UR6, c[0x0][0x3f8] ;  /* 0x0000fe0000067ab9 */ /* 0x000fe20000000a00 */
[----:B------:R-:W-:Y:S02]  /*2110*/  MOV R9, R7 ;  /* 0x0000000700097202 */ /* 0x000fe40000000f00 */
[----:B------:R-:W-:Y:S01]  /*2120*/  IADD3.X R19, RZ, R19, RZ, P0, !PT ;  /* 0x00000013ff137210 */ /* 0x000fe200007fe4ff */
        /* <DEDUP_REMOVED lines=10> */
.L_x_1401:
[-C--:B------:R-:W-:Y:S01]  /*21d0*/  IMAD.WIDE.U32 R30, R227, R8.reuse, R212 ;  /* 0x00000008e31e7225 */ /* 0x080fe200078e00d4 */
[----:B------:R-:W-:Y:S01]  /*21e0*/  ULDC.64 UR8, c[0x0][0x260] ;  /* 0x0000980000087ab9 */ /* 0x000fe20000000a00 */
[----:B------:R-:W-:Y:S02]  /*21f0*/  ULDC.64 UR6, c[0x0][0x268] ;  /* 0x00009a0000067ab9 */ /* 0x000fe40000000a00 */
[----:B------:R-:W-:Y:S01]  /*2200*/  IMAD R26, R15, R8, RZ ;  /* 0x000000080f1a7224 */ /* 0x000fe200078e02ff */
[----:B------:R-:W-:Y:S01]  /*2210*/  IADD3 R30, P1, R24, R30, RZ ;  /* 0x0000001e181e7210 */ /* 0x000fe20007f3e0ff */
[----:B------:R-:W-:Y:S02]  /*2220*/  IMAD R12, R238, -0x40, R241 ;  /* 0xffffffc0ee0c7824 */ /* 0x000fe400078e02f1 */
[----:B------:R-:W-:Y:S02]  /*2230*/  VIADD R23, R210, 0x20 ;  /* 0x00000020d2177836 */ /* 0x000fe40000000000 */
[----:B------:R-:W-:-:S02]  /*2240*/  IMAD R17, R217, -0x40, R240 ;  /* 0xffffffc0d9117824 */ /* 0x000fc400078e02f0 */
[----:B------:R-:W-:Y:S01]  /*2250*/  IMAD R28, R15, R6, RZ ;  /* 0x000000060f1c7224 */ /* 0x000fe200078e02ff */
[----:B------:R-:W-:Y:S01]  /*2260*/  ISETP.GE.AND P5, PT, R23, R12, PT ;  /* 0x0000000c1700720c */ /* 0x000fe20003fa6270 */
[----:B------:R-:W-:Y:S01]  /*2270*/  IMAD.WIDE.U32 R32, R227, R6, R212 ;  /* 0x00000006e3207225 */ /* 0x000fe200078e00d4 */
[-C--:B------:R-:W-:Y:S01]  /*2280*/  ISETP.GE.AND P3, PT, R23, R17.reuse, PT ;  /* 0x000000111700720c */ /* 0x080fe20003f66270 */
[----:B------:R-:W-:Y:S01]  /*2290*/  ULDC UR4, c[0x0][0x2dc] ;  /* 0x0000b70000047ab9 */ /* 0x000fe20000000800 */
[----:B------:R-:W-:Y:S01]  /*22a0*/  ISETP.GE.AND P4, PT, R210, R17, PT ;  /* 0x00000011d200720c */ /* 0x000fe20003f86270 */
[C---:B------:R-:W-:Y:S01]  /*22b0*/  IMAD R15, R227.reuse, R9, R26 ;  /* 0x00000009e30f7224 */ /* 0x040fe200078e021a */
[----:B------:R-:W-:Y:S01]  /*22c0*/  IADD3 R26, P0, R22, R32, RZ ;  /* 0x00000020161a7210 */ /* 0x000fe20007f1e0ff */
[----:B------:R-:W-:Y:S02]  /*22d0*/  IMAD R23, R227, R7, R28 ;  /* 0x00000007e3177224 */ /* 0x000fe400078e021c */
[----:B------:R-:W-:Y:S01]  /*22e0*/  IMAD.WIDE.U32 R24, R4, 0x40, RZ ;  /* 0x0000004004187825 */ /* 0x000fe200078e00ff */
[----:B------:R-:W-:-:S02]  /*22f0*/  IADD3.X R31, R14, R31, R15, P1, !PT ;  /* 0x0000001f0e1f7210 */ /* 0x000fc40000ffe40f */
[----:B------:R-:W-:Y:S01]  /*2300*/  LEA.HI R15, R238, R238, RZ, 0x1 ;  /* 0x000000eeee0f7211 */ /* 0x000fe200078f08ff */
[----:B------:R-:W-:Y:S01]  /*2310*/  IMAD.SHL.U32 R11, R11, 0x40, RZ ;  /* 0x000000400b0b7824 */ /* 0x000fe200078e00ff */
[----:B------:R-:W-:Y:S01]  /*2320*/  IADD3.X R27, R20, R33, R23, P0, !PT ;  /* 0x00000021141b7210 */ /* 0x000fe200007fe417 */
[----:B------:R-:W-:Y:S01]  /*2330*/  IMAD.WIDE.U32 R22, R10, 0x40, RZ ;  /* 0x000000400a167825 */ /* 0x000fe200078e00ff */
[----:B------:R-:W-:Y:S02]  /*2340*/  LOP3.LUT R15, R15, 0xfffffffe, RZ, 0xc0, !PT ;  /* 0xfffffffe0f0f7812 */ /* 0x000fe400078ec0ff */
[----:B------:R-:W-:Y:S01]  /*2350*/  @!P5 IADD3 R24, P1, R246, R24, RZ ;  /* 0x00000018f618d210 */ /* 0x000fe20007f3e0ff */
[----:B------:R-:W-:Y:S01]  /*2360*/  IMAD.SHL.U32 R5, R5, 0x40, RZ ;  /* 0x0000004005057824 */ /* 0x000fe200078e00ff */
[----:B------:R-:W-:Y:S01]  /*2370*/  @!P5 IADD3 R22, P0, R248, R22, RZ ;  /* 0x00000016f816d210 */ /* 0x000fe20007f1e0ff */
[----:B------:R-:W-:Y:S02]  /*2380*/  IMAD.IADD R4, R238, 0x1, -R15 ;  /* 0x00000001ee047824 */ /* 0x000fe400078e0a0f */
[----:B------:R-:W-:Y:S01]  /*2390*/  IMAD R15, R21, UR8, RZ ;  /* 0x00000008150f7c24 */ /* 0x000fe2000f8e02ff */
[----:B------:R-:W-:Y:S01]  /*23a0*/  @!P5 IADD3.X R23, R249, R23, R11, P0, !PT ;  /* 0x00000017f917d210 */ /* 0x000fe200007fe40b */
[----:B------:R-:W-:Y:S01]  /*23b0*/  IMAD R21, R21, UR6, RZ ;  /* 0x0000000615157c24 */ /* 0x000fe2000f8e02ff */
[----:B------:R-:W-:Y:S01]  /*23c0*/  @!P5 IADD3.X R25, R247, R25, R5, P1, !PT ;  /* 0x00000019f719d210 */ /* 0x000fe20000ffe405 */
[----:B------:R-:W-:Y:S01]  /*23d0*/  IMAD.WIDE.U32 R26, R18, UR6, R26 ;  /* 0x00000006121a7c25 */ /* 0x000fe2000f8e001a */
[----:B------:R-:W-:Y:S01]  /*23e0*/  ISETP.NE.AND P0, PT, R4, 0x1, PT ;  /* 0x000000010400780c */ /* 0x000fe20003f05270 */
[----:B------:R-:W-:Y:S01]  /*23f0*/  @P6 BAR.SYNC.DEFER_BLOCKING 0x0 ;  /* 0x0000000000006b1d */ /* 0x000fe20000010000 */
[----:B------:R-:W-:Y:S01]  /*2400*/  @!P3 IADD3 R4, P1, R210, 0x20, RZ ;  /* 0x00000020d204b810 */ /* 0x000fe20007f3e0ff */
[----:B------:R-:W-:Y:S01]  /*2410*/  IMAD R10, R18, UR7, R21 ;  /* 0x00000007120a7c24 */ /* 0x000fe2000f8e0215 */
[----:B------:R-:W-:Y:S01]  /*2420*/  @!P3 IADD3 R5, P2, R210, 0x20, RZ ;  /* 0x00000020d205b810 */ /* 0x000fe20007f5e0ff */
[----:B------:R-:W-:-:S02]  /*2430*/  IMAD R15, R18, UR9, R15 ;  /* 0x00000009120f7c24 */ /* 0x000fc4000f8e020f */
[--C-:B------:R-:W-:Y:S01]  /*2440*/  @!P3 IMAD.X R11, RZ, RZ, R19.reuse, P1 ;  /* 0x000000ffff0bb224 */ /* 0x100fe200008e0613 */
[----:B------:R-:W-:Y:S01]  /*2450*/  ISETP.GE.AND P1, PT, R210, R12, PT ;  /* 0x0000000cd200720c */ /* 0x000fe20003f26270 */
[----:B------:R-:W-:Y:S02]  /*2460*/  @!P3 IMAD.X R17, RZ, RZ, R19, P2 ;  /* 0x000000ffff11b224 */ /* 0x000fe400010e0613 */
[----:B------:R-:W-:Y:S02]  /*2470*/  IMAD.MOV.U32 R234, RZ, RZ, 0x7f800000 ;  /* 0x7f800000ffea7424 */ /* 0x000fe400078e00ff */
[----:B------:R-:W-:Y:S01]  /*2480*/  IMAD.MOV.U32 R236, RZ, RZ, 0x7f800000 ;  /* 0x7f800000ffec7424 */ /* 0x000fe200078e00ff */
[----:B------:R-:W1:Y:S01]  /*2490*/  LDC R235, c[0x0][0x394] ;  /* 0x0000e500ffeb7b82 */ /* 0x000e620000000800 */
[----:B------:R-:W-:Y:S01]  /*24a0*/  IMAD.WIDE.U32 R30, R18, UR8, R30 ;  /* 0x00000008121e7c25 */ /* 0x000fe2000f8e001e */
[----:B------:R-:W-:-:S06]  /*24b0*/  SHF.R.S32.HI R233, RZ, 0x1f, R208 ;  /* 0x0000001fffe97819 */ /* 0x000fcc00000114d0 */
[----:B------:R-:W2:Y:S01]  /*24c0*/  LDC R223, c[0x0][0x394] ;  /* 0x0000e500ffdf7b82 */ /* 0x000ea20000000800 */
[----:B------:R-:W-:Y:S02]  /*24d0*/  @!P3 IMAD R11, R11, R6, RZ ;  /* 0x000000060b0bb224 */ /* 0x000fe400078e02ff */
[----:B------:R-:W-:Y:S01]  /*24e0*/  IMAD.MOV.U32 R194, RZ, RZ, 0x20 ;  /* 0x00000020ffc27424 */ /* 0x000fe200078e00ff */
[----:B------:R3:W-:Y:S01]  /*24f0*/  @P1 STS.128 [R216+0xc000], RZ ;  /* 0x00c000ffd8001388 */ /* 0x0007e20000000c00 */
[----:B------:R-:W-:Y:S02]  /*2500*/  IMAD.IADD R33, R27, 0x1, R10 ;  /* 0x000000011b217824 */ /* 0x000fe400078e020a */
[----:B------:R-:W-:Y:S01]  /*2510*/  IMAD.MOV.U32 R193, RZ, RZ, 0x40 ;  /* 0x00000040ffc17424 */ /* 0x000fe200078e00ff */
[----:B------:R3:W-:Y:S01]  /*2520*/  @P1 STS.128 [R216+0xe000], RZ ;  /* 0x00e000ffd8001388 */ /* 0x0007e20000000c00 */
[-C--:B------:R-:W-:Y:S01]  /*2530*/  @!P3 IMAD R20, R17, R8.reuse, RZ ;  /* 0x000000081114b224 */ /* 0x080fe200078e02ff */
[----:B------:R-:W-:Y:S01]  /*2540*/  IADD3 R224, -R240, 0x40, R226 ;  /* 0x00000040f0e07810 */ /* 0x000fe20007ffe1e2 */
[----:B------:R-:W-:Y:S01]  /*2550*/  @!P4 IMAD R14, R19, R8, RZ ;  /* 0x00000008130ec224 */ /* 0x000fe200078e02ff */
[----:B------:R3:W-:Y:S01]  /*2560*/  @P1 STS.128 [R216+0x10000], RZ ;  /* 0x010000ffd8001388 */ /* 0x0007e20000000c00 */
[----:B------:R-:W-:Y:S01]  /*2570*/  IMAD.IADD R31, R31, 0x1, R15 ;  /* 0x000000011f1f7824 */ /* 0x000fe200078e020f */
[----:B------:R-:W-:Y:S01]  /*2580*/  CS2R R142, SRZ ;  /* 0x00000000008e7805 */ /* 0x000fe2000001ff00 */
[----:B------:R-:W-:Y:S01]  /*2590*/  @!P3 IMAD R18, R4, R7, R11 ;  /* 0x000000070412b224 */ /* 0x000fe200078e020b */
[----:B------:R-:W-:Y:S01]  /*25a0*/  @!PT LDS RZ, [RZ] ;  /* 0x00000000fffff984 */ /* 0x000fe20000000800 */
[----:B------:R-:W-:Y:S01]  /*25b0*/  @!PT LDS RZ, [RZ] ;  /* 0x00000000fffff984 */ /* 0x000fe20000000800 */
[----:B------:R-:W-:Y:S01]  /*25c0*/  @!PT LDS RZ, [RZ] ;  /* 0x00000000fffff984 */ /* 0x000fe20000000800 */
[----:B------:R-:W-:Y:S01]  /*25d0*/  @!P1 LDGSTS.E.BYPASS.LTC128B.128 [R216+0xc000], desc[UR16][R246.64] ;  /* 0x0c000000f6d89fae */ /* 0x000fe2000b901d50 */
[----:B------:R-:W-:Y:S01]  /*25e0*/  @!P4 IMAD R19, R19, R6, RZ ;  /* 0x000000061313c224 */ /* 0x000fe200078e02ff */
[----:B------:R-:W-:Y:S01]  /*25f0*/  CS2R R140, SRZ ;  /* 0x00000000008c7805 */ /* 0x000fe2000001ff00 */
[--C-:B------:R-:W-:Y:S01]  /*2600*/  @!P4 IMAD.MOV.U32 R32, RZ, RZ, R26.reuse ;  /* 0x000000ffff20c224 */ /* 0x100fe200078e001a */
[----:B------:R-:W-:Y:S01]  /*2610*/  @!P1 LDGSTS.E.BYPASS.LTC128B.128 [R216+0xe000], desc[UR16][R246.64+0x80] ;  /* 0x0e000080f6d89fae */ /* 0x000fe2000b901d50 */
[----:B------:R-:W-:Y:S01]  /*2620*/  @!P3 IMAD.MOV.U32 R10, RZ, RZ, R26 ;  /* 0x000000ffff0ab224 */ /* 0x000fe200078e001a */
[----:B------:R-:W-:Y:S01]  /*2630*/  CS2R R146, SRZ ;  /* 0x0000000000927805 */ /* 0x000fe2000001ff00 */
[----:B------:R-:W-:Y:S01]  /*2640*/  @!P3 IMAD.MOV.U32 R11, RZ, RZ, R33 ;  /* 0x000000ffff0bb224 */ /* 0x000fe200078e0021 */
[----:B------:R-:W-:Y:S01]  /*2650*/  @!P1 LDGSTS.E.BYPASS.LTC128B.128 [R216+0x10000], desc[UR16][R246.64+0x100] ;  /* 0x10000100f6d89fae */ /* 0x000fe2000b901d50 */
[----:B------:R-:W-:Y:S01]  /*2660*/  @!P3 IMAD R17, R5, R9, R20 ;  /* 0x000000090511b224 */ /* 0x000fe200078e0214 */
[----:B------:R-:W-:Y:S01]  /*2670*/  CS2R R144, SRZ ;  /* 0x0000000000907805 */ /* 0x000fe2000001ff00 */
[--C-:B------:R-:W-:Y:S01]  /*2680*/  @!P3 IMAD.MOV.U32 R20, RZ, RZ, R30.reuse ;  /* 0x000000ffff14b224 */ /* 0x100fe200078e001e */
[----:B------:R3:W-:Y:S01]  /*2690*/  @P5 STS.128 [R216+0xd000], RZ ;  /* 0x00d000ffd8005388 */ /* 0x0007e20000000c00 */
[--C-:B------:R-:W-:Y:S01]  /*26a0*/  @!P3 IMAD.MOV.U32 R21, RZ, RZ, R31.reuse ;  /* 0x000000ffff15b224 */ /* 0x100fe200078e001f */
[----:B------:R-:W-:Y:S01]  /*26b0*/  CS2R R138, SRZ ;  /* 0x00000000008a7805 */ /* 0x000fe2000001ff00 */
[----:B------:R-:W-:Y:S01]  /*26c0*/  @!P4 IMAD.WIDE.U32 R28, R210, R8, R30 ;  /* 0x00000008d21cc225 */ /* 0x000fe200078e001e */
[----:B------:R3:W-:Y:S01]  /*26d0*/  @P5 STS.128 [R216+0xf000], RZ ;  /* 0x00f000ffd8005388 */ /* 0x0007e20000000c00 */
[----:B------:R-:W-:-:S02]  /*26e0*/  CS2R R136, SRZ ;  /* 0x0000000000887805 */ /* 0x000fc4000001ff00 */
[----:B------:R-:W-:Y:S01]  /*26f0*/  CS2R R134, SRZ ;  /* 0x0000000000867805 */ /* 0x000fe2000001ff00 */
[----:B------:R-:W-:Y:S01]  /*2700*/  @!P4 IMAD R15, R210, R7, R19 ;  /* 0x00000007d20fc224 */ /* 0x000fe200078e0213 */
[----:B------:R3:W-:Y:S01]  /*2710*/  @P5 STS.128 [R216+0x11000], RZ ;  /* 0x011000ffd8005388 */ /* 0x0007e20000000c00 */
[-C--:B------:R-:W-:Y:S01]  /*2720*/  @!P3 IMAD.WIDE.U32 R30, R4, R6.reuse, R10 ;  /* 0x00000006041eb225 */ /* 0x080fe200078e000a */
[----:B------:R-:W-:Y:S01]  /*2730*/  CS2R R132, SRZ ;  /* 0x0000000000847805 */ /* 0x000fe2000001ff00 */
[----:B------:R-:W4:Y:S01]  /*2740*/  @!P4 LDC.64 R10, c[0x0][0x218] ;  /* 0x00008600ff0acb82 */ /* 0x000f220000000a00 */
[----:B------:R-:W-:Y:S01]  /*2750*/  @!PT LDS RZ, [RZ] ;  /* 0x00000000fffff984 */ /* 0x000fe20000000800 */
[----:B------:R-:W-:Y:S01]  /*2760*/  @!PT LDS RZ, [RZ] ;  /* 0x00000000fffff984 */ /* 0x000fe20000000800 */
[----:B------:R-:W-:Y:S01]  /*2770*/  @!PT LDS RZ, [RZ] ;  /* 0x00000000fffff984 */ /* 0x000fe20000000800 */
[----:B------:R-:W-:Y:S01]  /*2780*/  @!P5 LDGSTS.E.BYPASS.LTC128B.128 [R216+0xd000], desc[UR16][R24.64] ;  /* 0x0d00000018d8dfae */ /* 0x000fe2000b901d50 */
[C---:B------:R-:W-:Y:S01]  /*2790*/  @!P4 IMAD.WIDE.U32 R32, R210.reuse, R6, R32 ;  /* 0x00000006d220c225 */ /* 0x040fe200078e0020 */
[----:B------:R-:W-:Y:S02]  /*27a0*/  CS2R R126, SRZ ;  /* 0x00000000007e7805 */ /* 0x000fe4000001ff00 */
[----:B------:R-:W-:Y:S01]  /*27b0*/  CS2R R124, SRZ ;  /* 0x00000000007c7805 */ /* 0x000fe2000001ff00 */
[----:B------:R-:W-:Y:S01]  /*27c0*/  @!P5 LDGSTS.E.BYPASS.LTC128B.128 [R216+0xf000], desc[UR16][R24.64+0x80] ;  /* 0x0f00008018d8dfae */ /* 0x000fe2000b901d50 */
[----:B------:R-:W-:Y:S01]  /*27d0*/  @!P4 IMAD R14, R210, R9, R14 ;  /* 0x00000009d20ec224 */ /* 0x000fe200078e020e */
[----:B------:R-:W-:Y:S01]  /*27e0*/  CS2R R130, SRZ ;  /* 0x0000000000827805 */ /* 0x000fe2000001ff00 */
[----:B------:R-:W1:Y:S01]  /*27f0*/  @!P3 LDC.64 R6, c[0x0][0x218] ;  /* 0x00008600ff06bb82 */ /* 0x000e620000000a00 */
[----:B------:R-:W-:Y:S01]  /*2800*/  @!P3 IMAD.WIDE.U32 R26, R5, R8, R20 ;  /* 0x00000008051ab225 */ /* 0x000fe200078e0014 */
[----:B------:R-:W-:Y:S01]  /*2810*/  @!P5 LDGSTS.E.BYPASS.LTC128B.128 [R216+0x11000], desc[UR16][R24.64+0x100] ;  /* 0x1100010018d8dfae */ /* 0x000fe2000b901d50 */
[----:B------:R-:W-:-:S02]  /*2820*/  CS2R R128, SRZ ;  /* 0x0000000000807805 */ /* 0x000fc4000001ff00 */
[----:B------:R-:W-:Y:S01]  /*2830*/  CS2R R122, SRZ ;  /* 0x00000000007a7805 */ /* 0x000fe2000001ff00 */
[----:B------:R-:W-:Y:S01]  /*2840*/  @!P3 IMAD.IADD R20, R27, 0x1, R17 ;  /* 0x000000011b14b824 */ /* 0x000fe200078e0211 */
[----:B------:R-:W-:Y:S01]  /*2850*/  CS2R R120, SRZ ;  /* 0x0000000000787805 */ /* 0x000fe2000001ff00 */
[----:B------:R-:W-:Y:S01]  /*2860*/  VIADD R4, R209, 0x3000 ;  /* 0x00003000d1047836 */ /* 0x000fe20000000000 */
[----:B------:R-:W2:Y:S01]  /*2870*/  @!P4 LDC.64 R8, c[0x0][0x220] ;  /* 0x00008800ff08cb82 */ /* 0x000ea20000000a00 */
[----:B------:R-:W-:Y:S01]  /*2880*/  @!P4 IMAD.IADD R14, R29, 0x1, R14 ;  /* 0x000000011d0ec824 */ /* 0x000fe200078e020e */
[----:B------:R-:W-:Y:S01]  /*2890*/  CS2R R118, SRZ ;  /* 0x0000000000767805 */ /* 0x000fe2000001ff00 */
[----:B------:R-:W-:Y:S01]  /*28a0*/  @!P4 IMAD.IADD R15, R33, 0x1, R15 ;  /* 0x00000001210fc824 */ /* 0x000fe200078e020f */
[----:B------:R-:W-:Y:S01]  /*28b0*/  SEL R237, R4, R209, !P0 ;  /* 0x000000d104ed7207 */ /* 0x000fe20004000000 */
[----:B------:R-:W-:Y:S01]  /*28c0*/  @!P3 IMAD.IADD R18, R31, 0x1, R18 ;  /* 0x000000011f12b824 */ /* 0x000fe200078e0212 */
[----:B------:R-:W-:-:S02]  /*28d0*/  CS2R R116, SRZ ;  /* 0x0000000000747805 */ /* 0x000fc4000001ff00 */
[----:B------:R-:W-:Y:S02]  /*28e0*/  CS2R R110, SRZ ;  /* 0x00000000006e7805 */ /* 0x000fe4000001ff00 */
[C---:B----4-:R-:W-:Y:S01]  /*28f0*/  @!P4 LEA R10, P6, R28.reuse, R10, 0x1 ;  /* 0x0000000a1c0ac211 */ /* 0x050fe200078c08ff */
[----:B------:R-:W4:Y:S01]  /*2900*/  @!P3 LDC.64 R4, c[0x0][0x220] ;  /* 0x00008800ff04bb82 */ /* 0x000f220000000a00 */
[----:B------:R-:W-:Y:S02]  /*2910*/  LEA R237, R237, UR5, 0x1 ;  /* 0x00000005eded7c11 */ /* 0x000fe4000f8e08ff */
[----:B------:R-:W-:Y:S02]  /*2920*/  CS2R R108, SRZ ;  /* 0x00000000006c7805 */ /* 0x000fe4000001ff00 */
[----:B------:R-:W-:Y:S02]  /*2930*/  @!P4 LEA.HI.X R11, R28, R11, R14, 0x1, P6 ;  /* 0x0000000b1c0bc211 */ /* 0x000fe400030f0c0e */
[----:B------:R-:W-:-:S02]  /*2940*/  CS2R R114, SRZ ;  /* 0x0000000000727805 */ /* 0x000fc4000001ff00 */
[----:B------:R-:W-:Y:S01]  /*2950*/  CS2R R112, SRZ ;  /* 0x0000000000707805 */ /* 0x000fe2000001ff00 */
[----:B------:R3:W-:Y:S01]  /*2960*/  @P1 STS [R237], RZ ;  /* 0x000000ffed001388 */ /* 0x0007e20000000800 */
[C---:B-1----:R-:W-:Y:S02]  /*2970*/  @!P3 LEA R6, P2, R26.reuse, R6, 0x1 ;  /* 0x000000061a06b211 */ /* 0x042fe400078408ff */
[----:B------:R-:W-:Y:S02]  /*2980*/  CS2R R106, SRZ ;  /* 0x00000000006a7805 */ /* 0x000fe4000001ff00 */
[----:B------:R-:W-:Y:S01]  /*2990*/  CS2R R104, SRZ ;  /* 0x0000000000687805 */ /* 0x000fe2000001ff00 */
[----:B------:R3:W-:Y:S01]  /*29a0*/  @P1 STS [R237+0x4], RZ ;  /* 0x000004ffed001388 */ /* 0x0007e20000000800 */
[----:B------:R-:W-:Y:S02]  /*29b0*/  @!P3 LEA.HI.X R7, R26, R7, R20, 0x1, P2 ;  /* 0x000000071a07b211 */ /* 0x000fe400010f0c14 */
        /* <DEDUP_REMOVED lines=8> */
[----:B------:R-:W-:Y:S01]  /*2a40*/  CS2R R82, SRZ ;  /* 0x0000000000527805 */ /* 0x000fe2000001ff00 */
[----:B------:R-:W1:Y:S01]  /*2a50*/  LDC.64 R14, c[0x0][0x3b8] ;  /* 0x0000ee00ff0e7b82 */ /* 0x000e620000000a00 */
        /* <DEDUP_REMOVED lines=29> */
[----:B------:R-:W-:Y:S01]  /*2c30*/  ULDC UR6, c[0x0][0x398] ;  /* 0x0000e60000067ab9 */ /* 0x000fe20000000800 */
[----:B------:R-:W-:Y:S01]  /*2c40*/  ULDC.U8 UR8, c[0x0][0x388] ;  /* 0x0000e20000087ab9 */ /* 0x000fe20000000000 */
[----:B------:R-:W-:Y:S01]  /*2c50*/  ULDC UR7, c[0x0][0x2ec] ;  /* 0x0000bb0000077ab9 */ /* 0x000fe20000000800 */
[----:B------:R-:W-:Y:S01]  /*2c60*/  @!PT LDS RZ, [RZ] ;  /* 0x00000000fffff984 */ /* 0x000fe20000000800 */
[----:B------:R-:W-:Y:S01]  /*2c70*/  @!PT LDS RZ, [RZ] ;  /* 0x00000000fffff984 */ /* 0x000fe20000000800 */
[----:B------:R-:W-:Y:S01]  /*2c80*/  @!PT LDS RZ, [RZ] ;  /* 0x00000000fffff984 */ /* 0x000fe20000000800 */
[----:B------:R-:W-:Y:S04]  /*2c90*/  @!P1 LDGSTS.E.BYPASS.LTC128B.128 [R237], desc[UR16][R248.64] ;  /* 0x00000000f8ed9fae */ /* 0x000fe8000b901d50 */
[----:B------:R-:W-:Y:S04]  /*2ca0*/  @!P1 LDGSTS.E.BYPASS.LTC128B.128 [R237+0x2000], desc[UR16][R248.64+0x80] ;  /* 0x02000080f8ed9fae */ /* 0x000fe8000b901d50 */
[----:B------:R-:W-:Y:S01]  /*2cb0*/  @!P1 LDGSTS.E.BYPASS.LTC128B.128 [R237+0x4000], desc[UR16][R248.64+0x100] ;  /* 0x04000100f8ed9fae */ /* 0x000fe2000b901d50 */
[----:B----4-:R-:W-:-:S03]  /*2cc0*/  @!P3 LEA R4, P1, R30, R4, 0x1 ;  /* 0x000000041e04b211 */ /* 0x010fc600078208ff */
        /* <DEDUP_REMOVED lines=55> */
[----:B--2---:R-:W-:-:S03]  /*3040*/  IMAD.WIDE R8, R215, 0x4, R250 ;  /* 0x00000004d7087825 */ /* 0x004fc600078e02fa */
[----:B------:R-:W0:Y:S04]  /*3050*/  LDGDEPBAR ;  /* 0x00000000000079af */ /* 0x000e280000000000 */
[----:B-1----:R-:W2:Y:S01]  /*3060*/  LDG.E.64 R6, desc[UR16][R14.64+0x8] ;  /* 0x000008100e067981 */ /* 0x002ea2000c1e1b00 */
[C---:B------:R-:W-:Y:S01]  /*3070*/  VIADD R11, R215.reuse, 0x8 ;  /* 0x00000008d70b7836 */ /* 0x040fe20000000000 */
[-C--:B------:R-:W-:Y:S02]  /*3080*/  ISETP.GE.AND P2, PT, R215, R12.reuse, PT ;  /* 0x0000000cd700720c */ /* 0x080fe40003f46270 */
[----:B------:R3:W5:Y:S02]  /*3090*/  LDG.E.64 R202, desc[UR16][R14.64] ;  /* 0x000000100eca7981 */ /* 0x000764000c1e1b00 */
[----:B------:R-:W-:-:S09]  /*30a0*/  ISETP.GE.AND P1, PT, R11, R12, PT ;  /* 0x0000000c0b00720c */ /* 0x000fd20003f26270 */
[----:B------:R3:W5:Y:S01]  /*30b0*/  @!P2 LDG.E R234, desc[UR16][R8.64] ;  /* 0x0000001008eaa981 */ /* 0x000762000c1e1900 */
[----:B----4-:R-:W-:-:S03]  /*30c0*/  IMAD R5, R214, R16, R211 ;  /* 0x00000010d6057224 */ /* 0x010fc600078e02d3 */
[----:B------:R3:W5:Y:S01]  /*30d0*/  @!P1 LDG.E R236, desc[UR16][R8.64+0x20] ;  /* 0x0000201008ec9981 */ /* 0x000762000c1e1900 */
[----:B------:R-:W-:-:S05]  /*30e0*/  IMAD.SHL.U32 R5, R5, 0x20, RZ ;  /* 0x0000002005057824 */ /* 0x000fca00078e00ff */
[----:B------:R-:W-:Y:S01]  /*30f0*/  SHF.R.S32.HI R4, RZ, 0x1f, R5 ;  /* 0x0000001fff047819 */ /* 0x000fe20000011405 */
[----:B------:R-:W-:Y:S01]  /*3100*/  IMAD.IADD R224, R224, 0x1, -R13 ;  /* 0x00000001e0e07824 */ /* 0x000fe200078e0a0d */
[----:B--2---:R-:W-:-:S04]  /*3110*/  IADD3 R232, P2, P1, R5, R6, R208 ;  /* 0x0000000605e87210 */ /* 0x004fc8000795e0d0 */
[----:B------:R-:W-:Y:S02]  /*3120*/  IADD3.X R233, R4, R7, R233, P2, P1 ;  /* 0x0000000704e97210 */ /* 0x000fe400017e24e9 */
[----:B------:R-:W-:Y:S01]  /*3130*/  R2P PR, R205, 0x6 ;  /* 0x00000006cd007804 */ /* 0x000fe20000000000 */
[----:B------:R-:W-:Y:S02]  /*3140*/  VIADD R5, R200, 0x3000 ;  /* 0x00003000c8057836 */ /* 0x000fe40000000000 */
[----:B------:R-:W-:Y:S02]  /*3150*/  VIADD R4, R199, 0x3000 ;  /* 0x00003000c7047836 */ /* 0x000fe40000000000 */
[----:B------:R-:W-:Y:S02]  /*3160*/  SEL R194, R194, 0xffffffe0, !P1 ;  /* 0xffffffe0c2c27807 */ /* 0x000fe40004800000 */
[----:B------:R-:W-:Y:S02]  /*3170*/  SEL R193, R193, 0xffffffc0, !P2 ;  /* 0xffffffc0c1c17807 */ /* 0x000fe40005000000 */
[----:B------:R-:W-:Y:S01]  /*3180*/  SEL R5, R5, R200, !P0 ;  /* 0x000000c805057207 */ /* 0x000fe20004000000 */
[C---:B------:R-:W-:Y:S01]  /*3190*/  IMAD.IADD R192, R197.reuse, 0x1, R194 ;  /* 0x00000001c5c07824 */ /* 0x040fe200078e02c2 */
[----:B------:R-:W-:Y:S01]  /*31a0*/  SEL R4, R4, R199, !P0 ;  /* 0x000000c704047207 */ /* 0x000fe20004000000 */
[----:B------:R-:W-:Y:S01]  /*31b0*/  IMAD.IADD R190, R197, 0x1, R193 ;  /* 0x00000001c5be7824 */ /* 0x000fe200078e02c1 */
[----:B------:R-:W-:Y:S01]  /*31c0*/  LEA R196, R5, UR5, 0x1 ;  /* 0x0000000505c47c11 */ /* 0x000fe2000f8e08ff */
[----:B------:R-:W-:Y:S01]  /*31d0*/  IMAD.IADD R191, R193, 0x1, R192 ;  /* 0x00000001c1bf7824 */ /* 0x000fe200078e02c0 */
[----:B---3--:R-:W-:-:S07]  /*31e0*/  LEA R195, R4, UR5, 0x1 ;  /* 0x0000000504c37c11 */ /* 0x008fce000f8e08ff */
.L_x_1415:
[----:B------:R-:W0:Y:S01]  /*31f0*/  LDGDEPBAR ;  /* 0x00000000000079af */ /* 0x000e220000000000 */
[C---:B------:R-:W-:Y:S01]  /*3200*/  IMAD.IADD R94, R196.reuse, 0x1, R194 ;  /* 0x00000001c45e7824 */ /* 0x040fe200078e02c2 */
[----:B------:R-:W-:Y:S01]  /*3210*/  IADD3 R93, R196, R193, RZ ;  /* 0x000000c1c45d7210 */ /* 0x000fe20007ffe0ff */
[----:B------:R-:W-:Y:S01]  /*3220*/  IMAD.MOV.U32 R231, RZ, RZ, R229 ;  /* 0x000000ffffe77224 */ /* 0x000fe200078e00e5 */
[C---:B------:R-:W-:Y:S01]  /*3230*/  LEA R96, P0, R215.reuse, R230, 0x2 ;  /* 0x000000e6d7607211 */ /* 0x040fe200078010ff */
[----:B------:R-:W-:Y:S02]  /*3240*/  IMAD.IADD R92, R94, 0x1, R193 ;  /* 0x000000015e5c7824 */ /* 0x000fe400078e02c1 */
[----:B------:R-:W-:Y:S01]  /*3250*/  IMAD.MOV.U32 R95, RZ, RZ, R223 ;  /* 0x000000ffff5f7224 */ /* 0x000fe200078e00df */
        /* <DEDUP_REMOVED lines=102> */
.L_x_1411:
[--C-:B------:R-:W-:Y:S01]  /*38c0*/  IADD3 R26, R240, 0x1, -R241.reuse ;  /* 0x00000001f01a7810 */ /* 0x100fe20007ffe8f1 */
[----:B------:R-:W1:Y:S01]  /*38d0*/  S2R R23, SR_TID.X ;  /* 0x0000000000177919 */ /* 0x000e620000002100 */
[----:B------:R-:W-:Y:S01]  /*38e0*/  IADD3 R24, -R95, R240, -R241 ;  /* 0x000000f05f187210 */ /* 0x000fe20007ffe9f1 */
        /* <DEDUP_REMOVED lines=67> */
.L_x_1412:
        /* <DEDUP_REMOVED lines=50> */
[--C-:B------:R-:W-:Y:S01]  /*4040*/  FFMA.FTZ R178, R14, UR7, -R21.reuse ;  /* 0x000000070eb27c23 */ /* 0x100fe20008010815 */
        /* <DEDUP_REMOVED lines=92> */
[----:B------:R-:W-:Y:S01]  /*4610*/  F2FP.RELU.BF16.F32.PACK_AB R23, R174, R167 ;  /* 0x000000a7ae17723e */ /* 0x000fe200000018ff */
[----:B------:R-:W-:Y:S01]  /*4620*/  STS [R221+0x20400], R20 ;  /* 0x02040014dd007388 */ /* 0x000fe20000000800 */
[----:B------:R-:W-:Y:S02]  /*4630*/  F2FP.RELU.BF16.F32.PACK_AB R24, R171, R170 ;  /* 0x000000aaab18723e */ /* 0x000fe400000018ff */
[----:B------:R-:W-:Y:S01]  /*4640*/  F2FP.RELU.BF16.F32.PACK_AB R21, R168, R177 ;  /* 0x000000b1a815723e */ /* 0x000fe200000018ff */
[----:B------:R-:W-:Y:S01]  /*4650*/  @!P4 FADD.FTZ R178, -R178, -RZ ;  /* 0x800000ffb2b2c221 */ /* 0x000fe20000010100 */
[----:B------:R-:W-:Y:S01]  /*4660*/  F2FP.RELU.BF16.F32.PACK_AB R29, R173, R176 ;  /* 0x000000b0ad1d723e */ /* 0x000fe200000018ff */
[----:B------:R-:W-:Y:S01]  /*4670*/  STS [R221+0x20000], R24 ;  /* 0x02000018dd007388 */ /* 0x000fe20000000800 */
[----:B------:R-:W-:Y:S01]  /*4680*/  @!P6 FADD.FTZ R180, -R180, -RZ ;  /* 0x800000ffb4b4e221 */ /* 0x000fe20000010100 */
[----:B------:R-:W-:Y:S02]  /*4690*/  FSETP.GE.FTZ.AND P3, PT, R170, RZ, PT ;  /* 0x000000ffaa00720b */ /* 0x000fe40003f76000 */
[----:B------:R-:W-:Y:S01]  /*46a0*/  STS [R222+0x20000], R23 ;  /* 0x02000017de007388 */ /* 0x000fe20000000800 */
[----:B------:R-:W-:Y:S01]  /*46b0*/  @!P2 FADD.FTZ R179, -R179, -RZ ;  /* 0x800000ffb3b3a221 */ /* 0x000fe20000010100 */
[----:B------:R-:W-:Y:S02]  /*46c0*/  F2FP.RELU.BF16.F32.PACK_AB R27, R180, R181 ;  /* 0x000000b5b41b723e */ /* 0x000fe400000018ff */
[----:B------:R-:W-:Y:S01]  /*46d0*/  STS [R222+0x20400], R21 ;  /* 0x02040015de007388 */ /* 0x000fe20000000800 */
[----:B------:R-:W-:Y:S02]  /*46e0*/  F2FP.RELU.BF16.F32.PACK_AB R25, R175, R178 ;  /* 0x000000b2af19723e */ /* 0x000fe400000018ff */
[----:B------:R-:W-:Y:S01]  /*46f0*/  F2FP.RELU.BF16.F32.PACK_AB R31, R179, R166 ;  /* 0x000000a6b31f723e */ /* 0x000fe200000018ff */
[----:B------:R-:W-:Y:S01]  /*4700*/  STS [R220+0x20000], R27 ;  /* 0x0200001bdc007388 */ /* 0x000fe20000000800 */
[----:B------:R-:W-:Y:S02]  /*4710*/  FSETP.GE.FTZ.AND P1, PT, R172, RZ, PT ;  /* 0x000000ffac00720b */ /* 0x000fe40003f36000 */
[----:B------:R-:W-:Y:S01]  /*4720*/  FSETP.GE.FTZ.AND P2, PT, R171, RZ, PT ;  /* 0x000000ffab00720b */ /* 0x000fe20003f56000 */
        /* <DEDUP_REMOVED lines=97> */
[C---:B------:R-:W-:Y:S01]  /*4d40*/  FADD.FTZ R28, -R165.reuse, R28 ;  /* 0x0000001ca51c7221 */ /* 0x040fe20000010100 */
[----:B------:R-:W-:Y:S01]  /*4d50*/  FSEL R96, R96, R165, P2 ;  /* 0x000000a560607208 */ /* 0x000fe20001000000 */
[----:B------:R-:W-:Y:S01]  /*4d60*/  FADD.FTZ R24, -R165, R24 ;  /* 0x00000018a5187221 */ /* 0x000fe20000010100 */
[----:B------:R-:W-:Y:S01]  /*4d70*/  FSETP.GE.FTZ.AND P2, PT, R174, RZ, PT ;  /* 0x000000ffae00720b */ /* 0x000fe20003f56000 */
        /* <DEDUP_REMOVED lines=9> */
[----:B------:R-:W-:Y:S01]  /*4e10*/  FSETP.GE.FTZ.AND P2, PT, R180, RZ, PT ;  /* 0x000000ffb400720b */ /* 0x000fe20003f56000 */
[----:B------:R-:W-:Y:S01]  /*4e20*/  FADD.FTZ R32, -R165, R32 ;  /* 0x00000020a5207221 */ /* 0x000fe20000010100 */
[----:B------:R-:W-:Y:S01]  /*4e30*/  FSEL R28, R28, R165, P0 ;  /* 0x000000a51c1c7208 */ /* 0x000fe20000000000 */
[----:B------:R-:W-:Y:S01]  /*4e40*/  FADD.FTZ R29, -R164, R34 ;  /* 0x00000022a41d7221 */ /* 0x000fe20000010100 */
[----:B------:R-:W-:Y:S01]  /*4e50*/  FSETP.GE.FTZ.AND P0, PT, R175, RZ, PT ;  /* 0x000000ffaf00720b */ /* 0x000fe20003f16000 */
[----:B------:R-:W-:Y:S01]  /*4e60*/  FMUL.FTZ R27, R168, R27 ;  /* 0x0000001ba81b7220 */ /* 0x000fe20000410000 */
[----:B------:R-:W-:Y:S01]  /*4e70*/  FSEL R24, R24, R165, P3 ;  /* 0x000000a518187208 */ /* 0x000fe20001800000 */
[----:B------:R-:W-:Y:S01]  /*4e80*/  FMUL.FTZ R97, R170, R97 ;  /* 0x00000061aa617220 */ /* 0x000fe20000410000 */
[----:B------:R-:W-:Y:S01]  /*4e90*/  FSETP.GE.FTZ.AND P1, PT, R177, RZ, PT ;  /* 0x000000ffb100720b */ /* 0x000fe20003f36000 */
[----:B------:R-:W-:Y:S01]  /*4ea0*/  FMUL.FTZ R96, R171, R96 ;  /* 0x00000060ab607220 */ /* 0x000fe20000410000 */
[----:B------:R-:W-:Y:S01]  /*4eb0*/  F2FP.BF16.F32.PACK_AB R20, R20, R21 ;  /* 0x000000151414723e */ /* 0x000fe200000010ff */
[----:B------:R-:W-:Y:S01]  /*4ec0*/  FMUL.FTZ R24, R167, R24 ;  /* 0x00000018a7187220 */ /* 0x000fe20000410000 */
[----:B------:R-:W-:Y:S01]  /*4ed0*/  FSETP.GE.FTZ.AND P3, PT, R166, RZ, PT ;  /* 0x000000ffa600720b */ /* 0x000fe20003f76000 */
[----:B------:R-:W-:Y:S01]  /*4ee0*/  FMUL.FTZ R23, R174, R23 ;  /* 0x00000017ae177220 */ /* 0x000fe20000410000 */
[----:B------:R-:W-:Y:S01]  /*4ef0*/  FSEL R21, R26, R165, P2 ;  /* 0x000000a51a157208 */ /* 0x000fe20001000000 */
[----:B------:R-:W-:Y:S01]  /*4f00*/  FMUL.FTZ R28, R181, R28 ;  /* 0x0000001cb51c7220 */ /* 0x000fe20000410000 */
[----:B------:R-:W-:Y:S02]  /*4f10*/  FSEL R26, R31, R164, P0 ;  /* 0x000000a41f1a7208 */ /* 0x000fe40000000000 */
[----:B------:R-:W-:Y:S01]  /*4f20*/  FSETP.GE.FTZ.AND P2, PT, R179, RZ, PT ;  /* 0x000000ffb300720b */ /* 0x000fe20003f56000 */
[----:B------:R-:W-:Y:S01]  /*4f30*/  FMUL.FTZ R21, R180, R21 ;  /* 0x00000015b4157220 */ /* 0x000fe20000410000 */
[----:B------:R-:W-:Y:S01]  /*4f40*/  FSETP.GE.FTZ.AND P0, PT, R173, RZ, PT ;  /* 0x000000ffad00720b */ /* 0x000fe20003f16000 */
[----:B------:R-:W-:Y:S01]  /*4f50*/  FMUL.FTZ R26, R175, R26 ;  /* 0x0000001aaf1a7220 */ /* 0x000fe20000410000 */
[----:B------:R-:W-:Y:S01]  /*4f60*/  FSEL R22, R25, R164, P1 ;  /* 0x000000a419167208 */ /* 0x000fe20000800000 */
[----:B------:R-:W-:Y:S01]  /*4f70*/  FADD.FTZ R25, -R164, R30 ;  /* 0x0000001ea4197221 */ /* 0x000fe20000010100 */
[----:B------:R-:W-:Y:S02]  /*4f80*/  FSEL R31, R32, R165, P3 ;  /* 0x000000a5201f7208 */ /* 0x000fe40001800000 */
[----:B------:R-:W-:Y:S01]  /*4f90*/  ISETP.GT.AND P3, PT, R238, R225, PT ;  /* 0x000000e1ee00720c */ /* 0x000fe20003f64270 */
[----:B------:R-:W-:Y:S01]  /*4fa0*/  FMUL.FTZ R22, R177, R22 ;  /* 0x00000016b1167220 */ /* 0x000fe20000410000 */
[----:B------:R-:W-:Y:S01]  /*4fb0*/  FSETP.GE.FTZ.AND P1, PT, R178, RZ, PT ;  /* 0x000000ffb200720b */ /* 0x000fe20003f36000 */
[----:B------:R-:W-:Y:S01]  /*4fc0*/  FMUL.FTZ R31, R166, R31 ;  /* 0x0000001fa61f7220 */ /* 0x000fe20000410000 */
[----:B------:R-:W-:Y:S01]  /*4fd0*/  F2FP.BF16.F32.PACK_AB R96, R96, R97 ;  /* 0x000000616060723e */ /* 0x000fe200000010ff */
[----:B------:R-:W-:Y:S01]  /*4fe0*/  @P2 FADD.FTZ R165, -R165, R33 ;  /* 0x00000021a5a52221 */ /* 0x000fe20000010100 */
[----:B------:R-:W-:Y:S02]  /*4ff0*/  FSEL R25, R25, R164, P1 ;  /* 0x000000a419197208 */ /* 0x000fe40000800000 */
[----:B------:R-:W-:Y:S02]  /*5000*/  FSETP.GE.FTZ.AND P1, PT, R176, RZ, PT ;  /* 0x000000ffb000720b */ /* 0x000fe40003f36000 */
[----:B------:R-:W-:Y:S01]  /*5010*/  F2FP.BF16.F32.PACK_AB R27, R27, R22 ;  /* 0x000000161b1b723e */ /* 0x000fe200000010ff */
[----:B------:R-:W-:Y:S01]  /*5020*/  FMUL.FTZ R25, R178, R25 ;  /* 0x00000019b2197220 */ /* 0x000fe20000410000 */
        /* <DEDUP_REMOVED lines=32> */
.L_x_1413:
        /* <DEDUP_REMOVED lines=106> */
.L_x_1414:
        /* <DEDUP_REMOVED lines=15> */
[----:B------:R-:W-:Y:S03]  /*59c0*/  LDSM.16.M88.4 R184, [R191+0x1000] ;  /* 0x00100000bfb8783b */ /* 0x000fe60000000200 */
        /* <DEDUP_REMOVED lines=213> */
[----:B------:R-:W-:Y:S02]  /*6720*/  LEA.HI.X.SX32 R85, R9, R245, 0x2, P2 ;  /* 0x000000f509557211 */ /* 0x000fe400010f16ff */
[C---:B------:R-:W-:Y:S01]  /*6730*/  LEA R88, P0, R155.reuse, R244, 0x2 ;  /* 0x000000f49b587211 */ /* 0x040fe200078010ff */
        /* <DEDUP_REMOVED lines=260> */
[----:B------:R-:W-:Y:S01]  /*7780*/  @P0 IADD3 R12, R239, R242, RZ ;  /* 0x000000f2ef0c0210 */ /* 0x000fe20007ffe0ff */
[----:B------:R3:W-:Y:S04]  /*7790*/  STS [R218+0x7000], R45 ;  /* 0x0070002dda007388 */ /* 0x0007e80000000800 */
[----:B------:R4:W-:Y:S01]  /*77a0*/  STS [R218+0x7400], R47 ;  /* 0x0074002fda007388 */ /* 0x0009e20000000800 */
[----:B-1----:R-:W-:-:S02]  /*77b0*/  @P0 IMAD R44, R12, R7, RZ ;  /* 0x000000070c2c0224 */ /* 0x002fc400078e02ff */
[----:B------:R-:W-:Y:S01]  /*77c0*/  @P0 IMAD.WIDE.U32 R12, R12, R6, RZ ;  /* 0x000000060c0c0225 */ /* 0x000fe200078e00ff */
[----:B------:R-:W-:Y:S04]  /*77d0*/  STS [R219+0x8000], R52 ;  /* 0x00800034db007388 */ /* 0x000fe80000000800 */
[----:B------:R-:W-:Y:S01]  /*77e0*/  STS [R219+0x8400], R54 ;  /* 0x00840036db007388 */ /* 0x000fe20000000800 */
[----:B------:R-:W-:Y:S02]  /*77f0*/  @P0 IADD3 R44, R13, R44, RZ ;  /* 0x0000002c0d2c0210 */ /* 0x000fe40007ffe0ff */
[----:B------:R-:W-:Y:S01]  /*7800*/  @P0 MOV R46, R12 ;  /* 0x0000000c002e0202 */ /* 0x000fe20000000f00 */
[----:B------:R-:W-:Y:S04]  /*7810*/  STS [R218+0x8000], R65 ;  /* 0x00800041da007388 */ /* 0x000fe80000000800 */
[----:B------:R-:W-:Y:S04]  /*7820*/  STS [R218+0x8400], R67 ;  /* 0x00840043da007388 */ /* 0x000fe80000000800 */
[----:B------:R-:W-:Y:S01]  /*7830*/  STS [R219+0x9000], R56 ;  /* 0x00900038db007388 */ /* 0x000fe20000000800 */
[----:B---3--:R-:W-:-:S03]  /*7840*/  FMUL.FTZ R45, R78, UR6 ;  /* 0x000000064e2d7c20 */ /* 0x008fc60008410000 */
[----:B------:R1:W-:Y:S01]  /*7850*/  STS [R219+0x9400], R58 ;  /* 0x0094003adb007388 */ /* 0x0003e20000000800 */
[----:B----4-:R-:W-:Y:S01]  /*7860*/  FMUL.FTZ R47, R76, UR6 ;  /* 0x000000064c2f7c20 */ /* 0x010fe20008410000 */
[----:B------:R-:W-:Y:S02]  /*7870*/  F2FP.BF16.F32.PACK_AB R45, R10, R45 ;  /* 0x0000002d0a2d723e */ /* 0x000fe400000010ff */
[----:B------:R3:W-:Y:S02]  /*7880*/  STS [R218+0x9000], R61 ;  /* 0x0090003dda007388 */ /* 0x0007e40000000800 */
[----:B------:R-:W-:Y:S02]  /*7890*/  F2FP.BF16.F32.PACK_AB R47, R8, R47 ;  /* 0x0000002f082f723e */ /* 0x000fe400000010ff */
[----:B------:R3:W-:Y:S04]  /*78a0*/  STS [R218+0x9400], R63 ;  /* 0x0094003fda007388 */ /* 0x0007e80000000800 */
[----:B------:R3:W-:Y:S04]  /*78b0*/  STS [R219+0xa000], R68 ;  /* 0x00a00044db007388 */ /* 0x0007e80000000800 */
[----:B------:R3:W-:Y:S04]  /*78c0*/  STS [R219+0xa400], R70 ;  /* 0x00a40046db007388 */ /* 0x0007e80000000800 */
[----:B------:R3:W-:Y:S04]  /*78d0*/  STS [R218+0xa000], R81 ;  /* 0x00a00051da007388 */ /* 0x0007e80000000800 */
[----:B------:R3:W-:Y:S01]  /*78e0*/  STS [R218+0xa400], R83 ;  /* 0x00a40053da007388 */ /* 0x0007e20000000800 */
[----:B-1----:R-:W-:-:S03]  /*78f0*/  @P0 IADD3 R58, R239, R242, RZ ;  /* 0x000000f2ef3a0210 */ /* 0x002fc60007ffe0ff */
[----:B------:R3:W-:Y:S02]  /*7900*/  STS [R219+0xb000], R72 ;  /* 0x00b00048db007388 */ /* 0x0007e40000000800 */
[C---:B--2---:R-:W-:Y:S02]  /*7910*/  @P0 IMAD R56, R58.reuse, R5, RZ ;  /* 0x000000053a380224 */ /* 0x044fe400078e02ff */
[----:B------:R3:W-:Y:S01]  /*7920*/  STS [R219+0xb400], R74 ;  /* 0x00b4004adb007388 */ /* 0x0007e20000000800 */
        /* <DEDUP_REMOVED lines=15> */
.L_x_1416:
        /* <DEDUP_REMOVED lines=12> */
.L_x_1417:
[----:B------:R1:W-:Y:S01]  /*7ae0*/  STS [R218+0xb000], R47 ;  /* 0x00b0002fda007388 */ /* 0x0003e20000000800 */
[--C-:B------:R-:W-:Y:S01]  /*7af0*/  SHF.R.S32.HI R65, RZ, 0x1f, R212.reuse ;  /* 0x0000001fff417819 */ /* 0x100fe200000114d4 */
[----:B------:R-:W-:Y:S01]  /*7b00*/  IMAD.MOV.U32 R64, RZ, RZ, R212 ;  /* 0x000000ffff407224 */ /* 0x000fe200078e00d4 */
[----:B------:R-:W-:Y:S01]  /*7b10*/  SHF.R.S32.HI R57, RZ, 0x1f, R227 ;  /* 0x0000001fff397819 */ /* 0x000fe200000114e3 */
[----:B------:R2:W-:Y:S01]  /*7b20*/  STS [R218+0xb400], R45 ;  /* 0x00b4002dda007388 */ /* 0x0005e20000000800 */
[----:B------:R-:W-:Y:S01]  /*7b30*/  SHF.R.S32.HI R59, RZ, 0x1f, R211 ;  /* 0x0000001fff3b7819 */ /* 0x000fe200000114d3 */
[-C--:B------:R-:W-:Y:S01]  /*7b40*/  IMAD.WIDE.U32 R50, R227, R6.reuse, R64 ;  /* 0x00000006e3327225 */ /* 0x080fe200078e0040 */
[----:B------:R-:W-:Y:S01]  /*7b50*/  ULDC.64 UR6, c[0x0][0x468] ;  /* 0x00011a0000067ab9 */ /* 0x000fe20000000a00 */
[----:B------:R-:W-:Y:S01]  /*7b60*/  BAR.SYNC.DEFER_BLOCKING 0x0 ;  /* 0x0000000000007b1d */ /* 0x000fe20000010000 */
[----:B---3--:R-:W-:Y:S01]  /*7b70*/  SHF.R.S32.HI R61, RZ, 0x1f, R210 ;  /* 0x0000001fff3d7819 */ /* 0x008fe200000114d2 */
[----:B------:R-:W-:Y:S01]  /*7b80*/  IMAD R48, R57, R6, RZ ;  /* 0x0000000639307224 */ /* 0x000fe200078e02ff */
[----:B------:R-:W-:-:S02]  /*7b90*/  IADD3 R66, P0, R46, R50, RZ ;  /* 0x000000322e427210 */ /* 0x000fc40007f1e0ff */
[----:B------:R-:W-:Y:S01]  /*7ba0*/  IADD3 R46, R210, 0x20, RZ ;  /* 0x00000020d22e7810 */ /* 0x000fe20007ffe0ff */
[----:B------:R-:W-:Y:S01]  /*7bb0*/  BSSY B0, `(.L_x_1418) ;  /* 0x0000022000007945 */ /* 0x000fe20003800000 */
[----:B-1----:R-:W-:Y:S02]  /*7bc0*/  IMAD R47, R217, -0x40, R240 ;  /* 0xffffffc0d92f7824 */ /* 0x002fe400078e02f0 */
[----:B--2---:R-:W-:-:S03]  /*7bd0*/  IMAD R45, R227, R7, R48 ;  /* 0x00000007e32d7224 */ /* 0x004fc600078e0230 */
[-C--:B------:R-:W-:Y:S01]  /*7be0*/  ISETP.GE.AND P2, PT, R210, R47.reuse, PT ;  /* 0x0000002fd200720c */ /* 0x080fe20003f46270 */
[----:B------:R1:W2:Y:S01]  /*7bf0*/  LDS.128 R40, [R216+0x13000] ;  /* 0x01300000d8287984 */ /* 0x0002a20000000c00 */
[----:B------:R-:W-:Y:S02]  /*7c00*/  ISETP.GE.AND P1, PT, R46, R47, PT ;  /* 0x0000002f2e00720c */ /* 0x000fe40003f26270 */
[----:B------:R-:W-:Y:S01]  /*7c10*/  IADD3.X R67, R44, R51, R45, P0, !PT ;  /* 0x000000332c437210 */ /* 0x000fe200007fe42d */
[----:B------:R1:W3:Y:S01]  /*7c20*/  LDS.128 R36, [R216+0x15000] ;  /* 0x01500000d8247984 */ /* 0x0002e20000000c00 */
[----:B------:R-:W-:-:S03]  /*7c30*/  IMAD R44, R59, UR6, RZ ;  /* 0x000000063b2c7c24 */ /* 0x000fc6000f8e02ff */
[----:B------:R1:W4:Y:S01]  /*7c40*/  LDS.128 R32, [R216+0x17000] ;  /* 0x01700000d8207984 */ /* 0x0003220000000c00 */
[C---:B------:R-:W-:Y:S02]  /*7c50*/  IMAD R44, R211.reuse, UR7, R44 ;  /* 0x00000007d32c7c24 */ /* 0x040fe4000f8e022c */
[----:B------:R-:W-:Y:S01]  /*7c60*/  IMAD.WIDE.U32 R66, R211, UR6, R66 ;  /* 0x00000006d3427c25 */ /* 0x000fe2000f8e0042 */
[----:B------:R1:W1:Y:S03]  /*7c70*/  LDS.128 R28, [R216+0x18000] ;  /* 0x01800000d81c7984 */ /* 0x0002660000000c00 */
[----:B------:R-:W-:Y:S01]  /*7c80*/  IMAD.IADD R63, R44, 0x1, R67 ;  /* 0x000000012c3f7824 */ /* 0x000fe200078e0243 */
        /* <DEDUP_REMOVED lines=9> */
[----:B------:R-:W-:Y:S01]  /*7d20*/  ULDC.64 UR6, c[0x0][0x3f0] ;  /* 0x0000fc0000067ab9 */ /* 0x000fe20000000a00 */
[----:B------:R-:W3:Y:S02]  /*7d30*/  LDS.128 R44, [R216+0x12000] ;  /* 0x01200000d82c7984 */ /* 0x000ee40000000c00 */
[C---:B------:R-:W-:Y:S02]  /*7d40*/  IMAD.WIDE.U32 R68, R210.reuse, R6, R62 ;  /* 0x00000006d2447225 */ /* 0x040fe400078e003e */
[----:B------:R-:W4:Y:S02]  /*7d50*/  LDS.128 R52, [R216+0x16000] ;  /* 0x01600000d8347984 */ /* 0x000f240000000c00 */
[----:B------:R-:W-:Y:S01]  /*7d60*/  IMAD R60, R210, R7, R60 ;  /* 0x00000007d23c7224 */ /* 0x000fe200078e023c */
[----:B------:R-:W-:-:S04]  /*7d70*/  LEA R70, P0, R68, UR6, 0x1 ;  /* 0x0000000644467c11 */ /* 0x000fc8000f8008ff */
[----:B------:R-:W-:-:S04]  /*7d80*/  IADD3 R60, R60, R69, RZ ;  /* 0x000000453c3c7210 */ /* 0x000fc80007ffe0ff */
[----:B------:R-:W-:-:S05]  /*7d90*/  LEA.HI.X R71, R68, UR7, R60, 0x1, P0 ;  /* 0x0000000744477c11 */ /* 0x000fca00080f0c3c */
[----:B--2---:R2:W-:Y:S04]  /*7da0*/  STG.E.128 desc[UR16][R70.64+0x80], R48 ;  /* 0x0000803046007986 */ /* 0x0045e8000c101d10 */
[----:B---3--:R2:W-:Y:S04]  /*7db0*/  STG.E.128 desc[UR16][R70.64], R44 ;  /* 0x0000002c46007986 */ /* 0x0085e8000c101d10 */
[----:B----4-:R2:W-:Y:S02]  /*7dc0*/  STG.E.128 desc[UR16][R70.64+0x100], R52 ;  /* 0x0001003446007986 */ /* 0x0105e4000c101d10 */
.L_x_1419:
[----:B------:R-:W-:Y:S05]  /*7dd0*/  BSYNC B0 ;  /* 0x0000000000007941 */ /* 0x000fea0003800000 */
.L_x_1418:
        /* <DEDUP_REMOVED lines=15> */
.L_x_1421:
[----:B------:R-:W-:Y:S05]  /*7ed0*/  BSYNC B0 ;  /* 0x0000000000007941 */ /* 0x000fea0003800000 */
.L_x_1420:
        /* <DEDUP_REMOVED lines=19> */
[----:B---3--:R-:W-:-:S04]  /*8010*/  LEA R36, P0, R34, UR6, 0x1 ;  /* 0x0000000622247c11 */ /* 0x008fc8000f8008ff */
[----:B------:R-:W-:-:S05]  /*8020*/  LEA.HI.X R37, R34, UR7, R6, 0x1, P0 ;  /* 0x0000000722257c11 */ /* 0x000fca00080f0c06 */
[----:B-1----:R2:W-:Y:S04]  /*8030*/  STG.E.128 desc[UR16][R36.64], R28 ;  /* 0x0000001c24007986 */ /* 0x0025e8000c101d10 */
[----:B------:R2:W-:Y:S04]  /*8040*/  STG.E.128 desc[UR16][R36.64+0x80], R20 ;  /* 0x0000801424007986 */ /* 0x0005e8000c101d10 */
[----:B------:R2:W-:Y:S02]  /*8050*/  STG.E.128 desc[UR16][R36.64+0x100], R12 ;  /* 0x0001000c24007986 */ /* 0x0005e4000c101d10 */
.L_x_1423:
[----:B------:R-:W-:Y:S05]  /*8060*/  BSYNC B0 ;  /* 0x0000000000007941 */ /* 0x000fea0003800000 */
.L_x_1422:
[----:B------:R-:W-:Y:S05]  /*8070*/  @P1 BRA `(.L_x_1410) ;  /* 0x0000000000381947 */ /* 0x000fea0003800000 */
[----:B------:R-:W-:Y:S01]  /*8080*/  IADD3 R6, P0, R210, 0x20, RZ ;  /* 0x00000020d2067810 */ /* 0x000fe20007f1e0ff */
[----:B-12---:R-:W-:Y:S01]  /*8090*/  IMAD.MOV.U32 R14, RZ, RZ, R32 ;  /* 0x000000ffff0e7224 */ /* 0x006fe200078e0020 */
        /* <DEDUP_REMOVED lines=11> */
[----:B------:R4:W-:Y:S02]  /*8150*/  STG.E.128 desc[UR16][R4.64+0x100], R8 ;  /* 0x0001000804007986 */ /* 0x0009e4000c101d10 */
.L_x_1410:
[----:B------:R-:W-:Y:S05]  /*8160*/  BSYNC B1 ;  /* 0x0000000000017941 */ /* 0x000fea0003800000 */
.L_x_1396:
[----:B---34-:R-:W3:Y:S02]  /*8170*/  LDC R4, c[0x0][0xc] ;  /* 0x00000300ff047b82 */ /* 0x018ee40000000800 */
[----:B---3--:R-:W-:-:S04]  /*8180*/  IADD3 R217, R4, R217, RZ ;  /* 0x000000d904d97210 */ /* 0x008fc80007ffe0ff */
[----:B------:R-:W-:-:S13]  /*8190*/  ISETP.GE.AND P0, PT, R217, UR14, PT ;  /* 0x0000000ed9007c0c */ /* 0x000fda000bf06270 */
[----:B------:R-:W-:Y:S05]  /*81a0*/  @P0 BRA `(.L_x_1424) ;  /* 0x0000000000040947 */ /* 0x000fea0003800000 */
[----:B------:R-:W-:Y:S05]  /*81b0*/  BRA `(.L_x_1425) ;  /* 0xffffff8400b87947 */ /* 0x000fea000383ffff */
.L_x_1424:
[----:B------:R-:W-:Y:S05]  /*81c0*/  EXIT ;  /* 0x000000000000794d */ /* 0x000fea0003800000 */
.L_x_1426:
        /* <DEDUP_REMOVED lines=11> */
.L_x_1618:


//--------------------- .text._ZN5flash44flash_bwd_dq_dk_dv_loop_seqk_parallel_kernelI23Flash_bwd_kernel_traitsILi192ELi64ELi64ELi8ELi4ELi2ELi2ELb0ELb0EN7cutlass10bfloat16_tE19Flash_kernel_traitsILi192ELi64ELi64ELi8ES3_EELb0ELb0ELb1ELb0ELb0ELb1ELb1EEEvNS_16Flash_bwd_paramsE --------------------------
	.section	.text._ZN5flash44flash_bwd_dq_dk_dv_loop_seqk_parallel_kernelI23Flash_bwd_kernel_traitsILi192ELi64ELi64ELi8ELi4ELi2ELi2ELb0ELb0EN7cutlass10bfloat16_tE19Flash_kernel_traitsILi192ELi64ELi64ELi8ES3_EELb0ELb0ELb1ELb0ELb0ELb1ELb1EEEvNS_16Flash_bwd_paramsE,"ax",@progbits
	.align	128
        .global         _ZN5flash44flash_bwd_dq_dk_dv_loop_seqk_parallel_kernelI23Flash_bwd_kernel_traitsILi192ELi64ELi64ELi8ELi4ELi2ELi2ELb0ELb0EN7cutlass10bfloat16_tE19Flash_kernel_traitsILi192ELi64ELi64ELi8ES3_EELb0ELb0ELb1ELb0ELb0ELb1ELb1EEEvNS_16Flash_bwd_paramsE
        .type           _ZN5flash44flash_bwd_dq_dk_dv_loop_seqk_parallel_kernelI23Flash_bwd_kernel_traitsILi192ELi64ELi64ELi8ELi4ELi2ELi2ELb0ELb0EN7cutlass10bfloat16_tE19Flash_kernel_traitsILi192ELi64ELi64ELi8ES3_EELb0ELb0ELb1ELb0ELb0ELb1ELb1EEEvNS_16Flash_bwd_paramsE,@function
        .size           _ZN5flash44flash_bwd_dq_dk_dv_loop_seqk_parallel_kernelI23Flash_bwd_kernel_traitsILi192ELi64ELi64ELi8ELi4ELi2ELi2ELb0ELb0EN7cutlass10bfloat16_tE19Flash_kernel_traitsILi192ELi64ELi64ELi8ES3_EELb0ELb0ELb1ELb0ELb0ELb1ELb1EEEvNS_16Flash_bwd_paramsE,(.L_x_1619 - _ZN5flash44flash_bwd_dq_dk_dv_loop_seqk_parallel_kernelI23Flash_bwd_kernel_traitsILi192ELi64ELi64ELi8ELi4ELi2ELi2ELb0ELb0EN7cutlass10bfloat16_tE19Flash_kernel_traitsILi192ELi64ELi64ELi8ES3_EELb0ELb0ELb1ELb0ELb0ELb1ELb1EEEvNS_16Flash_bwd_paramsE)
        .other          _ZN5flash44flash_bwd_dq_dk_dv_loop_seqk_parallel_kernelI23Flash_bwd_kernel_traitsILi192ELi64ELi64ELi8ELi4ELi2ELi2ELb0ELb0EN7cutlass10bfloat16_tE19Flash_kernel_traitsILi192ELi64ELi64ELi8ES3_EELb0ELb0ELb1ELb0ELb0ELb1ELb1EEEvNS_16Flash_bwd_paramsE,@"STO_CUDA_ENTRY STV_DEFAULT"
_ZN5flash44flash_bwd_dq_dk_dv_loop_seqk_parallel_kernelI23Flash_bwd_kernel_traitsILi192ELi64ELi64ELi8ELi4ELi2ELi2ELb0ELb0EN7cutlass10bfloat16_tE19Flash_kernel_traitsILi192ELi64ELi64ELi8ES3_EELb0ELb0ELb1ELb0ELb0ELb1ELb1EEEvNS_16Flash_bwd_paramsE:
.text._ZN5flash44flash_bwd_dq_dk_dv_loop_seqk_parallel_kernelI23Flash_bwd_kernel_traitsILi192ELi64ELi64ELi8ELi4ELi2ELi2ELb0ELb0EN7cutlass10bfloat16_tE19Flash_kernel_traitsILi192ELi64ELi64ELi8ES3_EELb0ELb0ELb1ELb0ELb0ELb1ELb1EEEvNS_16Flash_bwd_paramsE:
        /* <DEDUP_REMOVED lines=28> */
[CC--:B------:R-:W-:Y:S01]  /*01c0*/  LEA.HI R7, R10.reuse, R3.reuse, RZ, 0x2 ;  /* 0x000000030a077211 */ /* 0x0c0fe200078f10ff */
[----:B------:R-:W-:Y:S01]  /*01d0*/  IMAD.IADD R2, R3, 0x1, -R2 ;  /* 0x0000000103027824 */ /* 0x000fe200078e0a02 */
[----:B------:R-:W-:Y:S01]  /*01e0*/  LEA.HI R8, R10, R3, RZ, 0x5 ;  /* 0x000000030a087211 */ /* 0x000fe200078f28ff */
[----:B------:R-:W-:Y:S01]  /*01f0*/  IMAD.SHL.U32 R11, R209, 0x40, RZ ;  /* 0x00000040d10b7824 */ /* 0x000fe200078e00ff */
[----:B------:R-:W-:Y:S01]  /*0200*/  LEA.HI R4, R16, R5, RZ, 0x1 ;  /* 0x0000000510047211 */ /* 0x000fe200078f08ff */
[----:B------:R-:W-:Y:S01]  /*0210*/  IMAD.SHL.U32 R210, R2, 0x8, RZ ;  /* 0x0000000802d27824 */ /* 0x000fe200078e00ff */
[----:B------:R-:W-:-:S02]  /*0220*/  SHF.R.S32.HI R9, RZ, 0x2, R7 ;  /* 0x00000002ff097819 */ /* 0x000fc40000011407 */
[----:B------:R-:W-:Y:S02]  /*0230*/  SHF.R.S32.HI R6, RZ, 0x1f, R7 ;  /* 0x0000001fff067819 */ /* 0x000fe40000011407 */
[----:B------:R-:W-:Y:S02]  /*0240*/  SHF.R.S32.HI R207, RZ, 0x5, R8 ;  /* 0x00000005ffcf7819 */ /* 0x000fe40000011408 */
[----:B------:R-:W-:Y:S02]  /*0250*/  LOP3.LUT R4, R4, 0xfffffffe, RZ, 0xc0, !PT ;  /* 0xfffffffe04047812 */ /* 0x000fe400078ec0ff */
[----:B------:R-:W-:Y:S02]  /*0260*/  LEA.HI R6, R6, R9, RZ, 0x3 ;  /* 0x0000000906067211 */ /* 0x000fe400078f18ff */
[----:B------:R-:W-:Y:S01]  /*0270*/  LOP3.LUT R11, R11, 0x1c0, RZ, 0xc0, !PT ;  /* 0x000001c00b0b7812 */ /* 0x000fe200078ec0ff */
[----:B------:R-:W-:Y:S01]  /*0280*/  IMAD.IADD R4, R5, 0x1, -R4 ;  /* 0x0000000105047824 */ /* 0x000fe200078e0a04 */
[----:B------:R-:W-:-:S02]  /*0290*/  LEA.HI R0, R8, R207, RZ, 0x1 ;  /* 0x000000cf08007211 */ /* 0x000fc400078f08ff */
[----:B------:R-:W-:Y:S02]  /*02a0*/  LOP3.LUT R6, R6, 0xfffffff8, RZ, 0xc0, !PT ;  /* 0xfffffff806067812 */ /* 0x000fe400078ec0ff */
[----:B------:R-:W-:Y:S02]  /*02b0*/  LOP3.LUT R16, R16, 0xfffffff0, RZ, 0xc0, !PT ;  /* 0xfffffff010107812 */ /* 0x000fe400078ec0ff */
[----:B------:R-:W-:Y:S01]  /*02c0*/  LOP3.LUT R5, R11, 0x38, R210, 0xf8, !PT ;  /* 0x000000380b057812 */ /* 0x000fe200078ef8d2 */
[----:B------:R-:W-:Y:S01]  /*02d0*/  IMAD.IADD R6, R9, 0x1, -R6 ;  /* 0x0000000109067824 */ /* 0x000fe200078e0a06 */
[----:B------:R-:W-:Y:S01]  /*02e0*/  SHF.R.U32.HI R208, RZ, 0x3, R11 ;  /* 0x00000003ffd07819 */ /* 0x000fe2000001160b */
[----:B------:R-:W-:Y:S01]  /*02f0*/  IMAD.IADD R16, R3, 0x1, -R16 ;  /* 0x0000000103107824 */ /* 0x000fe200078e0a10 */
[----:B------:R-:W-:Y:S01]  /*0300*/  LOP3.LUT R0, R0, 0xfffffffe, RZ, 0xc0, !PT ;  /* 0xfffffffe00007812 */ /* 0x000fe200078ec0ff */
[----:B------:R-:W-:Y:S01]  /*0310*/  IMAD.SHL.U32 R9, R2, 0x40, RZ ;  /* 0x0000004002097824 */ /* 0x000fe200078e00ff */
[----:B------:R-:W-:Y:S01]  /*0320*/  LOP3.LUT R208, R5, R208, RZ, 0x3c, !PT ;  /* 0x000000d005d07212 */ /* 0x000fe200078e3cff */
[----:B------:R-:W-:Y:S01]  /*0330*/  IMAD.SHL.U32 R216, R6, 0x40, RZ ;  /* 0x0000004006d87824 */ /* 0x000fe200078e00ff */
[----:B------:R-:W-:Y:S01]  /*0340*/  SHF.R.S32.HI R11, RZ, 0x1f, R16 ;  /* 0x0000001fff0b7819 */ /* 0x000fe20000011410 */
[----:B------:R-:W-:Y:S01]  /*0350*/  IMAD.IADD R5, R207, 0x1, -R0 ;  /* 0x00000001cf057824 */ /* 0x000fe200078e0a00 */
[----:B------:R-:W-:-:S02]  /*0360*/  LOP3.LUT R9, R9, 0x1c0, RZ, 0xc0, !PT ;  /* 0x000001c009097812 */ /* 0x000fc400078ec0ff */
[C---:B------:R-:W-:Y:S01]  /*0370*/  LOP3.LUT P4, RZ, R2.reuse, 0x2, RZ, 0xc0, !PT ;  /* 0x0000000202ff7812 */ /* 0x040fe2000788c0ff */
[----:B------:R-:W-:Y:S01]  /*0380*/  IMAD.SHL.U32 R12, R5, 0x10, RZ ;  /* 0x00000010050c7824 */ /* 0x000fe200078e00ff */
[----:B------:R-:W-:Y:S02]  /*0390*/  LOP3.LUT P3, RZ, R2, 0x4, RZ, 0xc0, !PT ;  /* 0x0000000402ff7812 */ /* 0x000fe4000786c0ff */
[----:B------:R-:W-:Y:S02]  /*03a0*/  LEA.HI R2, R10, R3, RZ, 0x7 ;  /* 0x000000030a027211 */ /* 0x000fe400078f38ff */
[----:B------:R-:W-:Y:S02]  /*03b0*/  LEA.HI R0, R11, R16, RZ, 0x3 ;  /* 0x000000100b007211 */ /* 0x000fe400078f18ff */
[C---:B------:R-:W-:Y:S02]  /*03c0*/  LOP3.LUT R11, R9.reuse, 0x10, R12, 0xf8, !PT ;  /* 0x00000010090b7812 */ /* 0x040fe400078ef80c */
[----:B------:R-:W-:-:S02]  /*03d0*/  LOP3.LUT R13, R9, 0x8, R14, 0xf8, !PT ;  /* 0x00000008090d7812 */ /* 0x000fc400078ef80e */
[----:B------:R-:W-:Y:S01]  /*03e0*/  SHF.R.U32.HI R194, RZ, 0x3, R9 ;  /* 0x00000003ffc27819 */ /* 0x000fe20000011609 */
[----:B------:R-:W-:Y:S01]  /*03f0*/  IMAD.SHL.U32 R9, R4, 0x200, RZ ;  /* 0x0000020004097824 */ /* 0x000fe200078e00ff */
[----:B------:R-:W-:Y:S02]  /*0400*/  SHF.R.S32.HI R2, RZ, 0x7, R2 ;  /* 0x00000007ff027819 */ /* 0x000fe40000011402 */
[----:B------:R-:W-:Y:S02]  /*0410*/  LOP3.LUT R11, R11, 0x8, R14, 0xf8, !PT ;  /* 0x000000080b0b7812 */ /* 0x000fe400078ef80e */
[----:B------:R-:W-:Y:S01]  /*0420*/  LOP3.LUT R198, R13, R194, RZ, 0x3c, !PT ;  /* 0x000000c20dc67212 */ /* 0x000fe200078e3cff */
[C---:B------:R-:W-:Y:S01]  /*0430*/  IMAD R13, R2.reuse, 0x800, R9 ;  /* 0x00000800020d7824 */ /* 0x040fe200078e0209 */
[----:B------:R-:W-:Y:S01]  /*0440*/  LOP3.LUT R194, R9, R11, R194, 0xf6, !PT ;  /* 0x0000000b09c27212 */ /* 0x000fe200078ef6c2 */
[----:B------:R-:W-:Y:S01]  /*0450*/  IMAD.SHL.U32 R2, R2, 0x20, RZ ;  /* 0x0000002002027824 */ /* 0x000fe200078e00ff */
[----:B------:R-:W-:Y:S01]  /*0460*/  LEA.HI R9, R10, R3, RZ, 0x6 ;  /* 0x000000030a097211 */ /* 0x000fe200078f30ff */
[----:B------:R-:W-:Y:S01]  /*0470*/  IMAD.IADD R198, R13, 0x1, R198 ;  /* 0x000000010dc67824 */ /* 0x000fe200078e02c6 */
[----:B------:R-:W-:-:S02]  /*0480*/  LOP3.LUT R12, R6, 0x1, RZ, 0xc0, !PT ;  /* 0x00000001060c7812 */ /* 0x000fc400078ec0ff */
[----:B------:R-:W-:Y:S01]  /*0490*/  LOP3.LUT R206, R8, 0xffffffe0, RZ, 0xc0, !PT ;  /* 0xffffffe008ce7812 */ /* 0x000fe200078ec0ff */
[----:B------:R-:W-:Y:S01]  /*04a0*/  IMAD.SHL.U32 R198, R198, 0x2, RZ ;  /* 0x00000002c6c67824 */ /* 0x000fe200078e00ff */
[----:B------:R-:W-:Y:S02]  /*04b0*/  SHF.R.S32.HI R9, RZ, 0x6, R9 ;  /* 0x00000006ff097819 */ /* 0x000fe40000011409 */
[----:B------:R-:W-:Y:S01]  /*04c0*/  SHF.R.S32.HI R8, RZ, 0x1f, R8 ;  /* 0x0000001fff087819 */ /* 0x000fe20000011408 */
[----:B------:R-:W-:Y:S01]  /*04d0*/  IMAD.IADD R206, R3, 0x1, -R206 ;  /* 0x0000000103ce7824 */ /* 0x000fe200078e0ace */
[----:B------:R-:W-:Y:S01]  /*04e0*/  LOP3.LUT R205, R0, 0xfffffff8, RZ, 0xc0, !PT ;  /* 0xfffffff800cd7812 */ /* 0x000fe200078ec0ff */
[C---:B------:R-:W-:Y:S01]  /*04f0*/  IMAD R208, R9.reuse, 0x200, R208 ;  /* 0x0000020009d07824 */ /* 0x040fe200078e02d0 */
[----:B------:R-:W-:Y:S01]  /*0500*/  ISETP.NE.U32.AND P0, PT, R12, 0x1, PT ;  /* 0x000000010c00780c */ /* 0x000fe20003f05070 */
[----:B------:R-:W-:Y:S01]  /*0510*/  IMAD.SHL.U32 R9, R9, 0x8, RZ ;  /* 0x0000000809097824 */ /* 0x000fe200078e00ff */
[----:B------:R-:W-:Y:S01]  /*0520*/  LOP3.LUT R12, R7, 0x7ffffffc, RZ, 0xc0, !PT ;  /* 0x7ffffffc070c7812 */ /* 0x000fe200078ec0ff */
[----:B------:R-:W-:Y:S01]  /*0530*/  IMAD.IADD R205, R16, 0x1, -R205 ;  /* 0x0000000110cd7824 */ /* 0x000fe200078e0acd */
[----:B------:R-:W-:Y:S01]  /*0540*/  LEA.HI R8, R8, R207, RZ, 0x2 ;  /* 0x000000cf08087211 */ /* 0x000fe200078f10ff */
[----:B------:R-:W-:Y:S01]  /*0550*/  IMAD.SHL.U32 R0, R0, 0x40, RZ ;  /* 0x0000004000007824 */ /* 0x000fe200078e00ff */
[----:B------:R-:W-:Y:S01]  /*0560*/  LOP3.LUT R216, R216, 0x1c0, RZ, 0xc0, !PT ;  /* 0x000001c0d8d87812 */ /* 0x000fe200078ec0ff */
[----:B------:R-:W-:Y:S01]  /*0570*/  IMAD.IADD R7, R3, 0x1, -R12 ;  /* 0x0000000103077824 */ /* 0x000fe200078e0a0c */
[----:B------:R-:W-:Y:S01]  /*0580*/  LOP3.LUT R8, R8, 0xfffffffc, RZ, 0xc0, !PT ;  /* 0xfffffffc08087812 */ /* 0x000fe200078ec0ff */
[----:B------:R-:W-:Y:S01]  /*0590*/  IMAD.SHL.U32 R199, R205, 0x40, RZ ;  /* 0x00000040cdc77824 */ /* 0x000fe200078e00ff */
[----:B------:R-:W-:Y:S01]  /*05a0*/  R2P PR, R6, 0x6 ;  /* 0x0000000606007804 */ /* 0x000fe20000000000 */
[C---:B------:R-:W-:Y:S01]  /*05b0*/  IMAD.SHL.U32 R6, R4.reuse, 0x20, RZ ;  /* 0x0000002004067824 */ /* 0x040fe200078e00ff */
[----:B------:R-:W-:Y:S01]  /*05c0*/  LOP3.LUT R9, R9, 0x18, RZ, 0xc0, !PT ;  /* 0x0000001809097812 */ /* 0x000fe200078ec0ff */
[----:B------:R-:W-:Y:S01]  /*05d0*/  IMAD.SHL.U32 R4, R4, 0x8, RZ ;  /* 0x0000000804047824 */ /* 0x000fe200078e00ff */
[----:B------:R-:W-:Y:S01]  /*05e0*/  SHF.R.U32.HI R218, RZ, 0x3, R216 ;  /* 0x00000003ffda7819 */ /* 0x000fe200000116d8 */
[----:B------:R-:W-:Y:S01]  /*05f0*/  VIADD R196, R198, UR6 ;  /* 0x00000006c6c47c36 */ /* 0x000fe20008000000 */
[----:B------:R-:W-:-:S02]  /*0600*/  LOP3.LUT R203, R2, 0x6, R203, 0xf8, !PT ;  /* 0x0000000602cb7812 */ /* 0x000fc400078ef8cb */
[----:B------:R-:W-:Y:S01]  /*0610*/  LOP3.LUT R3, R216, 0x20, R2, 0xf8, !PT ;  /* 0x00000020d8037812 */ /* 0x000fe200078ef802 */
[----:B------:R-:W-:Y:S01]  /*0620*/  IMAD.SHL.U32 R2, R7, 0x2, RZ ;  /* 0x0000000207027824 */ /* 0x000fe200078e00ff */
[----:B------:R-:W-:Y:S01]  /*0630*/  LOP3.LUT R216, R218, R216, R9, 0x1e, !PT ;  /* 0x000000d8dad87212 */ /* 0x000fe200078e1e09 */
[----:B------:R-:W-:Y:S01]  /*0640*/  IMAD.IADD R7, R207, 0x1, -R8 ;  /* 0x00000001cf077824 */ /* 0x000fe200078e0a08 */
[----:B------:R-:W-:Y:S02]  /*0650*/  LOP3.LUT R218, R3, R218, RZ, 0x3c, !PT ;  /* 0x000000da03da7212 */ /* 0x000fe400078e3cff */
[----:B------:R-:W-:Y:S01]  /*0660*/  LOP3.LUT R6, R9, 0x20, R6, 0xf8, !PT ;  /* 0x0000002009067812 */ /* 0x000fe200078ef806 */
[----:B------:R-:W-:Y:S01]  /*0670*/  IMAD R9, R7, 0x400, R2 ;  /* 0x0000040007097824 */ /* 0x000fe200078e0202 */
[----:B------:R-:W-:Y:S02]  /*0680*/  LOP3.LUT R199, R199, 0x1c0, RZ, 0xc0, !PT ;  /* 0x000001c0c7c77812 */ /* 0x000fe400078ec0ff */
[----:B------:R-:W-:Y:S01]  /*0690*/  SHF.R.S32.HI R3, RZ, 0x1f, R206 ;  /* 0x0000001fff037819 */ /* 0x000fe200000114ce */
[----:B------:R-:W-:Y:S01]  /*06a0*/  IMAD.IADD R218, R9, 0x1, R218 ;  /* 0x0000000109da7824 */ /* 0x000fe200078e02da */
[----:B------:R-:W-:-:S02]  /*06b0*/  SHF.R.U32.HI R193, RZ, 0x3, R199 ;  /* 0x00000003ffc17819 */ /* 0x000fc400000116c7 */
[----:B------:R-:W-:Y:S01]  /*06c0*/  LEA.HI R204, R3, R206, RZ, 0x2 ;  /* 0x000000ce03cc7211 */ /* 0x000fe200078f10ff */
[----:B------:R-:W-:Y:S01]  /*06d0*/  IMAD R3, R5, 0x400, R2 ;  /* 0x0000040005037824 */ /* 0x000fe200078e0202 */
[----:B------:R-:W-:Y:S02]  /*06e0*/  LOP3.LUT R4, R199, 0x8, R4, 0xf8, !PT ;  /* 0x00000008c7047812 */ /* 0x000fe400078ef804 */
[----:B------:R-:W-:Y:S01]  /*06f0*/  LOP3.LUT R0, R0, 0xfffffe00, RZ, 0xc0, !PT ;  /* 0xfffffe0000007812 */ /* 0x000fe200078ec0ff */
[----:B------:R-:W-:Y:S01]  /*0700*/  IMAD.IADD R216, R3, 0x1, R216 ;  /* 0x0000000103d87824 */ /* 0x000fe200078e02d8 */
[----:B------:R-:W-:Y:S01]  /*0710*/  LOP3.LUT R199, R193, R6, R199, 0x1e, !PT ;  /* 0x00000006c1c77212 */ /* 0x000fe200078e1ec7 */
[----:B------:R-:W-:Y:S01]  /*0720*/  IMAD.MOV.U32 R3, RZ, RZ, -0x10 ;  /* 0xfffffff0ff037424 */ /* 0x000fe200078e00ff */
[----:B------:R-:W-:Y:S01]  /*0730*/  LOP3.LUT R193, R4, R193, RZ, 0x3c, !PT ;  /* 0x000000c104c17212 */ /* 0x000fe200078e3cff */
[--C-:B------:R-:W-:Y:S01]  /*0740*/  IMAD R200, R7, 0x400, R0.reuse ;  /* 0x0000040007c87824 */ /* 0x100fe200078e0200 */
[----:B------:R-:W-:Y:S01]  /*0750*/  LEA R218, R218, UR5, 0x1 ;  /* 0x00000005dada7c11 */ /* 0x000fe2000f8e08ff */
[----:B------:R-:W-:Y:S01]  /*0760*/  IMAD R2, R5, 0x400, R0 ;  /* 0x0000040005027824 */ /* 0x000fe200078e0200 */
[----:B------:R-:W-:Y:S01]  /*0770*/  SEL R197, R197, 0xffffffe0, !P4 ;  /* 0xffffffe0c5c57807 */ /* 0x000fe20006000000 */
[----:B------:R-:W-:Y:S01]  /*0780*/  IMAD.IADD R200, R200, 0x1, R193 ;  /* 0x00000001c8c87824 */ /* 0x000fe200078e02c1 */
[----:B------:R-:W-:Y:S01]  /*0790*/  SEL R195, R195, 0xffffffc0, !P3 ;  /* 0xffffffc0c3c37807 */ /* 0x000fe20005800000 */
[----:B------:R-:W-:Y:S01]  /*07a0*/  IMAD.IADD R193, R193, 0x1, R2 ;  /* 0x00000001c1c17824 */ /* 0x000fe200078e0202 */
[----:B------:R-:W-:Y:S01]  /*07b0*/  LEA R194, R194, UR5, 0x1 ;  /* 0x00000005c2c27c11 */ /* 0x000fe2000f8e08ff */
[----:B------:R-:W-:Y:S01]  /*07c0*/  VIADD R220, R218, 0x20 ;  /* 0x00000020dadc7836 */ /* 0x000fe20000000000 */
[----:B------:R-:W-:Y:S01]  /*07d0*/  LEA R216, R216, UR6, 0x1 ;  /* 0x00000006d8d87c11 */ /* 0x000fe2000f8e08ff */
[----:B------:R-:W-:Y:S01]  /*07e0*/  IMAD.IADD R197, R196, 0x1, R197 ;  /* 0x00000001c4c57824 */ /* 0x000fe200078e02c5 */
[----:B------:R-:W-:Y:S01]  /*07f0*/  SHF.R.S32.HI R204, RZ, 0x2, R204 ;  /* 0x00000002ffcc7819 */ /* 0x000fe200000114cc */
[----:B------:R-:W-:Y:S01]  /*0800*/  @P1 VIADD R220, R218, 0xffffffe0 ;  /* 0xffffffe0dadc1836 */ /* 0x000fe20000000000 */
[----:B------:R-:W-:Y:S01]  /*0810*/  SEL R3, R3, 0x10, !P0 ;  /* 0x0000001003037807 */ /* 0x000fe20004000000 */
[----:B------:R-:W-:Y:S01]  /*0820*/  IMAD.IADD R196, R196, 0x1, R195 ;  /* 0x00000001c4c47824 */ /* 0x000fe200078e02c3 */
[----:B------:R-:W-:Y:S01]  /*0830*/  LOP3.LUT R199, R199, R0, RZ, 0xfc, !PT ;  /* 0x00000000c7c77212 */ /* 0x000fe200078efcff */
[----:B------:R-:W-:Y:S01]  /*0840*/  IMAD.IADD R0, R195, 0x1, R194 ;  /* 0x00000001c3007824 */ /* 0x000fe200078e02c2 */
[----:B---3--:R-:W-:Y:S01]  /*0850*/  SHF.R.S32.HI R215, RZ, 0x1f, R202 ;  /* 0x0000001fffd77819 */ /* 0x008fe200000114ca */
[----:B------:R-:W-:Y:S01]  /*0860*/  VIADD R219, R216, 0x40 ;  /* 0x00000040d8db7836 */ /* 0x000fe20000000000 */
[----:B------:R-:W-:Y:S01]  /*0870*/  SHF.R.S32.HI R213, RZ, 0x1f, R209 ;  /* 0x0000001fffd57819 */ /* 0x000fe200000114d1 */
[----:B------:R-:W-:Y:S01]  /*0880*/  IMAD R204, R7, 0x10, R204 ;  /* 0x0000001007cc7824 */ /* 0x000fe200078e02cc */
[----:B------:R-:W-:Y:S01]  /*0890*/  SHF.R.S32.HI R211, RZ, 0x1f, R210 ;  /* 0x0000001fffd37819 */ /* 0x000fe200000114d2 */
[----:B------:R-:W-:Y:S01]  /*08a0*/  IMAD.IADD R195, R197, 0x1, R195 ;  /* 0x00000001c5c37824 */ /* 0x000fe200078e02c3 */
[----:B------:R-:W-:Y:S01]  /*08b0*/  LEA R214, R208, UR5, 0x1 ;  /* 0x00000005d0d67c11 */ /* 0x000fe2000f8e08ff */
[----:B------:R-:W-:Y:S01]  /*08c0*/  IMAD.IADD R221, R218, 0x1, R3 ;  /* 0x00000001dadd7824 */ /* 0x000fe200078e0203 */
[----:B------:R-:W-:Y:S01]  /*08d0*/  LEA R193, R193, UR4, 0x1 ;  /* 0x00000004c1c17c11 */ /* 0x000fe2000f8e08ff */
[----:B------:R-:W-:-:S02]  /*08e0*/  @P2 VIADD R219, R216, 0xffffffc0 ;  /* 0xffffffc0d8db2836 */ /* 0x000fc40000000000 */
[----:B----4-:R-:W-:-:S07]  /*08f0*/  IMAD.IADD R226, R3, 0x1, R220 ;  /* 0x0000000103e27824 */ /* 0x010fce00078e02dc */
.L_x_1457:
        /* <DEDUP_REMOVED lines=46> */
.L_x_1427:
[----:B------:R-:W-:Y:S01]  /*0be0*/  IMAD.SHL.U32 R225, R212, 0x40, RZ ;  /* 0x00000040d4e17824 */ /* 0x000fe200078e00ff */
[----:B-----5:R-:W-:-:S04]  /*0bf0*/  @!P2 IADD3 R238, R6, R2, -R239 ;  /* 0x0000000206eea210 */ /* 0x020fc80007ffe8ef */
[----:B------:R-:W-:-:S13]  /*0c00*/  ISETP.GT.AND P0, PT, R238, R225, PT ;  /* 0x000000e1ee00720c */ /* 0x000fda0003f04270 */
[----:B------:R-:W-:Y:S05]  /*0c10*/  @!P0 BRA `(.L_x_1428) ;  /* 0x0000006c00bc8947 */ /* 0x000fea0003800000 */
[----:B------:R-:W3:Y:S01]  /*0c20*/  LDC R6, c[0x0][0x278] ;  /* 0x00009e00ff067b82 */ /* 0x000ee20000000800 */
[----:B------:R-:W-:Y:S01]  /*0c30*/  ISETP.NE.AND P0, PT, R242, -0x1, PT ;  /* 0xfffffffff200780c */ /* 0x000fe20003f05270 */
[----:B------:R-:W-:Y:S01]  /*0c40*/  IMAD.SHL.U32 R39, R202, 0x80, RZ ;  /* 0x00000080ca277824 */ /* 0x000fe200078e00ff */
[----:B-1----:R-:W-:Y:S02]  /*0c50*/  IADD3 R11, R240, 0x3f, RZ ;  /* 0x0000003ff00b7810 */ /* 0x002fe40007ffe0ff */
[----:B------:R-:W-:Y:S02]  /*0c60*/  ISETP.NE.AND P1, PT, R17, -0x1, PT ;  /* 0xffffffff1100780c */ /* 0x000fe40003f25270 */
[----:B------:R-:W-:Y:S01]  /*0c70*/  SHF.R.S32.HI R12, RZ, 0x1f, R11 ;  /* 0x0000001fff0c7819 */ /* 0x000fe2000001140b */
[----:B------:R-:W1:Y:S01]  /*0c80*/  LDC.64 R2, c[0x0][0x228] ;  /* 0x00008a00ff027b82 */ /* 0x000e620000000a00 */
[----:B------:R-:W-:Y:S02]  /*0c90*/  SEL R39, R39, RZ, P5 ;  /* 0x000000ff27277207 */ /* 0x000fe40002800000 */
[----:B------:R-:W-:-:S03]  /*0ca0*/  LEA.HI R12, R12, R11, RZ, 0x6 ;  /* 0x0000000b0c0c7211 */ /* 0x000fc600078f30ff */
[----:B------:R-:W-:Y:S02]  /*0cb0*/  @P0 IADD3 R32, R239, R242, RZ ;  /* 0x000000f2ef200210 */ /* 0x000fe40007ffe0ff */
[----:B------:R-:W4:Y:S01]  /*0cc0*/  LDC R5, c[0x0][0x394] ;  /* 0x0000e500ff057b82 */ /* 0x000f220000000800 */
[----:B------:R-:W-:Y:S02]  /*0cd0*/  SHF.R.S32.HI R12, RZ, 0x6, R12 ;  /* 0x00000006ff0c7819 */ /* 0x000fe4000001140c */
[----:B---3--:R-:W-:-:S05]  /*0ce0*/  IABS R7, R6 ;  /* 0x0000000600077213 */ /* 0x008fca0000000000 */
[----:B------:R-:W3:Y:S01]  /*0cf0*/  LDC R27, c[0x0][0x2d4] ;  /* 0x0000b500ff1b7b82 */ /* 0x000ee20000000800 */
[----:B------:R-:W2:Y:S01]  /*0d00*/  I2F.RP R10, R7 ;  /* 0x00000007000a7306 */ /* 0x000ea20000209400 */
[----:B-1----:R-:W-:-:S06]  /*0d10*/  IMAD R19, R215, R2, RZ ;  /* 0x00000002d7137224 */ /* 0x002fcc00078e02ff */
[----:B------:R-:W1:Y:S01]  /*0d20*/  LDC R25, c[0x0][0x2dc] ;  /* 0x0000b700ff197b82 */ /* 0x000e620000000800 */
[----:B------:R-:W-:-:S04]  /*0d30*/  IMAD.WIDE.U32 R20, R202, R2, RZ ;  /* 0x00000002ca147225 */ /* 0x000fc800078e00ff */
[----:B------:R-:W-:-:S03]  /*0d40*/  IMAD R19, R202, R3, R19 ;  /* 0x00000003ca137224 */ /* 0x000fc600078e0213 */
[----:B------:R-:W1:Y:S01]  /*0d50*/  LDC R24, c[0x0][0x270] ;  /* 0x00009c00ff187b82 */ /* 0x000e620000000800 */
[----:B------:R-:W-:Y:S01]  /*0d60*/  IMAD.IADD R19, R21, 0x1, R19 ;  /* 0x0000000115137824 */ /* 0x000fe200078e0213 */
[----:B--2---:R-:W2:Y:S06]  /*0d70*/  MUFU.RCP R8, R10 ;  /* 0x0000000a00087308 */ /* 0x004eac0000001000 */
[----:B------:R-:W5:Y:S01]  /*0d80*/  LDC.U8 R2, c[0x0][0x3d8] ;  /* 0x0000f600ff027b82 */ /* 0x000f620000000000 */
[----:B---3--:R-:W-:Y:S01]  /*0d90*/  SHF.R.S32.HI R3, RZ, 0x1f, R27 ;  /* 0x0000001fff037819 */ /* 0x008fe2000001141b */
[----:B------:R-:W-:-:S04]  /*0da0*/  IMAD.WIDE.U32 R30, R202, R27, RZ ;  /* 0x0000001bca1e7225 */ /* 0x000fc800078e00ff */
[----:B------:R-:W-:Y:S02]  /*0db0*/  IMAD R16, R3, R202, RZ ;  /* 0x000000ca03107224 */ /* 0x000fe400078e02ff */
[----:B------:R-:W3:Y:S02]  /*0dc0*/  LDC R35, c[0x0][0x2c4] ;  /* 0x0000b100ff237b82 */ /* 0x000ee40000000800 */
[----:B------:R-:W-:Y:S01]  /*0dd0*/  IMAD R3, R215, R27, R16 ;  /* 0x0000001bd7037224 */ /* 0x000fe200078e0210 */
[----:B--2---:R-:W-:-:S04]  /*0de0*/  IADD3 R8, R8, 0xffffffe, RZ ;  /* 0x0ffffffe08087810 */ /* 0x004fc80007ffe0ff */
[----:B------:R-:W2:Y:S01]  /*0df0*/  F2I.FTZ.U32.TRUNC.NTZ R9, R8 ;  /* 0x0000000800097305 */ /* 0x000ea2000021f000 */
[----:B-1----:R-:W-:-:S04]  /*0e00*/  IMAD.WIDE R36, R25, R24, RZ ;  /* 0x0000001819247225 */ /* 0x002fc800078e02ff */
[----:B------:R-:W-:Y:S01]  /*0e10*/  IMAD.WIDE.U32 R28, R36, R17, RZ ;  /* 0x00000011241c7225 */ /* 0x000fe200078e00ff */
[----:B-----5:R-:W-:-:S03]  /*0e20*/  ISETP.NE.AND P3, PT, R2, RZ, PT ;  /* 0x000000ff0200720c */ /* 0x020fc60003f65270 */
[----:B------:R-:W-:Y:S01]  /*0e30*/  IMAD R2, R37, R17, RZ ;  /* 0x0000001125027224 */ /* 0x000fe200078e02ff */
[----:B--2---:R-:W-:Y:S01]  /*0e40*/  IADD3 R4, RZ, -R9, RZ ;  /* 0x80000009ff047210 */ /* 0x004fe20007ffe0ff */
[----:B------:R-:W-:-:S04]  /*0e50*/  IMAD.MOV.U32 R8, RZ, RZ, RZ ;  /* 0x000000ffff087224 */ /* 0x000fc800078e00ff */
[----:B------:R-:W-:Y:S01]  /*0e60*/  IMAD R13, R4, R7, RZ ;  /* 0x00000007040d7224 */ /* 0x000fe200078e02ff */
[----:B------:R-:W-:-:S03]  /*0e70*/  IABS R4, R217 ;  /* 0x000000d900047213 */ /* 0x000fc60000000000 */
[----:B------:R-:W1:Y:S01]  /*0e80*/  @P3 LDC R34, c[0x0][0x2e4] ;  /* 0x0000b900ff223b82 */ /* 0x000e620000000800 */
[----:B---3--:R-:W-:Y:S02]  /*0e90*/  @P3 IMAD R38, R202, R35, RZ ;  /* 0x00000023ca263224 */ /* 0x008fe400078e02ff */
[----:B------:R-:W-:-:S05]  /*0ea0*/  IMAD.HI.U32 R13, R9, R13, R8 ;  /* 0x0000000d090d7227 */ /* 0x000fca00078e0008 */
[----:B------:R-:W2:Y:S01]  /*0eb0*/  LDC.64 R8, c[0x0][0x240] ;  /* 0x00009000ff087b82 */ /* 0x000ea20000000a00 */
[----:B------:R-:W-:-:S04]  /*0ec0*/  IMAD.HI.U32 R14, R13, R4, RZ ;  /* 0x000000040d0e7227 */ /* 0x000fc800078e00ff */
[----:B------:R-:W-:-:S04]  /*0ed0*/  IMAD.MOV R18, RZ, RZ, -R14 ;  /* 0x000000ffff127224 */ /* 0x000fc800078e0a0e */
[----:B------:R-:W-:Y:S01]  /*0ee0*/  IMAD R18, R7, R18, R4 ;  /* 0x0000001207127224 */ /* 0x000fe200078e0204 */
[----:B------:R-:W-:-:S04]  /*0ef0*/  IADD3 R4, R240, 0x40, R225 ;  /* 0x00000040f0047810 */ /* 0x000fc80007ffe0e1 */
[----:B------:R-:W-:Y:S02]  /*0f00*/  ISETP.GT.U32.AND P4, PT, R7, R18, PT ;  /* 0x000000120700720c */ /* 0x000fe40003f84070 */
[----:B----4-:R-:W-:-:S04]  /*0f10*/  IADD3 R4, R4, R5, -R238 ;  /* 0x0000000504047210 */ /* 0x010fc80007ffe8ee */
[----:B------:R-:W-:-:S04]  /*0f20*/  IADD3 R4, R4, 0x3f, RZ ;  /* 0x0000003f04047810 */ /* 0x000fc80007ffe0ff */
[----:B------:R-:W-:Y:S01]  /*0f30*/  SHF.R.S32.HI R237, RZ, 0x1f, R4 ;  /* 0x0000001fffed7819 */ /* 0x000fe20000011404 */
[----:B--2---:R-:W-:Y:S02]  /*0f40*/  IMAD.WIDE.U32 R10, R17, R8, RZ ;  /* 0x00000008110a7225 */ /* 0x004fe400078e00ff */
[-C--:B------:R-:W-:Y:S02]  /*0f50*/  @!P4 IADD3 R18, R18, -R7.reuse, RZ ;  /* 0x800000071212c210 */ /* 0x080fe40007ffe0ff */
[----:B------:R-:W-:Y:S01]  /*0f60*/  LEA.HI R237, R237, R4, RZ, 0x6 ;  /* 0x00000004eded7211 */ /* 0x000fe200078f30ff */
[----:B------:R-:W-:Y:S01]  /*0f70*/  @!P4 VIADD R14, R14, 0x1 ;  /* 0x000000010e0ec836 */ /* 0x000fe20000000000 */
[----:B------:R-:W2:Y:S01]  /*0f80*/  @P0 LDC.64 R4, c[0x0][0x250] ;  /* 0x00009400ff040b82 */ /* 0x000ea20000000a00 */
[----:B------:R-:W-:Y:S02]  /*0f90*/  ISETP.GE.U32.AND P6, PT, R18, R7, PT ;  /* 0x000000071200720c */ /* 0x000fe40003fc6070 */
[----:B------:R-:W-:Y:S01]  /*0fa0*/  SHF.R.S32.HI R237, RZ, 0x6, R237 ;  /* 0x00000006ffed7819 */ /* 0x000fe200000114ed */
[----:B------:R-:W3:Y:S01]  /*0fb0*/  S2R R18, SR_CTAID.X ;  /* 0x0000000000127919 */ /* 0x000ee20000002500 */
[----:B------:R-:W-:-:S02]  /*0fc0*/  LOP3.LUT R7, R217, R6, RZ, 0x3c, !PT ;  /* 0x00000006d9077212 */ /* 0x000fc400078e3cff */
[----:B------:R-:W-:Y:S01]  /*0fd0*/  SEL R23, R20, R10, !P1 ;  /* 0x0000000a14177207 */ /* 0x000fe20004800000 */
[----:B------:R-:W-:Y:S01]  /*0fe0*/  IMAD R10, R17, R9, RZ ;  /* 0x00000009110a7224 */ /* 0x000fe200078e02ff */
[----:B------:R-:W-:Y:S01]  /*0ff0*/  VIMNMX R237, R12, R237, PT ;  /* 0x000000ed0ced7248 */ /* 0x000fe20003fe0100 */
[----:B------:R-:W-:Y:S01]  /*1000*/  IMAD.IADD R20, R31, 0x1, R3 ;  /* 0x000000011f147824 */ /* 0x000fe200078e0203 */
[----:B------:R-:W-:Y:S01]  /*1010*/  ISETP.GE.AND P2, PT, R7, RZ, PT ;  /* 0x000000ff0700720c */ /* 0x000fe20003f46270 */
[-C--:B------:R-:W-:Y:S01]  /*1020*/  IMAD R3, R37, R30.reuse, RZ ;  /* 0x0000001e25037224 */ /* 0x080fe200078e02ff */
[----:B------:R-:W4:Y:S01]  /*1030*/  @P1 LDC.64 R12, c[0x0][0x420] ;  /* 0x00010800ff0c1b82 */ /* 0x000f220000000a00 */
[----:B------:R-:W-:Y:S01]  /*1040*/  ISETP.NE.AND P4, PT, R6, RZ, PT ;  /* 0x000000ff0600720c */ /* 0x000fe20003f85270 */
[C---:B------:R-:W-:Y:S01]  /*1050*/  IMAD.WIDE.U32 R30, R36.reuse, R30, RZ ;  /* 0x0000001e241e7225 */ /* 0x040fe200078e00ff */
[----:B------:R-:W-:Y:S02]  /*1060*/  @P1 IADD3 R19, R11, R10, RZ ;  /* 0x0000000a0b131210 */ /* 0x000fe40007ffe0ff */
[----:B------:R-:W-:Y:S01]  /*1070*/  LEA R22, R237, 0xffffffc0, 0x6 ;  /* 0xffffffc0ed167811 */ /* 0x000fe200078e30ff */
[----:B------:R-:W-:Y:S01]  /*1080*/  IMAD R20, R36, R20, R3 ;  /* 0x0000001424147224 */ /* 0x000fe200078e0203 */
[----:B------:R-:W-:Y:S01]  /*1090*/  SEL R21, R30, R28, !P1 ;  /* 0x0000001c1e157207 */ /* 0x000fe20004800000 */
[----:B------:R-:W5:Y:S01]  /*10a0*/  @!P1 LDC.64 R10, c[0x0][0x418] ;  /* 0x00010600ff0a9b82 */ /* 0x000f620000000a00 */
[----:B------:R-:W-:Y:S01]  /*10b0*/  @P6 VIADD R14, R14, 0x1 ;  /* 0x000000010e0e6836 */ /* 0x000fe20000000000 */
[----:B------:R-:W-:Y:S01]  /*10c0*/  SHF.R.S32.HI R26, RZ, 0x1f, R22 ;  /* 0x0000001fff1a7819 */ /* 0x000fe20000011416 */
[C---:B--2---:R-:W-:Y:S01]  /*10d0*/  @P0 IMAD R15, R32.reuse, R5, RZ ;  /* 0x00000005200f0224 */ /* 0x044fe200078e02ff */
[----:B------:R-:W-:Y:S01]  /*10e0*/  IADD3 R20, R31, R20, RZ ;  /* 0x000000141f147210 */ /* 0x000fe20007ffe0ff */
[----:B------:R-:W-:Y:S01]  /*10f0*/  @P0 IMAD.WIDE.U32 R32, R32, R4, RZ ;  /* 0x0000000420200225 */ /* 0x000fe200078e00ff */
[----:B------:R-:W-:-:S02]  /*1100*/  @P1 IADD3 R20, R29, R2, RZ ;  /* 0x000000021d141210 */ /* 0x000fc40007ffe0ff */
[----:B------:R-:W3:Y:S01]  /*1110*/  LDC.64 R2, c[0x0][0x488] ;  /* 0x00012200ff027b82 */ /* 0x000ee20000000a00 */
[----:B------:R-:W-:Y:S01]  /*1120*/  @!P2 IADD3 R14, -R14, RZ, RZ ;  /* 0x000000ff0e0ea210 */ /* 0x000fe20007ffe1ff */
[----:B------:R-:W-:Y:S01]  /*1130*/  @P0 IMAD.MOV.U32 R16, RZ, RZ, R32 ;  /* 0x000000ffff100224 */ /* 0x000fe200078e0020 */
[----:B------:R-:W-:Y:S01]  /*1140*/  @!P4 LOP3.LUT R14, RZ, R6, RZ, 0x33, !PT ;  /* 0x00000006ff0ec212 */ /* 0x000fe200078e33ff */
[----:B------:R-:W-:Y:S01]  /*1150*/  @P0 IMAD.IADD R15, R33, 0x1, R15 ;  /* 0x00000001210f0824 */ /* 0x000fe200078e020f */
[----:B------:R-:W-:Y:S02]  /*1160*/  SHF.L.U64.HI R31, R202, 0x7, R215 ;  /* 0x00000007ca1f7819 */ /* 0x000fe400000102d7 */
[----:B------:R-:W-:Y:S01]  /*1170*/  IADD3 R32, P2, R22, R39, RZ ;  /* 0x0000002716207210 */ /* 0x000fe20007f5e0ff */
[----:B------:R-:W2:Y:S01]  /*1180*/  @P0 LDC.64 R6, c[0x0][0x248] ;  /* 0x00009200ff060b82 */ /* 0x000ea20000000a00 */
[----:B------:R-:W-:Y:S01]  /*1190*/  SEL R31, R31, RZ, P5 ;  /* 0x000000ff1f1f7207 */ /* 0x000fe20002800000 */
[----:B----4-:R-:W-:-:S03]  /*11a0*/  @P1 IMAD.WIDE.U32 R28, R17, R12, RZ ;  /* 0x0000000c111c1225 */ /* 0x010fc600078e00ff */
[----:B------:R-:W-:Y:S01]  /*11b0*/  IADD3.X R12, R26, R31, RZ, P2, !PT ;  /* 0x0000001f1a0c7210 */ /* 0x000fe200017fe4ff */
[----:B------:R-:W-:Y:S01]  /*11c0*/  @P1 IMAD R29, R17, R13, R29 ;  /* 0x0000000d111d1224 */ /* 0x000fe200078e021d */
[----:B------:R-:W-:Y:S01]  /*11d0*/  @P3 SEL R31, R38, R17, !P1 ;  /* 0x00000011261f3207 */ /* 0x000fe20004800000 */
[----:B------:R-:W4:Y:S01]  /*11e0*/  LDC.U8 R30, c[0x0][0x480] ;  /* 0x00012000ff1e7b82 */ /* 0x000f220000000000 */
[----:B-----5:R-:W-:Y:S02]  /*11f0*/  @!P1 IMAD R33, R215, R10, RZ ;  /* 0x0000000ad7219224 */ /* 0x020fe400078e02ff */
[-C--:B------:R-:W-:Y:S02]  /*1200*/  IMAD R13, R37, R32.reuse, RZ ;  /* 0x00000020250d7224 */ /* 0x080fe400078e02ff */
[----:B------:R-:W-:Y:S02]  /*1210*/  @!P1 IMAD R11, R202, R11, R33 ;  /* 0x0000000bca0b9224 */ /* 0x000fe400078e0221 */
[----:B------:R-:W-:-:S04]  /*1220*/  IMAD.WIDE.U32 R32, R36, R32, RZ ;  /* 0x0000002024207225 */ /* 0x000fc800078e00ff */
[----:B------:R-:W-:Y:S02]  /*1230*/  IMAD R13, R36, R12, R13 ;  /* 0x0000000c240d7224 */ /* 0x000fe400078e020d */
[----:B---3--:R-:W-:-:S04]  /*1240*/  IMAD.WIDE.U32 R36, R18, R2, RZ ;  /* 0x0000000212247225 */ /* 0x008fc800078e00ff */
[----:B------:R-:W-:Y:S02]  /*1250*/  @P0 IMAD.IADD R2, R239, 0x1, R242 ;  /* 0x00000001ef020824 */ /* 0x000fe400078e02f2 */
[----:B------:R-:W-:-:S04]  /*1260*/  @!P1 IMAD.WIDE.U32 R40, R202, R10, RZ ;  /* 0x0000000aca289225 */ /* 0x000fc800078e00ff */
[----:B------:R-:W-:Y:S01]  /*1270*/  IMAD R3, R18, R3, R37 ;  /* 0x0000000312037224 */ /* 0x000fe200078e0225 */
[----:B----4-:R-:W-:Y:S01]  /*1280*/  ISETP.NE.AND P2, PT, R30, RZ, PT ;  /* 0x000000ff1e00720c */ /* 0x010fe20003f45270 */
[----:B------:R-:W-:Y:S01]  /*1290*/  @!P3 IMAD R10, R202, R24, R217 ;  /* 0x00000018ca0ab224 */ /* 0x000fe200078e02d9 */
[----:B------:R-:W-:Y:S01]  /*12a0*/  @!P1 MOV R28, R40 ;  /* 0x00000028001c9202 */ /* 0x000fe20000000f00 */
[----:B------:R-:W-:Y:S01]  /*12b0*/  IMAD R37, R217, R25, RZ ;  /* 0x00000019d9257224 */ /* 0x000fe200078e02ff */
[----:B------:R-:W-:Y:S01]  /*12c0*/  SEL R30, R36, RZ, P2 ;  /* 0x000000ff241e7207 */ /* 0x000fe20001000000 */
[C---:B--2---:R-:W-:Y:S02]  /*12d0*/  @P0 IMAD R12, R2.reuse, R7, RZ ;  /* 0x00000007020c0224 */ /* 0x044fe400078e02ff */
[----:B------:R-:W-:-:S04]  /*12e0*/  @P0 IMAD.WIDE.U32 R38, R2, R6, RZ ;  /* 0x0000000602260225 */ /* 0x000fc800078e00ff */
[----:B-1----:R-:W-:Y:S01]  /*12f0*/  @P3 IMAD R31, R217, R34, R31 ;  /* 0x00000022d91f3224 */ /* 0x002fe200078e021f */
[----:B------:R-:W-:Y:S01]  /*1300*/  SHF.R.S32.HI R34, RZ, 0x1f, R37 ;  /* 0x0000001fff227819 */ /* 0x000fe20000011425 */
[----:B------:R-:W-:Y:S01]  /*1310*/  @!P1 IMAD.IADD R29, R41, 0x1, R11 ;  /* 0x00000001291d9824 */ /* 0x000fe200078e020b */
[----:B------:R-:W-:Y:S01]  /*1320*/  SHF.R.S32.HI R11, RZ, 0x1f, R225 ;  /* 0x0000001fff0b7819 */ /* 0x000fe200000114e1 */
[----:B------:R-:W-:Y:S01]  /*1330*/  @!P3 IMAD R31, R10, R35, RZ ;  /* 0x000000230a1fb224 */ /* 0x000fe200078e02ff */
[----:B------:R-:W-:Y:S01]  /*1340*/  SHF.R.S32.HI R10, RZ, 0x1f, R217 ;  /* 0x0000001fff0a7819 */ /* 0x000fe200000114d9 */
[----:B------:R-:W-:Y:S01]  /*1350*/  @P0 IMAD.MOV.U32 R18, RZ, RZ, R38 ;  /* 0x000000ffff120224 */ /* 0x000fe200078e0026 */
[----:B------:R-:W-:Y:S02]  /*1360*/  @P0 IADD3 R12, R39, R12, RZ ;  /* 0x0000000c270c0210 */ /* 0x000fe40007ffe0ff */
        /* <DEDUP_REMOVED lines=14> */
.L_x_1429:
        /* <DEDUP_REMOVED lines=13> */
.L_x_1430:
        /* <DEDUP_REMOVED lines=10> */
.L_x_1431:
[----:B------:R-:W-:-:S04]  /*15c0*/  IMAD R2, R202, R24, R217 ;  /* 0x00000018ca027224 */ /* 0x000fc800078e02d9 */
[----:B------:R-:W-:-:S07]  /*15d0*/  IMAD R27, R2, R27, RZ ;  /* 0x0000001b021b7224 */ /* 0x000fce00078e02ff */
.L_x_1432:
[----:B------:R-:W-:Y:S01]  /*15e0*/  IMAD R24, R25, R24, RZ ;  /* 0x0000001819187224 */ /* 0x000fe200078e02ff */
[----:B------:R-:W1:Y:S01]  /*15f0*/  LDC.64 R2, c[0x0][0x420] ;  /* 0x00010800ff027b82 */ /* 0x000e620000000a00 */
[----:B------:R-:W-:Y:S01]  /*1600*/  IADD3 R25, -R238, R240, R225 ;  /* 0x000000f0ee197210 */ /* 0x000fe20007ffe1e1 */
[----:B------:R-:W-:Y:S01]  /*1610*/  ULDC UR4, c[0x0][0x398] ;  /* 0x0000e60000047ab9 */ /* 0x000fe20000000800 */
[----:B------:R-:W-:Y:S01]  /*1620*/  IMAD.SHL.U32 R17, R24, 0x40, RZ ;  /* 0x0000004018117824 */ /* 0x000fe200078e00ff */
[C---:B------:R-:W-:Y:S01]  /*1630*/  IADD3 R27, R22.reuse, R27, RZ ;  /* 0x0000001b161b7210 */ /* 0x040fe20007ffe0ff */
[----:B------:R-:W-:Y:S01]  /*1640*/  IMAD.IADD R31, R22, 0x1, R31 ;  /* 0x00000001161f7824 */ /* 0x000fe200078e021f */
[----:B------:R-:W-:Y:S01]  /*1650*/  ULDC.64 UR6, c[0x0][0x428] ;  /* 0x00010a0000067ab9 */ /* 0x000fe20000000a00 */
[----:B------:R-:W-:Y:S01]  /*1660*/  ULDC.64 UR8, c[0x0][0x258] ;  /* 0x0000960000087ab9 */ /* 0x000fe20000000a00 */
[----:B------:R-:W-:Y:S01]  /*1670*/  IADD3 R32, P3, P1, R32, R17, R37 ;  /* 0x0000001120207210 */ /* 0x000fe2000797e025 */
[----:B------:R-:W-:Y:S01]  /*1680*/  BSSY B1, `(.L_x_1428) ;  /* 0x0000648000017945 */ /* 0x000fe20003800000 */
[----:B------:R-:W-:-:S04]  /*1690*/  SHF.R.S32.HI R17, RZ, 0x1f, R17 ;  /* 0x0000001fff117819 */ /* 0x000fc80000011411 */
[----:B------:R-:W-:Y:S02]  /*16a0*/  IADD3.X R34, R39, R17, R34, P3, P1 ;  /* 0x0000001127227210 */ /* 0x000fe40001fe2422 */
[----:B------:R-:W-:Y:S01]  /*16b0*/  IADD3 R21, P3, P1, R30, R32, R21 ;  /* 0x000000201e157210 */ /* 0x000fe2000797e015 */
[----:B------:R-:W-:Y:S01]  /*16c0*/  IMAD R30, R207, R24, R206 ;  /* 0x00000018cf1e7224 */ /* 0x000fe200078e02ce */
[----:B------:R-:W2:Y:S01]  /*16d0*/  LDC.64 R32, c[0x0][0x2b0] ;  /* 0x0000ac00ff207b82 */ /* 0x000ea20000000a00 */
[----:B------:R-:W-:Y:S01]  /*16e0*/  VIADD R24, R25, -UR4 ;  /* 0x8000000419187c36 */ /* 0x000fe20008000000 */
[----:B------:R-:W-:Y:S02]  /*16f0*/  IADD3.X R20, R35, R34, R20, P3, P1 ;  /* 0x0000002223147210 */ /* 0x000fe40001fe2414 */
[----:B------:R-:W-:Y:S02]  /*1700*/  IADD3 R28, P1, R210, R28, RZ ;  /* 0x0000001cd21c7210 */ /* 0x000fe40007f3e0ff */
[----:B------:R-:W-:-:S02]  /*1710*/  IADD3 R17, P3, R209, R22, RZ ;  /* 0x00000016d1117210 */ /* 0x000fc40007f7e0ff */
[----:B------:R-:W-:Y:S01]  /*1720*/  SHF.R.S32.HI R35, RZ, 0x1f, R24 ;  /* 0x0000001fff237819 */ /* 0x000fe20000011418 */
[----:B------:R-:W-:Y:S01]  /*1730*/  IMAD.X R29, R211, 0x1, R29, P1 ;  /* 0x00000001d31d7824 */ /* 0x000fe200008e061d */
[----:B------:R-:W-:Y:S01]  /*1740*/  IADD3.X R25, R213, R26, RZ, P3, !PT ;  /* 0x0000001ad5197210 */ /* 0x000fe20001ffe4ff */
[----:B-1----:R-:W-:Y:S01]  /*1750*/  IMAD R26, R26, R2, RZ ;  /* 0x000000021a1a7224 */ /* 0x002fe200078e02ff */
[----:B------:R-:W-:Y:S01]  /*1760*/  LEA.HI R35, R35, R24, RZ, 0x6 ;  /* 0x0000001823237211 */ /* 0x000fe200078f30ff */
[----:B------:R-:W-:Y:S01]  /*1770*/  IMAD.WIDE.U32 R28, R22, R2, R28 ;  /* 0x00000002161c7225 */ /* 0x000fe200078e001c */
[----:B------:R-:W-:Y:S02]  /*1780*/  IADD3 R21, P1, R30, R21, RZ ;  /* 0x000000151e157210 */ /* 0x000fe40007f3e0ff */
[----:B------:R-:W-:Y:S01]  /*1790*/  SHF.R.S32.HI R35, RZ, 0x6, R35 ;  /* 0x00000006ff237819 */ /* 0x000fe20000011423 */
[----:B------:R-:W-:Y:S01]  /*17a0*/  IMAD R26, R22, R3, R26 ;  /* 0x00000003161a7224 */ /* 0x000fe200078e021a */
[----:B------:R-:W-:Y:S01]  /*17b0*/  LEA.HI.X.SX32 R20, R30, R20, 0x1, P1 ;  /* 0x000000141e147211 */ /* 0x000fe200008f0eff */
[----:B------:R-:W-:Y:S01]  /*17c0*/  IMAD R22, R25, R8, RZ ;  /* 0x0000000819167224 */ /* 0x000fe200078e02ff */
[----:B------:R-:W-:Y:S01]  /*17d0*/  VIMNMX R224, RZ, R35, !PT ;  /* 0x00000023ffe07248 */ /* 0x000fe20007fe0100 */
[----:B------:R-:W-:-:S02]  /*17e0*/  IMAD.IADD R29, R29, 0x1, R26 ;  /* 0x000000011d1d7824 */ /* 0x000fc400078e021a */
[----:B------:R-:W-:Y:S02]  /*17f0*/  IMAD R24, R10, UR6, RZ ;  /* 0x000000060a187c24 */ /* 0x000fe4000f8e02ff */
[----:B------:R-:W-:-:S04]  /*1800*/  IMAD.WIDE.U32 R38, R17, R8, R210 ;  /* 0x0000000811267225 */ /* 0x000fc800078e00d2 */
[----:B------:R-:W-:Y:S02]  /*1810*/  IMAD R22, R17, R9, R22 ;  /* 0x0000000911167224 */ /* 0x000fe400078e0216 */
[C---:B------:R-:W-:Y:S02]  /*1820*/  IMAD R17, R217.reuse, UR7, R24 ;  /* 0x00000007d9117c24 */ /* 0x040fe4000f8e0218 */
[----:B------:R-:W-:Y:S01]  /*1830*/  IMAD.WIDE.U32 R36, R217, UR6, R28 ;  /* 0x00000006d9247c25 */ /* 0x000fe2000f8e001c */
[----:B------:R-:W-:Y:S01]  /*1840*/  IADD3 R28, P3, R23, R38, RZ ;  /* 0x00000026171c7210 */ /* 0x000fe20007f7e0ff */
[----:B------:R-:W-:Y:S01]  /*1850*/  ULDC.64 UR6, c[0x0][0x400] ;  /* 0x0001000000067ab9 */ /* 0x000fe20000000a00 */
[----:B------:R-:W1:Y:S01]  /*1860*/  LDC.64 R24, c[0x0][0x478] ;  /* 0x00011e00ff187b82 */ /* 0x000e620000000a00 */
[----:B------:R-:W-:Y:S01]  /*1870*/  IMAD R26, R213, R2, RZ ;  /* 0x00000002d51a7224 */ /* 0x000fe200078e02ff */
[----:B------:R-:W-:Y:S01]  /*1880*/  IADD3 R23, R37, R17, RZ ;  /* 0x0000001125177210 */ /* 0x000fe20007ffe0ff */
[----:B--2---:R-:W-:Y:S01]  /*1890*/  IMAD.WIDE R228, R31, 0x4, R32 ;  /* 0x000000041fe47825 */ /* 0x004fe200078e0220 */
[----:B------:R-:W-:-:S02]  /*18a0*/  IADD3.X R29, R19, R39, R22, P3, !PT ;  /* 0x00000027131d7210 */ /* 0x000fc40001ffe416 */
[----:B------:R-:W-:Y:S01]  /*18b0*/  LEA R244, P1, R21, UR6, 0x2 ;  /* 0x0000000615f47c11 */ /* 0x000fe2000f8210ff */
[----:B------:R-:W-:Y:S01]  /*18c0*/  IMAD.MOV.U32 R22, RZ, RZ, R36 ;  /* 0x000000ffff167224 */ /* 0x000fe200078e0024 */
[----:B------:R-:W-:Y:S01]  /*18d0*/  MOV R227, R229 ;  /* 0x000000e500e37202 */ /* 0x000fe20000000f00 */
[----:B------:R-:W-:Y:S01]  /*18e0*/  IMAD R26, R209, R3, R26 ;  /* 0x00000003d11a7224 */ /* 0x000fe200078e021a */
[----:B------:R-:W-:Y:S01]  /*18f0*/  LEA.HI.X R245, R21, UR7, R20, 0x2, P1 ;  /* 0x0000000715f57c11 */ /* 0x000fe200088f1414 */
[----:B------:R-:W-:Y:S01]  /*1900*/  IMAD.WIDE.U32 R22, R209, R2, R22 ;  /* 0x00000002d1167225 */ /* 0x000fe200078e0016 */
[----:B------:R-:W-:-:S03]  /*1910*/  ULDC.64 UR6, c[0x0][0x3e0] ;  /* 0x0000f80000067ab9 */ /* 0x000fc60000000a00 */
[----:B------:R-:W-:Y:S01]  /*1920*/  IMAD.IADD R26, R23, 0x1, R26 ;  /* 0x00000001171a7824 */ /* 0x000fe200078e021a */
[----:B------:R-:W-:Y:S01]  /*1930*/  LEA R246, P1, R22, UR6, 0x1 ;  /* 0x0000000616f67c11 */ /* 0x000fe2000f8208ff */
[----:B------:R-:W-:Y:S02]  /*1940*/  IMAD R20, R10, UR8, RZ ;  /* 0x000000080a147c24 */ /* 0x000fe4000f8e02ff */
[----:B------:R-:W-:Y:S01]  /*1950*/  IMAD.WIDE.U32 R28, R217, UR8, R28 ;  /* 0x00000008d91c7c25 */ /* 0x000fe2000f8e001c */
[----:B------:R-:W-:Y:S02]  /*1960*/  LEA.HI.X R247, R22, UR7, R26, 0x1, P1 ;  /* 0x0000000716f77c11 */ /* 0x000fe400088f0c1a */
[----:B------:R-:W-:Y:S01]  /*1970*/  ISETP.GT.AND P1, PT, R237, R224, PT ;  /* 0x000000e0ed00720c */ /* 0x000fe20003f24270 */
[----:B------:R-:W-:Y:S01]  /*1980*/  IMAD R20, R217, UR9, R20 ;  /* 0x00000009d9147c24 */ /* 0x000fe2000f8e0214 */
[----:B------:R-:W-:Y:S01]  /*1990*/  ULDC.64 UR8, c[0x0][0x210] ;  /* 0x0000840000087ab9 */ /* 0x000fe20000000a00 */
[----:B-1----:R-:W-:Y:S01]  /*19a0*/  IMAD.WIDE R230, R27, 0x4, R24 ;  /* 0x000000041be67825 */ /* 0x002fe200078e0218 */
[----:B------:R-:W-:-:S02]  /*19b0*/  LEA R248, P3, R28, UR8, 0x1 ;  /* 0x000000081cf87c11 */ /* 0x000fc4000f8608ff */
[----:B------:R-:W-:Y:S01]  /*19c0*/  IADD3 R20, R29, R20, RZ ;  /* 0x000000141d147210 */ /* 0x000fe20007ffe0ff */
[----:B------:R-:W-:Y:S01]  /*19d0*/  IMAD.MOV.U32 R229, RZ, RZ, R231 ;  /* 0x000000ffffe57224 */ /* 0x000fe200078e00e7 */
[----:B------:R-:W-:Y:S02]  /*19e0*/  IADD3 R237, R237, -0x1, RZ ;  /* 0xffffffffeded7810 */ /* 0x000fe40007ffe0ff */
[----:B------:R-:W-:-:S03]  /*19f0*/  LEA.HI.X R249, R28, UR9, R20, 0x1, P3 ;  /* 0x000000091cf97c11 */ /* 0x000fc600098f0c14 */
        /* <DEDUP_REMOVED lines=23> */
.L_x_1434:
        /* <DEDUP_REMOVED lines=12> */
.L_x_1435:
[----:B------:R-:W-:Y:S01]  /*1c30*/  IMAD R238, R212, -0x40, R238 ;  /* 0xffffffc0d4ee7824 */ /* 0x000fe200078e02ee */
[----:B------:R-:W-:Y:S01]  /*1c40*/  ULDC.64 UR6, c[0x0][0x468] ;  /* 0x00011a0000067ab9 */ /* 0x000fe20000000a00 */
[-C--:B------:R-:W-:Y:S01]  /*1c50*/  IMAD R6, R11, R4.reuse, RZ ;  /* 0x000000040b067224 */ /* 0x080fe200078e02ff */
[----:B------:R-:W-:Y:S01]  /*1c60*/  IADD3 R13, R209, 0x20, RZ ;  /* 0x00000020d10d7810 */ /* 0x000fe20007ffe0ff */
[----:B------:R-:W-:Y:S01]  /*1c70*/  IMAD.WIDE.U32 R16, R225, R4, R210 ;  /* 0x00000004e1107225 */ /* 0x000fe200078e00d2 */
[----:B------:R-:W-:Y:S01]  /*1c80*/  ISETP.GE.AND P1, PT, R209, R238, PT ;  /* 0x000000eed100720c */ /* 0x000fe20003f26270 */
[----:B------:R-:W-:Y:S02]  /*1c90*/  BSSY B0, `(.L_x_1436) ;  /* 0x0000016000007945 */ /* 0x000fe40003800000 */
[----:B------:R-:W-:Y:S01]  /*1ca0*/  IMAD R7, R225, R5, R6 ;  /* 0x00000005e1077224 */ /* 0x000fe200078e0206 */
[----:B------:R-:W-:-:S04]  /*1cb0*/  IADD3 R6, P0, R12, R16, RZ ;  /* 0x000000100c067210 */ /* 0x000fc80007f1e0ff */
        /* <DEDUP_REMOVED lines=19> */
.L_x_1437:
[----:B------:R-:W-:Y:S05]  /*1df0*/  BSYNC B0 ;  /* 0x0000000000007941 */ /* 0x000fea0003800000 */
.L_x_1436:
        /* <DEDUP_REMOVED lines=16> */
.L_x_1439:
[----:B------:R-:W-:Y:S05]  /*1f00*/  BSYNC B0 ;  /* 0x0000000000007941 */ /* 0x000fea0003800000 */
.L_x_1438:
        /* <DEDUP_REMOVED lines=23> */
.L_x_1441:
[----:B------:R-:W-:Y:S05]  /*2080*/  BSYNC B0 ;  /* 0x0000000000007941 */ /* 0x000fea0003800000 */
.L_x_1440:
        /* <DEDUP_REMOVED lines=15> */
.L_x_1433:
[----:B------:R-:W-:Y:S01]  /*2180*/  IMAD R19, R237, -0x40, R240 ;  /* 0xffffffc0ed137824 */ /* 0x000fe200078e02f0 */
[----:B------:R-:W-:Y:S01]  /*2190*/  @P2 BAR.SYNC.DEFER_BLOCKING 0x0 ;  /* 0x0000000000002b1d */ /* 0x000fe20000010000 */
[----:B------:R-:W-:Y:S02]  /*21a0*/  VIADD R17, R209, 0x20 ;  /* 0x00000020d1117836 */ /* 0x000fe40000000000 */
[-C--:B------:R-:W-:Y:S01]  /*21b0*/  IMAD R22, R11, R6.reuse, RZ ;  /* 0x000000060b167224 */ /* 0x080fe200078e02ff */
[-C--:B------:R-:W-:Y:S01]  /*21c0*/  ISETP.GE.AND P6, PT, R204, R19.reuse, PT ;  /* 0x00000013cc00720c */ /* 0x080fe20003fc6270 */
[----:B------:R-:W-:Y:S01]  /*21d0*/  IMAD.WIDE.U32 R24, R225, R6, R210 ;  /* 0x00000006e1187225 */ /* 0x000fe200078e00d2 */
[----:B------:R-:W-:Y:S01]  /*21e0*/  ISETP.GE.AND P3, PT, R17, R19, PT ;  /* 0x000000131100720c */ /* 0x000fe20003f66270 */
[----:B------:R-:W-:Y:S01]  /*21f0*/  ULDC.64 UR8, c[0x0][0x260] ;  /* 0x0000980000087ab9 */ /* 0x000fe20000000a00 */
[----:B------:R-:W-:Y:S01]  /*2200*/  ULDC.64 UR6, c[0x0][0x268] ;  /* 0x00009a0000067ab9 */ /* 0x000fe20000000a00 */
[----:B------:R-:W-:-:S02]  /*2210*/  IMAD R20, R212, -0x40, R238 ;  /* 0xffffffc0d4147824 */ /* 0x000fc400078e02ee */
[----:B------:R-:W-:Y:S01]  /*2220*/  IMAD R21, R225, R7, R22 ;  /* 0x00000007e1157224 */ /* 0x000fe200078e0216 */
[----:B------:R-:W-:Y:S01]  /*2230*/  IADD3 R22, P0, R18, R24, RZ ;  /* 0x0000001812167210 */ /* 0x000fe20007f1e0ff */
[----:B------:R-:W-:Y:S01]  /*2240*/  IMAD.WIDE.U32 R26, R2, 0x40, RZ ;  /* 0x00000040021a7825 */ /* 0x000fe200078e00ff */
[-C--:B------:R-:W-:Y:S02]  /*2250*/  ISETP.GE.AND P1, PT, R17, R20.reuse, PT ;  /* 0x000000141100720c */ /* 0x080fe40003f26270 */
[----:B------:R-:W-:Y:S01]  /*2260*/  IADD3.X R23, R12, R25, R21, P0, !PT ;  /* 0x000000190c177210 */ /* 0x000fe200007fe415 */
[----:B------:R-:W-:Y:S01]  /*2270*/  IMAD.SHL.U32 R3, R3, 0x40, RZ ;  /* 0x0000004003037824 */ /* 0x000fe200078e00ff */
[----:B------:R-:W-:Y:S01]  /*2280*/  ISETP.GE.AND P2, PT, R209, R20, PT ;  /* 0x00000014d100720c */ /* 0x000fe20003f46270 */
[----:B------:R-:W-:Y:S01]  /*2290*/  IMAD.WIDE.U32 R28, R225, R4, R210 ;  /* 0x00000004e11c7225 */ /* 0x000fe200078e00d2 */
[----:B------:R-:W-:-:S03]  /*22a0*/  @!P3 IADD3 R24, P0, R246, R26, RZ ;  /* 0x0000001af618b210 */ /* 0x000fc60007f1e0ff */
[----:B------:R-:W-:Y:S01]  /*22b0*/  IMAD R2, R11, R4, RZ ;  /* 0x000000040b027224 */ /* 0x000fe200078e02ff */
[----:B------:R-:W-:Y:S01]  /*22c0*/  @!P3 IADD3.X R25, R247, R27, R3, P0, !PT ;  /* 0x0000001bf719b210 */ /* 0x000fe200007fe403 */
[----:B------:R-:W-:Y:S01]  /*22d0*/  VIADD R10, R204, 0x8 ;  /* 0x00000008cc0a7836 */ /* 0x000fe20000000000 */
[----:B------:R-:W-:Y:S01]  /*22e0*/  IADD3 R16, P0, R16, R28, RZ ;  /* 0x0000001c10107210 */ /* 0x000fe20007f1e0ff */
[----:B------:R-:W-:Y:S02]  /*22f0*/  IMAD R2, R225, R5, R2 ;  /* 0x00000005e1027224 */ /* 0x000fe400078e0202 */
[----:B------:R-:W-:Y:S01]  /*2300*/  IMAD.WIDE.U32 R30, R8, 0x40, RZ ;  /* 0x00000040081e7825 */ /* 0x000fe200078e00ff */
[----:B------:R-:W-:Y:S02]  /*2310*/  LEA.HI R8, R237, R237, RZ, 0x1 ;  /* 0x000000eded087211 */ /* 0x000fe400078f08ff */
[----:B------:R-:W-:Y:S01]  /*2320*/  IADD3.X R17, R15, R29, R2, P0, !PT ;  /* 0x0000001d0f117210 */ /* 0x000fe200007fe402 */
[----:B------:R-:W-:Y:S01]  /*2330*/  IMAD.SHL.U32 R9, R9, 0x40, RZ ;  /* 0x0000004009097824 */ /* 0x000fe200078e00ff */
[----:B------:R-:W-:Y:S01]  /*2340*/  @!P1 IADD3 R2, P0, R209, 0x20, RZ ;  /* 0x00000020d1029810 */ /* 0x000fe20007f1e0ff */
[----:B------:R-:W-:Y:S01]  /*2350*/  IMAD.WIDE.U32 R22, R14, UR8, R22 ;  /* 0x000000080e167c25 */ /* 0x000fe2000f8e0016 */
[----:B------:R-:W-:-:S02]  /*2360*/  ISETP.GE.AND P5, PT, R10, R19, PT ;  /* 0x000000130a00720c */ /* 0x000fc40003fa6270 */
[----:B------:R-:W-:Y:S01]  /*2370*/  LOP3.LUT R8, R8, 0xfffffffe, RZ, 0xc0, !PT ;  /* 0xfffffffe08087812 */ /* 0x000fe200078ec0ff */
[----:B------:R-:W-:Y:S01]  /*2380*/  @!P1 IMAD.X R15, RZ, RZ, R213, P0 ;  /* 0x000000ffff0f9224 */ /* 0x000fe200000e06d5 */
[----:B------:R-:W-:Y:S01]  /*2390*/  @!P3 IADD3 R10, P4, R248, R30, RZ ;  /* 0x0000001ef80ab210 */ /* 0x000fe20007f9e0ff */
[-C--:B------:R-:W-:Y:S01]  /*23a0*/  @!P2 IMAD R12, R213, R6.reuse, RZ ;  /* 0x00000006d50ca224 */ /* 0x080fe200078e02ff */
[----:B------:R-:W-:Y:S01]  /*23b0*/  @!P1 IADD3 R3, P0, R209, 0x20, RZ ;  /* 0x00000020d1039810 */ /* 0x000fe20007f1e0ff */
[----:B------:R-:W-:Y:S01]  /*23c0*/  IMAD.IADD R8, R237, 0x1, -R8 ;  /* 0x00000001ed087824 */ /* 0x000fe200078e0a08 */
[----:B------:R-:W-:Y:S01]  /*23d0*/  @!P3 IADD3.X R11, R249, R31, R9, P4, !PT ;  /* 0x0000001ff90bb210 */ /* 0x000fe200027fe409 */
[----:B------:R-:W-:Y:S01]  /*23e0*/  @!P1 IMAD R15, R15, R6, RZ ;  /* 0x000000060f0f9224 */ /* 0x000fe200078e02ff */
[----:B------:R-:W-:Y:S01]  /*23f0*/  ISETP.GE.AND P4, PT, R209, R19, PT ;  /* 0x00000013d100720c */ /* 0x000fe20003f86270 */
[----:B------:R-:W-:Y:S02]  /*2400*/  IMAD R19, R13, UR8, RZ ;  /* 0x000000080d137c24 */ /* 0x000fe4000f8e02ff */
[----:B------:R-:W-:-:S02]  /*2410*/  @!P2 IMAD R12, R209, R7, R12 ;  /* 0x00000007d10ca224 */ /* 0x000fc400078e020c */
[----:B------:R-:W-:Y:S02]  /*2420*/  IMAD.SHL.U32 R231, R204, 0x4, RZ ;  /* 0x00000004cce77824 */ /* 0x000fe400078e00ff */
[----:B------:R-:W-:Y:S02]  /*2430*/  IMAD.MOV.U32 R233, RZ, RZ, 0x7f800000 ;  /* 0x7f800000ffe97424 */ /* 0x000fe400078e00ff */
[----:B------:R-:W-:Y:S01]  /*2440*/  IMAD.MOV.U32 R235, RZ, RZ, 0x7f800000 ;  /* 0x7f800000ffeb7424 */ /* 0x000fe200078e00ff */
[----:B------:R-:W1:Y:S01]  /*2450*/  LDC R234, c[0x0][0x394] ;  /* 0x0000e500ffea7b82 */ /* 0x000e620000000800 */
[----:B------:R-:W-:-:S07]  /*2460*/  IMAD R13, R13, UR6, RZ ;  /* 0x000000060d0d7c24 */ /* 0x000fce000f8e02ff */
[----:B------:R-:W2:Y:S01]  /*2470*/  LDC R222, c[0x0][0x394] ;  /* 0x0000e500ffde7b82 */ /* 0x000ea20000000800 */
[----:B------:R-:W-:Y:S01]  /*2480*/  @!P1 IMAD.X R9, RZ, RZ, R213, P0 ;  /* 0x000000ffff099224 */ /* 0x000fe200000e06d5 */
[----:B------:R-:W-:Y:S01]  /*2490*/  ISETP.NE.AND P0, PT, R8, 0x1, PT ;  /* 0x000000010800780c */ /* 0x000fe20003f05270 */
[C---:B------:R-:W-:Y:S01]  /*24a0*/  IMAD R8, R14.reuse, UR9, R19 ;  /* 0x000000090e087c24 */ /* 0x040fe2000f8e0213 */
[----:B------:R3:W-:Y:S01]  /*24b0*/  @P4 STS.128 [R214+0xc000], RZ ;  /* 0x00c000ffd6004388 */ /* 0x0007e20000000c00 */
[C---:B------:R-:W-:Y:S02]  /*24c0*/  IMAD R13, R14.reuse, UR7, R13 ;  /* 0x000000070e0d7c24 */ /* 0x040fe4000f8e020d */
[----:B------:R-:W-:Y:S01]  /*24d0*/  IMAD.MOV.U32 R190, RZ, RZ, 0x20 ;  /* 0x00000020ffbe7424 */ /* 0x000fe200078e00ff */
[----:B------:R3:W-:Y:S01]  /*24e0*/  @P4 STS.128 [R214+0xe000], RZ ;  /* 0x00e000ffd6004388 */ /* 0x0007e20000000c00 */
[----:B------:R-:W-:-:S04]  /*24f0*/  IMAD.WIDE.U32 R18, R14, UR6, R16 ;  /* 0x000000060e127c25 */ /* 0x000fc8000f8e0010 */
[----:B------:R-:W-:Y:S01]  /*2500*/  IMAD.MOV.U32 R189, RZ, RZ, 0x40 ;  /* 0x00000040ffbd7424 */ /* 0x000fe200078e00ff */
[----:B------:R3:W-:Y:S01]  /*2510*/  @P4 STS.128 [R214+0x10000], RZ ;  /* 0x010000ffd6004388 */ /* 0x0007e20000000c00 */
[----:B------:R-:W-:Y:S02]  /*2520*/  @!P1 IMAD R16, R9, R4, RZ ;  /* 0x0000000409109224 */ /* 0x000fe400078e02ff */
[----:B------:R-:W-:Y:S01]  /*2530*/  IMAD.IADD R223, R225, 0x1, R240 ;  /* 0x00000001e1df7824 */ /* 0x000fe200078e02f0 */
[----:B------:R-:W-:Y:S01]  /*2540*/  @!PT LDS RZ, [RZ] ;  /* 0x00000000fffff984 */ /* 0x000fe20000000800 */
[----:B------:R-:W-:Y:S01]  /*2550*/  @!PT LDS RZ, [RZ] ;  /* 0x00000000fffff984 */ /* 0x000fe20000000800 */
[----:B------:R-:W-:Y:S01]  /*2560*/  @!PT LDS RZ, [RZ] ;  /* 0x00000000fffff984 */ /* 0x000fe20000000800 */
[----:B------:R-:W-:Y:S01]  /*2570*/  @!P4 LDGSTS.E.BYPASS.LTC128B.128 [R214+0xc000], desc[UR14][R246.64] ;  /* 0x0c000000f6d6cfae */ /* 0x000fe2000b901d4e */
[----:B------:R-:W-:Y:S01]  /*2580*/  IMAD.IADD R23, R23, 0x1, R8 ;  /* 0x0000000117177824 */ /* 0x000fe200078e0208 */
[----:B------:R-:W-:Y:S01]  /*2590*/  CS2R R142, SRZ ;  /* 0x00000000008e7805 */ /* 0x000fe2000001ff00 */
[----:B------:R-:W-:Y:S01]  /*25a0*/  IMAD.IADD R9, R19, 0x1, R13 ;  /* 0x0000000113097824 */ /* 0x000fe200078e020d */
[----:B------:R-:W-:Y:S01]  /*25b0*/  @!P4 LDGSTS.E.BYPASS.LTC128B.128 [R214+0xe000], desc[UR14][R246.64+0x80] ;  /* 0x0e000080f6d6cfae */ /* 0x000fe2000b901d4e */
[----:B------:R-:W-:Y:S01]  /*25c0*/  @!P2 IMAD.MOV.U32 R8, RZ, RZ, R18 ;  /* 0x000000ffff08a224 */ /* 0x000fe200078e0012 */
[----:B------:R-:W-:Y:S01]  /*25d0*/  CS2R R140, SRZ ;  /* 0x00000000008c7805 */ /* 0x000fe2000001ff00 */
[----:B------:R-:W-:Y:S01]  /*25e0*/  @!P1 IMAD R13, R3, R5, R16 ;  /* 0x00000005030d9224 */ /* 0x000fe200078e0210 */
[----:B------:R-:W-:Y:S01]  /*25f0*/  @!P4 LDGSTS.E.BYPASS.LTC128B.128 [R214+0x10000], desc[UR14][R246.64+0x100] ;  /* 0x10000100f6d6cfae */ /* 0x000fe2000b901d4e */
[--C-:B------:R-:W-:Y:S01]  /*2600*/  @!P1 IMAD.MOV.U32 R16, RZ, RZ, R22.reuse ;  /* 0x000000ffff109224 */ /* 0x100fe200078e0016 */
        /* <DEDUP_REMOVED lines=18> */
[----:B------:R-:W-:Y:S01]  /*2730*/  @!P1 IMAD.WIDE.U32 R18, R3, R4, R18 ;  /* 0x0000000403129225 */ /* 0x000fe200078e0012 */
[----:B------:R-:W-:Y:S02]  /*2740*/  CS2R R132, SRZ ;  /* 0x0000000000847805 */ /* 0x000fe4000001ff00 */
[----:B------:R-:W-:Y:S01]  /*2750*/  CS2R R126, SRZ ;  /* 0x00000000007e7805 */ /* 0x000fe2000001ff00 */
[----:B------:R-:W-:Y:S01]  /*2760*/  @!P3 LDGSTS.E.BYPASS.LTC128B.128 [R214+0xf000], desc[UR14][R24.64+0x80] ;  /* 0x0f00008018d6bfae */ /* 0x000fe2000b901d4e */
[C---:B------:R-:W-:Y:S01]  /*2770*/  @!P1 IMAD R15, R2.reuse, R7, R15 ;  /* 0x00000007020f9224 */ /* 0x040fe200078e020f */
[----:B------:R-:W-:Y:S01]  /*2780*/  CS2R R124, SRZ ;  /* 0x00000000007c7805 */ /* 0x000fe2000001ff00 */
[----:B------:R-:W-:Y:S01]  /*2790*/  @!P1 IMAD.WIDE.U32 R16, R2, R6, R16 ;  /* 0x0000000602109225 */ /* 0x000fe200078e0010 */
[----:B------:R-:W-:Y:S01]  /*27a0*/  @!P3 LDGSTS.E.BYPASS.LTC128B.128 [R214+0x11000], desc[UR14][R24.64+0x100] ;  /* 0x1100010018d6bfae */ /* 0x000fe2000b901d4e */
[----:B------:R-:W1:Y:S01]  /*27b0*/  @!P2 LDC.64 R6, c[0x0][0x220] ;  /* 0x00008800ff06ab82 */ /* 0x000e620000000a00 */
[----:B------:R-:W-:Y:S01]  /*27c0*/  CS2R R130, SRZ ;  /* 0x0000000000827805 */ /* 0x000fe2000001ff00 */
[----:B------:R-:W-:Y:S01]  /*27d0*/  VIADD R3, R208, 0x3000 ;  /* 0x00003000d0037836 */ /* 0x000fe20000000000 */
[----:B------:R-:W-:Y:S01]  /*27e0*/  CS2R R128, SRZ ;  /* 0x0000000000807805 */ /* 0x000fe2000001ff00 */
[----:B------:R-:W-:Y:S01]  /*27f0*/  @!P2 IMAD R14, R209, R5, R14 ;  /* 0x00000005d10ea224 */ /* 0x000fe200078e020e */
[----:B------:R-:W-:Y:S01]  /*2800*/  CS2R R122, SRZ ;  /* 0x00000000007a7805 */ /* 0x000fe2000001ff00 */
[----:B------:R-:W-:Y:S01]  /*2810*/  @!P2 IMAD.IADD R12, R21, 0x1, R12 ;  /* 0x00000001150ca824 */ /* 0x000fe200078e020c */
[----:B------:R-:W-:Y:S01]  /*2820*/  SEL R236, R3, R208, !P0 ;  /* 0x000000d003ec7207 */ /* 0x000fe20004000000 */
[----:B------:R-:W2:Y:S01]  /*2830*/  @!P1 LDC.64 R4, c[0x0][0x218] ;  /* 0x00008600ff049b82 */ /* 0x000ea20000000a00 */
[----:B------:R-:W-:Y:S01]  /*2840*/  @!P2 IMAD.IADD R14, R23, 0x1, R14 ;  /* 0x00000001170ea824 */ /* 0x000fe200078e020e */
[----:B------:R-:W-:-:S02]  /*2850*/  CS2R R120, SRZ ;  /* 0x0000000000787805 */ /* 0x000fc4000001ff00 */
[----:B------:R-:W-:Y:S01]  /*2860*/  LEA R236, R236, UR5, 0x1 ;  /* 0x00000005ecec7c11 */ /* 0x000fe2000f8e08ff */
[----:B------:R-:W-:Y:S01]  /*2870*/  @!P1 IMAD.IADD R15, R17, 0x1, R15 ;  /* 0x00000001110f9824 */ /* 0x000fe200078e020f */
[----:B------:R-:W-:Y:S01]  /*2880*/  CS2R R118, SRZ ;  /* 0x0000000000767805 */ /* 0x000fe2000001ff00 */
[----:B------:R-:W-:Y:S01]  /*2890*/  @!P1 IMAD.IADD R13, R19, 0x1, R13 ;  /* 0x00000001130d9824 */ /* 0x000fe200078e020d */
[----:B------:R-:W-:Y:S01]  /*28a0*/  CS2R R116, SRZ ;  /* 0x0000000000747805 */ /* 0x000fe2000001ff00 */
[----:B------:R-:W3:Y:S01]  /*28b0*/  @!P1 LDC.64 R2, c[0x0][0x220] ;  /* 0x00008800ff029b82 */ /* 0x000ee20000000a00 */
[----:B------:R1:W-:Y:S01]  /*28c0*/  @P4 STS [R236], RZ ;  /* 0x000000ffec004388 */ /* 0x0003e20000000800 */
        /* <DEDUP_REMOVED lines=37> */
[----:B------:R-:W-:Y:S01]  /*2b20*/  CS2R R26, SRZ ;  /* 0x00000000001a7805 */ /* 0x000fe2000001ff00 */
[----:B------:R-:W-:Y:S01]  /*2b30*/  ULDC UR7, c[0x0][0x398] ;  /* 0x0000e60000077ab9 */ /* 0x000fe20000000800 */
[----:B------:R1:W-:Y:S01]  /*2b40*/  @P4 STS [R236+0x4008], RZ ;  /* 0x004008ffec004388 */ /* 0x0003e20000000800 */
[----:B------:R-:W-:Y:S01]  /*2b50*/  ULDC UR6, c[0x0][0x2dc] ;  /* 0x0000b70000067ab9 */ /* 0x000fe20000000800 */
[----:B------:R-:W-:Y:S02]  /*2b60*/  ULDC UR8, c[0x0][0x39c] ;  /* 0x0000e70000087ab9 */ /* 0x000fe40000000800 */
[----:B------:R1:W-:Y:S04]  /*2b70*/  @P4 STS [R236+0x400c], RZ ;  /* 0x00400cffec004388 */ /* 0x0003e80000000800 */
        /* <DEDUP_REMOVED lines=8> */
[----:B------:R-:W-:Y:S02]  /*2c00*/  @!P2 LEA.HI.X R9, R20, R9, R12, 0x1, P4 ;  /* 0x000000091409a211 */ /* 0x000fe400020f0c0c */
[C---:B--2---:R-:W-:Y:S01]  /*2c10*/  @!P1 LEA R20, P4, R16.reuse, R4, 0x1 ;  /* 0x0000000410149211 */ /* 0x044fe200078808ff */
[----:B------:R4:W-:Y:S03]  /*2c20*/  @P3 STS [R236+0x1004], RZ ;  /* 0x001004ffec003388 */ /* 0x0009e60000000800 */
[----:B------:R-:W-:Y:S01]  /*2c30*/  @!P1 LEA.HI.X R21, R16, R5, R15, 0x1, P4 ;  /* 0x0000000510159211 */ /* 0x000fe200020f0c0f */
[----:B------:R4:W-:Y:S01]  /*2c40*/  @P3 STS [R236+0x1008], RZ ;  /* 0x001008ffec003388 */ /* 0x0009e20000000800 */
[----:B------:R-:W-:-:S03]  /*2c50*/  SHF.R.S32.HI R5, RZ, 0x1f, R204 ;  /* 0x0000001fff057819 */ /* 0x000fc600000114cc */
[----:B------:R4:W-:Y:S01]  /*2c60*/  @P3 STS [R236+0x100c], RZ ;  /* 0x00100cffec003388 */ /* 0x0009e20000000800 */
[----:B------:R-:W-:-:S03]  /*2c70*/  SHF.L.U64.HI R232, R204, 0x2, R5 ;  /* 0x00000002cce87819 */ /* 0x000fc60000010205 */
        /* <DEDUP_REMOVED lines=25> */
[----:B---3--:R-:W-:-:S03]  /*2e10*/  @!P1 LEA R10, P3, R18, R2, 0x1 ;  /* 0x00000002120a9211 */ /* 0x008fc600078608ff */
        /* <DEDUP_REMOVED lines=35> */
[----:B------:R-:W-:Y:S02]  /*3050*/  VIADD R4, R199, 0x3000 ;  /* 0x00003000c7047836 */ /* 0x000fe40000000000 */
[----:B------:R-:W-:Y:S02]  /*3060*/  SEL R190, R190, 0xffffffe0, !P1 ;  /* 0xffffffe0bebe7807 */ /* 0x000fe40004800000 */
[----:B------:R-:W-:Y:S02]  /*3070*/  SEL R189, R189, 0xffffffc0, !P2 ;  /* 0xffffffc0bdbd7807 */ /* 0x000fe40005000000 */
[----:B------:R-:W-:Y:S01]  /*3080*/  SEL R192, R3, R200, !P0 ;  /* 0x000000c803c07207 */ /* 0x000fe20004000000 */
[----:B------:R-:W-:Y:S01]  /*3090*/  IMAD.IADD R188, R193, 0x1, R190 ;  /* 0x00000001c1bc7824 */ /* 0x000fe200078e02be */
[----:B------:R-:W-:Y:S02]  /*30a0*/  SEL R4, R4, R199, !P0 ;  /* 0x000000c704047207 */ /* 0x000fe40004000000 */
[----:B------:R-:W-:-:S02]  /*30b0*/  IADD3 R241, -R238, 0x40, R223 ;  /* 0x00000040eef17810 */ /* 0x000fc40007ffe1df */
[----:B------:R-:W-:Y:S02]  /*30c0*/  CS2R R24, SRZ ;  /* 0x0000000000187805 */ /* 0x000fe4000001ff00 */
[----:B------:R-:W-:Y:S02]  /*30d0*/  CS2R R22, SRZ ;  /* 0x0000000000167805 */ /* 0x000fe4000001ff00 */
[----:B--2---:R-:W-:Y:S01]  /*30e0*/  CS2R R20, SRZ ;  /* 0x0000000000147805 */ /* 0x004fe2000001ff00 */
[----:B------:R-:W-:Y:S01]  /*30f0*/  IMAD.IADD R2, R193, 0x1, R189 ;  /* 0x00000001c1027824 */ /* 0x000fe200078e02bd */
[----:B------:R-:W-:Y:S01]  /*3100*/  LEA R192, R192, UR5, 0x1 ;  /* 0x00000005c0c07c11 */ /* 0x000fe2000f8e08ff */
[----:B------:R-:W-:Y:S01]  /*3110*/  IMAD.IADD R3, R189, 0x1, R188 ;  /* 0x00000001bd037824 */ /* 0x000fe200078e02bc */
[----:B------:R-:W-:Y:S01]  /*3120*/  LEA R191, R4, UR5, 0x1 ;  /* 0x0000000504bf7c11 */ /* 0x000fe2000f8e08ff */
[----:B------:R-:W-:Y:S01]  /*3130*/  VIADD R241, R241, -UR4 ;  /* 0x80000004f1f17c36 */ /* 0x000fe20008000000 */
[----:B----4-:R-:W-:-:S06]  /*3140*/  ULDC UR4, c[0x0][0x2ec] ;  /* 0x0000bb0000047ab9 */ /* 0x010fcc0000000800 */
.L_x_1447:
        /* <DEDUP_REMOVED lines=154> */
.L_x_1443:
[--C-:B------:R-:W-:Y:S01]  /*3af0*/  IADD3 R6, R238, 0x1, -R240.reuse ;  /* 0x00000001ee067810 */ /* 0x100fe20007ffe8f0 */
        /* <DEDUP_REMOVED lines=66> */
.L_x_1444:
        /* <DEDUP_REMOVED lines=233> */
[----:B------:R-:W-:Y:S04]  /*4db0*/  LOP3.LUT R4, R237, 0x1, RZ, 0xc0, !PT ;  /* 0x00000001ed047812 */ /* 0x000fe800078ec0ff */
[----:B------:R-:W-:Y:S01]  /*4dc0*/  ISETP.NE.U32.AND P1, PT, R4, 0x1, PT ;  /* 0x000000010400780c */ /* 0x000fe20003f25070 */
[----:B------:R-:W-:Y:S02]  /*4dd0*/  IMAD.MOV.U32 R4, RZ, RZ, -0x6000 ;  /* 0xffffa000ff047424 */ /* 0x000fe400078e00ff */
[----:B------:R-:W2:Y:S01]  /*4de0*/  LDC R5, c[0x0][0x244] ;  /* 0x00009100ff057b82 */ /* 0x000ea20000000800 */
[----:B-1----:R-:W-:Y:S05]  /*4df0*/  IMAD.U32 R9, R7, -0x40, RZ ;  /* 0xffffffc007097824 */ /* 0x002fea00078e00ff */
[C---:B------:R-:W-:Y:S04]  /*4e00*/  LEA R248, P0, R9.reuse, R248, 0x1 ;  /* 0x000000f809f87211 */ /* 0x040fe800078008ff */
[----:B------:R-:W-:Y:S02]  /*4e10*/  LEA.HI.X.SX32 R249, R9, R249, 0x1, P0 ;  /* 0x000000f909f97211 */ /* 0x000fe400000f0eff */
[----:B------:R-:W-:Y:S02]  /*4e20*/  SEL R9, R4, 0x6000, !P1 ;  /* 0x0000600004097807 */ /* 0x000fe40004800000 */
[C---:B------:R-:W-:Y:S03]  /*4e30*/  LEA R6, P0, R7.reuse, R248, 0x6 ;  /* 0x000000f807067211 */ /* 0x040fe600078030ff */
[----:B------:R-:W-:Y:S01]  /*4e40*/  IMAD.IADD R236, R236, 0x1, R9 ;  /* 0x00000001ecec7824 */ /* 0x000fe200078e0209 */
[----:B--2---:R-:W-:Y:S01]  /*4e50*/  LEA.HI.X R7, R7, R249, R5, 0x6, P0 ;  /* 0x000000f907077211 */ /* 0x004fe200000f3405 */
[----:B------:R-:W-:Y:S03]  /*4e60*/  IMAD.IADD R192, R192, 0x1, R9 ;  /* 0x00000001c0c07824 */ /* 0x000fe600078e0209 */
[----:B------:R-:W-:Y:S01]  /*4e70*/  @!PT LDS RZ, [RZ] ;  /* 0x00000000fffff984 */ /* 0x000fe20000000800 */
[----:B------:R-:W-:Y:S01]  /*4e80*/  @!PT LDS RZ, [RZ] ;  /* 0x00000000fffff984 */ /* 0x000fe20000000800 */
[----:B------:R-:W-:Y:S01]  /*4e90*/  @!PT LDS RZ, [RZ] ;  /* 0x00000000fffff984 */ /* 0x000fe20000000800 */
[----:B------:R1:W-:Y:S04]  /*4ea0*/  LDGSTS.E.BYPASS.LTC128B.128 [R236], desc[UR14][R248.64] ;  /* 0x00000000f8ec7fae */ /* 0x0003e8000b901d4e */
[----:B------:R1:W-:Y:S04]  /*4eb0*/  LDGSTS.E.BYPASS.LTC128B.128 [R236+0x2000], desc[UR14][R248.64+0x80] ;  /* 0x02000080f8ec7fae */ /* 0x0003e8000b901d4e */
[----:B------:R1:W-:Y:S04]  /*4ec0*/  LDGSTS.E.BYPASS.LTC128B.128 [R236+0x4000], desc[UR14][R248.64+0x100] ;  /* 0x04000100f8ec7fae */ /* 0x0003e8000b901d4e */
[----:B------:R1:W-:Y:S04]  /*4ed0*/  LDGSTS.E.BYPASS.LTC128B.128 [R236+0x1000], desc[UR14][R6.64] ;  /* 0x0100000006ec7fae */ /* 0x0003e8000b901d4e */
[----:B------:R1:W-:Y:S04]  /*4ee0*/  LDGSTS.E.BYPASS.LTC128B.128 [R236+0x3000], desc[UR14][R6.64+0x80] ;  /* 0x0300008006ec7fae */ /* 0x0003e8000b901d4e */
[----:B------:R1:W-:Y:S04]  /*4ef0*/  LDGSTS.E.BYPASS.LTC128B.128 [R236+0x5000], desc[UR14][R6.64+0x100] ;  /* 0x0500010006ec7fae */ /* 0x0003e8000b901d4e */
[----:B------:R-:W0:Y:S02]  /*4f00*/  LDGDEPBAR ;  /* 0x00000000000079af */ /* 0x000e240000000000 */
.L_x_1445:
        /* <DEDUP_REMOVED lines=104> */
.L_x_1446:
        /* <DEDUP_REMOVED lines=467> */
[----:B--2---:R-:W-:-:S03]  /*72c0*/  @P0 IMAD R44, R47, R5, RZ ;  /* 0x000000052f2c0224 */ /* 0x004fc600078e02ff */
[----:B------:R3:W-:Y:S01]  /*72d0*/  STS [R216+0xb400], R59 ;  /* 0x00b4003bd8007388 */ /* 0x0007e20000000800 */
[----:B-1----:R-:W-:-:S05]  /*72e0*/  @P0 IMAD.WIDE.U32 R46, R47, R4, RZ ;  /* 0x000000042f2e0225 */ /* 0x002fca00078e00ff */
        /* <DEDUP_REMOVED lines=13> */
.L_x_1448:
        /* <DEDUP_REMOVED lines=10> */
[----:B---3--:R-:W-:-:S05]  /*7460*/  IMAD.WIDE.U32 R56, R202, R6, R10 ;  /* 0x00000006ca387225 */ /* 0x008fca00078e000a */
[----:B------:R-:W-:-:S07]  /*7470*/  IADD3 R6, R57, R7, RZ ;  /* 0x0000000739067210 */ /* 0x000fce0007ffe0ff */
.L_x_1449:
[----:B------:R1:W-:Y:S01]  /*7480*/  STS [R219+0xb000], R60 ;  /* 0x00b0003cdb007388 */ /* 0x0003e20000000800 */
[----:B---3--:R-:W-:Y:S01]  /*7490*/  SHF.R.S32.HI R57, RZ, 0x1f, R225 ;  /* 0x0000001fff397819 */ /* 0x008fe200000114e1 */
[----:B------:R-:W-:Y:S01]  /*74a0*/  IMAD R238, R212, -0x40, R238 ;  /* 0xffffffc0d4ee7824 */ /* 0x000fe200078e02ee */
[----:B------:R-:W-:Y:S01]  /*74b0*/  MOV R61, R211 ;  /* 0x000000d3003d7202 */ /* 0x000fe20000000f00 */
[----:B------:R2:W-:Y:S01]  /*74c0*/  STS [R219+0xb400], R62 ;  /* 0x00b4003edb007388 */ /* 0x0005e20000000800 */
[----:B------:R-:W-:Y:S01]  /*74d0*/  SHF.R.S32.HI R7, RZ, 0x1f, R217 ;  /* 0x0000001fff077819 */ /* 0x000fe200000114d9 */
[----:B------:R-:W-:Y:S01]  /*74e0*/  IMAD R48, R57, R4, RZ ;  /* 0x0000000439307224 */ /* 0x000fe200078e02ff */
[----:B------:R-:W-:Y:S01]  /*74f0*/  BAR.SYNC.DEFER_BLOCKING 0x0 ;  /* 0x0000000000007b1d */ /* 0x000fe20000010000 */
[----:B------:R-:W-:Y:S02]  /*7500*/  ISETP.GE.AND P2, PT, R209, R238, PT ;  /* 0x000000eed100720c */ /* 0x000fe40003f46270 */
[----:B------:R-:W-:-:S03]  /*7510*/  IMAD R45, R225, R5, R48 ;  /* 0x00000005e12d7224 */ /* 0x000fc600078e0230 */
[----:B------:R-:W-:Y:S01]  /*7520*/  ULDC.64 UR6, c[0x0][0x468] ;  /* 0x00011a0000067ab9 */ /* 0x000fe20000000a00 */
[----:B------:R-:W-:Y:S01]  /*7530*/  BSSY B0, `(.L_x_1450) ;  /* 0x0000024000007945 */ /* 0x000fe20003800000 */
[----:B-1----:R-:W-:-:S05]  /*7540*/  MOV R60, R210 ;  /* 0x000000d2003c7202 */ /* 0x002fca0000000f00 */
[----:B------:R-:W-:Y:S01]  /*7550*/  IMAD.WIDE.U32 R50, R225, R4, R60 ;  /* 0x00000004e1327225 */ /* 0x000fe200078e003c */
[----:B------:R1:W3:Y:S02]  /*7560*/  LDS.128 R40, [R214+0x13000] ;  /* 0x01300000d6287984 */ /* 0x0002e40000000c00 */
[----:B--2---:R-:W-:Y:S02]  /*7570*/  IADD3 R62, P0, R46, R50, RZ ;  /* 0x000000322e3e7210 */ /* 0x004fe40007f1e0ff */
[----:B------:R1:W2:Y:S01]  /*7580*/  LDS.128 R36, [R214+0x15000] ;  /* 0x01500000d6247984 */ /* 0x0002a20000000c00 */
        /* <DEDUP_REMOVED lines=30> */
.L_x_1451:
[----:B------:R-:W-:Y:S05]  /*7770*/  BSYNC B0 ;  /* 0x0000000000007941 */ /* 0x000fea0003800000 */
.L_x_1450:
[----:B------:R-:W-:Y:S04]  /*7780*/  BSSY B0, `(.L_x_1452) ;  /* 0x000000f000007945 */ /* 0x000fe80003800000 */
[----:B------:R-:W-:Y:S05]  /*7790*/  @P1 BRA `(.L_x_1453) ;  /* 0x0000000000341947 */ /* 0x000fea0003800000 */
[----:B---3--:R-:W-:Y:S01]  /*77a0*/  IADD3 R45, P0, R209, 0x20, RZ ;  /* 0x00000020d12d7810 */ /* 0x008fe20007f1e0ff */
        /* <DEDUP_REMOVED lines=10> */
[----:B--2---:R3:W-:Y:S04]  /*7850*/  STG.E.128 desc[UR14][R4.64+0x80], R36 ;  /* 0x0000802404007986 */ /* 0x0047e8000c101d0e */
[----:B----4-:R3:W-:Y:S02]  /*7860*/  STG.E.128 desc[UR14][R4.64+0x100], R32 ;  /* 0x0001002004007986 */ /* 0x0107e4000c101d0e */
.L_x_1453:
[----:B------:R-:W-:Y:S05]  /*7870*/  BSYNC B0 ;  /* 0x0000000000007941 */ /* 0x000fea0003800000 */
.L_x_1452:
[-C--:B------:R-:W-:Y:S01]  /*7880*/  IMAD.WIDE.U32 R60, R225, R2.reuse, R60 ;  /* 0x00000002e13c7225 */ /* 0x080fe200078e003c */
[----:B------:R-:W-:Y:S01]  /*7890*/  ULDC.64 UR6, c[0x0][0x470] ;  /* 0x00011c0000067ab9 */ /* 0x000fe20000000a00 */
[----:B------:R-:W-:Y:S02]  /*78a0*/  BSSY B0, `(.L_x_1454) ;  /* 0x0000016000007945 */ /* 0x000fe40003800000 */
[----:B---3--:R-:W-:Y:S01]  /*78b0*/  IMAD R4, R57, R2, RZ ;  /* 0x0000000239047224 */ /* 0x008fe200078e02ff */
[----:B------:R-:W-:-:S03]  /*78c0*/  IADD3 R56, P0, R56, R60, RZ ;  /* 0x0000003c38387210 */ /* 0x000fc60007f1e0ff */
[----:B------:R-:W-:Y:S02]  /*78d0*/  IMAD R225, R225, R3, R4 ;  /* 0x00000003e1e17224 */ /* 0x000fe400078e0204 */
[----:B------:R-:W-:-:S03]  /*78e0*/  IMAD R4, R7, UR6, RZ ;  /* 0x0000000607047c24 */ /* 0x000fc6000f8e02ff */
[----:B------:R-:W-:Y:S01]  /*78f0*/  IADD3.X R57, R6, R61, R225, P0, !PT ;  /* 0x0000003d06397210 */ /* 0x000fe200007fe4e1 */
[C---:B------:R-:W-:Y:S02]  /*7900*/  IMAD R5, R217.reuse, UR7, R4 ;  /* 0x00000007d9057c24 */ /* 0x040fe4000f8e0204 */
        /* <DEDUP_REMOVED lines=15> */
.L_x_1455:
[----:B------:R-:W-:Y:S05]  /*7a00*/  BSYNC B0 ;  /* 0x0000000000007941 */ /* 0x000fea0003800000 */
.L_x_1454:
[----:B------:R-:W-:Y:S05]  /*7a10*/  @P1 BRA `(.L_x_1442) ;  /* 0x0000000000381947 */ /* 0x000fea0003800000 */
[----:B------:R-:W-:Y:S01]  /*7a20*/  IADD3 R7, P0, R209, 0x20, RZ ;  /* 0x00000020d1077810 */ /* 0x000fe20007f1e0ff */
[----:B-1-3--:R-:W-:Y:S01]  /*7a30*/  IMAD.MOV.U32 R12, RZ, RZ, R6 ;  /* 0x000000ffff0c7224 */ /* 0x00afe200078e0006 */
        /* <DEDUP_REMOVED lines=12> */
.L_x_1442:
[----:B------:R-:W-:Y:S05]  /*7b00*/  BSYNC B1 ;  /* 0x0000000000017941 */ /* 0x000fea0003800000 */
.L_x_1428:
[----:B-1-3--:R-:W1:Y:S02]  /*7b10*/  LDC R3, c[0x0][0xc] ;  /* 0x00000300ff037b82 */ /* 0x00ae640000000800 */
[----:B-1----:R-:W-:-:S04]  /*7b20*/  IADD3 R212, R3, R212, RZ ;  /* 0x000000d403d47210 */ /* 0x002fc80007ffe0ff */
[----:B------:R-:W-:-:S13]  /*7b30*/  ISETP.GE.AND P0, PT, R212, UR12, PT ;  /* 0x0000000cd4007c0c */ /* 0x000fda000bf06270 */
[----:B------:R-:W-:Y:S05]  /*7b40*/  @P0 BRA `(.L_x_1456) ;  /* 0x0000000000040947 */ /* 0x000fea0003800000 */
[----:B------:R-:W-:Y:S05]  /*7b50*/  BRA `(.L_x_1457) ;  /* 0xffffff8c00687947 */ /* 0x000fea000383ffff */
.L_x_1456:
[----:B------:R-:W-:Y:S05]  /*7b60*/  EXIT ;  /* 0x000000000000794d */ /* 0x000fea0003800000 */
.L_x_1458:
        /* <DEDUP_REMOVED lines=9> */
.L_x_1619:


//--------------------- .text._ZN5flash44flash_bwd_dq_dk_dv_loop_seqk_parallel_kernelI23Flash_bwd_kernel_traitsILi192ELi64ELi64ELi8ELi4ELi2ELi2ELb0ELb0EN7cutlass10bfloat16_tE19Flash_kernel_traitsILi192ELi64ELi64ELi8ES3_EELb1ELb0ELb1ELb1ELb0ELb0ELb0EEEvNS_16Flash_bwd_paramsE --------------------------
	.section	.text._ZN5flash44flash_bwd_dq_dk_dv_loop_seqk_parallel_kernelI23Flash_bwd_kernel_traitsILi192ELi64ELi64ELi8ELi4ELi2ELi2ELb0ELb0EN7cutlass10bfloat16_tE19Flash_kernel_traitsILi192ELi64ELi64ELi8ES3_EELb1ELb0ELb1ELb1ELb0ELb0ELb0EEEvNS_16Flash_bwd_paramsE,"ax",@progbits
	.align	128
        .global         _ZN5flash44flash_bwd_dq_dk_dv_loop_seqk_parallel_kernelI23Flash_bwd_kernel_traitsILi192ELi64ELi64ELi8ELi4ELi2ELi2ELb0ELb0EN7cutlass10bfloat16_tE19Flash_kernel_traitsILi192ELi64ELi64ELi8ES3_EELb1ELb0ELb1ELb1ELb0ELb0ELb0EEEvNS_16Flash_bwd_paramsE
        .type           _ZN5flash44flash_bwd_dq_dk_dv_loop_seqk_parallel_kernelI23Flash_bwd_kernel_traitsILi192ELi64ELi64ELi8ELi4ELi2ELi2ELb0ELb0EN7cutlass10bfloat16_tE19Flash_kernel_traitsILi192ELi64ELi64ELi8ES3_EELb1ELb0ELb1ELb1ELb0ELb0ELb0EEEvNS_16Flash_bwd_paramsE,@function
        .size           _ZN5flash44flash_bwd_dq_dk_dv_loop_seqk_parallel_kernelI23Flash_bwd_kernel_traitsILi192ELi64ELi64ELi8ELi4ELi2ELi2ELb0ELb0EN7cutlass10bfloat16_tE19Flash_kernel_traitsILi192ELi64ELi64ELi8ES3_EELb1ELb0ELb1ELb1ELb0ELb0ELb0EEEvNS_16Flash_bwd_paramsE,(.L_x_1620 - _ZN5flash44flash_bwd_dq_dk_dv_loop_seqk_parallel_kernelI23Flash_bwd_kernel_traitsILi192ELi64ELi64ELi8ELi4ELi2ELi2ELb0ELb0EN7cutlass10bfloat16_tE19Flash_kernel_traitsILi192ELi64ELi64ELi8ES3_EELb1ELb0ELb1ELb1ELb0ELb0ELb0EEEvNS_16Flash_bwd_paramsE)
        .other          _ZN5flash44flash_bwd_dq_dk_dv_loop_seqk_parallel_kernelI23Flash_bwd_kernel_traitsILi192ELi64ELi64ELi8ELi4ELi2ELi2ELb0ELb0EN7cutlass10bfloat16_tE19Flash_kernel_traitsILi192ELi64ELi64ELi8ES3_EELb1ELb0ELb1ELb1ELb0ELb0ELb0EEEvNS_16Flash_bwd_paramsE,@"STO_CUDA_ENTRY STV_DEFAULT"
_ZN5flash44flash_bwd_dq_dk_dv_loop_seqk_parallel_kernelI23Flash_bwd_kernel_traitsILi192ELi64ELi64ELi8ELi4ELi2ELi2ELb0ELb0EN7cutlass10bfloat16_tE19Flash_kernel_traitsILi192ELi64ELi64ELi8ES3_EELb1ELb0ELb1ELb1ELb0ELb0ELb0EEEvNS_16Flash_bwd_paramsE:
.text._ZN5flash44flash_bwd_dq_dk_dv_loop_seqk_parallel_kernelI23Flash_bwd_kernel_traitsILi192ELi64ELi64ELi8ELi4ELi2ELi2ELb0ELb0EN7cutlass10bfloat16_tE19Flash_kernel_traitsILi192ELi64ELi64ELi8ES3_EELb1ELb0ELb1ELb1ELb0ELb0ELb0EEEvNS_16Flash_bwd_paramsE:
[----:B------:R-:W1:Y:S01]  /*0000*/  LDC R1, c[0x0][0x28] ;  /* 0x00000a00ff017b82 */ /* 0x000e620000000800 */
[----:B------:R-:W2:Y:S01]  /*0010*/  S2R R242, SR_CTAID.X ;  /* 0x0000000000f27919 */ /* 0x000ea20000002500 */
[----:B------:R-:W-:Y:S01]  /*0020*/  ULDC UR5, c[0x0][0x2c8] ;  /* 0x0000b20000057ab9 */ /* 0x000fe20000000800 */
[----:B-1----:R-:W-:Y:S01]  /*0030*/  IADD3 R1, R1, -0x8, RZ ;  /* 0xfffffff801017810 */ /* 0x002fe20007ffe0ff */
[----:B------:R-:W-:-:S04]  /*0040*/  UIADD3 UR5, UR5, 0x3f, URZ ;  /* 0x0000003f05057890 */ /* 0x000fc8000fffe03f */
[----:B------:R-:W-:-:S04]  /*0050*/  USHF.R.S32.HI UR4, URZ, 0x1f, UR5 ;  /* 0x0000001f3f047899 */ /* 0x000fc80008011405 */
[----:B------:R-:W-:-:S04]  /*0060*/  ULEA.HI UR4, UR4, UR5, URZ, 0x6 ;  /* 0x0000000504047291 */ /* 0x000fc8000f8f303f */
[----:B------:R-:W-:-:S06]  /*0070*/  USHF.R.S32.HI UR12, URZ, 0x6, UR4 ;  /* 0x000000063f0c7899 */ /* 0x000fcc0008011404 */
[----:B--2---:R-:W-:-:S13]  /*0080*/  ISETP.GE.AND P0, PT, R242, UR12, PT ;  /* 0x0000000cf2007c0c */ /* 0x004fda000bf06270 */
[----:B------:R-:W-:Y:S05]  /*0090*/  @P0 EXIT ;  /* 0x000000000000094d */ /* 0x000fea0003800000 */
[----:B------:R-:W1:Y:S01]  /*00a0*/  S2R R8, SR_TID.X ;  /* 0x0000000000087919 */ /* 0x000e620000002100 */
[----:B------:R-:W2:Y:S01]  /*00b0*/  S2UR UR5, SR_CgaCtaId ;  /* 0x00000000000579c3 */ /* 0x000ea20000008800 */
[----:B------:R-:W-:Y:S01]  /*00c0*/  UMOV UR4, 0x400 ;  /* 0x0000040000047882 */ /* 0x000fe20000000000 */
[----:B------:R-:W-:Y:S01]  /*00d0*/  IMAD.MOV.U32 R190, RZ, RZ, 0x20 ;  /* 0x00000020ffbe7424 */ /* 0x000fe200078e00ff */
[----:B------:R-:W3:Y:S01]  /*00e0*/  S2R R240, SR_CTAID.Z ;  /* 0x0000000000f07919 */ /* 0x000ee20000002700 */
[----:B------:R-:W-:Y:S01]  /*00f0*/  IMAD.MOV.U32 R194, RZ, RZ, 0x40 ;  /* 0x00000040ffc27424 */ /* 0x000fe200078e00ff */
[----:B------:R-:W-:Y:S01]  /*0100*/  ULDC.64 UR14, c[0x0][0x208] ;  /* 0x00008200000e7ab9 */ /* 0x000fe20000000a00 */
[----:B------:R-:W-:Y:S01]  /*0110*/  IMAD.MOV.U32 R232, RZ, RZ, -0x10 ;  /* 0xfffffff0ffe87424 */ /* 0x000fe200078e00ff */
        /* <DEDUP_REMOVED lines=15> */
[--C-:B------:R-:W-:Y:S01]  /*0210*/  SHF.R.S32.HI R4, RZ, 0x5, R0.reuse ;  /* 0x00000005ff047819 */ /* 0x100fe20000011400 */
[C---:B------:R-:W-:Y:S01]  /*0220*/  IMAD.IADD R12, R8.reuse, 0x1, -R5 ;  /* 0x00000001080c7824 */ /* 0x040fe200078e0a05 */
[----:B------:R-:W-:Y:S01]  /*0230*/  SHF.R.S32.HI R5, RZ, 0x1f, R0 ;  /* 0x0000001fff057819 */ /* 0x000fe20000011400 */
[----:B------:R-:W-:Y:S01]  /*0240*/  IMAD.IADD R15, R8, 0x1, -R7 ;  /* 0x00000001080f7824 */ /* 0x000fe200078e0a07 */
[----:B------:R-:W-:-:S02]  /*0250*/  SHF.R.S32.HI R7, RZ, 0x4, R3 ;  /* 0x00000004ff077819 */ /* 0x000fc40000011403 */
[----:B------:R-:W-:Y:S02]  /*0260*/  LOP3.LUT R6, R13, 0xfffffff8, RZ, 0xc0, !PT ;  /* 0xfffffff80d067812 */ /* 0x000fe400078ec0ff */
[-C--:B------:R-:W-:Y:S02]  /*0270*/  LEA.HI R5, R5, R4.reuse, RZ, 0x2 ;  /* 0x0000000405057211 */ /* 0x080fe400078f10ff */
[----:B------:R-:W-:Y:S01]  /*0280*/  SHF.R.S32.HI R10, RZ, 0x2, R2 ;  /* 0x00000002ff0a7819 */ /* 0x000fe20000011402 */
[----:B------:R-:W-:Y:S01]  /*0290*/  IMAD.IADD R6, R8, 0x1, -R6 ;  /* 0x0000000108067824 */ /* 0x000fe200078e0a06 */
[----:B------:R-:W-:Y:S02]  /*02a0*/  SHF.R.S32.HI R2, RZ, 0x1f, R2 ;  /* 0x0000001fff027819 */ /* 0x000fe40000011402 */
[----:B------:R-:W-:Y:S01]  /*02b0*/  SHF.R.S32.HI R238, RZ, 0x3, R13 ;  /* 0x00000003ffee7819 */ /* 0x000fe2000001140d */
[----:B------:R-:W-:Y:S01]  /*02c0*/  IMAD.SHL.U32 R222, R6, 0x8, RZ ;  /* 0x0000000806de7824 */ /* 0x000fe200078e00ff */
[----:B------:R-:W-:-:S02]  /*02d0*/  LEA.HI R0, R0, R4, RZ, 0x1 ;  /* 0x0000000400007211 */ /* 0x000fc400078f08ff */
[----:B------:R-:W-:Y:S01]  /*02e0*/  LEA.HI R9, R3, R7, RZ, 0x1 ;  /* 0x0000000703097211 */ /* 0x000fe200078f08ff */
[----:B------:R-:W-:Y:S01]  /*02f0*/  VIADD R236, R222, 0x80 ;  /* 0x00000080deec7836 */ /* 0x000fe20000000000 */
[----:B------:R-:W-:Y:S01]  /*0300*/  LOP3.LUT R3, R5, 0xfffffffc, RZ, 0xc0, !PT ;  /* 0xfffffffc05037812 */ /* 0x000fe200078ec0ff */
[----:B------:R-:W-:Y:S01]  /*0310*/  IMAD.SHL.U32 R5, R238, 0x40, RZ ;  /* 0x00000040ee057824 */ /* 0x000fe200078e00ff */
[----:B------:R-:W-:Y:S02]  /*0320*/  LEA.HI R8, R2, R10, RZ, 0x3 ;  /* 0x0000000a02087211 */ /* 0x000fe400078f18ff */
[----:B------:R-:W-:Y:S01]  /*0330*/  LOP3.LUT R0, R0, 0xfffffffe, RZ, 0xc0, !PT ;  /* 0xfffffffe00007812 */ /* 0x000fe200078ec0ff */
[----:B------:R-:W-:Y:S01]  /*0340*/  IMAD.IADD R251, R4, 0x1, -R3 ;  /* 0x0000000104fb7824 */ /* 0x000fe200078e0a03 */
[----:B------:R-:W-:Y:S02]  /*0350*/  LOP3.LUT R2, R9, 0xfffffffe, RZ, 0xc0, !PT ;  /* 0xfffffffe09027812 */ /* 0x000fe400078ec0ff */
[----:B------:R-:W-:Y:S01]  /*0360*/  LOP3.LUT R3, R8, 0xfffffff8, RZ, 0xc0, !PT ;  /* 0xfffffff808037812 */ /* 0x000fe200078ec0ff */
[----:B------:R-:W-:Y:S01]  /*0370*/  IMAD.IADD R198, R4, 0x1, -R0 ;  /* 0x0000000104c67824 */ /* 0x000fe200078e0a00 */
        /* <DEDUP_REMOVED lines=8> */
[----:B------:R-:W-:-:S02]  /*0400*/  LEA.HI R226, R5, R11, RZ, 0x2 ;  /* 0x0000000b05e27211 */ /* 0x000fc400078f10ff */
[----:B------:R-:W-:Y:S01]  /*0410*/  LOP3.LUT R7, R3, R2, RZ, 0x3c, !PT ;  /* 0x0000000203077212 */ /* 0x000fe200078e3cff */
[----:B------:R-:W-:Y:S01]  /*0420*/  IMAD.SHL.U32 R2, R198, 0x10, RZ ;  /* 0x00000010c6027824 */ /* 0x000fe200078e00ff */
[----:B------:R-:W-:Y:S02]  /*0430*/  LOP3.LUT R0, R0, 0x1c0, RZ, 0xc0, !PT ;  /* 0x000001c000007812 */ /* 0x000fe400078ec0ff */
[----:B------:R-:W-:Y:S02]  /*0440*/  SHF.R.S32.HI R3, RZ, 0x1f, R12 ;  /* 0x0000001fff037819 */ /* 0x000fe4000001140c */
[C---:B------:R-:W-:Y:S02]  /*0450*/  LOP3.LUT R189, R0.reuse, 0x8, R13, 0xf8, !PT ;  /* 0x0000000800bd7812 */ /* 0x040fe400078ef80d */
[----:B------:R-:W-:Y:S02]  /*0460*/  LOP3.LUT R5, R0, 0x10, R2, 0xf8, !PT ;  /* 0x0000001000057812 */ /* 0x000fe400078ef802 */
[----:B------:R-:W-:-:S02]  /*0470*/  SHF.R.S32.HI R18, RZ, 0x7, R14 ;  /* 0x00000007ff127819 */ /* 0x000fc4000001140e */
[----:B------:R-:W-:Y:S02]  /*0480*/  SHF.R.U32.HI R0, RZ, 0x3, R0 ;  /* 0x00000003ff007819 */ /* 0x000fe40000011600 */
[----:B------:R-:W-:Y:S01]  /*0490*/  LEA.HI R10, R3, R12, RZ, 0x3 ;  /* 0x0000000c030a7211 */ /* 0x000fe200078f18ff */
[----:B------:R-:W-:Y:S01]  /*04a0*/  IMAD R3, R18, 0x800, R193 ;  /* 0x0000080012037824 */ /* 0x000fe200078e02c1 */
[----:B------:R-:W-:Y:S02]  /*04b0*/  LOP3.LUT R189, R189, R0, RZ, 0x3c, !PT ;  /* 0x00000000bdbd7212 */ /* 0x000fe400078e3cff */
[----:B------:R-:W-:Y:S02]  /*04c0*/  LOP3.LUT R5, R5, 0x8, R13, 0xf8, !PT ;  /* 0x0000000805057812 */ /* 0x000fe400078ef80d */
[C---:B------:R-:W-:Y:S01]  /*04d0*/  LOP3.LUT R2, R4.reuse, 0x1, RZ, 0xc0, !PT ;  /* 0x0000000104027812 */ /* 0x040fe200078ec0ff */
[----:B------:R-:W-:Y:S01]  /*04e0*/  IMAD.IADD R189, R3, 0x1, R189 ;  /* 0x0000000103bd7824 */ /* 0x000fe200078e02bd */
[----:B------:R-:W-:Y:S01]  /*04f0*/  LOP3.LUT R193, R193, R5, R0, 0xf6, !PT ;  /* 0x00000005c1c17212 */ /* 0x000fe200078ef600 */
[----:B------:R-:W-:Y:S01]  /*0500*/  IMAD.SHL.U32 R3, R4, 0x40, RZ ;  /* 0x0000004004037824 */ /* 0x000fe200078e00ff */
[----:B------:R-:W-:Y:S01]  /*0510*/  SHF.R.S32.HI R0, RZ, 0x6, R16 ;  /* 0x00000006ff007819 */ /* 0x000fe20000011410 */
[----:B------:R-:W-:Y:S01]  /*0520*/  IMAD.SHL.U32 R5, R18, 0x20, RZ ;  /* 0x0000002012057824 */ /* 0x000fe200078e00ff */
[----:B------:R-:W-:-:S02]  /*0530*/  LOP3.LUT P4, RZ, R6, 0x4, RZ, 0xc0, !PT ;  /* 0x0000000406ff7812 */ /* 0x000fc4000788c0ff */
[----:B------:R-:W-:Y:S01]  /*0540*/  LOP3.LUT P3, RZ, R6, 0x2, RZ, 0xc0, !PT ;  /* 0x0000000206ff7812 */ /* 0x000fe2000786c0ff */
[----:B------:R-:W-:Y:S01]  /*0550*/  IMAD R17, R0, 0x200, R7 ;  /* 0x0000020000117824 */ /* 0x000fe200078e0207 */
[----:B------:R-:W-:Y:S01]  /*0560*/  LOP3.LUT R6, R10, 0xfffffff8, RZ, 0xc0, !PT ;  /* 0xfffffff80a067812 */ /* 0x000fe200078ec0ff */
[----:B------:R-:W-:Y:S01]  /*0570*/  IMAD.SHL.U32 R7, R15, 0x2, RZ ;  /* 0x000000020f077824 */ /* 0x000fe200078e00ff */
[----:B------:R-:W-:Y:S01]  /*0580*/  ISETP.NE.U32.AND P0, PT, R2, 0x1, PT ;  /* 0x000000010200780c */ /* 0x000fe20003f05070 */
[----:B------:R-:W-:Y:S01]  /*0590*/  IMAD.SHL.U32 R2, R0, 0x8, RZ ;  /* 0x0000000800027824 */ /* 0x000fe200078e00ff */
[----:B------:R-:W-:Y:S01]  /*05a0*/  LOP3.LUT R0, R3, 0x1c0, RZ, 0xc0, !PT ;  /* 0x000001c003007812 */ /* 0x000fe200078ec0ff */
[----:B------:R-:W-:Y:S01]  /*05b0*/  IMAD.IADD R6, R12, 0x1, -R6 ;  /* 0x000000010c067824 */ /* 0x000fe200078e0a06 */
[----:B------:R-:W-:Y:S01]  /*05c0*/  R2P PR, R4, 0x6 ;  /* 0x0000000604007804 */ /* 0x000fe20000000000 */
[----:B------:R-:W-:Y:S01]  /*05d0*/  IMAD.SHL.U32 R4, R9, 0x20, RZ ;  /* 0x0000002009047824 */ /* 0x000fe200078e00ff */
[----:B------:R-:W-:Y:S01]  /*05e0*/  LOP3.LUT R2, R2, 0x18, RZ, 0xc0, !PT ;  /* 0x0000001802027812 */ /* 0x000fe200078ec0ff */
[----:B------:R-:W-:Y:S01]  /*05f0*/  IMAD.SHL.U32 R6, R6, 0x40, RZ ;  /* 0x0000004006067824 */ /* 0x000fe200078e00ff */
[----:B------:R-:W-:Y:S01]  /*0600*/  SHF.R.U32.HI R3, RZ, 0x3, R0 ;  /* 0x00000003ff037819 */ /* 0x000fe20000011600 */
[----:B------:R1:W-:Y:S01]  /*0610*/  STL [R1], R17 ;  /* 0x0000001101007387 */ /* 0x0003e20000100800 */
[----:B------:R-:W-:-:S02]  /*0620*/  LOP3.LUT R5, R0, 0x20, R5, 0xf8, !PT ;  /* 0x0000002000057812 */ /* 0x000fc400078ef805 */
[----:B------:R-:W-:Y:S02]  /*0630*/  LOP3.LUT R11, R3, R0, R2, 0x1e, !PT ;  /* 0x00000000030b7212 */ /* 0x000fe400078e1e02 */
[----:B------:R-:W-:Y:S01]  /*0640*/  LOP3.LUT R8, R2, 0x20, R4, 0xf8, !PT ;  /* 0x0000002002087812 */ /* 0x000fe200078ef804 */
[--C-:B------:R-:W-:Y:S01]  /*0650*/  IMAD R4, R251, 0x400, R7.reuse ;  /* 0x00000400fb047824 */ /* 0x100fe200078e0207 */
[----:B------:R-:W-:Y:S01]  /*0660*/  LOP3.LUT R0, R5, R3, RZ, 0x3c, !PT ;  /* 0x0000000305007212 */ /* 0x000fe200078e3cff */
[----:B------:R-:W-:Y:S01]  /*0670*/  IMAD.SHL.U32 R5, R10, 0x40, RZ ;  /* 0x000000400a057824 */ /* 0x000fe200078e00ff */
[----:B------:R-:W-:Y:S01]  /*0680*/  LOP3.LUT R3, R6, 0x1c0, RZ, 0xc0, !PT ;  /* 0x000001c006037812 */ /* 0x000fe200078ec0ff */
[----:B------:R-:W-:Y:S01]  /*0690*/  IMAD.SHL.U32 R6, R9, 0x8, RZ ;  /* 0x0000000809067824 */ /* 0x000fe200078e00ff */
[----:B------:R-:W-:Y:S01]  /*06a0*/  SEL R190, R190, 0xffffffe0, !P3 ;  /* 0xffffffe0bebe7807 */ /* 0x000fe20005800000 */
[----:B------:R-:W-:Y:S01]  /*06b0*/  IMAD.IADD R230, R4, 0x1, R0 ;  /* 0x0000000104e67824 */ /* 0x000fe200078e0200 */
[----:B------:R-:W-:Y:S01]  /*06c0*/  LOP3.LUT R0, R5, 0xfffffe00, RZ, 0xc0, !PT ;  /* 0xfffffe0005007812 */ /* 0x000fe200078ec0ff */
[----:B------:R-:W-:Y:S01]  /*06d0*/  IMAD R5, R198, 0x400, R7 ;  /* 0x00000400c6057824 */ /* 0x000fe200078e0207 */
[----:B------:R-:W-:-:S02]  /*06e0*/  SHF.R.U32.HI R2, RZ, 0x3, R3 ;  /* 0x00000003ff027819 */ /* 0x000fc40000011603 */
[----:B------:R-:W-:Y:S01]  /*06f0*/  LOP3.LUT R6, R3, 0x8, R6, 0xf8, !PT ;  /* 0x0000000803067812 */ /* 0x000fe200078ef806 */
[----:B------:R-:W-:Y:S01]  /*0700*/  IMAD.IADD R5, R5, 0x1, R11 ;  /* 0x0000000105057824 */ /* 0x000fe200078e020b */
[----:B------:R-:W-:Y:S01]  /*0710*/  LOP3.LUT R3, R2, R8, R3, 0x1e, !PT ;  /* 0x0000000802037212 */ /* 0x000fe200078e1e03 */
[--C-:B------:R-:W-:Y:S01]  /*0720*/  IMAD R198, R198, 0x400, R0.reuse ;  /* 0x00000400c6c67824 */ /* 0x100fe200078e0200 */
[----:B------:R-:W-:Y:S01]  /*0730*/  LOP3.LUT R2, R6, R2, RZ, 0x3c, !PT ;  /* 0x0000000206027212 */ /* 0x000fe200078e3cff */
[----:B------:R-:W-:Y:S01]  /*0740*/  IMAD R4, R251, 0x400, R0 ;  /* 0x00000400fb047824 */ /* 0x000fe200078e0200 */
[----:B------:R-:W-:Y:S02]  /*0750*/  LEA R189, R189, UR5, 0x1 ;  /* 0x00000005bdbd7c11 */ /* 0x000fe4000f8e08ff */
[----:B------:R-:W-:Y:S01]  /*0760*/  LEA R230, R230, UR5, 0x1 ;  /* 0x00000005e6e67c11 */ /* 0x000fe2000f8e08ff */
[----:B------:R-:W-:Y:S01]  /*0770*/  IMAD.IADD R198, R2, 0x1, R198 ;  /* 0x0000000102c67824 */ /* 0x000fe200078e02c6 */
[----:B------:R-:W-:Y:S01]  /*0780*/  SEL R194, R194, 0xffffffc0, !P4 ;  /* 0xffffffc0c2c27807 */ /* 0x000fe20006000000 */
[--C-:B------:R-:W-:Y:S01]  /*0790*/  IMAD.IADD R190, R190, 0x1, R189.reuse ;  /* 0x00000001bebe7824 */ /* 0x100fe200078e02bd */
[----:B------:R-:W-:Y:S01]  /*07a0*/  SEL R232, R232, 0x10, !P0 ;  /* 0x00000010e8e87807 */ /* 0x000fe20004000000 */
[C---:B------:R-:W-:Y:S01]  /*07b0*/  VIADD R231, R230.reuse, 0x20 ;  /* 0x00000020e6e77836 */ /* 0x040fe20000000000 */
[----:B------:R-:W-:Y:S01]  /*07c0*/  LEA R243, R5, UR6, 0x1 ;  /* 0x0000000605f37c11 */ /* 0x000fe2000f8e08ff */
[----:B------:R-:W-:Y:S01]  /*07d0*/  @P1 VIADD R231, R230, 0xffffffe0 ;  /* 0xffffffe0e6e71836 */ /* 0x000fe20000000000 */
[----:B------:R-:W-:Y:S01]  /*07e0*/  SHF.R.S32.HI R226, RZ, 0x2, R226 ;  /* 0x00000002ffe27819 */ /* 0x000fe200000114e2 */
[C---:B------:R-:W-:Y:S01]  /*07f0*/  IMAD.IADD R192, R194.reuse, 0x1, R189 ;  /* 0x00000001c2c07824 */ /* 0x040fe200078e02bd */
[----:B------:R-:W-:Y:S01]  /*0800*/  LEA R193, R193, UR5, 0x1 ;  /* 0x00000005c1c17c11 */ /* 0x000fe2000f8e08ff */
[----:B------:R-:W-:Y:S01]  /*0810*/  IMAD.IADD R191, R194, 0x1, R190 ;  /* 0x00000001c2bf7824 */ /* 0x000fe200078e02be */
[----:B------:R-:W-:Y:S01]  /*0820*/  LOP3.LUT R203, R3, R0, RZ, 0xfc, !PT ;  /* 0x0000000003cb7212 */ /* 0x000fe200078efcff */
[----:B------:R-:W-:Y:S01]  /*0830*/  VIADD R246, R243, 0x40 ;  /* 0x00000040f3f67836 */ /* 0x000fe20000000000 */
[----:B------:R-:W-:Y:S01]  /*0840*/  LEA R209, R17, UR5, 0x1 ;  /* 0x0000000511d17c11 */ /* 0x000fe2000f8e08ff */
[----:B------:R-:W-:Y:S01]  /*0850*/  IMAD.IADD R233, R230, 0x1, R232 ;  /* 0x00000001e6e97824 */ /* 0x000fe200078e02e8 */
[----:B------:R-:W-:Y:S01]  /*0860*/  LEA R198, R198, UR4, 0x1 ;  /* 0x00000004c6c67c11 */ /* 0x000fe2000f8e08ff */
[----:B------:R-:W-:-:S02]  /*0870*/  IMAD.IADD R202, R4, 0x1, R2 ;  /* 0x0000000104ca7824 */ /* 0x000fc400078e0202 */
[----:B------:R-:W-:Y:S02]  /*0880*/  IMAD R226, R251, 0x10, R226 ;  /* 0x00000010fbe27824 */ /* 0x000fe400078e02e2 */
[----:B------:R-:W-:Y:S02]  /*0890*/  IMAD.IADD R194, R194, 0x1, R193 ;  /* 0x00000001c2c27824 */ /* 0x000fe400078e02c1 */
[----:B------:R-:W-:Y:S02]  /*08a0*/  @P2 VIADD R246, R243, 0xffffffc0 ;  /* 0xffffffc0f3f62836 */ /* 0x000fe40000000000 */
[----:B-1-3--:R-:W-:-:S07]  /*08b0*/  IMAD.IADD R232, R232, 0x1, R231 ;  /* 0x00000001e8e87824 */ /* 0x00afce00078e02e7 */
.L_x_1507:
[----:B-1----:R-:W1:Y:S01]  /*08c0*/  S2R R43, SR_CTAID.Y ;  /* 0x00000000002b7919 */ /* 0x002e620000002600 */
[----:B--2---:R-:W2:Y:S01]  /*08d0*/  LDC.64 R2, c[0x0][0x2f0] ;  /* 0x0000bc00ff027b82 */ /* 0x004ea20000000a00 */
[----:B------:R-:W-:Y:S01]  /*08e0*/  IMAD.MOV.U32 R0, RZ, RZ, -0x1 ;  /* 0xffffffffff007424 */ /* 0x000fe200078e00ff */
[----:B------:R-:W-:-:S04]  /*08f0*/  ISETP.NE.U32.AND P3, PT, RZ, UR10, PT ;  /* 0x0000000aff007c0c */ /* 0x000fc8000bf65070 */
[----:B------:R-:W-:Y:S02]  /*0900*/  ISETP.NE.AND.EX P3, PT, RZ, UR11, PT, P3 ;  /* 0x0000000bff007c0c */ /* 0x000fe4000bf65330 */
[----:B------:R-:W3:Y:S08]  /*0910*/  LDC.64 R8, c[0x0][0x308] ;  /* 0x0000c200ff087b82 */ /* 0x000ef00000000a00 */
[----:B----4-:R-:W4:Y:S01]  /*0920*/  LDC.U8 R13, c[0x0][0x3c2] ;  /* 0x0000f080ff0d7b82 */ /* 0x010f220000000000 */
[----:B--2---:R-:W-:-:S07]  /*0930*/  ISETP.NE.U32.AND P5, PT, R2, RZ, PT ;  /* 0x000000ff0200720c */ /* 0x004fce0003fa5070 */
[----:B------:R-:W2:Y:S01]  /*0940*/  LDC.64 R4, c[0x0][0x2f8] ;  /* 0x0000be00ff047b82 */ /* 0x000ea20000000a00 */
[----:B------:R-:W-:Y:S01]  /*0950*/  ISETP.NE.AND.EX P5, PT, R3, RZ, PT, P5 ;  /* 0x000000ff0300720c */ /* 0x000fe20003fa5350 */
[C---:B-1----:R-:W-:Y:S01]  /*0960*/  IMAD.SHL.U32 R12, R43.reuse, 0x4, RZ ;  /* 0x000000042b0c7824 */ /* 0x042fe200078e00ff */
[----:B------:R-:W-:Y:S02]  /*0970*/  SHF.R.S32.HI R40, RZ, 0x1f, R43 ;  /* 0x0000001fff287819 */ /* 0x000fe4000001142b */
[----:B---3--:R-:W-:Y:S02]  /*0980*/  ISETP.NE.U32.AND P2, PT, R8, RZ, PT ;  /* 0x000000ff0800720c */ /* 0x008fe40003f45070 */
[----:B------:R-:W-:Y:S02]  /*0990*/  SHF.L.U64.HI R11, R43, 0x2, R40 ;  /* 0x000000022b0b7819 */ /* 0x000fe40000010228 */
[----:B------:R-:W-:Y:S02]  /*09a0*/  IADD3 R2, P0, R12, R2, RZ ;  /* 0x000000020c027210 */ /* 0x000fe40007f1e0ff */
[----:B------:R-:W-:-:S03]  /*09b0*/  ISETP.NE.AND.EX P2, PT, R9, RZ, PT, P2 ;  /* 0x000000ff0900720c */ /* 0x000fc60003f45320 */
[----:B------:R-:W-:-:S05]  /*09c0*/  IMAD.X R3, R11, 0x1, R3, P0 ;  /* 0x000000010b037824 */ /* 0x000fca00000e0603 */
[----:B------:R-:W3:Y:S04]  /*09d0*/  @P5 LDG.E R0, desc[UR14][R2.64] ;  /* 0x0000000e02005981 */ /* 0x000ee8000c1e1900 */
[----:B------:R1:W3:Y:S01]  /*09e0*/  @P5 LDG.E R10, desc[UR14][R2.64+0x4] ;  /* 0x0000040e020a5981 */ /* 0x0002e2000c1e1900 */
[----:B------:R-:W-:Y:S01]  /*09f0*/  @P3 IADD3 R6, P1, R12, UR10, RZ ;  /* 0x0000000a0c063c10 */ /* 0x000fe2000ff3e0ff */
[----:B------:R-:W-:-:S03]  /*0a00*/  IMAD.MOV.U32 R239, RZ, RZ, RZ ;  /* 0x000000ffffef7224 */ /* 0x000fc600078e00ff */
[----:B------:R-:W-:-:S05]  /*0a10*/  @P3 IADD3.X R7, R11, UR11, RZ, P1, !PT ;  /* 0x0000000b0b073c10 */ /* 0x000fca0008ffe4ff */
[----:B------:R2:W3:Y:S01]  /*0a20*/  @P3 LDG.E R239, desc[UR14][R6.64] ;  /* 0x0000000e06ef3981 */ /* 0x0004e2000c1e1900 */
[----:B-1----:R-:W-:-:S05]  /*0a30*/  @P2 IADD3 R2, P0, R12, R8, RZ ;  /* 0x000000080c022210 */ /* 0x002fca0007f1e0ff */
[----:B------:R-:W-:Y:S01]  /*0a40*/  @P2 IMAD.X R3, R11, 0x1, R9, P0 ;  /* 0x000000010b032824 */ /* 0x000fe200000e0609 */
[----:B----4-:R-:W-:Y:S01]  /*0a50*/  ISETP.NE.AND P3, PT, R13, RZ, PT ;  /* 0x000000ff0d00720c */ /* 0x010fe20003f65270 */
[----:B------:R-:W-:Y:S01]  /*0a60*/  IMAD.MOV.U32 R252, RZ, RZ, -0x1 ;  /* 0xfffffffffffc7424 */ /* 0x000fe200078e00ff */
[----:B--2---:R-:W-:Y:S01]  /*0a70*/  ISETP.EQ.U32.AND P1, PT, R4, RZ, PT ;  /* 0x000000ff0400720c */ /* 0x004fe20003f22070 */
[----:B------:R-:W1:Y:S01]  /*0a80*/  @!P2 LDC R9, c[0x0][0x2cc] ;  /* 0x0000b300ff09ab82 */ /* 0x000e620000000800 */
[----:B------:R2:W4:Y:S02]  /*0a90*/  @P2 LDG.E R8, desc[UR14][R2.64] ;  /* 0x0000000e02082981 */ /* 0x000524000c1e1900 */
[----:B------:R-:W-:-:S05]  /*0aa0*/  ISETP.EQ.OR.EX P1, PT, R5, RZ, !P3, P1 ;  /* 0x000000ff0500720c */ /* 0x000fca0005f22710 */
[----:B------:R-:W1:Y:S01]  /*0ab0*/  @!P2 LDC.64 R6, c[0x0][0x318] ;  /* 0x0000c600ff06ab82 */ /* 0x000e620000000a00 */
[----:B--2---:R-:W-:-:S05]  /*0ac0*/  IADD3 R2, P0, R12, R4, RZ ;  /* 0x000000040c027210 */ /* 0x004fca0007f1e0ff */
        /* <DEDUP_REMOVED lines=8> */
[----:B---3--:R-:W-:-:S06]  /*0b50*/  @P5 IMAD.IADD R227, R10, 0x1, -R0 ;  /* 0x000000010ae35824 */ /* 0x008fcc00078e0a00 */
[----:B------:R-:W1:Y:S01]  /*0b60*/  @!P5 LDC R227, c[0x0][0x2c4] ;  /* 0x0000b100ffe3db82 */ /* 0x000e620000000800 */
[----:B----4-:R-:W-:Y:S01]  /*0b70*/  @P2 IMAD.IADD R213, R8, 0x1, -R239 ;  /* 0x0000000108d52824 */ /* 0x010fe200078e0aef */
[----:B--2---:R-:W-:Y:S06]  /*0b80*/  @!P1 BRA `(.L_x_1459) ;  /* 0x00000000000c9947 */ /* 0x004fec0003800000 */
[----:B------:R-:W2:Y:S02]  /*0b90*/  @P3 LDG.E R4, desc[UR14][R2.64+0x4] ;  /* 0x0000040e02043981 */ /* 0x000ea4000c1e1900 */
[----:B--2--5:R-:W-:-:S06]  /*0ba0*/  @P3 IADD3 R4, R4, -R252, RZ ;  /* 0x800000fc04043210 */ /* 0x024fcc0007ffe0ff */
[----:B------:R2:W5:Y:S02]  /*0bb0*/  @!P3 LDG.E R4, desc[UR14][R2.64] ;  /* 0x0000000e0204b981 */ /* 0x000564000c1e1900 */
.L_x_1459:
        /* <DEDUP_REMOVED lines=8> */
[----:B------:R-:W-:Y:S01]  /*0c40*/  ISETP.NE.AND P1, PT, R0, -0x1, PT ;  /* 0xffffffff0000780c */ /* 0x000fe20003f25270 */
[----:B------:R-:W-:Y:S01]  /*0c50*/  IMAD.MOV.U32 R8, RZ, RZ, R5 ;  /* 0x000000ffff087224 */ /* 0x000fe200078e0005 */
[----:B------:R-:W-:Y:S01]  /*0c60*/  SHF.R.S32.HI R241, RZ, 0x1f, R240 ;  /* 0x0000001ffff17819 */ /* 0x000fe200000114f0 */
[----:B------:R-:W5:Y:S08]  /*0c70*/  LDC.64 R6, c[0x0][0x228] ;  /* 0x00008a00ff067b82 */ /* 0x000f700000000a00 */
[----:B------:R-:W4:Y:S01]  /*0c80*/  LDC R9, c[0x0][0x394] ;  /* 0x0000e500ff097b82 */ /* 0x000f220000000800 */
[----:B---3--:R-:W-:-:S07]  /*0c90*/  IABS R12, R20 ;  /* 0x00000014000c7213 */ /* 0x008fce0000000000 */
[----:B------:R-:W3:Y:S01]  /*0ca0*/  LDC R42, c[0x0][0x2d4] ;  /* 0x0000b500ff2a7b82 */ /* 0x000ee20000000800 */
[----:B--2---:R-:W2:Y:S01]  /*0cb0*/  I2F.RP R2, R12 ;  /* 0x0000000c00027306 */ /* 0x004ea20000209400 */
[----:B-----5:R-:W-:-:S06]  /*0cc0*/  IMAD R10, R40, R6, RZ ;  /* 0x00000006280a7224 */ /* 0x020fcc00078e02ff */
[----:B------:R-:W5:Y:S01]  /*0cd0*/  LDC.64 R24, c[0x0][0x240] ;  /* 0x00009000ff187b82 */ /* 0x000f620000000a00 */
[C---:B------:R-:W-:Y:S02]  /*0ce0*/  IMAD R10, R43.reuse, R7, R10 ;  /* 0x000000072b0a7224 */ /* 0x040fe400078e020a */
[----:B------:R-:W-:-:S05]  /*0cf0*/  IMAD.WIDE.U32 R6, R43, R6, RZ ;  /* 0x000000062b067225 */ /* 0x000fca00078e00ff */
[----:B------:R-:W1:Y:S01]  /*0d00*/  LDC R39, c[0x0][0x2dc] ;  /* 0x0000b700ff277b82 */ /* 0x000e620000000800 */
[----:B------:R-:W-:Y:S01]  /*0d10*/  IMAD.IADD R33, R7, 0x1, R10 ;  /* 0x0000000107217824 */ /* 0x000fe200078e020a */
[----:B--2---:R-:W2:Y:S06]  /*0d20*/  MUFU.RCP R2, R2 ;  /* 0x0000000200027308 */ /* 0x004eac0000001000 */
[----:B------:R-:W1:Y:S01]  /*0d30*/  LDC R41, c[0x0][0x270] ;  /* 0x00009c00ff297b82 */ /* 0x000e620000000800 */
[----:B---3--:R-:W-:Y:S01]  /*0d40*/  SHF.R.S32.HI R13, RZ, 0x1f, R42 ;  /* 0x0000001fff0d7819 */ /* 0x008fe2000001142a */
[----:B------:R-:W-:-:S04]  /*0d50*/  IMAD.WIDE.U32 R18, R43, R42, RZ ;  /* 0x0000002a2b127225 */ /* 0x000fc800078e00ff */
[----:B------:R-:W-:Y:S02]  /*0d60*/  IMAD R7, R13, R43, RZ ;  /* 0x0000002b0d077224 */ /* 0x000fe400078e02ff */
[----:B------:R-:W3:Y:S01]  /*0d70*/  LDC.U8 R14, c[0x0][0x3d8] ;  /* 0x0000f600ff0e7b82 */ /* 0x000ee20000000000 */
[----:B--2---:R-:W-:-:S04]  /*0d80*/  IADD3 R2, R2, 0xffffffe, RZ ;  /* 0x0ffffffe02027810 */ /* 0x004fc80007ffe0ff */
[----:B------:R-:W2:Y:S03]  /*0d90*/  F2I.FTZ.U32.TRUNC.NTZ R3, R2 ;  /* 0x0000000200037305 */ /* 0x000ea6000021f000 */
[----:B------:R-:W5:Y:S01]  /*0da0*/  @P0 LDC.64 R22, c[0x0][0x250] ;  /* 0x00009400ff160b82 */ /* 0x000f620000000a00 */
[----:B-1----:R-:W-:-:S07]  /*0db0*/  IMAD.WIDE R26, R39, R41, RZ ;  /* 0x00000029271a7225 */ /* 0x002fce00078e02ff */
[----:B------:R-:W1:Y:S01]  /*0dc0*/  LDC R30, c[0x0][0x2c4] ;  /* 0x0000b100ff1e7b82 */ /* 0x000e620000000800 */
[----:B--2---:R-:W-:Y:S01]  /*0dd0*/  IMAD.MOV R2, RZ, RZ, -R3 ;  /* 0x000000ffff027224 */ /* 0x004fe200078e0a03 */
[----:B---3--:R-:W-:-:S06]  /*0de0*/  ISETP.NE.AND P2, PT, R14, RZ, PT ;  /* 0x000000ff0e00720c */ /* 0x008fcc0003f45270 */
[----:B------:R-:W2:Y:S01]  /*0df0*/  LDC.U8 R32, c[0x0][0x480] ;  /* 0x00012000ff207b82 */ /* 0x000ea20000000000 */
[----:B------:R-:W-:Y:S01]  /*0e00*/  IMAD R4, R2, R12, RZ ;  /* 0x0000000c02047224 */ /* 0x000fe200078e02ff */
[----:B------:R-:W-:-:S05]  /*0e10*/  MOV R2, RZ ;  /* 0x000000ff00027202 */ /* 0x000fca0000000f00 */
[----:B------:R-:W-:Y:S01]  /*0e20*/  IMAD.HI.U32 R2, R3, R4, R2 ;  /* 0x0000000403027227 */ /* 0x000fe200078e0002 */
[----:B------:R-:W-:Y:S01]  /*0e30*/  IADD3 R3, R227, 0x3f, RZ ;  /* 0x0000003fe3037810 */ /* 0x000fe20007ffe0ff */
[----:B------:R-:W3:Y:S03]  /*0e40*/  @P1 LDC.64 R14, c[0x0][0x420] ;  /* 0x00010800ff0e1b82 */ /* 0x000ee60000000a00 */
[----:B------:R-:W-:Y:S01]  /*0e50*/  SHF.R.S32.HI R5, RZ, 0x1f, R3 ;  /* 0x0000001fff057819 */ /* 0x000fe20000011403 */
[----:B------:R-:W-:-:S03]  /*0e60*/  IMAD.HI.U32 R2, R2, R8, RZ ;  /* 0x0000000802027227 */ /* 0x000fc600078e00ff */
[----:B------:R-:W-:Y:S01]  /*0e70*/  LEA.HI R11, R5, R3, RZ, 0x6 ;  /* 0x00000003050b7211 */ /* 0x000fe200078f30ff */
[----:B------:R-:W-:Y:S01]  /*0e80*/  IMAD.MOV R4, RZ, RZ, -R2 ;  /* 0x000000ffff047224 */ /* 0x000fe200078e0a02 */
[----:B------:R-:W1:Y:S03]  /*0e90*/  @P2 LDC R29, c[0x0][0x2e4] ;  /* 0x0000b900ff1d2b82 */ /* 0x000e660000000800 */
[----:B------:R-:W-:Y:S01]  /*0ea0*/  IMAD R3, R12, R4, R8 ;  /* 0x000000040c037224 */ /* 0x000fe200078e0208 */
[----:B------:R-:W-:-:S04]  /*0eb0*/  IADD3 R4, R227, 0x40, R16 ;  /* 0x00000040e3047810 */ /* 0x000fc80007ffe010 */
[----:B------:R-:W-:Y:S02]  /*0ec0*/  ISETP.GT.U32.AND P4, PT, R12, R3, PT ;  /* 0x000000030c00720c */ /* 0x000fe40003f84070 */
[----:B----4-:R-:W-:-:S04]  /*0ed0*/  IADD3 R4, R4, R9, -R213 ;  /* 0x0000000904047210 */ /* 0x010fc80007ffe8d5 */
[----:B------:R-:W-:Y:S01]  /*0ee0*/  IADD3 R8, R4, 0x3f, RZ ;  /* 0x0000003f04087810 */ /* 0x000fe20007ffe0ff */
[----:B-----5:R-:W-:-:S03]  /*0ef0*/  IMAD.WIDE.U32 R4, R0, R24, RZ ;  /* 0x0000001800047225 */ /* 0x020fc600078e00ff */
[----:B------:R-:W-:Y:S02]  /*0f00*/  SHF.R.S32.HI R9, RZ, 0x1f, R8 ;  /* 0x0000001fff097819 */ /* 0x000fe40000011408 */
[----:B------:R-:W-:Y:S01]  /*0f10*/  SEL R38, R6, R4, !P1 ;  /* 0x0000000406267207 */ /* 0x000fe20004800000 */
[----:B------:R-:W-:Y:S01]  /*0f20*/  IMAD R6, R0, R25, RZ ;  /* 0x0000001900067224 */ /* 0x000fe200078e02ff */
[----:B------:R-:W-:Y:S01]  /*0f30*/  @!P4 IADD3 R3, R3, -R12, RZ ;  /* 0x8000000c0303c210 */ /* 0x000fe20007ffe0ff */
[----:B------:R-:W-:Y:S01]  /*0f40*/  @!P4 VIADD R2, R2, 0x1 ;  /* 0x000000010202c836 */ /* 0x000fe20000000000 */
[----:B------:R-:W-:Y:S01]  /*0f50*/  LEA.HI R4, R9, R8, RZ, 0x6 ;  /* 0x0000000809047211 */ /* 0x000fe200078f30ff */
[----:B------:R-:W-:Y:S01]  /*0f60*/  IMAD R9, R27, R18, RZ ;  /* 0x000000121b097224 */ /* 0x000fe200078e02ff */
[----:B------:R-:W-:Y:S01]  /*0f70*/  ISETP.GE.U32.AND P6, PT, R3, R12, PT ;  /* 0x0000000c0300720c */ /* 0x000fe20003fc6070 */
[----:B------:R-:W-:Y:S01]  /*0f80*/  IMAD R3, R40, R42, R7 ;  /* 0x0000002a28037224 */ /* 0x000fe200078e0207 */
[----:B------:R-:W-:Y:S01]  /*0f90*/  LOP3.LUT R7, R240, R20, RZ, 0x3c, !PT ;  /* 0x00000014f0077212 */ /* 0x000fe200078e3cff */
[----:B------:R-:W4:Y:S01]  /*0fa0*/  @!P1 LDC.64 R12, c[0x0][0x418] ;  /* 0x00010600ff0c9b82 */ /* 0x000f220000000a00 */
[----:B------:R-:W-:Y:S01]  /*0fb0*/  @P1 IADD3 R33, R5, R6, RZ ;  /* 0x0000000605211210 */ /* 0x000fe20007ffe0ff */
[----:B------:R-:W-:Y:S01]  /*0fc0*/  IMAD.IADD R3, R19, 0x1, R3 ;  /* 0x0000000113037824 */ /* 0x000fe200078e0203 */
[----:B------:R-:W-:-:S02]  /*0fd0*/  ISETP.GE.AND P3, PT, R7, RZ, PT ;  /* 0x000000ff0700720c */ /* 0x000fc40003f66270 */
[----:B------:R-:W-:Y:S01]  /*0fe0*/  SHF.R.S32.HI R8, RZ, 0x6, R11 ;  /* 0x00000006ff087819 */ /* 0x000fe2000001140b */
[----:B------:R-:W-:Y:S01]  /*0ff0*/  IMAD R9, R26, R3, R9 ;  /* 0x000000031a097224 */ /* 0x000fe200078e0209 */
[----:B------:R-:W-:Y:S02]  /*1000*/  @P0 IADD3 R3, R239, R252, RZ ;  /* 0x000000fcef030210 */ /* 0x000fe40007ffe0ff */
[----:B------:R-:W-:Y:S01]  /*1010*/  SHF.R.S32.HI R4, RZ, 0x6, R4 ;  /* 0x00000006ff047819 */ /* 0x000fe20000011404 */
[----:B------:R-:W-:Y:S01]  /*1020*/  @P6 VIADD R2, R2, 0x1 ;  /* 0x0000000102026836 */ /* 0x000fe20000000000 */
[----:B------:R-:W-:Y:S01]  /*1030*/  ISETP.NE.AND P4, PT, R20, RZ, PT ;  /* 0x000000ff1400720c */ /* 0x000fe20003f85270 */
[C---:B------:R-:W-:Y:S01]  /*1040*/  @P0 IMAD R10, R3.reuse, R23, RZ ;  /* 0x00000017030a0224 */ /* 0x040fe200078e02ff */
[----:B------:R-:W-:Y:S01]  /*1050*/  VIMNMX R212, R8, R4, PT ;  /* 0x0000000408d47248 */ /* 0x000fe20003fe0100 */
[----:B------:R-:W-:Y:S01]  /*1060*/  @P0 IMAD.WIDE.U32 R6, R3, R22, RZ ;  /* 0x0000001603060225 */ /* 0x000fe200078e00ff */
[----:B------:R-:W-:-:S03]  /*1070*/  MOV R17, R2 ;  /* 0x0000000200117202 */ /* 0x000fc60000000f00 */
[C---:B------:R-:W-:Y:S01]  /*1080*/  IMAD.WIDE.U32 R4, R26.reuse, R18, RZ ;  /* 0x000000121a047225 */ /* 0x040fe200078e00ff */
[----:B------:R-:W-:Y:S01]  /*1090*/  @P0 IADD3 R37, R7, R10, RZ ;  /* 0x0000000a07250210 */ /* 0x000fe20007ffe0ff */
[----:B------:R-:W5:Y:S01]  /*10a0*/  @P0 LDC.64 R18, c[0x0][0x248] ;  /* 0x00009200ff120b82 */ /* 0x000f620000000a00 */
[----:B------:R-:W-:Y:S01]  /*10b0*/  SHF.L.U32 R7, R43, 0x7, RZ ;  /* 0x000000072b077819 */ /* 0x000fe200000006ff */
[----:B------:R-:W-:Y:S01]  /*10c0*/  IMAD R8, R27, R0, RZ ;  /* 0x000000001b087224 */ /* 0x000fe200078e02ff */
[----:B------:R-:W-:Y:S01]  /*10d0*/  @P0 MOV R36, R6 ;  /* 0x0000000600240202 */ /* 0x000fe20000000f00 */
[----:B------:R-:W-:Y:S01]  /*10e0*/  IMAD.WIDE.U32 R2, R26, R0, RZ ;  /* 0x000000001a027225 */ /* 0x000fe200078e00ff */
[----:B------:R-:W-:Y:S02]  /*10f0*/  SEL R7, R7, RZ, P5 ;  /* 0x000000ff07077207 */ /* 0x000fe40002800000 */
[----:B------:R-:W-:Y:S01]  /*1100*/  LEA R6, R212, 0xffffffc0, 0x6 ;  /* 0xffffffc0d4067811 */ /* 0x000fe200078e30ff */
[----:B------:R-:W5:Y:S01]  /*1110*/  LDC.64 R10, c[0x0][0x488] ;  /* 0x00012200ff0a7b82 */ /* 0x000f620000000a00 */
[----:B------:R-:W-:Y:S01]  /*1120*/  IMAD.IADD R28, R5, 0x1, R9 ;  /* 0x00000001051c7824 */ /* 0x000fe200078e0209 */
[----:B------:R-:W-:Y:S01]  /*1130*/  SEL R34, R4, R2, !P1 ;  /* 0x0000000204227207 */ /* 0x000fe20004800000 */
[----:B------:R-:W-:Y:S01]  /*1140*/  @P1 IMAD.IADD R28, R3, 0x1, R8 ;  /* 0x00000001031c1824 */ /* 0x000fe200078e0208 */
[----:B------:R-:W-:Y:S01]  /*1150*/  SHF.L.U64.HI R3, R43, 0x7, R40 ;  /* 0x000000072b037819 */ /* 0x000fe20000010228 */
[----:B------:R-:W-:Y:S01]  /*1160*/  @!P3 IMAD.MOV R17, RZ, RZ, -R17 ;  /* 0x000000ffff11b224 */ /* 0x000fe200078e0a11 */
[----:B------:R-:W-:Y:S01]  /*1170*/  IADD3 R7, P3, R6, R7, RZ ;  /* 0x0000000706077210 */ /* 0x000fe20007f7e0ff */
[----:B---3--:R-:W-:Y:S01]  /*1180*/  @P1 IMAD.WIDE.U32 R4, R0, R14, RZ ;  /* 0x0000000e00041225 */ /* 0x008fe200078e00ff */
[----:B------:R-:W-:-:S02]  /*1190*/  SEL R3, R3, RZ, P5 ;  /* 0x000000ff03037207 */ /* 0x000fc40002800000 */
[----:B------:R-:W-:Y:S01]  /*11a0*/  SHF.R.S32.HI R14, RZ, 0x1f, R6 ;  /* 0x0000001fff0e7819 */ /* 0x000fe20000011406 */
[----:B----4-:R-:W-:Y:S01]  /*11b0*/  @!P1 IMAD R2, R40, R12, RZ ;  /* 0x0000000c28029224 */ /* 0x010fe200078e02ff */
[----:B------:R-:W-:Y:S01]  /*11c0*/  @!P4 LOP3.LUT R17, RZ, R20, RZ, 0x33, !PT ;  /* 0x00000014ff11c212 */ /* 0x000fe200078e33ff */
[----:B------:R-:W-:Y:S02]  /*11d0*/  @P1 IMAD R20, R0, R15, R5 ;  /* 0x0000000f00141224 */ /* 0x000fe400078e0205 */
[----:B------:R-:W-:Y:S02]  /*11e0*/  @!P1 IMAD R9, R43, R13, R2 ;  /* 0x0000000d2b099224 */ /* 0x000fe400078e0202 */
[----:B------:R-:W-:Y:S01]  /*11f0*/  IMAD.X R5, R14, 0x1, R3, P3 ;  /* 0x000000010e057824 */ /* 0x000fe200018e0603 */
[----:B--2---:R-:W-:Y:S01]  /*1200*/  ISETP.NE.AND P3, PT, R32, RZ, PT ;  /* 0x000000ff2000720c */ /* 0x004fe20003f65270 */
[----:B------:R-:W-:Y:S02]  /*1210*/  IMAD R15, R27, R7, RZ ;  /* 0x000000071b0f7224 */ /* 0x000fe400078e02ff */
[----:B-1----:R-:W-:-:S02]  /*1220*/  @P2 IMAD R8, R43, R30, RZ ;  /* 0x0000001e2b082224 */ /* 0x002fc400078e02ff */
[----:B------:R-:W-:-:S03]  /*1230*/  @!P1 IMAD.WIDE.U32 R2, R43, R12, RZ ;  /* 0x0000000c2b029225 */ /* 0x000fc600078e00ff */
[----:B------:R-:W-:Y:S01]  /*1240*/  @P2 SEL R8, R8, R0, !P1 ;  /* 0x0000000008082207 */ /* 0x000fe20004800000 */
[----:B------:R-:W-:Y:S01]  /*1250*/  IMAD R21, R26, R5, R15 ;  /* 0x000000051a157224 */ /* 0x000fe200078e020f */
[----:B------:R-:W-:Y:S01]  /*1260*/  @P1 MOV R15, R4 ;  /* 0x00000004000f1202 */ /* 0x000fe20000000f00 */
[----:B------:R-:W-:Y:S01]  /*1270*/  @!P1 IMAD.IADD R20, R3, 0x1, R9 ;  /* 0x0000000103149824 */ /* 0x000fe200078e0209 */
[----:B------:R-:W-:Y:S01]  /*1280*/  @!P1 MOV R15, R2 ;  /* 0x00000002000f9202 */ /* 0x000fe20000000f00 */
[----:B-----5:R-:W-:-:S04]  /*1290*/  IMAD.WIDE.U32 R2, R31, R10, RZ ;  /* 0x0000000a1f027225 */ /* 0x020fc800078e00ff */
[----:B------:R-:W-:Y:S01]  /*12a0*/  @!P2 IMAD R5, R43, R41, R240 ;  /* 0x000000292b05a224 */ /* 0x000fe200078e02f0 */
[----:B------:R-:W-:Y:S01]  /*12b0*/  SEL R27, R2, RZ, P3 ;  /* 0x000000ff021b7207 */ /* 0x000fe20001800000 */
[----:B------:R-:W-:Y:S02]  /*12c0*/  @P0 IMAD.IADD R4, R239, 0x1, R252 ;  /* 0x00000001ef040824 */ /* 0x000fe400078e02fc */
[----:B------:R-:W-:-:S04]  /*12d0*/  IMAD.WIDE.U32 R12, R26, R7, RZ ;  /* 0x000000071a0c7225 */ /* 0x000fc800078e00ff */
[----:B------:R-:W-:Y:S02]  /*12e0*/  @P2 IMAD R9, R240, R29, R8 ;  /* 0x0000001df0092224 */ /* 0x000fe400078e0208 */
[----:B------:R-:W-:Y:S02]  /*12f0*/  IMAD R7, R31, R11, R3 ;  /* 0x0000000b1f077224 */ /* 0x000fe400078e0203 */
[----:B------:R-:W-:Y:S01]  /*1300*/  @!P2 IMAD R9, R5, R30, RZ ;  /* 0x0000001e0509a224 */ /* 0x000fe200078e02ff */
[----:B------:R-:W-:Y:S01]  /*1310*/  SHF.R.S32.HI R30, RZ, 0x1f, R16 ;  /* 0x0000001fff1e7819 */ /* 0x000fe20000011410 */
[----:B------:R-:W-:Y:S01]  /*1320*/  @P0 IMAD R3, R4, R19, RZ ;  /* 0x0000001304030224 */ /* 0x000fe200078e02ff */
        /* <DEDUP_REMOVED lines=19> */
.L_x_1461:
        /* <DEDUP_REMOVED lines=13> */
.L_x_1462:
        /* <DEDUP_REMOVED lines=10> */
.L_x_1463:
[----:B------:R-:W-:-:S04]  /*15d0*/  IMAD R0, R43, R41, R240 ;  /* 0x000000292b007224 */ /* 0x000fc800078e02f0 */
[----:B------:R-:W-:-:S07]  /*15e0*/  IMAD R0, R0, R42, RZ ;  /* 0x0000002a00007224 */ /* 0x000fce00078e02ff */
.L_x_1464:
[----:B------:R-:W1:Y:S01]  /*15f0*/  S2R R42, SR_TID.X ;  /* 0x00000000002a7919 */ /* 0x000e620000002100 */
[----:B------:R-:W2:Y:S01]  /*1600*/  LDC.64 R10, c[0x0][0x420] ;  /* 0x00010800ff0a7b82 */ /* 0x000ea20000000a00 */
[----:B------:R-:W-:Y:S01]  /*1610*/  IMAD R21, R39, R41, RZ ;  /* 0x0000002927157224 */ /* 0x000fe200078e02ff */
[----:B------:R-:W-:Y:S01]  /*1620*/  IADD3 R2, P4, R222, R15, RZ ;  /* 0x0000000fde027210 */ /* 0x000fe20007f9e0ff */
[C---:B------:R-:W-:Y:S01]  /*1630*/  IMAD.IADD R13, R6.reuse, 0x1, R0 ;  /* 0x00000001060d7824 */ /* 0x040fe200078e0200 */
[----:B------:R-:W-:Y:S01]  /*1640*/  SHF.R.S32.HI R223, RZ, 0x1f, R222 ;  /* 0x0000001fffdf7819 */ /* 0x000fe200000114de */
[----:B------:R-:W-:Y:S01]  /*1650*/  IMAD.SHL.U32 R4, R21, 0x40, RZ ;  /* 0x0000004015047824 */ /* 0x000fe200078e00ff */
[----:B------:R-:W-:Y:S01]  /*1660*/  IADD3 R220, R6, R9, RZ ;  /* 0x0000000906dc7210 */ /* 0x000fe20007ffe0ff */
[----:B------:R-:W-:Y:S01]  /*1670*/  ULDC.64 UR6, c[0x0][0x428] ;  /* 0x00010a0000067ab9 */ /* 0x000fe20000000a00 */
[----:B------:R-:W3:Y:S01]  /*1680*/  LDC R250, c[0x0][0x398] ;  /* 0x0000e600fffa7b82 */ /* 0x000ee20000000800 */
[----:B------:R-:W-:Y:S01]  /*1690*/  ULDC.64 UR8, c[0x0][0x210] ;  /* 0x0000840000087ab9 */ /* 0x000fe20000000a00 */
[----:B------:R-:W-:Y:S01]  /*16a0*/  IADD3 R3, P2, P1, R12, R4, R8 ;  /* 0x000000040c037210 */ /* 0x000fe2000795e008 */
[----:B------:R-:W-:Y:S01]  /*16b0*/  BSSY B1, `(.L_x_1460) ;  /* 0x000084c000017945 */ /* 0x000fe20003800000 */
[----:B------:R-:W-:Y:S01]  /*16c0*/  SHF.R.S32.HI R4, RZ, 0x1f, R4 ;  /* 0x0000001fff047819 */ /* 0x000fe20000011404 */
[----:B------:R-:W-:-:S03]  /*16d0*/  VIADD R229, R222, 0x40 ;  /* 0x00000040dee57836 */ /* 0x000fc60000000000 */
[----:B------:R-:W-:Y:S01]  /*16e0*/  IADD3.X R8, R5, R4, R26, P2, P1 ;  /* 0x0000000405087210 */ /* 0x000fe200017e241a */
[----:B------:R-:W4:Y:S01]  /*16f0*/  LDC.64 R44, c[0x0][0x478] ;  /* 0x00011e00ff2c7b82 */ /* 0x000f220000000a00 */
[----:B------:R-:W-:Y:S01]  /*1700*/  IADD3 R12, P2, P1, R27, R3, R34 ;  /* 0x000000031b0c7210 */ /* 0x000fe2000795e022 */
[----:B------:R-:W-:Y:S01]  /*1710*/  IMAD.X R3, R223, 0x1, R20, P4 ;  /* 0x00000001df037824 */ /* 0x000fe200020e0614 */
[----:B------:R-:W-:Y:S02]  /*1720*/  IADD3 R4, P4, R238, R6, RZ ;  /* 0x00000006ee047210 */ /* 0x000fe40007f9e0ff */
[----:B------:R-:W-:Y:S01]  /*1730*/  SHF.R.S32.HI R26, RZ, 0x1f, R238 ;  /* 0x0000001fff1a7819 */ /* 0x000fe200000114ee */
[-C--:B--2---:R-:W-:Y:S01]  /*1740*/  IMAD R0, R14, R10.reuse, RZ ;  /* 0x0000000a0e007224 */ /* 0x084fe200078e02ff */
[----:B------:R-:W-:Y:S01]  /*1750*/  IADD3 R20, R16, R227, RZ ;  /* 0x000000e310147210 */ /* 0x000fe20007ffe0ff */
[----:B------:R-:W-:-:S04]  /*1760*/  IMAD.WIDE.U32 R2, R6, R10, R2 ;  /* 0x0000000a06027225 */ /* 0x000fc800078e0002 */
[----:B------:R-:W-:Y:S01]  /*1770*/  IMAD R7, R6, R11, R0 ;  /* 0x0000000b06077224 */ /* 0x000fe200078e0200 */
[----:B-1----:R-:W-:Y:S01]  /*1780*/  SHF.R.S32.HI R27, RZ, 0x1f, R42 ;  /* 0x0000001fff1b7819 */ /* 0x002fe2000001142a */
[----:B------:R-:W-:Y:S02]  /*1790*/  IMAD.X R6, R26, 0x1, R14, P4 ;  /* 0x000000011a067824 */ /* 0x000fe400020e060e */
[----:B------:R-:W-:Y:S01]  /*17a0*/  IMAD.IADD R3, R3, 0x1, R7 ;  /* 0x0000000103037824 */ /* 0x000fe200078e0207 */
[----:B------:R-:W-:Y:S02]  /*17b0*/  LEA.HI R5, R27, R42, RZ, 0x5 ;  /* 0x0000002a1b057211 */ /* 0x000fe400078f28ff */
[----:B------:R-:W-:Y:S01]  /*17c0*/  IADD3.X R7, R29, R8, R28, P2, P1 ;  /* 0x000000081d077210 */ /* 0x000fe200017e241c */
[----:B------:R-:W-:Y:S01]  /*17d0*/  IMAD.WIDE.U32 R2, R240, UR6, R2 ;  /* 0x00000006f0027c25 */ /* 0x000fe2000f8e0002 */
[----:B------:R-:W-:Y:S01]  /*17e0*/  LOP3.LUT R0, R5, 0xffffffe0, RZ, 0xc0, !PT ;  /* 0xffffffe005007812 */ /* 0x000fe200078ec0ff */
[----:B------:R-:W1:Y:S01]  /*17f0*/  LDC.64 R28, c[0x0][0x2b0] ;  /* 0x0000ac00ff1c7b82 */ /* 0x000e620000000a00 */
[----:B------:R-:W-:-:S03]  /*1800*/  SHF.R.S32.HI R5, RZ, 0x5, R5 ;  /* 0x00000005ff057819 */ /* 0x000fc60000011405 */
[----:B------:R-:W-:-:S04]  /*1810*/  IMAD.IADD R15, R42, 0x1, -R0 ;  /* 0x000000012a0f7824 */ /* 0x000fc800078e0a00 */
[----:B------:R-:W-:Y:S02]  /*1820*/  IMAD R0, R5, R21, R15 ;  /* 0x0000001505007224 */ /* 0x000fe400078e020f */
[----:B------:R-:W-:Y:S02]  /*1830*/  IMAD R5, R6, R24, RZ ;  /* 0x0000001806057224 */ /* 0x000fe400078e02ff */
[----:B------:R-:W-:Y:S02]  /*1840*/  IMAD R6, R241, UR6, RZ ;  /* 0x00000006f1067c24 */ /* 0x000fe4000f8e02ff */
[----:B------:R-:W-:Y:S02]  /*1850*/  IMAD R9, R4, R25, R5 ;  /* 0x0000001904097224 */ /* 0x000fe400078e0205 */
[----:B------:R-:W-:Y:S01]  /*1860*/  IMAD R8, R240, UR7, R6 ;  /* 0x00000007f0087c24 */ /* 0x000fe2000f8e0206 */
[----:B------:R-:W-:Y:S01]  /*1870*/  IADD3 R6, P1, R0, R12, RZ ;  /* 0x0000000c00067210 */ /* 0x000fe20007f3e0ff */
[----:B------:R-:W-:Y:S01]  /*1880*/  ULDC.64 UR6, c[0x0][0x400] ;  /* 0x0001000000067ab9 */ /* 0x000fe20000000a00 */
[----:B------:R-:W-:-:S02]  /*1890*/  IMAD.WIDE.U32 R4, R4, R24, R222 ;  /* 0x0000001804047225 */ /* 0x000fc400078e00de */
[----:B------:R-:W-:Y:S02]  /*18a0*/  LEA.HI.X.SX32 R7, R0, R7, 0x1, P1 ;  /* 0x0000000700077211 */ /* 0x000fe400008f0eff */
[----:B------:R-:W-:Y:S01]  /*18b0*/  LEA R204, P1, R6, UR6, 0x2 ;  /* 0x0000000606cc7c11 */ /* 0x000fe2000f8210ff */
[----:B------:R-:W-:Y:S01]  /*18c0*/  IMAD.IADD R3, R3, 0x1, R8 ;  /* 0x0000000103037824 */ /* 0x000fe200078e0208 */
[----:B---3--:R-:W-:Y:S01]  /*18d0*/  IADD3 R0, R20, -R250, -R213 ;  /* 0x800000fa14007210 */ /* 0x008fe20007ffe8d5 */
[----:B-1----:R-:W-:Y:S01]  /*18e0*/  IMAD.WIDE R220, R220, 0x4, R28 ;  /* 0x00000004dcdc7825 */ /* 0x002fe200078e021c */
[----:B------:R-:W-:Y:S01]  /*18f0*/  LEA.HI.X R205, R6, UR7, R7, 0x2, P1 ;  /* 0x0000000706cd7c11 */ /* 0x000fe200088f1407 */
[----:B------:R-:W-:Y:S01]  /*1900*/  ULDC.64 UR6, c[0x0][0x258] ;  /* 0x0000960000067ab9 */ /* 0x000fe20000000a00 */
[----:B------:R-:W-:Y:S01]  /*1910*/  SHF.R.S32.HI R6, RZ, 0x1f, R0 ;  /* 0x0000001fff067819 */ /* 0x000fe20000011400 */
[----:B------:R-:W-:Y:S01]  /*1920*/  IMAD R7, R26, R10, RZ ;  /* 0x0000000a1a077224 */ /* 0x000fe200078e02ff */
[----:B------:R-:W-:Y:S01]  /*1930*/  IADD3 R4, P2, R38, R4, RZ ;  /* 0x0000000426047210 */ /* 0x000fe20007f5e0ff */
[----:B------:R-:W-:Y:S01]  /*1940*/  IMAD.WIDE.U32 R2, R238, R10, R2 ;  /* 0x0000000aee027225 */ /* 0x000fe200078e0002 */
[----:B------:R-:W-:-:S02]  /*1950*/  LEA.HI R6, R6, R0, RZ, 0x6 ;  /* 0x0000000006067211 */ /* 0x000fc400078f30ff */
[----:B------:R-:W-:Y:S01]  /*1960*/  IADD3.X R5, R33, R5, R9, P2, !PT ;  /* 0x0000000521057210 */ /* 0x000fe200017fe409 */
[----:B------:R-:W-:Y:S01]  /*1970*/  IMAD R0, R241, UR6, RZ ;  /* 0x00000006f1007c24 */ /* 0x000fe2000f8e02ff */
[----:B------:R-:W-:Y:S01]  /*1980*/  SHF.R.S32.HI R6, RZ, 0x6, R6 ;  /* 0x00000006ff067819 */ /* 0x000fe20000011406 */
[----:B----4-:R-:W-:-:S03]  /*1990*/  IMAD.WIDE R8, R13, 0x4, R44 ;  /* 0x000000040d087825 */ /* 0x010fc600078e022c */
[----:B------:R-:W-:Y:S01]  /*19a0*/  VIMNMX R237, RZ, R6, !PT ;  /* 0x00000006ffed7248 */ /* 0x000fe20007fe0100 */
[C---:B------:R-:W-:Y:S01]  /*19b0*/  IMAD R12, R240.reuse, UR7, R0 ;  /* 0x00000007f00c7c24 */ /* 0x040fe2000f8e0200 */
[----:B------:R-:W-:Y:S01]  /*19c0*/  MOV R234, R9 ;  /* 0x0000000900ea7202 */ /* 0x000fe20000000f00 */
[----:B------:R-:W-:Y:S01]  /*19d0*/  IMAD.WIDE.U32 R4, R240, UR6, R4 ;  /* 0x00000006f0047c25 */ /* 0x000fe2000f8e0004 */
[C---:B------:R-:W-:Y:S01]  /*19e0*/  ISETP.GT.AND P4, PT, R212.reuse, R237, PT ;  /* 0x000000edd400720c */ /* 0x040fe20003f84270 */
[----:B------:R-:W-:Y:S01]  /*19f0*/  ULDC.64 UR6, c[0x0][0x3e0] ;  /* 0x0000f80000067ab9 */ /* 0x000fe20000000a00 */
[----:B------:R-:W-:Y:S01]  /*1a00*/  IADD3 R212, R212, -0x1, RZ ;  /* 0xffffffffd4d47810 */ /* 0x000fe20007ffe0ff */
[----:B------:R-:W-:Y:S01]  /*1a10*/  IMAD R0, R238, R11, R7 ;  /* 0x0000000bee007224 */ /* 0x000fe200078e0207 */
[----:B------:R-:W-:Y:S01]  /*1a20*/  LEA R216, P2, R4, UR8, 0x1 ;  /* 0x0000000804d87c11 */ /* 0x000fe2000f8408ff */
[----:B------:R-:W-:Y:S01]  /*1a30*/  IMAD.IADD R12, R5, 0x1, R12 ;  /* 0x00000001050c7824 */ /* 0x000fe200078e020c */
[----:B------:R-:W-:Y:S01]  /*1a40*/  LEA R214, P1, R2, UR6, 0x1 ;  /* 0x0000000602d67c11 */ /* 0x000fe2000f8208ff */
[----:B------:R-:W-:-:S02]  /*1a50*/  IMAD.IADD R0, R3, 0x1, R0 ;  /* 0x0000000103007824 */ /* 0x000fc400078e0200 */
[----:B------:R-:W-:Y:S01]  /*1a60*/  IMAD.MOV.U32 R235, RZ, RZ, R8 ;  /* 0x000000ffffeb7224 */ /* 0x000fe200078e0008 */
        /* <DEDUP_REMOVED lines=28> */
.L_x_1466:
        /* <DEDUP_REMOVED lines=13> */
.L_x_1467:
[-C--:B------:R-:W-:Y:S01]  /*1d00*/  IMAD R0, R30, R8.reuse, RZ ;  /* 0x000000081e007224 */ /* 0x080fe200078e02ff */
[----:B------:R-:W-:Y:S01]  /*1d10*/  ULDC.64 UR6, c[0x0][0x468] ;  /* 0x00011a0000067ab9 */ /* 0x000fe20000000a00 */
[C---:B------:R-:W-:Y:S01]  /*1d20*/  IMAD.WIDE.U32 R2, R16.reuse, R8, R222 ;  /* 0x0000000810027225 */ /* 0x040fe200078e00de */
[----:B------:R-:W-:Y:S03]  /*1d30*/  BSSY B0, `(.L_x_1468) ;  /* 0x000001d000007945 */ /* 0x000fe60003800000 */
[----:B------:R-:W-:Y:S01]  /*1d40*/  IMAD R5, R16, R9, R0 ;  /* 0x0000000910057224 */ /* 0x000fe200078e0200 */
[----:B------:R-:W-:Y:S01]  /*1d50*/  IADD3 R4, P0, R6, R2, RZ ;  /* 0x0000000206047210 */ /* 0x000fe20007f1e0ff */
[----:B------:R-:W-:Y:S01]  /*1d60*/  IMAD R0, R242, -0x40, R213 ;  /* 0xffffffc0f2007824 */ /* 0x000fe200078e02d5 */
[----:B------:R-:W-:Y:S01]  /*1d70*/  IADD3 R6, R238, 0x20, RZ ;  /* 0x00000020ee067810 */ /* 0x000fe20007ffe0ff */
[----:B------:R-:W-:Y:S01]  /*1d80*/  IMAD R2, R241, UR6, RZ ;  /* 0x00000006f1027c24 */ /* 0x000fe2000f8e02ff */
[----:B------:R-:W-:-:S02]  /*1d90*/  IADD3.X R5, R7, R3, R5, P0, !PT ;  /* 0x0000000307057210 */ /* 0x000fc400007fe405 */
[-C--:B------:R-:W-:Y:S01]  /*1da0*/  ISETP.GE.AND P4, PT, R238, R0.reuse, PT ;  /* 0x00000000ee00720c */ /* 0x080fe20003f86270 */
[----:B------:R-:W-:Y:S01]  /*1db0*/  IMAD R2, R240, UR7, R2 ;  /* 0x00000007f0027c24 */ /* 0x000fe2000f8e0202 */
[----:B------:R-:W-:Y:S01]  /*1dc0*/  ISETP.GE.AND P3, PT, R6, R0, PT ;  /* 0x000000000600720c */ /* 0x000fe20003f66270 */
[----:B------:R-:W-:-:S05]  /*1dd0*/  IMAD.WIDE.U32 R4, R240, UR6, R4 ;  /* 0x00000006f0047c25 */ /* 0x000fca000f8e0004 */
[----:B------:R-:W-:-:S05]  /*1de0*/  IADD3 R10, R5, R2, RZ ;  /* 0x00000002050a7210 */ /* 0x000fca0007ffe0ff */
[----:B------:R-:W-:Y:S05]  /*1df0*/  @P4 BRA `(.L_x_1469) ;  /* 0x0000000000404947 */ /* 0x000fea0003800000 */
        /* <DEDUP_REMOVED lines=16> */
.L_x_1469:
[----:B------:R-:W-:Y:S05]  /*1f00*/  BSYNC B0 ;  /* 0x0000000000007941 */ /* 0x000fea0003800000 */
.L_x_1468:
        /* <DEDUP_REMOVED lines=8> */
[----:B------:R-:W-:Y:S01]  /*1f90*/  ISETP.GE.AND P1, PT, R229, UR4, PT ;  /* 0x00000004e5007c0c */ /* 0x000fe2000bf26270 */
[----:B------:R-:W-:Y:S01]  /*1fa0*/  IMAD.WIDE.U32 R4, R0, R8, R4 ;  /* 0x0000000800047225 */ /* 0x000fe200078e0004 */
[----:B------:R-:W-:-:S03]  /*1fb0*/  ISETP.GE.AND P0, PT, R236, UR4, PT ;  /* 0x00000004ec007c0c */ /* 0x000fc6000bf06270 */
[----:B------:R-:W-:-:S04]  /*1fc0*/  IMAD R2, R2, R8, RZ ;  /* 0x0000000802027224 */ /* 0x000fc800078e02ff */
[----:B------:R-:W-:Y:S01]  /*1fd0*/  IMAD R0, R0, R9, R2 ;  /* 0x0000000900007224 */ /* 0x000fe200078e0202 */
[----:B------:R-:W-:-:S03]  /*1fe0*/  LEA R2, P5, R4, UR6, 0x1 ;  /* 0x0000000604027c11 */ /* 0x000fc6000f8a08ff */
[----:B------:R-:W-:-:S05]  /*1ff0*/  IMAD.IADD R0, R5, 0x1, R0 ;  /* 0x0000000105007824 */ /* 0x000fca00078e0200 */
[----:B------:R-:W-:-:S05]  /*2000*/  LEA.HI.X R3, R4, UR7, R0, 0x1, P5 ;  /* 0x0000000704037c11 */ /* 0x000fca000a8f0c00 */
[----:B------:R2:W-:Y:S04]  /*2010*/  @!P2 STG.E.128 desc[UR14][R2.64], RZ ;  /* 0x000000ff0200a986 */ /* 0x0005e8000c101d0e */
[----:B------:R2:W-:Y:S04]  /*2020*/  @!P1 STG.E.128 desc[UR14][R2.64+0x80], RZ ;  /* 0x000080ff02009986 */ /* 0x0005e8000c101d0e */
[----:B------:R2:W-:Y:S02]  /*2030*/  @!P0 STG.E.128 desc[UR14][R2.64+0x100], RZ ;  /* 0x000100ff02008986 */ /* 0x0005e4000c101d0e */
.L_x_1471:
[----:B------:R-:W-:Y:S05]  /*2040*/  BSYNC B0 ;  /* 0x0000000000007941 */ /* 0x000fea0003800000 */
.L_x_1470:
        /* <DEDUP_REMOVED lines=28> */
.L_x_1473:
[----:B------:R-:W-:Y:S05]  /*2210*/  BSYNC B0 ;  /* 0x0000000000007941 */ /* 0x000fea0003800000 */
.L_x_1472:
        /* <DEDUP_REMOVED lines=8> */
[----:B------:R-:W-:-:S04]  /*22a0*/  IMAD.WIDE.U32 R4, R0, R12, R4 ;  /* 0x0000000c00047225 */ /* 0x000fc800078e0004 */
[----:B------:R-:W-:-:S04]  /*22b0*/  IMAD R2, R2, R12, RZ ;  /* 0x0000000c02027224 */ /* 0x000fc800078e02ff */
[----:B------:R-:W-:Y:S01]  /*22c0*/  IMAD R0, R0, R13, R2 ;  /* 0x0000000d00007224 */ /* 0x000fe200078e0202 */
[----:B------:R-:W-:-:S03]  /*22d0*/  LEA R2, P2, R4, UR6, 0x1 ;  /* 0x0000000604027c11 */ /* 0x000fc6000f8408ff */
        /* <DEDUP_REMOVED lines=8> */
.L_x_1465:
        /* <DEDUP_REMOVED lines=33> */
.L_x_1476:
[----:B------:R-:W-:Y:S05]  /*2570*/  BSYNC B0 ;  /* 0x0000000000007941 */ /* 0x000fea0003800000 */
.L_x_1475:
[----:B------:R-:W4:Y:S01]  /*2580*/  LDL R7, [R1] ;  /* 0x0000000001077983 */ /* 0x000f220000100800 */
[----:B------:R-:W-:Y:S01]  /*2590*/  ISETP.NE.AND P0, PT, R6, 0x1, PT ;  /* 0x000000010600780c */ /* 0x000fe20003f05270 */
[----:B------:R-:W-:Y:S02]  /*25a0*/  BSSY B0, `(.L_x_1477) ;  /* 0x0000025000007945 */ /* 0x000fe40003800000 */
[----:B------:R1:W-:Y:S04]  /*25b0*/  @P4 STS.128 [R209+0xd000], RZ ;  /* 0x00d000ffd1004388 */ /* 0x0003e80000000c00 */
[----:B------:R1:W-:Y:S04]  /*25c0*/  @P4 STS.128 [R209+0xf000], RZ ;  /* 0x00f000ffd1004388 */ /* 0x0003e80000000c00 */
[----:B------:R1:W-:Y:S01]  /*25d0*/  @P4 STS.128 [R209+0x11000], RZ ;  /* 0x011000ffd1004388 */ /* 0x0003e20000000c00 */
[----:B----4-:R-:W-:-:S05]  /*25e0*/  VIADD R6, R7, 0x3000 ;  /* 0x0000300007067836 */ /* 0x010fca0000000000 */
[----:B------:R-:W-:Y:S01]  /*25f0*/  SEL R207, R6, R7, !P0 ;  /* 0x0000000706cf7207 */ /* 0x000fe20004000000 */
[----:B-1----:R-:W-:Y:S06]  /*2600*/  @P4 BRA `(.L_x_1478) ;  /* 0x0000000000784947 */ /* 0x002fec0003800000 */
[----:B------:R-:W-:Y:S01]  /*2610*/  ULDC UR4, c[0x0][0x2d0] ;  /* 0x0000b40000047ab9 */ /* 0x000fe20000000800 */
[----:B------:R-:W-:Y:S01]  /*2620*/  IMAD.WIDE.U32 R6, R10, 0x20, RZ ;  /* 0x000000200a067825 */ /* 0x000fe200078e00ff */
[----:B------:R-:W-:Y:S02]  /*2630*/  ISETP.GE.AND P3, PT, R222, UR4, PT ;  /* 0x00000004de007c0c */ /* 0x000fe4000bf66270 */
[----:B------:R-:W-:Y:S01]  /*2640*/  ISETP.GE.AND P2, PT, R229, UR4, PT ;  /* 0x00000004e5007c0c */ /* 0x000fe2000bf46270 */
[----:B------:R-:W-:Y:S01]  /*2650*/  IMAD.SHL.U32 R3, R11, 0x20, RZ ;  /* 0x000000200b037824 */ /* 0x000fe200078e00ff */
[----:B------:R-:W-:-:S04]  /*2660*/  IADD3 R2, P6, R2, R6, RZ ;  /* 0x0000000602027210 */ /* 0x000fc80007fde0ff */
[----:B------:R-:W-:-:S05]  /*2670*/  IADD3.X R0, R0, R7, R3, P6, !PT ;  /* 0x0000000700007210 */ /* 0x000fca00037fe403 */
[----:B------:R-:W-:Y:S01]  /*2680*/  @!P3 LEA R8, P1, R10, R214, 0x6 ;  /* 0x000000d60a08b211 */ /* 0x000fe200078230ff */
[----:B------:R1:W-:Y:S01]  /*2690*/  @P3 STS.128 [R209+0xd000], RZ ;  /* 0x00d000ffd1003388 */ /* 0x0003e20000000c00 */
[----:B------:R-:W-:Y:S02]  /*26a0*/  @!P2 LEA R6, P6, R2, UR6, 0x1 ;  /* 0x000000060206ac11 */ /* 0x000fe4000f8c08ff */
[----:B------:R-:W-:Y:S02]  /*26b0*/  @!P3 LEA.HI.X R9, R10, R215, R11, 0x6, P1 ;  /* 0x000000d70a09b211 */ /* 0x000fe400008f340b */
[----:B------:R-:W-:Y:S02]  /*26c0*/  ISETP.GE.AND P1, PT, R236, UR4, PT ;  /* 0x00000004ec007c0c */ /* 0x000fe4000bf26270 */
[----:B------:R-:W-:Y:S01]  /*26d0*/  @!P2 LEA.HI.X R7, R2, UR7, R0, 0x1, P6 ;  /* 0x000000070207ac11 */ /* 0x000fe2000b0f0c00 */
        /* <DEDUP_REMOVED lines=17> */
.L_x_1478:
[----:B------:R-:W-:Y:S05]  /*27f0*/  BSYNC B0 ;  /* 0x0000000000007941 */ /* 0x000fea0003800000 */
.L_x_1477:
        /* <DEDUP_REMOVED lines=16> */
.L_x_1480:
        /* <DEDUP_REMOVED lines=29> */
.L_x_1481:
[----:B------:R-:W-:Y:S05]  /*2ad0*/  BSYNC B0 ;  /* 0x0000000000007941 */ /* 0x000fea0003800000 */
.L_x_1479:
[----:B------:R-:W-:Y:S01]  /*2ae0*/  BSSY B0, `(.L_x_1482) ;  /* 0x0000036000007945 */ /* 0x000fe20003800000 */
[----:B------:R-:W-:Y:S01]  /*2af0*/  SHF.L.U32 R2, R25, 0x5, RZ ;  /* 0x0000000519027819 */ /* 0x000fe200000006ff */
[----:B-1--4-:R-:W-:Y:S02]  /*2b00*/  IMAD.WIDE.U32 R6, R24, 0x20, RZ ;  /* 0x0000002018067825 */ /* 0x012fe400078e00ff */
        /* <DEDUP_REMOVED lines=14> */
.L_x_1483:
        /* <DEDUP_REMOVED lines=31> */
[----:B----4-:R-:W-:-:S04]  /*2de0*/  LEA R2, P1, R0, UR8, 0x1 ;  /* 0x0000000800027c11 */ /* 0x010fc8000f8208ff */
[----:B------:R-:W-:-:S05]  /*2df0*/  LEA.HI.X R3, R0, UR9, R6, 0x1, P1 ;  /* 0x0000000900037c11 */ /* 0x000fca00088f0c06 */
[----:B------:R-:W-:Y:S01]  /*2e00*/  @!PT LDS RZ, [RZ] ;  /* 0x00000000fffff984 */ /* 0x000fe20000000800 */
[----:B------:R-:W-:Y:S01]  /*2e10*/  @!PT LDS RZ, [RZ] ;  /* 0x00000000fffff984 */ /* 0x000fe20000000800 */
[----:B------:R-:W-:Y:S01]  /*2e20*/  @!PT LDS RZ, [RZ] ;  /* 0x00000000fffff984 */ /* 0x000fe20000000800 */
[----:B------:R1:W-:Y:S04]  /*2e30*/  LDGSTS.E.BYPASS.LTC128B.128 [R207+0x5000], desc[UR14][R2.64+0x100] ;  /* 0x0500010002cf7fae */ /* 0x0003e8000b901d4e */
.L_x_1484:
[----:B------:R-:W-:Y:S05]  /*2e40*/  BSYNC B0 ;  /* 0x0000000000007941 */ /* 0x000fea0003800000 */
.L_x_1482:
[----:B------:R-:W-:Y:S01]  /*2e50*/  IMAD R0, R242, -0x40, R213 ;  /* 0xffffffc0f2007824 */ /* 0x000fe200078e02d5 */
[----:B------:R-:W-:Y:S01]  /*2e60*/  ULDC.64 UR6, c[0x0][0x260] ;  /* 0x0000980000067ab9 */ /* 0x000fe20000000a00 */
[--C-:B-1--4-:R-:W-:Y:S01]  /*2e70*/  IMAD.WIDE.U32 R2, R16, R18, R222.reuse ;  /* 0x0000001210027225 */ /* 0x112fe200078e00de */
        /* <DEDUP_REMOVED lines=11> */
[----:B------:R-:W-:Y:S01]  /*2f30*/  IMAD R0, R16, R23, R8 ;  /* 0x0000001710007224 */ /* 0x000fe200078e0208 */
[----:B------:R-:W-:Y:S01]  /*2f40*/  IADD3 R12, P1, R36, R6, RZ ;  /* 0x00000006240c7210 */ /* 0x000fe20007f3e0ff */
        /* <DEDUP_REMOVED lines=17> */
[----:B------:R-:W4:Y:S01]  /*3060*/  @!P4 LDC.64 R8, c[0x0][0x218] ;  /* 0x00008600ff08cb82 */ /* 0x000f220000000a00 */
[----:B------:R1:W-:Y:S07]  /*3070*/  @P4 STS.128 [R209+0x12000], RZ ;  /* 0x012000ffd1004388 */ /* 0x0003ee0000000c00 */
[----:B------:R-:W5:Y:S01]  /*3080*/  @!P3 LDC.64 R6, c[0x0][0x218] ;  /* 0x00008600ff06bb82 */ /* 0x000f620000000a00 */
[----:B----4-:R-:W-:-:S04]  /*3090*/  @!P4 LEA R8, P2, R2, R8, 0x1 ;  /* 0x000000080208c211 */ /* 0x010fc800078408ff */
        /* <DEDUP_REMOVED lines=21> */
.L_x_1486:
[----:B------:R-:W-:Y:S05]  /*31f0*/  BSYNC B0 ;  /* 0x0000000000007941 */ /* 0x000fea0003800000 */
.L_x_1485:
        /* <DEDUP_REMOVED lines=11> */
[----:B------:R-:W-:-:S03]  /*32b0*/  ISETP.GE.AND P1, PT, R236, UR4, PT ;  /* 0x00000004ec007c0c */ /* 0x000fc6000bf26270 */
[----:B------:R-:W-:Y:S02]  /*32c0*/  IMAD R5, R2, R18, RZ ;  /* 0x0000001202057224 */ /* 0x000fe400078e02ff */
[----:B------:R-:W-:-:S04]  /*32d0*/  IMAD.MOV.U32 R2, RZ, RZ, R4 ;  /* 0x000000ffff027224 */ /* 0x000fc800078e0004 */
[----:B-1--4-:R-:W1:Y:S01]  /*32e0*/  @!P4 LDC.64 R6, c[0x0][0x218] ;  /* 0x00008600ff06cb82 */ /* 0x012e620000000a00 */
[C---:B------:R-:W-:Y:S01]  /*32f0*/  IMAD.WIDE.U32 R2, R0.reuse, R18, R2 ;  /* 0x0000001200027225 */ /* 0x040fe200078e0002 */
[----:B------:R4:W-:Y:S03]  /*3300*/  @P4 STS.128 [R209+0x13000], RZ ;  /* 0x013000ffd1004388 */ /* 0x0009e60000000c00 */
[----:B------:R-:W-:-:S03]  /*3310*/  IMAD R0, R0, R19, R5 ;  /* 0x0000001300007224 */ /* 0x000fc600078e0205 */
[----:B------:R-:W5:Y:S01]  /*3320*/  @!P3 LDC.64 R8, c[0x0][0x218] ;  /* 0x00008600ff08bb82 */ /* 0x000f620000000a00 */
[----:B------:R-:W-:Y:S01]  /*3330*/  IMAD.IADD R0, R3, 0x1, R0 ;  /* 0x0000000103007824 */ /* 0x000fe200078e0200 */
        /* <DEDUP_REMOVED lines=16> */
[----:B----4-:R-:W-:-:S04]  /*3440*/  LEA R4, P1, R2, UR6, 0x1 ;  /* 0x0000000602047c11 */ /* 0x010fc8000f8208ff */
[----:B------:R-:W-:-:S05]  /*3450*/  LEA.HI.X R5, R2, UR7, R0, 0x1, P1 ;  /* 0x0000000702057c11 */ /* 0x000fca00088f0c00 */
[----:B------:R-:W-:Y:S01]  /*3460*/  @!PT LDS RZ, [RZ] ;  /* 0x00000000fffff984 */ /* 0x000fe20000000800 */
[----:B------:R-:W-:Y:S01]  /*3470*/  @!PT LDS RZ, [RZ] ;  /* 0x00000000fffff984 */ /* 0x000fe20000000800 */
[----:B------:R-:W-:Y:S01]  /*3480*/  @!PT LDS RZ, [RZ] ;  /* 0x00000000fffff984 */ /* 0x000fe20000000800 */
[----:B------:R1:W-:Y:S04]  /*3490*/  LDGSTS.E.BYPASS.LTC128B.128 [R209+0x17000], desc[UR14][R4.64+0x100] ;  /* 0x1700010004d17fae */ /* 0x0003e8000b901d4e */
.L_x_1488:
[----:B------:R-:W-:Y:S05]  /*34a0*/  BSYNC B0 ;  /* 0x0000000000007941 */ /* 0x000fea0003800000 */
.L_x_1487:
[----:B------:R2:W-:Y:S01]  /*34b0*/  @P6 STS.128 [R209+0x18000], RZ ;  /* 0x018000ffd1006388 */ /* 0x0005e20000000c00 */
[----:B------:R-:W-:Y:S01]  /*34c0*/  ULDC.64 UR6, c[0x0][0x268] ;  /* 0x00009a0000067ab9 */ /* 0x000fe20000000a00 */
[----:B------:R-:W-:Y:S01]  /*34d0*/  BSSY B0, `(.L_x_1489) ;  /* 0x000002b000007945 */ /* 0x000fe20003800000 */
[----:B------:R-:W-:Y:S01]  /*34e0*/  IMAD R0, R35, UR6, RZ ;  /* 0x0000000623007c24 */ /* 0x000fe2000f8e02ff */
[----:B------:R2:W-:Y:S01]  /*34f0*/  @P6 STS.128 [R209+0x1a000], RZ ;  /* 0x01a000ffd1006388 */ /* 0x0005e20000000c00 */
[----:B-1--4-:R-:W-:-:S03]  /*3500*/  IMAD.WIDE.U32 R4, R17, UR6, R12 ;  /* 0x0000000611047c25 */ /* 0x012fc6000f8e000c */
        /* <DEDUP_REMOVED lines=39> */
.L_x_1490:
[----:B------:R-:W-:Y:S05]  /*3780*/  BSYNC B0 ;  /* 0x0000000000007941 */ /* 0x000fea0003800000 */
.L_x_1489:
        /* <DEDUP_REMOVED lines=14> */
[----:B----4-:R-:W4:Y:S01]  /*3870*/  @!P5 LDC.64 R8, c[0x0][0x220] ;  /* 0x00008800ff08db82 */ /* 0x010f220000000a00 */
[C---:B------:R-:W-:Y:S01]  /*3880*/  IMAD.WIDE.U32 R2, R0.reuse, R22, R2 ;  /* 0x0000001600027225 */ /* 0x040fe200078e0002 */
[----:B------:R2:W-:Y:S03]  /*3890*/  @P5 STS.128 [R209+0x19000], RZ ;  /* 0x019000ffd1005388 */ /* 0x0005e60000000c00 */
[----:B------:R-:W-:-:S03]  /*38a0*/  IMAD R0, R0, R23, R5 ;  /* 0x0000001700007224 */ /* 0x000fc600078e0205 */
[----:B-1----:R-:W1:Y:S01]  /*38b0*/  @!P4 LDC.64 R6, c[0x0][0x220] ;  /* 0x00008800ff06cb82 */ /* 0x002e620000000a00 */
[----:B------:R-:W-:-:S07]  /*38c0*/  IMAD.IADD R0, R3, 0x1, R0 ;  /* 0x0000000103007824 */ /* 0x000fce00078e0200 */
[----:B------:R-:W5:Y:S01]  /*38d0*/  @!P2 LDC.64 R12, c[0x0][0x220] ;  /* 0x00008800ff0cab82 */ /* 0x000f620000000a00 */
[----:B----4-:R-:W-:-:S04]  /*38e0*/  @!P5 LEA R8, P6, R2, R8, 0x1 ;  /* 0x000000080208d211 */ /* 0x010fc800078c08ff */
        /* <DEDUP_REMOVED lines=19> */
.L_x_1492:
[----:B------:R-:W-:Y:S05]  /*3a20*/  BSYNC B0 ;  /* 0x0000000000007941 */ /* 0x000fea0003800000 */
.L_x_1491:
[----:B------:R-:W-:Y:S01]  /*3a30*/  ULDC.64 UR6, c[0x0][0x3c8] ;  /* 0x0000f20000067ab9 */ /* 0x000fe20000000a00 */
[----:B------:R-:W1:Y:S01]  /*3a40*/  LDC.64 R218, c[0x0][0x3b8] ;  /* 0x0000ee00ffda7b82 */ /* 0x000e620000000a00 */
[----:B------:R-:W-:Y:S01]  /*3a50*/  ISETP.NE.U32.AND P5, PT, RZ, UR6, PT ;  /* 0x00000006ff007c0c */ /* 0x000fe2000bfa5070 */
[----:B--2-4-:R-:W2:Y:S01]  /*3a60*/  S2R R9, SR_TID.X ;  /* 0x0000000000097919 */ /* 0x014ea20000002100 */
[----:B------:R-:W4:Y:S02]  /*3a70*/  S2R R10, SR_TID.X ;  /* 0x00000000000a7919 */ /* 0x000f240000002100 */
[----:B------:R-:W-:Y:S01]  /*3a80*/  ISETP.NE.AND.EX P5, PT, RZ, UR7, PT, P5 ;  /* 0x00000007ff007c0c */ /* 0x000fe2000bfa5350 */
[----:B------:R-:W3:Y:S01]  /*3a90*/  S2R R210, SR_TID.X ;  /* 0x0000000000d27919 */ /* 0x000ee20000002100 */
[----:B------:R-:W-:Y:S01]  /*3aa0*/  ISETP.GE.AND P2, PT, R226, R14, PT ;  /* 0x0000000ee200720c */ /* 0x000fe20003f46270 */
[----:B------:R-:W-:Y:S02]  /*3ab0*/  IMAD.MOV.U32 R224, RZ, RZ, 0x7f800000 ;  /* 0x7f800000ffe07424 */ /* 0x000fe400078e00ff */
[----:B------:R-:W-:Y:S01]  /*3ac0*/  IMAD.MOV.U32 R225, RZ, RZ, 0x7f800000 ;  /* 0x7f800000ffe17424 */ /* 0x000fe200078e00ff */
[----:B------:R-:W0:Y:S01]  /*3ad0*/  LDGDEPBAR ;  /* 0x00000000000079af */ /* 0x000e220000000000 */
[----:B------:R-:W2:Y:S01]  /*3ae0*/  LDC R228, c[0x0][0x394] ;  /* 0x0000e500ffe47b82 */ /* 0x000ea20000000800 */
[----:B------:R-:W-:Y:S01]  /*3af0*/  IMAD.MOV.U32 R197, RZ, RZ, 0x20 ;  /* 0x00000020ffc57424 */ /* 0x000fe200078e00ff */
[----:B------:R-:W-:Y:S01]  /*3b00*/  ULDC UR4, c[0x0][0x2d0] ;  /* 0x0000b40000047ab9 */ /* 0x000fe20000000800 */
[----:B------:R-:W-:Y:S01]  /*3b10*/  IMAD.MOV.U32 R196, RZ, RZ, 0x40 ;  /* 0x00000040ffc47424 */ /* 0x000fe200078e00ff */
[----:B------:R-:W-:Y:S01]  /*3b20*/  CS2R R142, SRZ ;  /* 0x00000000008e7805 */ /* 0x000fe2000001ff00 */
[----:B------:R-:W-:Y:S01]  /*3b30*/  IMAD.MOV.U32 R208, RZ, RZ, RZ ;  /* 0x000000ffffd07224 */ /* 0x000fe200078e00ff */
[----:B------:R-:W-:Y:S01]  /*3b40*/  CS2R R140, SRZ ;  /* 0x00000000008c7805 */ /* 0x000fe2000001ff00 */
[----:B------:R-:W-:Y:S01]  /*3b50*/  IMAD.MOV.U32 R211, RZ, RZ, R207 ;  /* 0x000000ffffd37224 */ /* 0x000fe200078e00cf */
[----:B------:R-:W4:Y:S01]  /*3b60*/  @P5 LDC.64 R4, c[0x0][0x3d0] ;  /* 0x0000f400ff045b82 */ /* 0x000f220000000a00 */
[----:B-1----:R-:W3:Y:S01]  /*3b70*/  LDG.E.64 R6, desc[UR14][R218.64+0x8] ;  /* 0x0000080eda067981 */ /* 0x002ee2000c1e1b00 */
        /* <DEDUP_REMOVED lines=22> */
[-C--:B----4-:R-:W-:Y:S01]  /*3ce0*/  @P5 IMAD R0, R40, R4.reuse, RZ ;  /* 0x0000000428005224 */ /* 0x090fe200078e02ff */
[----:B------:R-:W-:Y:S01]  /*3cf0*/  CS2R R62, SRZ ;  /* 0x00000000003e7805 */ /* 0x000fe2000001ff00 */
[C---:B------:R-:W-:Y:S01]  /*3d00*/  @P5 IMAD.WIDE.U32 R2, R43.reuse, R4, R240 ;  /* 0x000000042b025225 */ /* 0x040fe200078e00f0 */
[----:B------:R-:W4:Y:S01]  /*3d10*/  LDG.E.64 R218, desc[UR14][R218.64] ;  /* 0x0000000edada7981 */ /* 0x000f22000c1e1b00 */
[----:B------:R-:W-:Y:S02]  /*3d20*/  CS2R R60, SRZ ;  /* 0x00000000003c7805 */ /* 0x000fe4000001ff00 */
[----:B------:R-:W-:Y:S01]  /*3d30*/  CS2R R66, SRZ ;  /* 0x0000000000427805 */ /* 0x000fe2000001ff00 */
[----:B------:R-:W-:Y:S01]  /*3d40*/  @P5 IMAD R5, R43, R5, R0 ;  /* 0x000000052b055224 */ /* 0x000fe200078e0200 */
[----:B------:R-:W-:Y:S01]  /*3d50*/  @P5 LEA R4, P1, R2, UR6, 0x2 ;  /* 0x0000000602045c11 */ /* 0x000fe2000f8210ff */
[----:B------:R-:W-:Y:S01]  /*3d60*/  VIADD R0, R226, 0x8 ;  /* 0x00000008e2007836 */ /* 0x000fe20000000000 */
[----:B--2---:R-:W-:Y:S01]  /*3d70*/  SHF.R.S32.HI R9, RZ, 0x1f, R9 ;  /* 0x0000001fff097819 */ /* 0x004fe20000011409 */
[----:B------:R-:W-:Y:S01]  /*3d80*/  @P5 IMAD.IADD R5, R3, 0x1, R5 ;  /* 0x0000000103055824 */ /* 0x000fe200078e0205 */
[----:B------:R-:W-:Y:S01]  /*3d90*/  CS2R R64, SRZ ;  /* 0x0000000000407805 */ /* 0x000fe2000001ff00 */
[----:B---3--:R-:W-:Y:S01]  /*3da0*/  IMAD.SHL.U32 R210, R210, 0x2, RZ ;  /* 0x00000002d2d27824 */ /* 0x008fe200078e00ff */
[----:B------:R-:W-:-:S02]  /*3db0*/  CS2R R58, SRZ ;  /* 0x00000000003a7805 */ /* 0x000fc4000001ff00 */
[----:B------:R-:W-:Y:S02]  /*3dc0*/  CS2R R56, SRZ ;  /* 0x0000000000387805 */ /* 0x000fe4000001ff00 */
[----:B------:R-:W-:Y:S01]  /*3dd0*/  @P5 LEA.HI.X R5, R2, UR7, R5, 0x2, P1 ;  /* 0x0000000702055c11 */ /* 0x000fe200088f1405 */
[----:B------:R-:W-:Y:S01]  /*3de0*/  IMAD.WIDE R2, R226, 0x4, R220 ;  /* 0x00000004e2027825 */ /* 0x000fe200078e02dc */
[----:B------:R-:W-:Y:S02]  /*3df0*/  LEA.HI R9, R9, R10, RZ, 0x7 ;  /* 0x0000000a09097211 */ /* 0x000fe400078f38ff */
[----:B------:R-:W-:Y:S02]  /*3e00*/  CS2R R54, SRZ ;  /* 0x0000000000367805 */ /* 0x000fe4000001ff00 */
[----:B------:R-:W-:Y:S01]  /*3e10*/  CS2R R52, SRZ ;  /* 0x0000000000347805 */ /* 0x000fe2000001ff00 */
[----:B------:R1:W2:Y:S01]  /*3e20*/  @P5 LDG.E R8, desc[UR14][R4.64] ;  /* 0x0000000e04085981 */ /* 0x0002a2000c1e1900 */
[----:B------:R-:W-:-:S02]  /*3e30*/  ISETP.GE.AND P1, PT, R0, R14, PT ;  /* 0x0000000e0000720c */ /* 0x000fc40003f26270 */
[----:B------:R-:W-:Y:S02]  /*3e40*/  CS2R R46, SRZ ;  /* 0x00000000002e7805 */ /* 0x000fe4000001ff00 */
[----:B------:R-:W-:Y:S01]  /*3e50*/  LEA.HI R0, R27, R42, RZ, 0x4 ;  /* 0x0000002a1b007211 */ /* 0x000fe200078f20ff */
[----:B------:R-:W5:Y:S01]  /*3e60*/  @!P2 LDG.E R224, desc[UR14][R2.64] ;  /* 0x0000000e02e0a981 */ /* 0x000f62000c1e1900 */
[----:B------:R-:W-:Y:S02]  /*3e70*/  CS2R R44, SRZ ;  /* 0x00000000002c7805 */ /* 0x000fe4000001ff00 */
[----:B------:R-:W-:Y:S02]  /*3e80*/  CS2R R50, SRZ ;  /* 0x0000000000327805 */ /* 0x000fe4000001ff00 */
[----:B------:R-:W-:Y:S02]  /*3e90*/  LOP3.LUT R0, R0, 0xfffffff0, RZ, 0xc0, !PT ;  /* 0xfffffff000007812 */ /* 0x000fe400078ec0ff */
[----:B------:R-:W-:-:S02]  /*3ea0*/  CS2R R48, SRZ ;  /* 0x0000000000307805 */ /* 0x000fc4000001ff00 */
[----:B------:R-:W-:Y:S02]  /*3eb0*/  CS2R R38, SRZ ;  /* 0x0000000000267805 */ /* 0x000fe4000001ff00 */
[----:B------:R-:W-:Y:S02]  /*3ec0*/  CS2R R36, SRZ ;  /* 0x0000000000247805 */ /* 0x000fe4000001ff00 */
[----:B------:R-:W-:Y:S01]  /*3ed0*/  CS2R R30, SRZ ;  /* 0x00000000001e7805 */ /* 0x000fe2000001ff00 */
[----:B------:R-:W-:Y:S01]  /*3ee0*/  IMAD.IADD R0, R42, 0x1, -R0 ;  /* 0x000000012a007824 */ /* 0x000fe200078e0a00 */
[----:B------:R-:W-:Y:S01]  /*3ef0*/  CS2R R28, SRZ ;  /* 0x00000000001c7805 */ /* 0x000fe2000001ff00 */
[----:B------:R3:W5:Y:S01]  /*3f00*/  @!P1 LDG.E R225, desc[UR14][R2.64+0x20] ;  /* 0x0000200e02e19981 */ /* 0x000762000c1e1900 */
[----:B------:R-:W-:Y:S02]  /*3f10*/  CS2R R34, SRZ ;  /* 0x0000000000227805 */ /* 0x000fe4000001ff00 */
[----:B------:R-:W-:-:S02]  /*3f20*/  CS2R R32, SRZ ;  /* 0x0000000000207805 */ /* 0x000fc4000001ff00 */
[----:B------:R-:W-:Y:S02]  /*3f30*/  CS2R R24, SRZ ;  /* 0x0000000000187805 */ /* 0x000fe4000001ff00 */
[----:B------:R-:W-:Y:S01]  /*3f40*/  CS2R R22, SRZ ;  /* 0x0000000000167805 */ /* 0x000fe2000001ff00 */
[----:B------:R-:W-:Y:S01]  /*3f50*/  ULDC UR7, c[0x0][0x398] ;  /* 0x0000e60000077ab9 */ /* 0x000fe20000000800 */
[----:B------:R-:W-:Y:S01]  /*3f60*/  ULDC UR6, c[0x0][0x2dc] ;  /* 0x0000b70000067ab9 */ /* 0x000fe20000000800 */
[----:B------:R-:W-:Y:S01]  /*3f70*/  ULDC.U8 UR9, c[0x0][0x388] ;  /* 0x0000e20000097ab9 */ /* 0x000fe20000000000 */
[----:B------:R-:W-:Y:S01]  /*3f80*/  ULDC UR8, c[0x0][0x2ec] ;  /* 0x0000bb0000087ab9 */ /* 0x000fe20000000800 */
[----:B-1----:R-:W1:Y:S01]  /*3f90*/  @P5 LDC R5, c[0x0][0x2e8] ;  /* 0x0000ba00ff055b82 */ /* 0x002e620000000800 */
[----:B------:R-:W-:Y:S01]  /*3fa0*/  IMAD R4, R43, R41, R240 ;  /* 0x000000292b047224 */ /* 0x000fe200078e02f0 */
[----:B------:R-:W-:Y:S02]  /*3fb0*/  SHF.R.S32.HI R9, RZ, 0x7, R9 ;  /* 0x00000007ff097819 */ /* 0x000fe40000011409 */
[----:B---3--:R-:W-:-:S04]  /*3fc0*/  SHF.R.S32.HI R2, RZ, 0x1f, R0 ;  /* 0x0000001fff027819 */ /* 0x008fc80000011400 */
[----:B------:R-:W-:Y:S02]  /*3fd0*/  LEA.HI R2, R2, R0, RZ, 0x3 ;  /* 0x0000000002027211 */ /* 0x000fe400078f18ff */
[----:B------:R-:W-:Y:S02]  /*3fe0*/  IADD3 R3, -R213, 0x40, R20 ;  /* 0x00000040d5037810 */ /* 0x000fe40007ffe114 */
[----:B------:R-:W-:Y:S01]  /*3ff0*/  LOP3.LUT R2, R2, 0xfffffff8, RZ, 0xc0, !PT ;  /* 0xfffffff802027812 */ /* 0x000fe200078ec0ff */
[----:B------:R-:W-:Y:S02]  /*4000*/  IMAD.SHL.U32 R4, R4, 0x20, RZ ;  /* 0x0000002004047824 */ /* 0x000fe400078e00ff */
[----:B------:R-:W-:Y:S02]  /*4010*/  IMAD.IADD R250, R3, 0x1, -R250 ;  /* 0x0000000103fa7824 */ /* 0x000fe400078e0afa */
[----:B------:R-:W-:Y:S01]  /*4020*/  IMAD.IADD R0, R0, 0x1, -R2 ;  /* 0x0000000100007824 */ /* 0x000fe200078e0a02 */
[----:B------:R-:W-:Y:S01]  /*4030*/  SHF.R.S32.HI R3, RZ, 0x1f, R15 ;  /* 0x0000001fff037819 */ /* 0x000fe2000001140f */
[----:B------:R-:W-:Y:S01]  /*4040*/  IMAD.SHL.U32 R2, R9, 0x20, RZ ;  /* 0x0000002009027824 */ /* 0x000fe200078e00ff */
[----:B-1----:R-:W2:Y:S04]  /*4050*/  @P5 MUFU.RCP R5, R5 ;  /* 0x0000000500055308 */ /* 0x002ea80000001000 */
[----:B------:R-:W-:Y:S01]  /*4060*/  LOP3.LUT R210, R2, 0x6, R210, 0xf8, !PT ;  /* 0x0000000602d27812 */ /* 0x000fe200078ef8d2 */
[----:B------:R-:W-:-:S04]  /*4070*/  VIADD R2, R202, 0x3000 ;  /* 0x00003000ca027836 */ /* 0x000fc80000000000 */
[----:B------:R-:W-:Y:S01]  /*4080*/  IMAD R210, R242, 0x40, R210 ;  /* 0x00000040f2d27824 */ /* 0x000fe200078e02d2 */
[----:B------:R-:W-:-:S04]  /*4090*/  SEL R2, R2, R202, !P0 ;  /* 0x000000ca02027207 */ /* 0x000fc80004000000 */
[----:B------:R-:W-:Y:S02]  /*40a0*/  LEA R195, R2, UR5, 0x1 ;  /* 0x0000000502c37c11 */ /* 0x000fe4000f8e08ff */
[----:B------:R-:W-:Y:S02]  /*40b0*/  IADD3 R2, -R227, R226, -R210 ;  /* 0x000000e2e3027210 */ /* 0x000fe40007ffe9d2 */
[----:B------:R-:W-:Y:S02]  /*40c0*/  CS2R R42, SRZ ;  /* 0x00000000002a7805 */ /* 0x000fe4000001ff00 */
[----:B------:R-:W-:Y:S02]  /*40d0*/  CS2R R40, SRZ ;  /* 0x0000000000287805 */ /* 0x000fe4000001ff00 */
[----:B------:R-:W-:Y:S02]  /*40e0*/  CS2R R26, SRZ ;  /* 0x00000000001a7805 */ /* 0x000fe4000001ff00 */
[----:B------:R-:W-:Y:S01]  /*40f0*/  CS2R R20, SRZ ;  /* 0x0000000000147805 */ /* 0x000fe2000001ff00 */
[----:B------:R-:W-:Y:S01]  /*4100*/  IMAD.IADD R247, R2, 0x1, R213 ;  /* 0x0000000102f77824 */ /* 0x000fe200078e02d5 */
[----:B------:R-:W-:-:S02]  /*4110*/  IADD3 R15, P4, P3, R4, R6, R15 ;  /* 0x00000006040f7210 */ /* 0x000fc40007b9e00f */
[----:B------:R-:W-:Y:S02]  /*4120*/  SHF.R.S32.HI R4, RZ, 0x1f, R4 ;  /* 0x0000001fff047819 */ /* 0x000fe40000011404 */
[----:B------:R-:W-:Y:S01]  /*4130*/  R2P PR, R0, 0x6 ;  /* 0x0000000600007804 */ /* 0x000fe20000000000 */
[----:B------:R-:W-:Y:S01]  /*4140*/  VIADD R0, R203, 0x3000 ;  /* 0x00003000cb007836 */ /* 0x000fe20000000000 */
[----:B------:R-:W-:Y:S01]  /*4150*/  IADD3.X R249, R4, R7, R3, P4, P3 ;  /* 0x0000000704f97210 */ /* 0x000fe200027e6403 */
[----:B------:R-:W-:Y:S02]  /*4160*/  IMAD R3, R242, 0x2, R9 ;  /* 0x00000002f2037824 */ /* 0x000fe400078e0209 */
[----:B------:R-:W-:Y:S02]  /*4170*/  SEL R197, R197, 0xffffffe0, !P1 ;  /* 0xffffffe0c5c57807 */ /* 0x000fe40004800000 */
[----:B------:R-:W-:Y:S01]  /*4180*/  SEL R0, R0, R203, !P0 ;  /* 0x000000cb00007207 */ /* 0x000fe20004000000 */
[----:B------:R-:W-:Y:S01]  /*4190*/  IMAD.WIDE.U32 R244, R15, -0x2daee0ad, RZ ;  /* 0xd2511f530ff47825 */ /* 0x000fe200078e00ff */
[----:B------:R-:W-:-:S02]  /*41a0*/  SEL R196, R196, 0xffffffc0, !P2 ;  /* 0xffffffc0c4c47807 */ /* 0x000fc40005000000 */
[----:B------:R-:W-:Y:S01]  /*41b0*/  LEA R188, R0, UR5, 0x1 ;  /* 0x0000000500bc7c11 */ /* 0x000fe2000f8e08ff */
[C---:B------:R-:W-:Y:S02]  /*41c0*/  IMAD.IADD R199, R198.reuse, 0x1, R197 ;  /* 0x00000001c6c77824 */ /* 0x040fe400078e02c5 */
[----:B------:R-:W-:Y:S02]  /*41d0*/  IMAD.IADD R200, R198, 0x1, R196 ;  /* 0x00000001c6c87824 */ /* 0x000fe400078e02c4 */
[----:B------:R-:W-:Y:S01]  /*41e0*/  IMAD.IADD R201, R196, 0x1, R199 ;  /* 0x00000001c4c97824 */ /* 0x000fe200078e02c7 */
[----:B----4-:R-:W-:-:S04]  /*41f0*/  LOP3.LUT R0, R219, R3, RZ, 0x3c, !PT ;  /* 0x00000003db007212 */ /* 0x010fc800078e3cff */
[----:B------:R-:W-:Y:S01]  /*4200*/  LOP3.LUT R248, R0, R245, RZ, 0x3c, !PT ;  /* 0x000000f500f87212 */ /* 0x000fe200078e3cff */
[----:B--2---:R-:W-:-:S07]  /*4210*/  @P5 FMUL.FTZ R208, R8, R5 ;  /* 0x0000000508d05220 */ /* 0x004fce0000410000 */
.L_x_1497:
[----:B------:R-:W0:Y:S01]  /*4220*/  LDGDEPBAR ;  /* 0x00000000000079af */ /* 0x000e220000000000 */
[C---:B------:R-:W-:Y:S01]  /*4230*/  IMAD.IADD R0, R195.reuse, 0x1, R197 ;  /* 0x00000001c3007824 */ /* 0x040fe200078e02c5 */
[----:B------:R-:W1:Y:S01]  /*4240*/  LDC R151, c[0x0][0x394] ;  /* 0x0000e500ff977b82 */ /* 0x000e620000000800 */
[--C-:B------:R-:W-:Y:S02]  /*4250*/  IMAD.IADD R2, R195, 0x1, R196.reuse ;  /* 0x00000001c3027824 */ /* 0x100fe400078e02c4 */
[----:B------:R-:W-:Y:S01]  /*4260*/  IMAD.IADD R3, R0, 0x1, R196 ;  /* 0x0000000100037824 */ /* 0x000fe200078e02c4 */
[----:B------:R-:W-:Y:S04]  /*4270*/  DEPBAR.LE SB0, 0x0 ;  /* 0x000080000000791a */ /* 0x000fe80000000000 */
[----:B------:R-:W-:Y:S06]  /*4280*/  BAR.SYNC.DEFER_BLOCKING 0x0 ;  /* 0x0000000000007b1d */ /* 0x000fec0000010000 */
[----:B------:R-:W-:Y:S04]  /*4290*/  LDSM.16.M88.4 R16, [R195] ;  /* 0x00000000c310783b */ /* 0x000fe80000000200 */
[----:B------:R-:W2:Y:S04]  /*42a0*/  LDSM.16.M88.4 R8, [R189+0x12000] ;  /* 0x01200000bd08783b */ /* 0x000ea80000000200 */
[----:B------:R-:W3:Y:S04]  /*42b0*/  LDSM.16.M88.4 R68, [R189+0x12800] ;  /* 0x01280000bd44783b */ /* 0x000ee80000000200 */
[----:B------:R-:W-:Y:S04]  /*42c0*/  LDSM.16.M88.4 R72, [R0] ;  /* 0x000000000048783b */ /* 0x000fe80000000200 */
[----:B------:R-:W4:Y:S04]  /*42d0*/  LDSM.16.M88.4 R76, [R190+0x12000] ;  /* 0x01200000be4c783b */ /* 0x000f280000000200 */
[----:B------:R-:W1:Y:S04]  /*42e0*/  LDSM.16.M88.4 R80, [R190+0x12800] ;  /* 0x01280000be50783b */ /* 0x000e680000000200 */
[----:B------:R-:W-:Y:S04]  /*42f0*/  LDSM.16.M88.4 R84, [R2] ;  /* 0x000000000254783b */ /* 0x000fe80000000200 */
[----:B------:R-:W1:Y:S04]  /*4300*/  LDSM.16.M88.4 R88, [R192+0x12000] ;  /* 0x01200000c058783b */ /* 0x000e680000000200 */
[----:B------:R-:W1:Y:S04]  /*4310*/  LDSM.16.M88.4 R92, [R192+0x12800] ;  /* 0x01280000c05c783b */ /* 0x000e680000000200 */
[----:B------:R-:W-:Y:S01]  /*4320*/  LDSM.16.M88.4 R96, [R191+0x12800] ;  /* 0x01280000bf60783b */ /* 0x000fe20000000200 */
[C---:B--2---:R-:W-:Y:S06]  /*4330*/  HMMA.16816.F32.BF16 R4, R16.reuse, R8, RZ ;  /* 0x000000081004723c */ /* 0x044fec00000418ff */
[C---:B------:R-:W-:Y:S06]  /*4340*/  HMMA.16816.F32.BF16 R8, R16.reuse, R10, RZ ;  /* 0x0000000a1008723c */ /* 0x040fec00000418ff */
[C---:B---3--:R-:W-:Y:S06]  /*4350*/  HMMA.16816.F32.BF16 R12, R16.reuse, R68, RZ ;  /* 0x00000044100c723c */ /* 0x048fec00000418ff */
[----:B------:R-:W-:Y:S01]  /*4360*/  HMMA.16816.F32.BF16 R16, R16, R70, RZ ;  /* 0x000000461010723c */ /* 0x000fe200000418ff */
[----:B------:R-:W-:Y:S04]  /*4370*/  IMAD.MOV.U32 R68, RZ, RZ, R235 ;  /* 0x000000ffff447224 */ /* 0x000fe800078e00eb */
[----:B------:R-:W-:Y:S01]  /*4380*/  IMAD.MOV.U32 R69, RZ, RZ, R234 ;  /* 0x000000ffff457224 */ /* 0x000fe200078e00ea */
[C---:B----4-:R-:W-:Y:S05]  /*4390*/  HMMA.16816.F32.BF16 R4, R72.reuse, R76, R4 ;  /* 0x0000004c4804723c */ /* 0x050fea0000041804 */
[C---:B------:R-:W-:Y:S01]  /*43a0*/  LEA R148, P0, R226.reuse, R68, 0x2 ;  /* 0x00000044e2947211 */ /* 0x040fe200078010ff */
[C---:B------:R-:W-:Y:S01]  /*43b0*/  HMMA.16816.F32.BF16 R8, R72.reuse, R78, R8 ;  /* 0x0000004e4808723c */ /* 0x040fe20000041808 */
[----:B------:R-:W-:Y:S04]  /*43c0*/  LDSM.16.M88.4 R76, [R191+0x12000] ;  /* 0x01200000bf4c783b */ /* 0x000fe80000000200 */
[----:B------:R-:W-:Y:S01]  /*43d0*/  LEA.HI.X.SX32 R149, R226, R69, 0x2, P0 ;  /* 0x00000045e2957211 */ /* 0x000fe200000f16ff */
[C---:B-1----:R-:W-:Y:S01]  /*43e0*/  HMMA.16816.F32.BF16 R12, R72.reuse, R80, R12 ;  /* 0x00000050480c723c */ /* 0x042fe2000004180c */
[----:B------:R-:W1:Y:S04]  /*43f0*/  LDSM.16.M88.4 R68, [R3] ;  /* 0x000000000344783b */ /* 0x000e680000000200 */
[----:B-----5:R2:W5:Y:S01]  /*4400*/  LDG.E R150, desc[UR14][R148.64] ;  /* 0x0000000e94967981 */ /* 0x020562000c1e1900 */
[----:B------:R-:W-:Y:S03]  /*4410*/  HMMA.16816.F32.BF16 R16, R72, R82, R16 ;  /* 0x000000524810723c */ /* 0x000fe60000041810 */
[----:B------:R-:W-:Y:S03]  /*4420*/  LDSM.16.M88.4 R72, [R195+0x2000] ;  /* 0x00200000c348783b */ /* 0x000fe60000000200 */
[C---:B------:R-:W-:Y:S01]  /*4430*/  HMMA.16816.F32.BF16 R4, R84.reuse, R88, R4 ;  /* 0x000000585404723c */ /* 0x040fe20000041804 */
[----:B------:R-:W3:Y:S05]  /*4440*/  LDSM.16.M88.4 R80, [R189+0x14000] ;  /* 0x01400000bd50783b */ /* 0x000eea0000000200 */
[C---:B------:R-:W-:Y:S01]  /*4450*/  HMMA.16816.F32.BF16 R8, R84.reuse, R90, R8 ;  /* 0x0000005a5408723c */ /* 0x040fe20000041808 */
[----:B------:R-:W4:Y:S05]  /*4460*/  LDSM.16.M88.4 R88, [R189+0x14800] ;  /* 0x01480000bd58783b */ /* 0x000f2a0000000200 */
[C---:B------:R-:W-:Y:S06]  /*4470*/  HMMA.16816.F32.BF16 R12, R84.reuse, R92, R12 ;  /* 0x0000005c540c723c */ /* 0x040fec000004180c */
[----:B------:R-:W-:Y:S01]  /*4480*/  HMMA.16816.F32.BF16 R16, R84, R94, R16 ;  /* 0x0000005e5410723c */ /* 0x000fe20000041810 */
[----:B------:R2:W5:Y:S04]  /*4490*/  LDG.E R148, desc[UR14][R148.64+0x20] ;  /* 0x0000200e94947981 */ /* 0x000568000c1e1900 */
        /* <DEDUP_REMOVED lines=8> */
[----:B------:R-:W-:Y:S01]  /*4520*/  LDSM.16.M88.4 R96, [R192+0x14800] ;  /* 0x01480000c060783b */ /* 0x000fe20000000200 */
[C---:B---3--:R-:W-:Y:S06]  /*4530*/  HMMA.16816.F32.BF16 R4, R72.reuse, R80, R4 ;  /* 0x000000504804723c */ /* 0x048fec0000041804 */
[C---:B------:R-:W-:Y:S01]  /*4540*/  HMMA.16816.F32.BF16 R8, R72.reuse, R82, R8 ;  /* 0x000000524808723c */ /* 0x040fe20000041808 */
[----:B------:R-:W3:Y:S05]  /*4550*/  LDSM.16.M88.4 R80, [R192+0x14000] ;  /* 0x01400000c050783b */ /* 0x000eea0000000200 */
[C---:B----4-:R-:W-:Y:S06]  /*4560*/  HMMA.16816.F32.BF16 R12, R72.reuse, R88, R12 ;  /* 0x00000058480c723c */ /* 0x050fec000004180c */
        /* <DEDUP_REMOVED lines=29> */
[----:B------:R4:W-:Y:S04]  /*4740*/  LDSM.16.M88.4 R76, [R3+0x4000] ;  /* 0x00400000034c783b */ /* 0x0009e80000000200 */
[----:B------:R-:W-:Y:S01]  /*4750*/  LDSM.16.M88.4 R92, [R191+0x16800] ;  /* 0x01680000bf5c783b */ /* 0x000fe20000000200 */
[C---:B-1----:R-:W-:Y:S06]  /*4760*/  HMMA.16816.F32.BF16 R4, R68.reuse, R84, R4 ;  /* 0x000000544404723c */ /* 0x042fec0000041804 */
[C---:B------:R-:W-:Y:S01]  /*4770*/  HMMA.16816.F32.BF16 R8, R68.reuse, R86, R8 ;  /* 0x000000564408723c */ /* 0x040fe20000041808 */
[----:B------:R-:W1:Y:S05]  /*4780*/  LDSM.16.M88.4 R84, [R191+0x16000] ;  /* 0x01600000bf54783b */ /* 0x000e6a0000000200 */
[C---:B------:R-:W-:Y:S06]  /*4790*/  HMMA.16816.F32.BF16 R12, R68.reuse, R96, R12 ;  /* 0x00000060440c723c */ /* 0x040fec000004180c */
[----:B------:R-:W-:Y:S05]  /*47a0*/  HMMA.16816.F32.BF16 R16, R68, R98, R16 ;  /* 0x000000624410723c */ /* 0x000fea0000041810 */
[----:B----4-:R-:W-:Y:S01]  /*47b0*/  IMAD.SHL.U32 R3, R212, 0x40, RZ ;  /* 0x00000040d4037824 */ /* 0x010fe200078e00ff */
[C---:B---3--:R-:W-:Y:S05]  /*47c0*/  HMMA.16816.F32.BF16 R4, R72.reuse, R80, R4 ;  /* 0x000000504804723c */ /* 0x048fea0000041804 */
[----:B------:R-:W-:Y:S01]  /*47d0*/  IMAD.IADD R0, R247, 0x1, R3 ;  /* 0x00000001f7007824 */ /* 0x000fe200078e0203 */
[C---:B------:R-:W-:Y:S05]  /*47e0*/  HMMA.16816.F32.BF16 R8, R72.reuse, R82, R8 ;  /* 0x000000524808723c */ /* 0x040fea0000041808 */
[C---:B------:R-:W-:Y:S01]  /*47f0*/  IADD3 R71, R0.reuse, -0x1, RZ ;  /* 0xffffffff00477810 */ /* 0x040fe20007ffe0ff */
[C---:B------:R-:W-:Y:S03]  /*4800*/  HMMA.16816.F32.BF16 R12, R72.reuse, R88, R12 ;  /* 0x00000058480c723c */ /* 0x040fe6000004180c */
[----:B------:R-:W-:Y:S02]  /*4810*/  ISETP.GE.AND P6, PT, R71, RZ, PT ;  /* 0x000000ff4700720c */ /* 0x000fe40003fc6270 */
[----:B------:R-:W-:Y:S01]  /*4820*/  IABS R80, R0 ;  /* 0x0000000000507213 */ /* 0x000fe20000000000 */
[----:B------:R-:W-:Y:S05]  /*4830*/  HMMA.16816.F32.BF16 R16, R72, R90, R16 ;  /* 0x0000005a4810723c */ /* 0x000fea0000041810 */
[----:B------:R-:W-:Y:S01]  /*4840*/  VIADD R2, R0, 0x7 ;  /* 0x0000000700027836 */ /* 0x000fe20000000000 */
[C---:B-1----:R-:W-:Y:S05]  /*4850*/  HMMA.16816.F32.BF16 R4, R76.reuse, R84, R4 ;  /* 0x000000544c04723c */ /* 0x042fea0000041804 */
[----:B------:R-:W-:Y:S01]  /*4860*/  ISETP.GE.AND P0, PT, R2, RZ, PT ;  /* 0x000000ff0200720c */ /* 0x000fe20003f06270 */
[C---:B------:R-:W-:Y:S01]  /*4870*/  VIADD R68, R0.reuse, 0x8 ;  /* 0x0000000800447836 */ /* 0x040fe20000000000 */
[----:B------:R-:W-:Y:S01]  /*4880*/  IADD3 R73, R0, -0x18, RZ ;  /* 0xffffffe800497810 */ /* 0x000fe20007ffe0ff */
[C---:B------:R-:W-:Y:S03]  /*4890*/  HMMA.16816.F32.BF16 R8, R76.reuse, R86, R8 ;  /* 0x000000564c08723c */ /* 0x040fe60000041808 */
[----:B------:R-:W-:Y:S01]  /*48a0*/  ISETP.GE.AND P1, PT, R68, RZ, PT ;  /* 0x000000ff4400720c */ /* 0x000fe20003f26270 */
[C---:B------:R-:W-:Y:S01]  /*48b0*/  VIADD R72, R0.reuse, 0xffffffe7 ;  /* 0xffffffe700487836 */ /* 0x040fe20000000000 */
[C---:B------:R-:W-:Y:S01]  /*48c0*/  @!P6 IADD3 R71, -R0.reuse, 0x1, RZ ;  /* 0x000000010047e810 */ /* 0x040fe20007ffe1ff */
[C---:B------:R-:W-:Y:S05]  /*48d0*/  HMMA.16816.F32.BF16 R12, R76.reuse, R92, R12 ;  /* 0x0000005c4c0c723c */ /* 0x040fea000004180c */
[C---:B------:R-:W-:Y:S01]  /*48e0*/  @!P0 IADD3 R2, -R0.reuse, -0x7, RZ ;  /* 0xfffffff900028810 */ /* 0x040fe20007ffe1ff */
[----:B------:R-:W-:Y:S01]  /*48f0*/  VIADD R70, R0, 0xfffffff8 ;  /* 0xfffffff800467836 */ /* 0x000fe20000000000 */
[----:B------:R-:W-:Y:S01]  /*4900*/  ISETP.GE.AND P0, PT, R72, RZ, PT ;  /* 0x000000ff4800720c */ /* 0x000fe20003f06270 */
[C---:B------:R-:W-:Y:S01]  /*4910*/  VIADD R69, R0.reuse, 0xfffffff7 ;  /* 0xfffffff700457836 */ /* 0x040fe20000000000 */
[----:B------:R-:W-:Y:S03]  /*4920*/  HMMA.16816.F32.BF16 R16, R76, R94, R16 ;  /* 0x0000005e4c10723c */ /* 0x000fe60000041810 */
[C---:B------:R-:W-:Y:S01]  /*4930*/  @!P1 IADD3 R68, -R0.reuse, -0x8, RZ ;  /* 0xfffffff800449810 */ /* 0x040fe20007ffe1ff */
[----:B------:R-:W-:Y:S01]  /*4940*/  VIADD R75, R0, 0xfffffff0 ;  /* 0xfffffff0004b7836 */ /* 0x000fe20000000000 */
[----:B------:R-:W-:Y:S01]  /*4950*/  ISETP.GE.AND P5, PT, R70, RZ, PT ;  /* 0x000000ff4600720c */ /* 0x000fe20003fa6270 */
[----:B------:R-:W-:Y:S01]  /*4960*/  VIADD R74, R0, 0xffffffef ;  /* 0xffffffef004a7836 */ /* 0x000fe20000000000 */
[----:B------:R-:W-:Y:S01]  /*4970*/  ISETP.GE.AND P4, PT, R69, RZ, PT ;  /* 0x000000ff4500720c */ /* 0x000fe20003f86270 */
[----:B------:R-:W-:Y:S01]  /*4980*/  IMAD.MOV.U32 R76, RZ, RZ, R80 ;  /* 0x000000ffff4c7224 */ /* 0x000fe200078e0050 */
[----:B------:R-:W-:Y:S02]  /*4990*/  ISETP.GE.AND P3, PT, R75, RZ, PT ;  /* 0x000000ff4b00720c */ /* 0x000fe40003f66270 */
[----:B------:R-:W-:Y:S02]  /*49a0*/  ISETP.GE.AND P2, PT, R74, RZ, PT ;  /* 0x000000ff4a00720c */ /* 0x000fe40003f46270 */
[----:B------:R-:W-:Y:S02]  /*49b0*/  ISETP.GE.AND P1, PT, R73, RZ, PT ;  /* 0x000000ff4900720c */ /* 0x000fe40003f26270 */
[C---:B------:R-:W-:Y:S02]  /*49c0*/  @!P0 IADD3 R72, -R0.reuse, 0x19, RZ ;  /* 0x0000001900488810 */ /* 0x040fe40007ffe1ff */
[----:B------:R-:W-:Y:S02]  /*49d0*/  ISETP.GE.AND P0, PT, R3, R250, PT ;  /* 0x000000fa0300720c */ /* 0x000fe40003f06270 */
[C---:B------:R-:W-:Y:S02]  /*49e0*/  @!P5 IADD3 R70, -R0.reuse, 0x8, RZ ;  /* 0x000000080046d810 */ /* 0x040fe40007ffe1ff */
[C---:B------:R-:W-:Y:S02]  /*49f0*/  @!P4 IADD3 R69, -R0.reuse, 0x9, RZ ;  /* 0x000000090045c810 */ /* 0x040fe40007ffe1ff */
[C---:B------:R-:W-:Y:S02]  /*4a00*/  @!P3 IADD3 R75, -R0.reuse, 0x10, RZ ;  /* 0x00000010004bb810 */ /* 0x040fe40007ffe1ff */
[C---:B------:R-:W-:Y:S02]  /*4a10*/  @!P2 IADD3 R74, -R0.reuse, 0x11, RZ ;  /* 0x00000011004aa810 */ /* 0x040fe40007ffe1ff */
[----:B------:R-:W-:Y:S02]  /*4a20*/  @!P1 IADD3 R73, -R0, 0x18, RZ ;  /* 0x0000001800499810 */ /* 0x000fe40007ffe1ff */
[----:B------:R-:W-:Y:S02]  /*4a30*/  I2FP.F32.S32 R68, R68 ;  /* 0x0000004400447245 */ /* 0x000fe40000201400 */
[----:B------:R-:W-:Y:S02]  /*4a40*/  I2FP.F32.S32 R2, R2 ;  /* 0x0000000200027245 */ /* 0x000fe40000201400 */
[----:B------:R-:W-:Y:S01]  /*4a50*/  I2FP.F32.S32 R71, R71 ;  /* 0x0000004700477245 */ /* 0x000fe20000201400 */
[----:B------:R-:W-:Y:S01]  /*4a60*/  FFMA.FTZ R6, R68, -R208, R6 ;  /* 0x800000d044067223 */ /* 0x000fe20000010006 */
[----:B------:R-:W-:Y:S01]  /*4a70*/  I2FP.F32.S32 R0, R76 ;  /* 0x0000004c00007245 */ /* 0x000fe20000201400 */
[----:B------:R-:W-:Y:S01]  /*4a80*/  FFMA.FTZ R7, R2, -R208, R7 ;  /* 0x800000d002077223 */ /* 0x000fe20000010007 */
[----:B------:R-:W-:Y:S01]  /*4a90*/  I2FP.F32.S32 R70, R70 ;  /* 0x0000004600467245 */ /* 0x000fe20000201400 */
[CC--:B------:R-:W-:Y:S01]  /*4aa0*/  FFMA.FTZ R5, R71.reuse, -R208.reuse, R5 ;  /* 0x800000d047057223 */ /* 0x0c0fe20000010005 */
[----:B------:R-:W-:Y:S01]  /*4ab0*/  I2FP.F32.S32 R69, R69 ;  /* 0x0000004500457245 */ /* 0x000fe20000201400 */
[CC--:B------:R-:W-:Y:S01]  /*4ac0*/  FFMA.FTZ R4, R0.reuse, -R208.reuse, R4 ;  /* 0x800000d000047223 */ /* 0x0c0fe20000010004 */
[----:B------:R-:W-:Y:S01]  /*4ad0*/  I2FP.F32.S32 R75, R75 ;  /* 0x0000004b004b7245 */ /* 0x000fe20000201400 */
[----:B------:R-:W-:Y:S01]  /*4ae0*/  FFMA.FTZ R11, R71, -R208, R11 ;  /* 0x800000d0470b7223 */ /* 0x000fe2000001000b */
[----:B------:R-:W-:Y:S01]  /*4af0*/  I2FP.F32.S32 R74, R74 ;  /* 0x0000004a004a7245 */ /* 0x000fe20000201400 */
[-C--:B------:R-:W-:Y:S01]  /*4b00*/  FFMA.FTZ R10, R0, -R208.reuse, R10 ;  /* 0x800000d0000a7223 */ /* 0x080fe2000001000a */
[----:B------:R-:W-:Y:S01]  /*4b10*/  I2FP.F32.S32 R73, R73 ;  /* 0x0000004900497245 */ /* 0x000fe20000201400 */
[C---:B------:R-:W-:Y:S01]  /*4b20*/  FFMA.FTZ R8, R70.reuse, -R208, R8 ;  /* 0x800000d046087223 */ /* 0x040fe20000010008 */
[----:B------:R-:W-:Y:S01]  /*4b30*/  I2FP.F32.S32 R72, R72 ;  /* 0x0000004800487245 */ /* 0x000fe20000201400 */
[CC--:B------:R-:W-:Y:S01]  /*4b40*/  FFMA.FTZ R9, R69.reuse, -R208.reuse, R9 ;  /* 0x800000d045097223 */ /* 0x0c0fe20000010009 */
[-C--:B------:R-:W-:Y:S01]  /*4b50*/  FFMA.FTZ R14, R70, -R208.reuse, R14 ;  /* 0x800000d0460e7223 */ /* 0x080fe2000001000e */
[-C--:B------:R-:W-:Y:S01]  /*4b60*/  FFMA.FTZ R15, R69, -R208.reuse, R15 ;  /* 0x800000d0450f7223 */ /* 0x080fe2000001000f */
[CC--:B------:R-:W-:Y:S01]  /*4b70*/  FFMA.FTZ R12, R75.reuse, -R208.reuse, R12 ;  /* 0x800000d04b0c7223 */ /* 0x0c0fe2000001000c */
[CC--:B------:R-:W-:Y:S01]  /*4b80*/  FFMA.FTZ R13, R74.reuse, -R208.reuse, R13 ;  /* 0x800000d04a0d7223 */ /* 0x0c0fe2000001000d */
[-C--:B------:R-:W-:Y:S01]  /*4b90*/  FFMA.FTZ R18, R75, -R208.reuse, R18 ;  /* 0x800000d04b127223 */ /* 0x080fe20000010012 */
[-C--:B------:R-:W-:Y:S01]  /*4ba0*/  FFMA.FTZ R19, R74, -R208.reuse, R19 ;  /* 0x800000d04a137223 */ /* 0x080fe20000010013 */
[-C--:B------:R-:W-:Y:S01]  /*4bb0*/  FFMA.FTZ R16, R73, -R208.reuse, R16 ;  /* 0x800000d049107223 */ /* 0x080fe20000010010 */
[----:B------:R-:W-:Y:S02]  /*4bc0*/  IMAD.MOV.U32 R68, RZ, RZ, R151 ;  /* 0x000000ffff447224 */ /* 0x000fe400078e0097 */
[----:B------:R-:W-:Y:S01]  /*4bd0*/  FFMA.FTZ R17, R72, -R208, R17 ;  /* 0x800000d048117223 */ /* 0x000fe20000010011 */
[----:B--2---:R-:W-:Y:S06]  /*4be0*/  @!P0 BRA `(.L_x_1493) ;  /* 0x0000000000248947 */ /* 0x004fec0003800000 */
[----:B------:R-:W-:Y:S01]  /*4bf0*/  IADD3 R69, R3, 0x40, RZ ;  /* 0x0000004003457810 */ /* 0x000fe20007ffe0ff */
[----:B------:R-:W-:Y:S04]  /*4c00*/  IMAD.SHL.U32 R0, R242, 0x40, RZ ;  /* 0x00000040f2007824 */ /* 0x000fe800078e00ff */
[C---:B------:R-:W-:Y:S02]  /*4c10*/  IMAD.IADD R2, R0.reuse, 0x1, R227 ;  /* 0x0000000100027824 */ /* 0x040fe400078e02e3 */
[----:B------:R-:W-:Y:S03]  /*4c20*/  VIADD R68, R0, 0x40 ;  /* 0x0000004000447836 */ /* 0x000fe60000000000 */
[----:B------:R-:W-:Y:S02]  /*4c30*/  IADD3 R0, R228, R2, -R213 ;  /* 0x00000002e4007210 */ /* 0x000fe40007ffe8d5 */
[----:B------:R-:W-:Y:S02]  /*4c40*/  ISETP.LT.AND P0, PT, R68, R213, PT ;  /* 0x000000d54400720c */ /* 0x000fe40003f01270 */
[----:B------:R-:W-:Y:S02]  /*4c50*/  ISETP.GE.AND P1, PT, R69, R0, PT ;  /* 0x000000004500720c */ /* 0x000fe40003f26270 */
[----:B------:R-:W-:Y:S11]  /*4c60*/  MOV R68, R228 ;  /* 0x000000e400447202 */ /* 0x000ff60000000f00 */
[----:B------:R-:W-:Y:S05]  /*4c70*/  @!P1 BRA P0, `(.L_x_1494) ;  /* 0x0000000400089947 */ /* 0x000fea0000000000 */
.L_x_1493:
[----:B------:R-:W-:Y:S01]  /*4c80*/  IADD3 R70, R213, 0x1, -R227 ;  /* 0x00000001d5467810 */ /* 0x000fe20007ffe8e3 */
[----:B------:R-:W-:Y:S01]  /*4c90*/  IMAD.IADD R3, R226, 0x1, R3 ;  /* 0x00000001e2037824 */ /* 0x000fe200078e0203 */
[----:B------:R-:W-:Y:S01]  /*4ca0*/  IADD3 R69, -R68, R213, -R227 ;  /* 0x000000d544457210 */ /* 0x000fe20007ffe9e3 */
        /* <DEDUP_REMOVED lines=8> */
[C---:B------:R-:W-:Y:S01]  /*4d30*/  VIADD R72, R210.reuse, 0x10 ;  /* 0x00000010d2487836 */ /* 0x040fe20000000000 */
[----:B------:R-:W-:Y:S01]  /*4d40*/  ISETP.GE.AND P6, PT, R75, R0, PT ;  /* 0x000000004b00720c */ /* 0x000fe20003fc6270 */
[----:B------:R-:W-:Y:S01]  /*4d50*/  VIADD R71, R210, 0x11 ;  /* 0x00000011d2477836 */ /* 0x000fe20000000000 */
[----:B------:R-:W-:Y:S01]  /*4d60*/  IADD3 R76, R2, UR7, R70 ;  /* 0x00000007024c7c10 */ /* 0x000fe2000fffe046 */
[C---:B------:R-:W-:Y:S01]  /*4d70*/  VIADD R70, R210.reuse, 0x18 ;  /* 0x00000018d2467836 */ /* 0x040fe20000000000 */
        /* <DEDUP_REMOVED lines=50> */
.L_x_1494:
[C---:B------:R-:W-:Y:S01]  /*50a0*/  FMUL.FTZ R2, R224.reuse, 1.4426950216293334961 ;  /* 0x3fb8aa3be0027820 */ /* 0x040fe20000410000 */
[----:B------:R-:W-:Y:S01]  /*50b0*/  FSETP.NEU.FTZ.AND P0, PT, R224, -INF , PT ;  /* 0xff800000e000780b */ /* 0x000fe20003f1d000 */
[----:B------:R-:W-:Y:S02]  /*50c0*/  IMAD R68, R212, 0x4, R251 ;  /* 0x00000004d4447824 */ /* 0x000fe400078e02fb */
[C---:B------:R-:W-:Y:S01]  /*50d0*/  FMUL.FTZ R0, R225.reuse, 1.4426950216293334961 ;  /* 0x3fb8aa3be1007820 */ /* 0x040fe20000410000 */
[----:B------:R-:W-:Y:S01]  /*50e0*/  IMAD.WIDE.U32 R70, R248, -0x326172a9, RZ ;  /* 0xcd9e8d57f8467825 */ /* 0x000fe200078e00ff */
[----:B------:R-:W-:Y:S02]  /*50f0*/  FSEL R2, R2, RZ, P0 ;  /* 0x000000ff02027208 */ /* 0x000fe40000000000 */
[----:B------:R-:W-:Y:S01]  /*5100*/  FSETP.NEU.FTZ.AND P0, PT, R225, -INF , PT ;  /* 0xff800000e100780b */ /* 0x000fe20003f1d000 */
[----:B------:R-:W-:Y:S04]  /*5110*/  IMAD.WIDE.U32 R68, R68, -0x326172a9, RZ ;  /* 0xcd9e8d5744447825 */ /* 0x000fe800078e00ff */
[----:B------:R-:W-:Y:S01]  /*5120*/  FFMA.FTZ R8, R8, UR8, -R2 ;  /* 0x0000000808087c23 */ /* 0x000fe20008010802 */
[----:B------:R-:W-:Y:S01]  /*5130*/  VIADD R74, R218, 0x9e3779b9 ;  /* 0x9e3779b9da4a7836 */ /* 0x000fe20000000000 */
[----:B------:R-:W-:Y:S01]  /*5140*/  FSEL R0, R0, RZ, P0 ;  /* 0x000000ff00007208 */ /* 0x000fe20000000000 */
[----:B------:R-:W-:Y:S01]  /*5150*/  VIADD R3, R219, 0xbb67ae85 ;  /* 0xbb67ae85db037836 */ /* 0x000fe20000000000 */
[----:B------:R1:W-:Y:S01]  /*5160*/  MUFU.EX2 R161, R8 ;  /* 0x0000000800a17308 */ /* 0x0003e20000000800 */
[----:B------:R-:W-:Y:S01]  /*5170*/  LOP3.LUT R69, R69, R249, R218, 0x96, !PT ;  /* 0x000000f945457212 */ /* 0x000fe200078e96da */
[----:B------:R-:W-:Y:S01]  /*5180*/  VIADD R72, R219, 0x76cf5d0a ;  /* 0x76cf5d0adb487836 */ /* 0x000fe20000000000 */
[----:B------:R-:W-:Y:S01]  /*5190*/  LOP3.LUT R74, R71, R68, R74, 0x96, !PT ;  /* 0x00000044474a7212 */ /* 0x000fe200078e964a */
[----:B------:R-:W-:Y:S01]  /*51a0*/  FFMA.FTZ R7, R7, UR8, -R0 ;  /* 0x0000000807077c23 */ /* 0x000fe20008010800 */
[----:B------:R-:W-:Y:S01]  /*51b0*/  FFMA.FTZ R4, R4, UR8, -R2 ;  /* 0x0000000804047c23 */ /* 0x000fe20008010802 */
[----:B------:R-:W-:Y:S04]  /*51c0*/  IMAD.WIDE.U32 R68, R69, -0x2daee0ad, RZ ;  /* 0xd2511f5345447825 */ /* 0x000fe800078e00ff */
[----:B------:R-:W-:Y:S01]  /*51d0*/  FFMA.FTZ R6, R6, UR8, -R0 ;  /* 0x0000000806067c23 */ /* 0x000fe20008010800 */
[----:B------:R2:W-:Y:S01]  /*51e0*/  MUFU.EX2 R159, R7 ;  /* 0x00000007009f7308 */ /* 0x0005e20000000800 */
[--C-:B------:R-:W-:Y:S01]  /*51f0*/  FFMA.FTZ R9, R9, UR8, -R2.reuse ;  /* 0x0000000809097c23 */ /* 0x100fe20008010802 */
[----:B------:R-:W-:Y:S01]  /*5200*/  IMAD.WIDE.U32 R74, R74, -0x2daee0ad, RZ ;  /* 0xd2511f534a4a7825 */ /* 0x000fe200078e00ff */
[----:B------:R-:W-:Y:S03]  /*5210*/  LOP3.LUT R69, R69, R244, R3, 0x96, !PT ;  /* 0x000000f445457212 */ /* 0x000fe600078e9603 */
[----:B------:R-:W-:Y:S01]  /*5220*/  FFMA.FTZ R16, R16, UR8, -R2 ;  /* 0x0000000810107c23 */ /* 0x000fe20008010802 */
[----:B------:R-:W-:Y:S01]  /*5230*/  VIADD R3, R218, 0xdaa66d2b ;  /* 0xdaa66d2bda037836 */ /* 0x000fe20000000000 */
[----:B------:R-:W-:Y:S02]  /*5240*/  LOP3.LUT R72, R75, R68, R72, 0x96, !PT ;  /* 0x000000444b487212 */ /* 0x000fe400078e9648 */
[----:B------:R3:W-:Y:S01]  /*5250*/  MUFU.EX2 R158, R4 ;  /* 0x00000004009e7308 */ /* 0x0007e20000000800 */
[----:B------:R-:W-:Y:S04]  /*5260*/  IMAD.WIDE.U32 R68, R69, -0x326172a9, RZ ;  /* 0xcd9e8d5745447825 */ /* 0x000fe800078e00ff */
[--C-:B------:R-:W-:Y:S01]  /*5270*/  FFMA.FTZ R11, R11, UR8, -R0.reuse ;  /* 0x000000080b0b7c23 */ /* 0x100fe20008010800 */
[----:B------:R-:W-:Y:S01]  /*5280*/  FFMA.FTZ R10, R10, UR8, -R0 ;  /* 0x000000080a0a7c23 */ /* 0x000fe20008010800 */
[----:B-1----:R-:W-:Y:S02]  /*5290*/  VIADD R8, R218, 0x3c6ef372 ;  /* 0x3c6ef372da087836 */ /* 0x002fe40000000000 */
[----:B------:R-:W-:Y:S01]  /*52a0*/  FFMA.FTZ R13, R13, UR8, -R2 ;  /* 0x000000080d0d7c23 */ /* 0x000fe20008010802 */
[----:B------:R-:W-:Y:S01]  /*52b0*/  IMAD.WIDE.U32 R72, R72, -0x326172a9, RZ ;  /* 0xcd9e8d5748487825 */ /* 0x000fe200078e00ff */
[----:B------:R1:W-:Y:S02]  /*52c0*/  MUFU.EX2 R156, R6 ;  /* 0x00000006009c7308 */ /* 0x0003e40000000800 */
[----:B------:R-:W-:Y:S01]  /*52d0*/  LOP3.LUT R69, R69, R70, R8, 0x96, !PT ;  /* 0x0000004645457212 */ /* 0x000fe200078e9608 */
[----:B--2---:R-:W-:Y:S01]  /*52e0*/  VIADD R7, R219, 0x32370b8f ;  /* 0x32370b8fdb077836 */ /* 0x004fe20000000000 */
[----:B------:R-:W-:Y:S01]  /*52f0*/  LOP3.LUT R70, R73, R68, R3, 0x96, !PT ;  /* 0x0000004449467212 */ /* 0x000fe200078e9603 */
[----:B------:R-:W-:Y:S02]  /*5300*/  VIADD R3, R219, 0xed9eba14 ;  /* 0xed9eba14db037836 */ /* 0x000fe40000000000 */
[--C-:B------:R-:W-:Y:S01]  /*5310*/  FFMA.FTZ R19, R19, UR8, -R0.reuse ;  /* 0x0000000813137c23 */ /* 0x100fe20008010800 */
[----:B------:R-:W-:Y:S02]  /*5320*/  IMAD.WIDE.U32 R68, R69, -0x2daee0ad, RZ ;  /* 0xd2511f5345447825 */ /* 0x000fe400078e00ff */
[----:B------:R2:W-:Y:S02]  /*5330*/  MUFU.EX2 R157, R9 ;  /* 0x00000009009d7308 */ /* 0x0005e40000000800 */
[--C-:B------:R-:W-:Y:S01]  /*5340*/  FFMA.FTZ R15, R15, UR8, -R0.reuse ;  /* 0x000000080f0f7c23 */ /* 0x100fe20008010800 */
[----:B------:R-:W-:Y:S01]  /*5350*/  IMAD.WIDE.U32 R70, R70, -0x2daee0ad, RZ ;  /* 0xd2511f5346467825 */ /* 0x000fe200078e00ff */
[----:B---3--:R-:W-:Y:S03]  /*5360*/  LOP3.LUT R4, R69, R74, R7, 0x96, !PT ;  /* 0x0000004a45047212 */ /* 0x008fe600078e9607 */
[----:B------:R-:W-:Y:S01]  /*5370*/  FFMA.FTZ R14, R14, UR8, -R0 ;  /* 0x000000080e0e7c23 */ /* 0x000fe20008010800 */
[----:B------:R-:W-:Y:S01]  /*5380*/  VIADD R8, R218, 0x78dde6e4 ;  /* 0x78dde6e4da087836 */ /* 0x000fe20000000000 */
[----:B------:R-:W-:Y:S01]  /*5390*/  LOP3.LUT R68, R71, R68, R3, 0x96, !PT ;  /* 0x0000004447447212 */ /* 0x000fe200078e9603 */
[----:B------:R-:W-:Y:S01]  /*53a0*/  FFMA.FTZ R3, R5, UR8, -R2 ;  /* 0x0000000805037c23 */ /* 0x000fe20008010802 */
[----:B------:R-:W-:Y:S01]  /*53b0*/  IMAD.WIDE.U32 R4, R4, -0x326172a9, RZ ;  /* 0xcd9e8d5704047825 */ /* 0x000fe200078e00ff */
[----:B------:R3:W-:Y:S03]  /*53c0*/  MUFU.EX2 R162, R16 ;  /* 0x0000001000a27308 */ /* 0x0007e60000000800 */
[----:B------:R-:W-:Y:S01]  /*53d0*/  FFMA.FTZ R0, R18, UR8, -R0 ;  /* 0x0000000812007c23 */ /* 0x000fe20008010800 */
[----:B------:R-:W-:Y:S01]  /*53e0*/  IMAD.WIDE.U32 R68, R68, -0x326172a9, RZ ;  /* 0xcd9e8d5744447825 */ /* 0x000fe200078e00ff */
[----:B------:R-:W-:Y:S03]  /*53f0*/  LOP3.LUT R8, R5, R72, R8, 0x96, !PT ;  /* 0x0000004805087212 */ /* 0x000fe600078e9608 */
[----:B-1----:R-:W-:Y:S02]  /*5400*/  VIADD R6, R218, 0x1715609d ;  /* 0x1715609dda067836 */ /* 0x002fe40000000000 */
[----:B------:R1:W-:Y:S01]  /*5410*/  MUFU.EX2 R153, R3 ;  /* 0x0000000300997308 */ /* 0x0003e20000000800 */
[----:B--2---:R-:W-:Y:S03]  /*5420*/  IMAD.WIDE.U32 R8, R8, -0x2daee0ad, RZ ;  /* 0xd2511f5308087825 */ /* 0x004fe600078e00ff */
[----:B------:R-:W-:Y:S01]  /*5430*/  LOP3.LUT R6, R69, R4, R6, 0x96, !PT ;  /* 0x0000000445067212 */ /* 0x000fe200078e9606 */
[C---:B------:R-:W-:Y:S02]  /*5440*/  VIADD R4, R219.reuse, 0xa9066899 ;  /* 0xa9066899db047836 */ /* 0x040fe40000000000 */
[----:B------:R-:W-:Y:S03]  /*5450*/  VIADD R5, R219, 0x646e171e ;  /* 0x646e171edb057836 */ /* 0x000fe60000000000 */
[----:B------:R2:W-:Y:S01]  /*5460*/  MUFU.EX2 R160, R11 ;  /* 0x0000000b00a07308 */ /* 0x0005e20000000800 */
[----:B------:R-:W-:Y:S01]  /*5470*/  IMAD.WIDE.U32 R6, R6, -0x2daee0ad, RZ ;  /* 0xd2511f5306067825 */ /* 0x000fe200078e00ff */
[----:B------:R-:W-:Y:S03]  /*5480*/  LOP3.LUT R4, R9, R70, R4, 0x96, !PT ;  /* 0x0000004609047212 */ /* 0x000fe600078e9604 */
[--C-:B---3--:R-:W-:Y:S01]  /*5490*/  FFMA.FTZ R16, R12, UR8, -R2.reuse ;  /* 0x000000080c107c23 */ /* 0x108fe20008010802 */
[----:B------:R-:W-:Y:S01]  /*54a0*/  FFMA.FTZ R2, R17, UR8, -R2 ;  /* 0x0000000811027c23 */ /* 0x000fe20008010802 */
[----:B------:R-:W-:Y:S01]  /*54b0*/  LOP3.LUT R8, R7, R8, R5, 0x96, !PT ;  /* 0x0000000807087212 */ /* 0x000fe200078e9605 */
[----:B------:R-:W-:Y:S02]  /*54c0*/  VIADD R17, R218, 0xb54cda56 ;  /* 0xb54cda56da117836 */ /* 0x000fe40000000000 */
[----:B------:R3:W-:Y:S01]  /*54d0*/  MUFU.EX2 R154, R10 ;  /* 0x0000000a009a7308 */ /* 0x0007e20000000800 */
[----:B------:R-:W-:Y:S01]  /*54e0*/  LOP3.LUT R9, R6, 0xff, RZ, 0xc0, !PT ;  /* 0x000000ff06097812 */ /* 0x000fe200078ec0ff */
[----:B------:R-:W-:Y:S01]  /*54f0*/  IMAD.WIDE.U32 R4, R4, -0x326172a9, RZ ;  /* 0xcd9e8d5704047825 */ /* 0x000fe200078e00ff */
[--C-:B-1----:R-:W-:Y:S02]  /*5500*/  SHF.R.U32.HI R3, RZ, 0x18, R6.reuse ;  /* 0x00000018ff037819 */ /* 0x102fe40000011606 */
[----:B------:R-:W-:Y:S02]  /*5510*/  LOP3.LUT R12, R6, 0xffff, RZ, 0xc0, !PT ;  /* 0x0000ffff060c7812 */ /* 0x000fe400078ec0ff */
[----:B------:R-:W-:Y:S03]  /*5520*/  ISETP.LE.U32.AND P2, PT, R9, UR9, PT ;  /* 0x0000000909007c0c */ /* 0x000fe6000bf43070 */
[----:B------:R-:W-:Y:S01]  /*5530*/  MUFU.EX2 R149, R2 ;  /* 0x0000000200957308 */ /* 0x000fe20000000800 */
[----:B--2---:R-:W-:Y:S02]  /*5540*/  SHF.R.U32.HI R11, RZ, 0x10, R6 ;  /* 0x00000010ff0b7819 */ /* 0x004fe40000011606 */
[----:B------:R-:W-:Y:S02]  /*5550*/  ISETP.LE.U32.AND P0, PT, R3, UR9, PT ;  /* 0x0000000903007c0c */ /* 0x000fe4000bf03070 */
[----:B------:R-:W-:Y:S02]  /*5560*/  LOP3.LUT R3, R5, R68, R17, 0x96, !PT ;  /* 0x0000004405037212 */ /* 0x000fe400078e9611 */
[C---:B------:R-:W-:Y:S03]  /*5570*/  LOP3.LUT R9, R4.reuse, 0xffff, RZ, 0xc0, !PT ;  /* 0x0000ffff04097812 */ /* 0x040fe600078ec0ff */
[----:B------:R-:W-:Y:S01]  /*5580*/  MUFU.EX2 R97, R0 ;  /* 0x0000000000617308 */ /* 0x000fe20000000800 */
[----:B------:R-:W-:Y:S02]  /*5590*/  LOP3.LUT R6, R4, 0xff, RZ, 0xc0, !PT ;  /* 0x000000ff04067812 */ /* 0x000fe400078ec0ff */
[----:B------:R-:W-:Y:S02]  /*55a0*/  LOP3.LUT R5, R8, 0xff, RZ, 0xc0, !PT ;  /* 0x000000ff08057812 */ /* 0x000fe400078ec0ff */
[--C-:B---3--:R-:W-:Y:S02]  /*55b0*/  SHF.R.U32.HI R10, RZ, 0x10, R4.reuse ;  /* 0x00000010ff0a7819 */ /* 0x108fe40000011604 */
[----:B------:R-:W-:Y:S03]  /*55c0*/  SHF.R.U32.HI R7, RZ, 0x18, R4 ;  /* 0x00000018ff077819 */ /* 0x000fe60000011604 */
[----:B------:R-:W-:Y:S01]  /*55d0*/  MUFU.EX2 R152, R16 ;  /* 0x0000001000987308 */ /* 0x000fe20000000800 */
[----:B------:R-:W-:Y:S02]  /*55e0*/  ISETP.LE.U32.AND P6, PT, R6, UR9, PT ;  /* 0x0000000906007c0c */ /* 0x000fe4000bfc3070 */
[--C-:B------:R-:W-:Y:S02]  /*55f0*/  SHF.R.U32.HI R4, RZ, 0x18, R8.reuse ;  /* 0x00000018ff047819 */ /* 0x100fe40000011608 */
[----:B------:R-:W-:Y:S02]  /*5600*/  ISETP.LE.U32.AND P5, PT, R5, UR9, PT ;  /* 0x0000000905007c0c */ /* 0x000fe4000bfa3070 */
[--C-:B------:R-:W-:Y:S03]  /*5610*/  SHF.R.U32.HI R5, RZ, 0x18, R3.reuse ;  /* 0x00000018ff057819 */ /* 0x100fe60000011603 */
[----:B------:R-:W-:Y:S01]  /*5620*/  MUFU.EX2 R151, R15 ;  /* 0x0000000f00977308 */ /* 0x000fe20000000800 */
[----:B------:R-:W-:Y:S02]  /*5630*/  ISETP.LE.U32.AND P3, PT, R4, UR9, PT ;  /* 0x0000000904007c0c */ /* 0x000fe4000bf63070 */
[----:B------:R-:W-:Y:S02]  /*5640*/  SHF.R.U32.HI R4, RZ, 0x10, R3 ;  /* 0x00000010ff047819 */ /* 0x000fe40000011603 */
[----:B------:R-:W-:Y:S02]  /*5650*/  ISETP.LE.U32.AND P4, PT, R5, UR9, PT ;  /* 0x0000000905007c0c */ /* 0x000fe4000bf83070 */
[C---:B------:R-:W-:Y:S03]  /*5660*/  LOP3.LUT R5, R3.reuse, 0xff, RZ, 0xc0, !PT ;  /* 0x000000ff03057812 */ /* 0x040fe600078ec0ff */
[----:B------:R-:W-:Y:S01]  /*5670*/  MUFU.EX2 R99, R13 ;  /* 0x0000000d00637308 */ /* 0x000fe20000000800 */
[----:B------:R-:W-:Y:S02]  /*5680*/  LOP3.LUT R4, R4, 0xff, RZ, 0xc0, !PT ;  /* 0x000000ff04047812 */ /* 0x000fe400078ec0ff */
[----:B------:R-:W-:Y:S02]  /*5690*/  LOP3.LUT R3, R3, 0xffff, RZ, 0xc0, !PT ;  /* 0x0000ffff03037812 */ /* 0x000fe400078ec0ff */
[----:B------:R-:W-:Y:S02]  /*56a0*/  ISETP.LE.U32.AND P1, PT, R7, UR9, PT ;  /* 0x0000000907007c0c */ /* 0x000fe4000bf23070 */
[----:B------:R-:W-:Y:S03]  /*56b0*/  SHF.R.U32.HI R3, RZ, 0x8, R3 ;  /* 0x00000008ff037819 */ /* 0x000fe60000011603 */
[----:B------:R-:W-:Y:S01]  /*56c0*/  MUFU.EX2 R98, R14 ;  /* 0x0000000e00627308 */ /* 0x000fe20000000800 */
[----:B------:R-:W-:Y:S09]  /*56d0*/  LOP3.LUT R3, R3, 0xffff, RZ, 0xc0, !PT ;  /* 0x0000ffff03037812 */ /* 0x000ff200078ec0ff */
[----:B------:R-:W1:Y:S02]  /*56e0*/  MUFU.EX2 R155, R19 ;  /* 0x00000013009b7308 */ /* 0x000e640000000800 */
[----:B-1----:R-:W-:Y:S01]  /*56f0*/  @!P0 FADD.FTZ R155, -R155, -RZ ;  /* 0x800000ff9b9b8221 */ /* 0x002fe20000010100 */
[----:B------:R-:W-:Y:S01]  /*5700*/  @!P2 FADD.FTZ R162, -R162, -RZ ;  /* 0x800000ffa2a2a221 */ /* 0x000fe20000010100 */
[----:B------:R-:W-:Y:S01]  /*5710*/  ISETP.LE.U32.AND P2, PT, R5, UR9, PT ;  /* 0x0000000905007c0c */ /* 0x000fe2000bf43070 */
[----:B------:R-:W-:Y:S01]  /*5720*/  @!P6 FADD.FTZ R161, -R161, -RZ ;  /* 0x800000ffa1a1e221 */ /* 0x000fe20000010100 */
[----:B------:R-:W-:Y:S01]  /*5730*/  ISETP.LE.U32.AND P6, PT, R4, UR9, PT ;  /* 0x0000000904007c0c */ /* 0x000fe2000bfc3070 */
[----:B------:R-:W-:Y:S01]  /*5740*/  @!P4 FADD.FTZ R159, -R159, -RZ ;  /* 0x800000ff9f9fc221 */ /* 0x000fe20000010100 */
[----:B------:R-:W-:Y:S01]  /*5750*/  SHF.R.U32.HI R4, RZ, 0x8, R9 ;  /* 0x00000008ff047819 */ /* 0x000fe20000011609 */
[----:B------:R-:W-:Y:S01]  /*5760*/  @!P1 FADD.FTZ R160, -R160, -RZ ;  /* 0x800000ffa0a09221 */ /* 0x000fe20000010100 */
[----:B------:R-:W-:Y:S01]  /*5770*/  LOP3.LUT R5, R11, 0xff, RZ, 0xc0, !PT ;  /* 0x000000ff0b057812 */ /* 0x000fe200078ec0ff */
[----:B------:R-:W-:Y:S01]  /*5780*/  @!P5 FADD.FTZ R152, -R152, -RZ ;  /* 0x800000ff9898d221 */ /* 0x000fe20000010100 */
[----:B------:R-:W-:Y:S01]  /*5790*/  LOP3.LUT R4, R4, 0xffff, RZ, 0xc0, !PT ;  /* 0x0000ffff04047812 */ /* 0x000fe200078ec0ff */
[----:B------:R-:W-:Y:S01]  /*57a0*/  @!P3 FADD.FTZ R151, -R151, -RZ ;  /* 0x800000ff9797b221 */ /* 0x000fe20000010100 */
[----:B------:R-:W-:Y:S02]  /*57b0*/  ISETP.LE.U32.AND P1, PT, R5, UR9, PT ;  /* 0x0000000905007c0c */ /* 0x000fe4000bf23070 */
[----:B------:R-:W-:Y:S01]  /*57c0*/  ISETP.LE.U32.AND P4, PT, R4, UR9, PT ;  /* 0x0000000904007c0c */ /* 0x000fe2000bf83070 */
[----:B------:R-:W-:Y:S01]  /*57d0*/  @!P2 FADD.FTZ R158, -R158, -RZ ;  /* 0x800000ff9e9ea221 */ /* 0x000fe20000010100 */
[----:B------:R-:W-:Y:S01]  /*57e0*/  LOP3.LUT R4, R10, 0xff, RZ, 0xc0, !PT ;  /* 0x000000ff0a047812 */ /* 0x000fe200078ec0ff */
[----:B------:R-:W-:Y:S01]  /*57f0*/  @!P6 FADD.FTZ R156, -R156, -RZ ;  /* 0x800000ff9c9ce221 */ /* 0x000fe20000010100 */
[----:B------:R-:W-:Y:S02]  /*5800*/  ISETP.LE.U32.AND P2, PT, R3, UR9, PT ;  /* 0x0000000903007c0c */ /* 0x000fe4000bf43070 */
[----:B------:R-:W-:Y:S02]  /*5810*/  ISETP.LE.U32.AND P6, PT, R4, UR9, PT ;  /* 0x0000000904007c0c */ /* 0x000fe4000bfc3070 */
[----:B------:R-:W-:Y:S02]  /*5820*/  SHF.R.U32.HI R4, RZ, 0x10, R8 ;  /* 0x00000010ff047819 */ /* 0x000fe40000011608 */
[----:B------:R-:W-:Y:S01]  /*5830*/  LOP3.LUT R8, R8, 0xffff, RZ, 0xc0, !PT ;  /* 0x0000ffff08087812 */ /* 0x000fe200078ec0ff */
[----:B------:R-:W-:Y:S01]  /*5840*/  @!P1 FADD.FTZ R97, -R97, -RZ ;  /* 0x800000ff61619221 */ /* 0x000fe20000010100 */
[----:B------:R-:W-:Y:S01]  /*5850*/  SHF.R.U32.HI R3, RZ, 0x8, R12 ;  /* 0x00000008ff037819 */ /* 0x000fe2000001160c */
[----:B------:R-:W-:Y:S01]  /*5860*/  @!P4 FADD.FTZ R157, -R157, -RZ ;  /* 0x800000ff9d9dc221 */ /* 0x000fe20000010100 */
[----:B------:R-:W-:Y:S02]  /*5870*/  SHF.R.U32.HI R8, RZ, 0x8, R8 ;  /* 0x00000008ff087819 */ /* 0x000fe40000011608 */
[----:B------:R-:W-:Y:S01]  /*5880*/  LOP3.LUT R2, R3, 0xffff, RZ, 0xc0, !PT ;  /* 0x0000ffff03027812 */ /* 0x000fe200078ec0ff */
[----:B------:R-:W-:Y:S01]  /*5890*/  @!P2 FADD.FTZ R153, -R153, -RZ ;  /* 0x800000ff9999a221 */ /* 0x000fe20000010100 */
[----:B------:R-:W-:Y:S01]  /*58a0*/  LOP3.LUT R3, R8, 0xffff, RZ, 0xc0, !PT ;  /* 0x0000ffff08037812 */ /* 0x000fe200078ec0ff */
[----:B------:R-:W-:Y:S01]  /*58b0*/  @!P6 FADD.FTZ R154, -R154, -RZ ;  /* 0x800000ff9a9ae221 */ /* 0x000fe20000010100 */
[----:B------:R-:W-:Y:S02]  /*58c0*/  ISETP.LE.U32.AND P2, PT, R2, UR9, PT ;  /* 0x0000000902007c0c */ /* 0x000fe4000bf43070 */
[----:B------:R-:W-:Y:S02]  /*58d0*/  ISETP.LE.U32.AND P6, PT, R3, UR9, PT ;  /* 0x0000000903007c0c */ /* 0x000fe4000bfc3070 */
[----:B------:R-:W-:Y:S02]  /*58e0*/  F2FP.RELU.BF16.F32.PACK_AB R2, R159, R156 ;  /* 0x0000009c9f02723e */ /* 0x000fe400000018ff */
[----:B------:R-:W-:Y:S02]  /*58f0*/  F2FP.RELU.BF16.F32.PACK_AB R3, R153, R158 ;  /* 0x0000009e9903723e */ /* 0x000fe400000018ff */
[----:B------:R-:W-:Y:S01]  /*5900*/  F2FP.RELU.BF16.F32.PACK_AB R0, R157, R161 ;  /* 0x000000a19d00723e */ /* 0x000fe200000018ff */
[----:B------:R1:W-:Y:S01]  /*5910*/  STS [R230+0x20400], R2 ;  /* 0x02040002e6007388 */ /* 0x0003e20000000800 */
[----:B------:R-:W-:Y:S02]  /*5920*/  LOP3.LUT R4, R4, 0xff, RZ, 0xc0, !PT ;  /* 0x000000ff04047812 */ /* 0x000fe400078ec0ff */
[----:B------:R-:W-:Y:S01]  /*5930*/  FSETP.GE.FTZ.AND P3, PT, R158, RZ, PT ;  /* 0x000000ff9e00720b */ /* 0x000fe20003f76000 */
[----:B------:R2:W-:Y:S01]  /*5940*/  STS [R230+0x20000], R3 ;  /* 0x02000003e6007388 */ /* 0x0005e20000000800 */
[----:B------:R-:W-:Y:S01]  /*5950*/  ISETP.LE.U32.AND P4, PT, R4, UR9, PT ;  /* 0x0000000904007c0c */ /* 0x000fe2000bf83070 */
[----:B------:R-:W-:Y:S01]  /*5960*/  @!P6 FADD.FTZ R99, -R99, -RZ ;  /* 0x800000ff6363e221 */ /* 0x000fe20000010100 */
[----:B------:R-:W-:Y:S01]  /*5970*/  @!P2 FADD.FTZ R149, -R149, -RZ ;  /* 0x800000ff9595a221 */ /* 0x000fe20000010100 */
[----:B------:R3:W-:Y:S01]  /*5980*/  STS [R233+0x20000], R0 ;  /* 0x02000000e9007388 */ /* 0x0007e20000000800 */
[----:B------:R-:W-:Y:S02]  /*5990*/  FSETP.GE.FTZ.AND P0, PT, R159, RZ, PT ;  /* 0x000000ff9f00720b */ /* 0x000fe40003f16000 */
[----:B------:R-:W-:Y:S02]  /*59a0*/  F2FP.RELU.BF16.F32.PACK_AB R5, R99, R152 ;  /* 0x000000986305723e */ /* 0x000fe400000018ff */
[----:B------:R-:W-:Y:S02]  /*59b0*/  FSETP.GE.FTZ.AND P2, PT, R153, RZ, PT ;  /* 0x000000ff9900720b */ /* 0x000fe40003f56000 */
[----:B------:R-:W-:Y:S02]  /*59c0*/  FSETP.GE.FTZ.AND P1, PT, R156, RZ, PT ;  /* 0x000000ff9c00720b */ /* 0x000fe40003f36000 */
[----:B------:R-:W-:Y:S01]  /*59d0*/  ISETP.GT.AND P6, PT, R212, R237, PT ;  /* 0x000000edd400720c */ /* 0x000fe20003fc4270 */
[----:B------:R-:W-:Y:S05]  /*59e0*/  @!P4 FADD.FTZ R98, -R98, -RZ ;  /* 0x800000ff6262c221 */ /* 0x000fea0000010100 */
[----:B------:R-:W-:Y:S02]  /*59f0*/  F2FP.RELU.BF16.F32.PACK_AB R4, R151, R98 ;  /* 0x000000629704723e */ /* 0x000fe400000018ff */
[----:B-1----:R-:W-:Y:S02]  /*5a00*/  F2FP.RELU.BF16.F32.PACK_AB R2, R155, R97 ;  /* 0x000000619b02723e */ /* 0x002fe400000018ff */
[----:B--2---:R-:W-:Y:S02]  /*5a10*/  F2FP.RELU.BF16.F32.PACK_AB R3, R149, R162 ;  /* 0x000000a29503723e */ /* 0x004fe400000018ff */
[----:B---3--:R-:W-:Y:S05]  /*5a20*/  F2FP.RELU.BF16.F32.PACK_AB R0, R160, R154 ;  /* 0x0000009aa000723e */ /* 0x008fea00000018ff */
[----:B------:R1:W-:Y:S04]  /*5a30*/  STS [R233+0x20400], R0 ;  /* 0x02040000e9007388 */ /* 0x0003e80000000800 */
[----:B------:R-:W-:Y:S04]  /*5a40*/  STS [R231+0x20000], R5 ;  /* 0x02000005e7007388 */ /* 0x000fe80000000800 */
[----:B------:R-:W-:Y:S04]  /*5a50*/  STS [R231+0x20400], R4 ;  /* 0x02040004e7007388 */ /* 0x000fe80000000800 */
[----:B------:R2:W-:Y:S04]  /*5a60*/  STS [R232+0x20400], R2 ;  /* 0x02040002e8007388 */ /* 0x0005e80000000800 */
[----:B------:R3:W-:Y:S04]  /*5a70*/  STS [R232+0x20000], R3 ;  /* 0x02000003e8007388 */ /* 0x0007e80000000800 */
[----:B------:R-:W-:Y:S01]  /*5a80*/  LDSM.16.M88.4 R8, [R189+0x18000] ;  /* 0x01800000bd08783b */ /* 0x000fe20000000200 */
[----:B-1----:R-:W-:Y:S07]  /*5a90*/  LEA R0, R202, UR5, 0x1 ;  /* 0x00000005ca007c11 */ /* 0x002fee000f8e08ff */
[----:B------:R-:W-:Y:S08]  /*5aa0*/  LDSM.16.M88.4 R68, [R189+0x18800] ;  /* 0x01880000bd44783b */ /* 0x000ff00000000200 */
[----:B------:R-:W1:Y:S01]  /*5ab0*/  LDSM.16.M88.4 R16, [R0+0xc000] ;  /* 0x00c000000010783b */ /* 0x000e620000000200 */
[--C-:B--2---:R-:W-:Y:S02]  /*5ac0*/  IMAD.IADD R2, R197, 0x1, R0.reuse ;  /* 0x00000001c5027824 */ /* 0x104fe400078e0200 */
[C---:B---3--:R-:W-:Y:S02]  /*5ad0*/  IMAD.IADD R3, R196.reuse, 0x1, R0 ;  /* 0x00000001c4037824 */ /* 0x048fe400078e0200 */
[----:B------:R-:W-:Y:S03]  /*5ae0*/  IMAD.IADD R96, R196, 0x1, R2 ;  /* 0x00000001c4607824 */ /* 0x000fe600078e0202 */
[----:B------:R-:W-:Y:S08]  /*5af0*/  LDSM.16.M88.4 R72, [R2+0xc000] ;  /* 0x00c000000248783b */ /* 0x000ff00000000200 */
[----:B------:R-:W2:Y:S08]  /*5b00*/  LDSM.16.M88.4 R76, [R190+0x18000] ;  /* 0x01800000be4c783b */ /* 0x000eb00000000200 */
[----:B------:R-:W3:Y:S08]  /*5b10*/  LDSM.16.M88.4 R80, [R190+0x18800] ;  /* 0x01880000be50783b */ /* 0x000ef00000000200 */
[----:B------:R-:W-:Y:S01]  /*5b20*/  LDSM.16.M88.4 R84, [R3+0xc000] ;  /* 0x00c000000354783b */ /* 0x000fe20000000200 */
[C---:B-1----:R-:W-:Y:S07]  /*5b30*/  HMMA.16816.F32.BF16 R4, R16.reuse, R8, RZ ;  /* 0x000000081004723c */ /* 0x042fee00000418ff */
[----:B------:R-:W1:Y:S01]  /*5b40*/  LDSM.16.M88.4 R88, [R192+0x18000] ;  /* 0x01800000c058783b */ /* 0x000e620000000200 */
[C---:B------:R-:W-:Y:S07]  /*5b50*/  HMMA.16816.F32.BF16 R8, R16.reuse, R10, RZ ;  /* 0x0000000a1008723c */ /* 0x040fee00000418ff */
[----:B------:R-:W-:Y:S01]  /*5b60*/  LDSM.16.M88.4 R92, [R191+0x18000] ;  /* 0x01800000bf5c783b */ /* 0x000fe20000000200 */
[C---:B------:R-:W-:Y:S06]  /*5b70*/  HMMA.16816.F32.BF16 R12, R16.reuse, R68, RZ ;  /* 0x00000044100c723c */ /* 0x040fec00000418ff */
[----:B------:R-:W-:Y:S01]  /*5b80*/  HMMA.16816.F32.BF16 R16, R16, R70, RZ ;  /* 0x000000461010723c */ /* 0x000fe200000418ff */
[----:B------:R-:W4:Y:S05]  /*5b90*/  LDSM.16.M88.4 R68, [R192+0x18800] ;  /* 0x01880000c044783b */ /* 0x000f2a0000000200 */
[C---:B--2---:R-:W-:Y:S06]  /*5ba0*/  HMMA.16816.F32.BF16 R4, R72.reuse, R76, R4 ;  /* 0x0000004c4804723c */ /* 0x044fec0000041804 */
[C---:B------:R-:W-:Y:S01]  /*5bb0*/  HMMA.16816.F32.BF16 R8, R72.reuse, R78, R8 ;  /* 0x0000004e4808723c */ /* 0x040fe20000041808 */
[----:B------:R-:W2:Y:S05]  /*5bc0*/  LDSM.16.M88.4 R76, [R96+0xc000] ;  /* 0x00c00000604c783b */ /* 0x000eaa0000000200 */
[C---:B---3--:R-:W-:Y:S06]  /*5bd0*/  HMMA.16816.F32.BF16 R12, R72.reuse, R80, R12 ;  /* 0x00000050480c723c */ /* 0x048fec000004180c */
[----:B------:R-:W-:Y:S01]  /*5be0*/  HMMA.16816.F32.BF16 R16, R72, R82, R16 ;  /* 0x000000524810723c */ /* 0x000fe20000041810 */
[----:B------:R-:W3:Y:S05]  /*5bf0*/  LDSM.16.M88.4 R72, [R191+0x18800] ;  /* 0x01880000bf48783b */ /* 0x000eea0000000200 */
[C---:B-1----:R-:W-:Y:S03]  /*5c00*/  HMMA.16816.F32.BF16 R4, R84.reuse, R88, R4 ;  /* 0x000000585404723c */ /* 0x042fe60000041804 */
[----:B------:R-:W-:Y:S03]  /*5c10*/  LDSM.16.M88.4 R80, [R0+0xe000] ;  /* 0x00e000000050783b */ /* 0x000fe60000000200 */
[C---:B------:R-:W-:Y:S05]  /*5c20*/  HMMA.16816.F32.BF16 R8, R84.reuse, R90, R8 ;  /* 0x0000005a5408723c */ /* 0x040fea0000041808 */
[----:B------:R-:W1:Y:S01]  /*5c30*/  LDSM.16.M88.4 R88, [R189+0x1a000] ;  /* 0x01a00000bd58783b */ /* 0x000e620000000200 */
[C---:B----4-:R-:W-:Y:S06]  /*5c40*/  HMMA.16816.F32.BF16 R12, R84.reuse, R68, R12 ;  /* 0x00000044540c723c */ /* 0x050fec000004180c */
[----:B------:R-:W-:Y:S01]  /*5c50*/  HMMA.16816.F32.BF16 R16, R84, R70, R16 ;  /* 0x000000465410723c */ /* 0x000fe20000041810 */
[----:B------:R-:W4:Y:S05]  /*5c60*/  LDSM.16.M88.4 R68, [R189+0x1a800] ;  /* 0x01a80000bd44783b */ /* 0x000f2a0000000200 */
[C---:B--2---:R-:W-:Y:S03]  /*5c70*/  HMMA.16816.F32.BF16 R4, R76.reuse, R92, R4 ;  /* 0x0000005c4c04723c */ /* 0x044fe60000041804 */
[----:B------:R-:W-:Y:S03]  /*5c80*/  LDSM.16.M88.4 R84, [R2+0xe000] ;  /* 0x00e000000254783b */ /* 0x000fe60000000200 */
[C---:B------:R-:W-:Y:S05]  /*5c90*/  HMMA.16816.F32.BF16 R8, R76.reuse, R94, R8 ;  /* 0x0000005e4c08723c */ /* 0x040fea0000041808 */
[----:B------:R-:W2:Y:S01]  /*5ca0*/  LDSM.16.M88.4 R92, [R190+0x1a000] ;  /* 0x01a00000be5c783b */ /* 0x000ea20000000200 */
        /* <DEDUP_REMOVED lines=53> */
[----:B-----5:R-:W-:Y:S01]  /*6000*/  FADD.FTZ R2, -R150, R4 ;  /* 0x0000000496027221 */ /* 0x020fe20000010100 */
[----:B------:R-:W-:Y:S01]  /*6010*/  FADD.FTZ R7, -R148, R7 ;  /* 0x0000000794077221 */ /* 0x000fe20000010100 */
[----:B------:R-:W-:Y:S03]  /*6020*/  FADD.FTZ R5, -R150, R5 ;  /* 0x0000000596057221 */ /* 0x000fe60000010100 */
[----:B------:R-:W-:Y:S01]  /*6030*/  FSEL R2, R2, R150, P3 ;  /* 0x0000009602027208 */ /* 0x000fe20001800000 */
[----:B------:R-:W-:Y:S01]  /*6040*/  FADD.FTZ R8, -R150, R8 ;  /* 0x0000000896087221 */ /* 0x000fe20000010100 */
[----:B------:R-:W-:Y:S01]  /*6050*/  FSEL R68, R7, R148, P0 ;  /* 0x0000009407447208 */ /* 0x000fe20000000000 */
[C---:B------:R-:W-:Y:S01]  /*6060*/  FADD.FTZ R0, -R148.reuse, R11 ;  /* 0x0000000b94007221 */ /* 0x040fe20000010100 */
[----:B------:R-:W-:Y:S01]  /*6070*/  FSETP.GE.FTZ.AND P3, PT, R161, RZ, PT ;  /* 0x000000ffa100720b */ /* 0x000fe20003f76000 */
[----:B------:R-:W-:Y:S01]  /*6080*/  FADD.FTZ R6, -R148, R6 ;  /* 0x0000000694067221 */ /* 0x000fe20000010100 */
[----:B------:R-:W-:Y:S01]  /*6090*/  FSETP.GE.FTZ.AND P0, PT, R160, RZ, PT ;  /* 0x000000ffa000720b */ /* 0x000fe20003f16000 */
[----:B------:R-:W-:Y:S01]  /*60a0*/  FADD.FTZ R4, -R150, R9 ;  /* 0x0000000996047221 */ /* 0x000fe20000010100 */
[-C--:B------:R-:W-:Y:S01]  /*60b0*/  FSEL R69, R5, R150.reuse, P2 ;  /* 0x0000009605457208 */ /* 0x080fe20001000000 */
[----:B------:R-:W-:Y:S01]  /*60c0*/  FADD.FTZ R3, -R148, R10 ;  /* 0x0000000a94037221 */ /* 0x000fe20000010100 */
[----:B------:R-:W-:Y:S01]  /*60d0*/  FSEL R5, R8, R150, P3 ;  /* 0x0000009608057208 */ /* 0x000fe20001800000 */
        /* <DEDUP_REMOVED lines=8> */
[----:B------:R-:W-:Y:S01]  /*6160*/  FADD.FTZ R15, -R148, R15 ;  /* 0x0000000f940f7221 */ /* 0x000fe20000010100 */
[----:B------:R-:W-:Y:S01]  /*6170*/  FSETP.GE.FTZ.AND P0, PT, R152, RZ, PT ;  /* 0x000000ff9800720b */ /* 0x000fe20003f16000 */
[----:B------:R-:W-:Y:S01]  /*6180*/  FMUL.FTZ R2, R158, R2 ;  /* 0x000000029e027220 */ /* 0x000fe20000410000 */
[----:B------:R-:W-:Y:S01]  /*6190*/  FSEL R4, R4, R150, P2 ;  /* 0x0000009604047208 */ /* 0x000fe20001000000 */
[----:B------:R-:W-:Y:S01]  /*61a0*/  FMUL.FTZ R69, R153, R69 ;  /* 0x0000004599457220 */ /* 0x000fe20000410000 */
[----:B------:R-:W-:Y:S01]  /*61b0*/  FSEL R3, R3, R148, P1 ;  /* 0x0000009403037208 */ /* 0x000fe20000800000 */
[----:B------:R-:W-:Y:S01]  /*61c0*/  FADD.FTZ R14, -R148, R14 ;  /* 0x0000000e940e7221 */ /* 0x000fe20000010100 */
[----:B------:R-:W-:Y:S01]  /*61d0*/  FSEL R0, R12, R150, P0 ;  /* 0x000000960c007208 */ /* 0x000fe20000000000 */
[----:B------:R-:W-:Y:S01]  /*61e0*/  FMUL.FTZ R8, R157, R4 ;  /* 0x000000049d087220 */ /* 0x000fe20000410000 */
        /* <DEDUP_REMOVED lines=8> */
[----:B------:R-:W-:Y:S02]  /*6270*/  FSEL R0, R15, R148, P0 ;  /* 0x000000940f007208 */ /* 0x000fe40000000000 */
[----:B------:R-:W-:Y:S01]  /*6280*/  F2FP.BF16.F32.PACK_AB R69, R69, R2 ;  /* 0x000000024545723e */ /* 0x000fe200000010ff */
[----:B------:R-:W-:Y:S01]  /*6290*/  FMUL.FTZ R13, R99, R3 ;  /* 0x00000003630d7220 */ /* 0x000fe20000410000 */
[----:B------:R-:W-:Y:S01]  /*62a0*/  FSETP.GE.FTZ.AND P2, PT, R149, RZ, PT ;  /* 0x000000ff9500720b */ /* 0x000fe20003f56000 */
[----:B------:R-:W-:Y:S01]  /*62b0*/  FMUL.FTZ R12, R151, R0 ;  /* 0x00000000970c7220 */ /* 0x000fe20000410000 */
[----:B------:R-:W-:Y:S01]  /*62c0*/  FSETP.GE.FTZ.AND P0, PT, R155, RZ, PT ;  /* 0x000000ff9b00720b */ /* 0x000fe20003f16000 */
[----:B------:R-:W-:Y:S01]  /*62d0*/  FADD.FTZ R0, -R148, R18 ;  /* 0x0000001294007221 */ /* 0x000fe20000010100 */
[----:B------:R-:W-:Y:S02]  /*62e0*/  FSEL R2, R14, R148, P1 ;  /* 0x000000940e027208 */ /* 0x000fe40000800000 */
[----:B------:R-:W-:Y:S02]  /*62f0*/  FSETP.GE.FTZ.AND P3, PT, R162, RZ, PT ;  /* 0x000000ffa200720b */ /* 0x000fe40003f76000 */
[----:B------:R-:W-:Y:S01]  /*6300*/  FSETP.GE.FTZ.AND P1, PT, R97, RZ, PT ;  /* 0x000000ff6100720b */ /* 0x000fe20003f36000 */
[----:B------:R-:W-:Y:S01]  /*6310*/  FMUL.FTZ R3, R98, R2 ;  /* 0x0000000262037220 */ /* 0x000fe20000410000 */
[----:B------:R-:W-:Y:S01]  /*6320*/  F2FP.BF16.F32.PACK_AB R68, R68, R6 ;  /* 0x000000064444723e */ /* 0x000fe200000010ff */
[----:B------:R-:W-:Y:S01]  /*6330*/  FADD.FTZ R2, -R150, R16 ;  /* 0x0000001096027221 */ /* 0x000fe20000010100 */
[----:B------:R-:W-:Y:S02]  /*6340*/  FSEL R0, R0, R148, P1 ;  /* 0x0000009400007208 */ /* 0x000fe40000800000 */
[----:B------:R-:W-:Y:S01]  /*6350*/  F2FP.BF16.F32.PACK_AB R15, R8, R9 ;  /* 0x00000009080f723e */ /* 0x000fe200000010ff */
        /* <DEDUP_REMOVED lines=9> */
[----:B------:R-:W-:Y:S01]  /*63f0*/  FMUL.FTZ R148, R155, R148 ;  /* 0x000000949b947220 */ /* 0x000fe20000410000 */
[----:B------:R-:W-:Y:S06]  /*6400*/  @!P6 BRA `(.L_x_1495) ;  /* 0x00000004002ce947 */ /* 0x000fec0003800000 */
[----:B------:R-:W1:Y:S01]  /*6410*/  LDC R11, c[0x0][0x240] ;  /* 0x00009000ff0b7b82 */ /* 0x000e620000000800 */
[----:B------:R-:W-:Y:S01]  /*6420*/  ISETP.GE.AND P3, PT, R222, UR4, PT ;  /* 0x00000004de007c0c */ /* 0x000fe2000bf66270 */
[----:B------:R-:W-:Y:S01]  /*6430*/  IMAD.MOV.U32 R4, RZ, RZ, -0x6000 ;  /* 0xffffa000ff047424 */ /* 0x000fe200078e00ff */
[----:B------:R-:W-:Y:S02]  /*6440*/  ISETP.GE.AND P2, PT, R229, UR4, PT ;  /* 0x00000004e5007c0c */ /* 0x000fe4000bf46270 */
[----:B------:R-:W-:Y:S02]  /*6450*/  ISETP.GE.AND P1, PT, R236, UR4, PT ;  /* 0x00000004ec007c0c */ /* 0x000fe4000bf26270 */
[----:B------:R-:W-:Y:S01]  /*6460*/  LOP3.LUT R0, R212, 0x1, RZ, 0xc0, !PT ;  /* 0x00000001d4007812 */ /* 0x000fe200078ec0ff */
[----:B------:R-:W2:Y:S03]  /*6470*/  LDC R18, c[0x0][0x244] ;  /* 0x00009100ff127b82 */ /* 0x000ea60000000800 */
[----:B------:R-:W-:Y:S04]  /*6480*/  ISETP.NE.U32.AND P4, PT, R0, 0x1, PT ;  /* 0x000000010000780c */ /* 0x000fe80003f85070 */
[----:B------:R-:W-:Y:S05]  /*6490*/  SEL R4, R4, 0x6000, !P4 ;  /* 0x0000600004047807 */ /* 0x000fea0006000000 */
[--C-:B------:R-:W-:Y:S02]  /*64a0*/  IMAD.IADD R207, R207, 0x1, R4.reuse ;  /* 0x00000001cfcf7824 */ /* 0x100fe400078e0204 */
[--C-:B------:R-:W-:Y:S02]  /*64b0*/  IMAD.IADD R211, R211, 0x1, R4.reuse ;  /* 0x00000001d3d37824 */ /* 0x100fe400078e0204 */
[----:B------:R-:W-:Y:S01]  /*64c0*/  IMAD.IADD R195, R195, 0x1, R4 ;  /* 0x00000001c3c37824 */ /* 0x000fe200078e0204 */
[----:B------:R3:W-:Y:S04]  /*64d0*/  @P3 STS [R207], RZ ;  /* 0x000000ffcf003388 */ /* 0x0007e80000000800 */
[----:B------:R3:W-:Y:S04]  /*64e0*/  @P3 STS [R207+0x4], RZ ;  /* 0x000004ffcf003388 */ /* 0x0007e80000000800 */
[----:B------:R3:W-:Y:S01]  /*64f0*/  @P3 STS [R207+0x8], RZ ;  /* 0x000008ffcf003388 */ /* 0x0007e20000000800 */
[----:B-1----:R-:W-:Y:S03]  /*6500*/  IMAD.U32 R3, R11, -0x40, RZ ;  /* 0xffffffc00b037824 */ /* 0x002fe600078e00ff */
[----:B------:R3:W-:Y:S02]  /*6510*/  @P3 STS [R207+0xc], RZ ;  /* 0x00000cffcf003388 */ /* 0x0007e40000000800 */
[-C--:B------:R-:W-:Y:S02]  /*6520*/  LEA R2, P0, R3, R216.reuse, 0x1 ;  /* 0x000000d803027211 */ /* 0x080fe400078008ff */
[----:B------:R-:W-:Y:S02]  /*6530*/  LEA R0, P5, R11, R3, 0x5 ;  /* 0x000000030b007211 */ /* 0x000fe400078a28ff */
[----:B------:R-:W-:Y:S02]  /*6540*/  SHF.R.S32.HI R5, RZ, 0x1f, R3 ;  /* 0x0000001fff057819 */ /* 0x000fe40000011403 */
[----:B------:R-:W-:Y:S02]  /*6550*/  LEA.HI.X.SX32 R3, R3, R217, 0x1, P0 ;  /* 0x000000d903037211 */ /* 0x000fe400000f0eff */
[CC--:B------:R-:W-:Y:S02]  /*6560*/  @!P2 LEA R8, P4, R0.reuse, R216.reuse, 0x1 ;  /* 0x000000d80008a211 */ /* 0x0c0fe400078808ff */
[C---:B------:R-:W-:Y:S01]  /*6570*/  @!P1 LEA R6, P0, R0.reuse, R216, 0x1 ;  /* 0x000000d800069211 */ /* 0x040fe200078008ff */
[----:B------:R-:W-:Y:S01]  /*6580*/  @!PT LDS RZ, [RZ] ;  /* 0x00000000fffff984 */ /* 0x000fe20000000800 */
[----:B------:R-:W-:Y:S01]  /*6590*/  @!PT LDS RZ, [RZ] ;  /* 0x00000000fffff984 */ /* 0x000fe20000000800 */
[----:B------:R-:W-:Y:S01]  /*65a0*/  @!PT LDS RZ, [RZ] ;  /* 0x00000000fffff984 */ /* 0x000fe20000000800 */
[----:B------:R3:W-:Y:S01]  /*65b0*/  @!P3 LDGSTS.E.BYPASS.LTC128B.128 [R211], desc[UR14][R2.64] ;  /* 0x0000000002d3bfae */ /* 0x0007e2000b901d4e */
[C---:B--2---:R-:W-:Y:S01]  /*65c0*/  LEA.HI.X R5, R11.reuse, R5, R18, 0x5, P5 ;  /* 0x000000050b057211 */ /* 0x044fe200028f2c12 */
[----:B------:R-:W-:Y:S01]  /*65d0*/  IMAD.MOV.U32 R216, RZ, RZ, R2 ;  /* 0x000000ffffd87224 */ /* 0x000fe200078e0002 */
[C---:B------:R-:W-:Y:S01]  /*65e0*/  @!P3 LEA R10, P5, R11.reuse, R2, 0x6 ;  /* 0x000000020b0ab211 */ /* 0x040fe200078a30ff */
[----:B------:R3:W-:Y:S01]  /*65f0*/  @P2 STS [R207+0x2000], RZ ;  /* 0x002000ffcf002388 */ /* 0x0007e20000000800 */
[C-C-:B------:R-:W-:Y:S02]  /*6600*/  @!P2 LEA.HI.X R9, R0.reuse, R217, R5.reuse, 0x1, P4 ;  /* 0x000000d90009a211 */ /* 0x140fe400020f0c05 */
[----:B------:R-:W-:Y:S01]  /*6610*/  @!P3 LEA.HI.X R11, R11, R3, R18, 0x6, P5 ;  /* 0x000000030b0bb211 */ /* 0x000fe200028f3412 */
[----:B------:R3:W-:Y:S01]  /*6620*/  @P2 STS [R207+0x2004], RZ ;  /* 0x002004ffcf002388 */ /* 0x0007e20000000800 */
[----:B------:R-:W-:Y:S01]  /*6630*/  @!P1 LEA.HI.X R7, R0, R217, R5, 0x1, P0 ;  /* 0x000000d900079211 */ /* 0x000fe200000f0c05 */
[----:B------:R-:W-:Y:S02]  /*6640*/  IMAD.MOV.U32 R217, RZ, RZ, R3 ;  /* 0x000000ffffd97224 */ /* 0x000fe400078e0003 */
        /* <DEDUP_REMOVED lines=39> */
.L_x_1495:
[----:B------:R-:W-:Y:S01]  /*68c0*/  STS [R230+0x1e000], R69 ;  /* 0x01e00045e6007388 */ /* 0x000fe20000000800 */
[----:B---3--:R-:W-:Y:S01]  /*68d0*/  F2FP.BF16.F32.PACK_AB R2, R150, R17 ;  /* 0x000000119602723e */ /* 0x008fe200000010ff */
[----:B------:R-:W1:Y:S01]  /*68e0*/  LDC R206, c[0x0][0x270] ;  /* 0x00009c00ffce7b82 */ /* 0x000e620000000800 */
        /* <DEDUP_REMOVED lines=8> */
[----:B-1----:R-:W-:Y:S03]  /*6970*/  IMAD R206, R206, UR6, RZ ;  /* 0x00000006cece7c24 */ /* 0x002fe6000f8e02ff */
[----:B------:R1:W-:Y:S01]  /*6980*/  STS [R232+0x1e400], R0 ;  /* 0x01e40000e8007388 */ /* 0x0003e20000000800 */
[----:B------:R-:W-:Y:S01]  /*6990*/  BAR.SYNC.DEFER_BLOCKING 0x0 ;  /* 0x0000000000007b1d */ /* 0x000fe20000010000 */
[----:B-1----:R-:W-:Y:S05]  /*69a0*/  IMAD.U32 R0, R206, -0x40, RZ ;  /* 0xffffffc0ce007824 */ /* 0x002fea00078e00ff */
[----:B------:R-:W-:Y:S01]  /*69b0*/  LDSM.16.MT88.4 R4, [R193+0x20000] ;  /* 0x02000000c104783b */ /* 0x000fe20000004200 */
[C---:B------:R-:W-:Y:S03]  /*69c0*/  LEA R204, P0, R0.reuse, R204, 0x2 ;  /* 0x000000cc00cc7211 */ /* 0x040fe600078010ff */
[----:B------:R-:W1:Y:S01]  /*69d0*/  LDSM.16.MT88.4 R8, [R184+0xc000] ;  /* 0x00c00000b808783b */ /* 0x000e620000004200 */
[----:B------:R-:W-:Y:S03]  /*69e0*/  LEA.HI.X.SX32 R205, R0, R205, 0x2, P0 ;  /* 0x000000cd00cd7211 */ /* 0x000fe600000f16ff */
        /* <DEDUP_REMOVED lines=86> */
[----:B------:R3:W-:Y:S01]  /*6f50*/  @!P3 LDGSTS.E.BYPASS.LTC128B.128 [R209+0xc000], desc[UR14][R2.64] ;  /* 0x0c00000002d1bfae */ /* 0x0007e2000b901d4e */
[C---:B--2---:R-:W-:Y:S01]  /*6f60*/  LEA.HI.X R5, R9.reuse, R5, R10, 0x5, P5 ;  /* 0x0000000509057211 */ /* 0x044fe200028f2c0a */
[----:B------:R-:W-:Y:S01]  /*6f70*/  IMAD.MOV.U32 R214, RZ, RZ, R2 ;  /* 0x000000ffffd67224 */ /* 0x000fe200078e0002 */
[C---:B------:R-:W-:Y:S01]  /*6f80*/  @!P3 LEA R8, P5, R9.reuse, R2, 0x6 ;  /* 0x000000020908b211 */ /* 0x040fe200078a30ff */
[----:B------:R3:W-:Y:S01]  /*6f90*/  @P2 STS.128 [R209+0xe000], RZ ;  /* 0x00e000ffd1002388 */ /* 0x0007e20000000c00 */
[C-C-:B------:R-:W-:Y:S02]  /*6fa0*/  @!P2 LEA.HI.X R7, R0.reuse, R215, R5.reuse, 0x1, P4 ;  /* 0x000000d70007a211 */ /* 0x140fe400020f0c05 */
[----:B------:R-:W-:Y:S01]  /*6fb0*/  @!P3 LEA.HI.X R9, R9, R3, R10, 0x6, P5 ;  /* 0x000000030909b211 */ /* 0x000fe200028f340a */
[----:B------:R-:W-:Y:S01]  /*6fc0*/  @!PT LDS RZ, [RZ] ;  /* 0x00000000fffff984 */ /* 0x000fe20000000800 */
[----:B------:R-:W-:Y:S01]  /*6fd0*/  @!PT LDS RZ, [RZ] ;  /* 0x00000000fffff984 */ /* 0x000fe20000000800 */
[----:B------:R-:W-:Y:S01]  /*6fe0*/  @!PT LDS RZ, [RZ] ;  /* 0x00000000fffff984 */ /* 0x000fe20000000800 */
[----:B------:R3:W-:Y:S01]  /*6ff0*/  @!P2 LDGSTS.E.BYPASS.LTC128B.128 [R209+0xe000], desc[UR14][R2.64+0x80] ;  /* 0x0e00008002d1afae */ /* 0x0007e2000b901d4e */
[----:B------:R-:W-:Y:S01]  /*7000*/  @!P1 LEA.HI.X R5, R0, R215, R5, 0x1, P0 ;  /* 0x000000d700059211 */ /* 0x000fe200000f0c05 */
[----:B------:R-:W-:Y:S02]  /*7010*/  IMAD.MOV.U32 R215, RZ, RZ, R3 ;  /* 0x000000ffffd77224 */ /* 0x000fe400078e0003 */
        /* <DEDUP_REMOVED lines=21> */
.L_x_1496:
[----:B------:R-:W-:Y:S01]  /*7170*/  LDSM.16.M88.4 R96, [R198] ;  /* 0x00000000c660783b */ /* 0x000fe20000000200 */
[----:B---3--:R-:W-:Y:S03]  /*7180*/  @P6 IADD3 R2, P0, R220, -0x100, RZ ;  /* 0xffffff00dc026810 */ /* 0x008fe60007f1e0ff */
[----:B------:R-:W1:Y:S01]  /*7190*/  LDSM.16.MT88.4 R16, [R184+0x12000] ;  /* 0x01200000b810783b */ /* 0x000e620000004200 */
[----:B------:R-:W-:Y:S01]  /*71a0*/  @P6 IADD3.X R0, R221, -0x1, RZ, P0, !PT ;  /* 0xffffffffdd006810 */ /* 0x000fe200007fe4ff */
[----:B------:R-:W-:Y:S02]  /*71b0*/  @P6 IMAD.MOV.U32 R220, RZ, RZ, R2 ;  /* 0x000000ffffdc6224 */ /* 0x000fe400078e0002 */
[----:B------:R-:W2:Y:S02]  /*71c0*/  LDSM.16.M88.4 R92, [R198+0x1000] ;  /* 0x00100000c65c783b */ /* 0x000ea40000000200 */
[----:B------:R-:W-:Y:S02]  /*71d0*/  @P6 IMAD.MOV.U32 R221, RZ, RZ, R0 ;  /* 0x000000ffffdd6224 */ /* 0x000fe400078e0000 */
[----:B------:R-:W3:Y:S01]  /*71e0*/  LDSM.16.MT88.4 R80, [R184+0x14000] ;  /* 0x01400000b850783b */ /* 0x000ee20000004200 */
[----:B------:R-:W-:Y:S02]  /*71f0*/  IMAD R0, R206, 0x18, RZ ;  /* 0x00000018ce007824 */ /* 0x000fe400078e02ff */
[----:B------:R-:W-:Y:S01]  /*7200*/  @P6 IMAD.WIDE R2, R226, 0x4, R220 ;  /* 0x00000004e2026825 */ /* 0x000fe200078e02dc */
        /* <DEDUP_REMOVED lines=11> */
[----:B------:R-:W5:Y:S03]  /*72c0*/  @P6 LDG.E R224, desc[UR14][R2.64] ;  /* 0x0000000e02e06981 */ /* 0x000f66000c1e1900 */
[-C--:B------:R-:W-:Y:S01]  /*72d0*/  HMMA.16816.F32.BF16 R12, R92, R18.reuse, RZ ;  /* 0x000000125c0c723c */ /* 0x080fe200000418ff */
[----:B------:R1:W5:Y:S05]  /*72e0*/  @P6 LDG.E R225, desc[UR14][R2.64+0x20] ;  /* 0x0000200e02e16981 */ /* 0x00036a000c1e1900 */
        /* <DEDUP_REMOVED lines=9> */
[----:B------:R-:W2:Y:S05]  /*7380*/  LDSM.16.M88.4 R148, [R200] ;  /* 0x00000000c894783b */ /* 0x000eaa0000000200 */
[-C--:B------:R-:W-:Y:S06]  /*7390*/  HMMA.16816.F32.BF16 R4, R152, R156.reuse, R4 ;  /* 0x0000009c9804723c */ /* 0x080fec0000041804 */
[C---:B------:R-:W-:Y:S06]  /*73a0*/  HMMA.16816.F32.BF16 R8, R160.reuse, R156, R8 ;  /* 0x0000009ca008723c */ /* 0x040fec0000041808 */
[-C--:B------:R-:W-:Y:S06]  /*73b0*/  HMMA.16816.F32.BF16 R12, R160, R158.reuse, R12 ;  /* 0x0000009ea00c723c */ /* 0x080fec000004180c */
[C---:B------:R-:W-:Y:S01]  /*73c0*/  HMMA.16816.F32.BF16 R16, R152.reuse, R158, R16 ;  /* 0x0000009e9810723c */ /* 0x040fe20000041810 */
[----:B------:R-:W3:Y:S05]  /*73d0*/  LDSM.16.MT88.4 R156, [R184+0x15000] ;  /* 0x01500000b89c783b */ /* 0x000eea0000004200 */
        /* <DEDUP_REMOVED lines=12> */
[-C--:B--2---:R-:W-:Y:S03]  /*74a0*/  HMMA.16816.F32.BF16 R4, R148, R172.reuse, R4 ;  /* 0x000000ac9404723c */ /* 0x084fe60000041804 */
[----:B------:R-:W2:Y:S03]  /*74b0*/  LDSM.16.MT88.4 R184, [R184+0x17800] ;  /* 0x01780000b8b8783b */ /* 0x000ea60000004200 */
[C---:B------:R-:W-:Y:S06]  /*74c0*/  HMMA.16816.F32.BF16 R8, R176.reuse, R172, R8 ;  /* 0x000000acb008723c */ /* 0x040fec0000041808 */
[-C--:B------:R-:W-:Y:S06]  /*74d0*/  HMMA.16816.F32.BF16 R12, R176, R174.reuse, R12 ;  /* 0x000000aeb00c723c */ /* 0x080fec000004180c */
[C---:B------:R-:W-:Y:S06]  /*74e0*/  HMMA.16816.F32.BF16 R16, R148.reuse, R174, R16 ;  /* 0x000000ae9410723c */ /* 0x040fec0000041810 */
[-C--:B---3--:R-:W-:Y:S06]  /*74f0*/  HMMA.16816.F32.BF16 R68, R148, R156.reuse, R68 ;  /* 0x0000009c9444723c */ /* 0x088fec0000041844 */
[C---:B------:R-:W-:Y:S06]  /*7500*/  HMMA.16816.F32.BF16 R72, R176.reuse, R156, R72 ;  /* 0x0000009cb048723c */ /* 0x040fec0000041848 */
[-C--:B------:R-:W-:Y:S05]  /*7510*/  HMMA.16816.F32.BF16 R76, R176, R158.reuse, R76 ;  /* 0x0000009eb04c723c */ /* 0x080fea000004184c */
[C---:B------:R-:W-:Y:S01]  /*7520*/  IMAD.SHL.U32 R157, R206.reuse, 0x8, RZ ;  /* 0x00000008ce9d7824 */ /* 0x040fe200078e00ff */
[C---:B------:R-:W-:Y:S05]  /*7530*/  HMMA.16816.F32.BF16 R80, R148.reuse, R158, R80 ;  /* 0x0000009e9450723c */ /* 0x040fea0000041850 */
[CC--:B-1----:R-:W-:Y:S01]  /*7540*/  LEA R2, P0, R157.reuse, R204.reuse, 0x2 ;  /* 0x000000cc9d027211 */ /* 0x0c2fe200078010ff */
[-C--:B------:R-:W-:Y:S05]  /*7550*/  HMMA.16816.F32.BF16 R84, R148, R180.reuse, R84 ;  /* 0x000000b49454723c */ /* 0x080fea0000041854 */
[-C--:B------:R-:W-:Y:S01]  /*7560*/  LEA.HI.X.SX32 R3, R157, R205.reuse, 0x2, P0 ;  /* 0x000000cd9d037211 */ /* 0x080fe200000f16ff */
[C---:B------:R-:W-:Y:S05]  /*7570*/  HMMA.16816.F32.BF16 R88, R176.reuse, R180, R88 ;  /* 0x000000b4b058723c */ /* 0x040fea0000041858 */
[----:B------:R-:W-:Y:S01]  /*7580*/  IMAD.SHL.U32 R156, R206, 0x10, RZ ;  /* 0x00000010ce9c7824 */ /* 0x000fe200078e00ff */
[-C--:B------:R-:W-:Y:S06]  /*7590*/  HMMA.16816.F32.BF16 R92, R176, R182.reuse, R92 ;  /* 0x000000b6b05c723c */ /* 0x080fec000004185c */
[----:B------:R-:W-:Y:S06]  /*75a0*/  HMMA.16816.F32.BF16 R96, R148, R182, R96 ;  /* 0x000000b69460723c */ /* 0x000fec0000041860 */
[-C--:B----4-:R-:W-:Y:S05]  /*75b0*/  HMMA.16816.F32.BF16 R4, R152, R160.reuse, R4 ;  /* 0x000000a09804723c */ /* 0x090fea0000041804 */
[CC--:B------:R-:W-:Y:S01]  /*75c0*/  LEA R150, P1, R156.reuse, R204.reuse, 0x2 ;  /* 0x000000cc9c967211 */ /* 0x0c0fe200078210ff */
[C---:B------:R-:W-:Y:S05]  /*75d0*/  HMMA.16816.F32.BF16 R8, R164.reuse, R160, R8 ;  /* 0x000000a0a408723c */ /* 0x040fea0000041808 */
[-C--:B------:R-:W-:Y:S01]  /*75e0*/  LEA.HI.X.SX32 R151, R156, R205.reuse, 0x2, P1 ;  /* 0x000000cd9c977211 */ /* 0x080fe200008f16ff */
[-C--:B------:R-:W-:Y:S05]  /*75f0*/  HMMA.16816.F32.BF16 R12, R164, R162.reuse, R12 ;  /* 0x000000a2a40c723c */ /* 0x080fea000004180c */
[----:B------:R-:W-:Y:S01]  /*7600*/  IMAD.SHL.U32 R149, R206, 0x20, RZ ;  /* 0x00000020ce957824 */ /* 0x000fe200078e00ff */
[C---:B------:R-:W-:Y:S05]  /*7610*/  HMMA.16816.F32.BF16 R16, R152.reuse, R162, R16 ;  /* 0x000000a29810723c */ /* 0x040fea0000041810 */
[----:B------:R1:W-:Y:S01]  /*7620*/  REDG.E.ADD.F32.FTZ.RN.STRONG.GPU desc[UR14][R204.64], R4 ;  /* 0x00000004cc0079a6 */ /* 0x0003e2000c10f38e */
[-C--:B------:R-:W-:Y:S03]  /*7630*/  HMMA.16816.F32.BF16 R68, R152, R168.reuse, R68 ;  /* 0x000000a89844723c */ /* 0x080fe60000041844 */
[----:B------:R3:W-:Y:S02]  /*7640*/  REDG.E.ADD.F32.FTZ.RN.STRONG.GPU desc[UR14][R2.64], R5 ;  /* 0x00000005020079a6 */ /* 0x0007e4000c10f38e */
[CC--:B------:R-:W-:Y:S01]  /*7650*/  LEA R148, P1, R149.reuse, R204.reuse, 0x2 ;  /* 0x000000cc95947211 */ /* 0x0c0fe200078210ff */
[C---:B------:R-:W-:Y:S01]  /*7660*/  HMMA.16816.F32.BF16 R72, R164.reuse, R168, R72 ;  /* 0x000000a8a448723c */ /* 0x040fe20000041848 */
[----:B------:R4:W-:Y:S04]  /*7670*/  REDG.E.ADD.F32.FTZ.RN.STRONG.GPU desc[UR14][R150.64], R6 ;  /* 0x00000006960079a6 */ /* 0x0009e8000c10f38e */
[-C--:B------:R-:W-:Y:S01]  /*7680*/  LEA.HI.X.SX32 R149, R149, R205.reuse, 0x2, P1 ;  /* 0x000000cd95957211 */ /* 0x080fe200008f16ff */
[-C--:B------:R-:W-:Y:S06]  /*7690*/  HMMA.16816.F32.BF16 R76, R164, R170.reuse, R76 ;  /* 0x000000aaa44c723c */ /* 0x080fec000004184c */
[C---:B------:R-:W-:Y:S06]  /*76a0*/  HMMA.16816.F32.BF16 R80, R152.reuse, R170, R80 ;  /* 0x000000aa9850723c */ /* 0x040fec0000041850 */
[-C--:B--2---:R-:W-:Y:S05]  /*76b0*/  HMMA.16816.F32.BF16 R84, R152, R184.reuse, R84 ;  /* 0x000000b89854723c */ /* 0x084fea0000041854 */
[CC--:B-1----:R-:W-:Y:S01]  /*76c0*/  LEA R4, P0, R0.reuse, R204.reuse, 0x2 ;  /* 0x000000cc00047211 */ /* 0x0c2fe200078010ff */
[C---:B------:R-:W-:Y:S05]  /*76d0*/  HMMA.16816.F32.BF16 R88, R164.reuse, R184, R88 ;  /* 0x000000b8a458723c */ /* 0x040fea0000041858 */
[-C--:B---3--:R-:W-:Y:S01]  /*76e0*/  LEA.HI.X.SX32 R5, R0, R205.reuse, 0x2, P0 ;  /* 0x000000cd00057211 */ /* 0x088fe200000f16ff */
[-C--:B------:R-:W-:Y:S04]  /*76f0*/  HMMA.16816.F32.BF16 R92, R164, R186.reuse, R92 ;  /* 0x000000baa45c723c */ /* 0x080fe8000004185c */
[----:B------:R1:W-:Y:S01]  /*7700*/  REDG.E.ADD.F32.FTZ.RN.STRONG.GPU desc[UR14][R4.64], R7 ;  /* 0x00000007040079a6 */ /* 0x0003e2000c10f38e */
[C---:B------:R-:W-:Y:S01]  /*7710*/  IMAD R0, R206.reuse, 0x30, RZ ;  /* 0x00000030ce007824 */ /* 0x040fe200078e02ff */
[----:B------:R-:W-:Y:S02]  /*7720*/  HMMA.16816.F32.BF16 R96, R152, R186, R96 ;  /* 0x000000ba9860723c */ /* 0x000fe40000041860 */
[----:B------:R2:W-:Y:S05]  /*7730*/  REDG.E.ADD.F32.FTZ.RN.STRONG.GPU desc[UR14][R148.64], R8 ;  /* 0x00000008940079a6 */ /* 0x0005ea000c10f38e */
[C---:B------:R-:W-:Y:S04]  /*7740*/  IMAD R152, R206.reuse, 0x28, RZ ;  /* 0x00000028ce987824 */ /* 0x040fe800078e02ff */
[----:B------:R-:W-:Y:S01]  /*7750*/  IMAD R206, R206, 0x38, RZ ;  /* 0x00000038cece7824 */ /* 0x000fe200078e02ff */
[CC--:B----4-:R-:W-:Y:S04]  /*7760*/  LEA R6, P0, R152.reuse, R204.reuse, 0x2 ;  /* 0x000000cc98067211 */ /* 0x0d0fe800078010ff */
        /* <DEDUP_REMOVED lines=136> */
[----:B------:R-:W-:Y:S01]  /*7ff0*/  LEA.HI.X.SX32 R9, R4, R205, 0x2, P2 ;  /* 0x000000cd04097211 */ /* 0x000fe200010f16ff */
[----:B------:R-:W-:Y:S01]  /*8000*/  LDSM.16.MT88.4 R12, [R194+0x1e000] ;  /* 0x01e00000c20c783b */ /* 0x000fe20000004200 */
[----:B------:R-:W-:Y:S02]  /*8010*/  ISETP.GT.AND P2, PT, R212, R237, PT ;  /* 0x000000edd400720c */ /* 0x000fe40003f44270 */
        /* <DEDUP_REMOVED lines=11> */
[----:B------:R-:W-:Y:S01]  /*80d0*/  VIADD R0, R188, 0xffffa000 ;  /* 0xffffa000bc007836 */ /* 0x000fe20000000000 */
        /* <DEDUP_REMOVED lines=152> */
[----:B------:R1:W-:Y:S01]  /*8a60*/  STS [R246+0x400], R26 ;  /* 0x0004001af6007388 */ /* 0x0003e20000000800 */
        /* <DEDUP_REMOVED lines=63> */
[----:B------:R2:W-:Y:S01]  /*8e60*/  STS [R246+0x4400], R10 ;  /* 0x0044000af6007388 */ /* 0x0005e20000000800 */
        /* <DEDUP_REMOVED lines=11> */
[----:B------:R-:W3:Y:S01]  /*8f20*/  S2R R173, SR_CTAID.Y ;  /* 0x0000000000ad7919 */ /* 0x000ee20000002600 */
        /* <DEDUP_REMOVED lines=10> */
[----:B------:R3:W-:Y:S01]  /*8fd0*/  STS [R243+0x6000], R7 ;  /* 0x00600007f3007388 */ /* 0x0007e20000000800 */
[----:B--2---:R-:W2:Y:S01]  /*8fe0*/  @P0 LDC.64 R10, c[0x0][0x450] ;  /* 0x00011400ff0a0b82 */ /* 0x004ea20000000a00 */
[----:B------:R-:W-:Y:S02]  /*8ff0*/  F2FP.BF16.F32.PACK_AB R35, R35, R58 ;  /* 0x0000003a2323723e */ /* 0x000fe400000010ff */
[----:B------:R-:W-:Y:S01]  /*9000*/  STS [R243+0x6400], R6 ;  /* 0x00640006f3007388 */ /* 0x000fe20000000800 */
[----:B------:R-:W-:Y:S02]  /*9010*/  F2FP.BF16.F32.PACK_AB R60, R61, R60 ;  /* 0x0000003c3d3c723e */ /* 0x000fe400000010ff */
[----:B------:R-:W-:Y:S01]  /*9020*/  F2FP.BF16.F32.PACK_AB R62, R63, R62 ;  /* 0x0000003e3f3e723e */ /* 0x000fe200000010ff */
[----:B------:R-:W-:Y:S04]  /*9030*/  STS [R246+0x6000], R3 ;  /* 0x00600003f6007388 */ /* 0x000fe80000000800 */
[----:B------:R4:W-:Y:S04]  /*9040*/  STS [R246+0x6400], R2 ;  /* 0x00640002f6007388 */ /* 0x0009e80000000800 */
[----:B------:R-:W-:Y:S04]  /*9050*/  STS [R243+0x7000], R5 ;  /* 0x00700005f3007388 */ /* 0x000fe80000000800 */
[----:B------:R1:W-:Y:S04]  /*9060*/  STS [R243+0x7400], R4 ;  /* 0x00740004f3007388 */ /* 0x0003e80000000800 */
[----:B------:R2:W-:Y:S01]  /*9070*/  STS [R246+0x7000], R0 ;  /* 0x00700000f6007388 */ /* 0x0005e20000000800 */
[----:B---3--:R-:W-:-:S03]  /*9080*/  SHF.R.S32.HI R7, RZ, 0x1f, R173 ;  /* 0x0000001fff077819 */ /* 0x008fc600000114ad */
[----:B------:R-:W-:Y:S04]  /*9090*/  STS [R246+0x7400], R32 ;  /* 0x00740020f6007388 */ /* 0x000fe80000000800 */
[----:B------:R-:W-:Y:S04]  /*90a0*/  STS [R243+0x8000], R46 ;  /* 0x0080002ef3007388 */ /* 0x000fe80000000800 */
[----:B------:R-:W-:Y:S01]  /*90b0*/  STS [R243+0x8400], R45 ;  /* 0x0084002df3007388 */ /* 0x000fe20000000800 */
[----:B----4-:R-:W-:-:S03]  /*90c0*/  @P0 IADD3 R2, R239, R252, RZ ;  /* 0x000000fcef020210 */ /* 0x010fc60007ffe0ff */
[----:B------:R-:W-:Y:S04]  /*90d0*/  STS [R246+0x8000], R42 ;  /* 0x0080002af6007388 */ /* 0x000fe80000000800 */
[----:B------:R-:W-:Y:S01]  /*90e0*/  STS [R246+0x8400], R41 ;  /* 0x00840029f6007388 */ /* 0x000fe20000000800 */
[----:B-1----:R-:W-:-:S03]  /*90f0*/  @P0 IADD3 R4, R239, R252, RZ ;  /* 0x000000fcef040210 */ /* 0x002fc60007ffe0ff */
[----:B------:R1:W-:Y:S01]  /*9100*/  STS [R243+0x9000], R44 ;  /* 0x0090002cf3007388 */ /* 0x0003e20000000800 */
[----:B--2---:R-:W-:Y:S02]  /*9110*/  @P0 IMAD R0, R2, R27, RZ ;  /* 0x0000001b02000224 */ /* 0x004fe400078e02ff */
[C---:B------:R-:W-:Y:S01]  /*9120*/  @P0 IMAD R6, R4.reuse, R11, RZ ;  /* 0x0000000b04060224 */ /* 0x040fe200078e02ff */
[----:B------:R2:W-:Y:S01]  /*9130*/  STS [R243+0x9400], R43 ;  /* 0x0094002bf3007388 */ /* 0x0005e20000000800 */
[----:B------:R-:W-:-:S03]  /*9140*/  @P0 IMAD.WIDE.U32 R4, R4, R10, RZ ;  /* 0x0000000a04040225 */ /* 0x000fc600078e00ff */
[----:B------:R2:W-:Y:S01]  /*9150*/  STS [R246+0x9000], R40 ;  /* 0x00900028f6007388 */ /* 0x0005e20000000800 */
[----:B------:R-:W-:Y:S01]  /*9160*/  @P0 IMAD.WIDE.U32 R2, R2, R26, RZ ;  /* 0x0000001a02020225 */ /* 0x000fe200078e00ff */
[----:B------:R-:W-:Y:S02]  /*9170*/  @P0 IADD3 R9, R5, R6, RZ ;  /* 0x0000000605090210 */ /* 0x000fe40007ffe0ff */
[----:B------:R2:W-:Y:S01]  /*9180*/  STS [R246+0x9400], R39 ;  /* 0x00940027f6007388 */ /* 0x0005e20000000800 */
[----:B------:R-:W-:Y:S02]  /*9190*/  @P0 MOV R8, R4 ;  /* 0x0000000400080202 */ /* 0x000fe40000000f00 */
[----:B------:R-:W-:Y:S01]  /*91a0*/  @P0 MOV R31, R2 ;  /* 0x00000002001f0202 */ /* 0x000fe20000000f00 */
[----:B------:R2:W-:Y:S04]  /*91b0*/  STS [R243+0xa000], R38 ;  /* 0x00a00026f3007388 */ /* 0x0005e80000000800 */
[----:B------:R2:W-:Y:S04]  /*91c0*/  STS [R243+0xa400], R37 ;  /* 0x00a40025f3007388 */ /* 0x0005e80000000800 */
[----:B------:R2:W-:Y:S01]  /*91d0*/  STS [R246+0xa000], R34 ;  /* 0x00a00022f6007388 */ /* 0x0005e20000000800 */
[----:B-1----:R-:W-:-:S03]  /*91e0*/  @P0 IADD3 R44, R3, R0, RZ ;  /* 0x00000000032c0210 */ /* 0x002fc60007ffe0ff */
[----:B------:R2:W-:Y:S04]  /*91f0*/  STS [R246+0xa400], R33 ;  /* 0x00a40021f6007388 */ /* 0x0005e80000000800 */
[----:B------:R2:W-:Y:S04]  /*9200*/  STS [R243+0xb000], R36 ;  /* 0x00b00024f3007388 */ /* 0x0005e80000000800 */
[----:B------:R2:W-:Y:S01]  /*9210*/  STS [R243+0xb400], R35 ;  /* 0x00b40023f3007388 */ /* 0x0005e20000000800 */
        /* <DEDUP_REMOVED lines=13> */
.L_x_1498:
        /* <DEDUP_REMOVED lines=13> */
.L_x_1499:
[----:B------:R1:W-:Y:S01]  /*93c0*/  STS [R246+0xb000], R60 ;  /* 0x00b0003cf6007388 */ /* 0x0003e20000000800 */
[----:B------:R-:W-:Y:S01]  /*93d0*/  IMAD.SHL.U32 R0, R242, 0x40, RZ ;  /* 0x00000040f2007824 */ /* 0x000fe200078e00ff */
[----:B------:R-:W-:Y:S01]  /*93e0*/  SHF.R.S32.HI R5, RZ, 0x1f, R222 ;  /* 0x0000001fff057819 */ /* 0x000fe200000114de */
[----:B------:R-:W-:Y:S01]  /*93f0*/  ULDC.64 UR6, c[0x0][0x468] ;  /* 0x00011a0000067ab9 */ /* 0x000fe20000000a00 */
[----:B------:R1:W-:Y:S01]  /*9400*/  STS [R246+0xb400], R62 ;  /* 0x00b4003ef6007388 */ /* 0x0003e20000000800 */
[----:B------:R-:W-:Y:S01]  /*9410*/  MOV R4, R222 ;  /* 0x000000de00047202 */ /* 0x000fe20000000f00 */
[----:B------:R-:W-:Y:S01]  /*9420*/  BSSY B0, `(.L_x_1500) ;  /* 0x0000030000007945 */ /* 0x000fe20003800000 */
[----:B------:R-:W-:Y:S01]  /*9430*/  SHF.R.S32.HI R29, RZ, 0x1f, R0 ;  /* 0x0000001fff1d7819 */ /* 0x000fe20000011400 */
[----:B------:R-:W-:Y:S01]  /*9440*/  BAR.SYNC.DEFER_BLOCKING 0x0 ;  /* 0x0000000000007b1d */ /* 0x000fe20000010000 */
[----:B------:R-:W-:Y:S01]  /*9450*/  SHF.R.S32.HI R30, RZ, 0x1f, R240 ;  /* 0x0000001fff1e7819 */ /* 0x000fe200000114f0 */
[----:B------:R-:W-:Y:S01]  /*9460*/  IMAD.WIDE.U32 R2, R0, R10, R4 ;  /* 0x0000000a00027225 */ /* 0x000fe200078e0004 */
[----:B------:R-:W-:-:S02]  /*9470*/  SHF.R.S32.HI R45, RZ, 0x1f, R238 ;  /* 0x0000001fff2d7819 */ /* 0x000fc400000114ee */
[----:B------:R-:W-:Y:S01]  /*9480*/  IADD3 R25, R222, 0x40, RZ ;  /* 0x00000040de197810 */ /* 0x000fe20007ffe0ff */
[----:B------:R-:W-:Y:S01]  /*9490*/  IMAD R6, R29, R10, RZ ;  /* 0x0000000a1d067224 */ /* 0x000fe200078e02ff */
[----:B------:R-:W-:Y:S01]  /*94a0*/  IADD3 R2, P0, R8, R2, RZ ;  /* 0x0000000208027210 */ /* 0x000fe20007f1e0ff */
[----:B------:R-:W-:Y:S02]  /*94b0*/  VIADD R8, R238, 0x20 ;  /* 0x00000020ee087836 */ /* 0x000fe40000000000 */
[----:B------:R-:W-:Y:S02]  /*94c0*/  IMAD R7, R0, R11, R6 ;  /* 0x0000000b00077224 */ /* 0x000fe400078e0206 */
[----:B------:R-:W-:-:S03]  /*94d0*/  IMAD R6, R242, -0x40, R213 ;  /* 0xffffffc0f2067824 */ /* 0x000fc600078e02d5 */
[----:B------:R-:W-:Y:S01]  /*94e0*/  IADD3.X R3, R9, R3, R7, P0, !PT ;  /* 0x0000000309037210 */ /* 0x000fe200007fe407 */
[----:B------:R-:W-:Y:S01]  /*94f0*/  IMAD R7, R30, UR6, RZ ;  /* 0x000000061e077c24 */ /* 0x000fe2000f8e02ff */
[-C--:B------:R-:W-:Y:S02]  /*9500*/  ISETP.GE.AND P4, PT, R238, R6.reuse, PT ;  /* 0x00000006ee00720c */ /* 0x080fe40003f86270 */
[----:B------:R-:W-:Y:S01]  /*9510*/  ISETP.GE.AND P3, PT, R8, R6, PT ;  /* 0x000000060800720c */ /* 0x000fe20003f66270 */
[C---:B------:R-:W-:Y:S02]  /*9520*/  IMAD R8, R240.reuse, UR7, R7 ;  /* 0x00000007f0087c24 */ /* 0x040fe4000f8e0207 */
[----:B------:R-:W-:Y:S01]  /*9530*/  IMAD.WIDE.U32 R6, R240, UR6, R2 ;  /* 0x00000006f0067c25 */ /* 0x000fe2000f8e0002 */
[----:B--2---:R1:W2:Y:S03]  /*9540*/  LDS.128 R40, [R209+0x13000] ;  /* 0x01300000d1287984 */ /* 0x0042a60000000c00 */
[----:B------:R-:W-:Y:S01]  /*9550*/  IMAD.IADD R24, R8, 0x1, R7 ;  /* 0x0000000108187824 */ /* 0x000fe200078e0207 */
        /* <DEDUP_REMOVED lines=12> */
[----:B------:R-:W-:Y:S01]  /*9620*/  IMAD.MOV.U32 R2, RZ, RZ, R6 ;  /* 0x000000ffff027224 */ /* 0x000fe200078e0006 */
[----:B------:R-:W-:Y:S01]  /*9630*/  MOV R3, R24 ;  /* 0x0000001800037202 */ /* 0x000fe20000000f00 */
[----:B------:R-:W3:Y:S01]  /*9640*/  LDS.128 R16, [R209+0x16000] ;  /* 0x01600000d1107984 */ /* 0x000ee20000000c00 */
[-C--:B------:R-:W-:Y:S01]  /*9650*/  IMAD R28, R45, R10.reuse, RZ ;  /* 0x0000000a2d1c7224 */ /* 0x080fe200078e02ff */
[----:B------:R-:W-:Y:S01]  /*9660*/  ISETP.GE.AND P1, PT, R25, UR4, PT ;  /* 0x0000000419007c0c */ /* 0x000fe2000bf26270 */
[----:B------:R-:W-:Y:S01]  /*9670*/  ULDC.64 UR6, c[0x0][0x3f0] ;  /* 0x0000fc0000067ab9 */ /* 0x000fe20000000a00 */
[----:B------:R-:W-:Y:S01]  /*9680*/  IMAD.WIDE.U32 R8, R238, R10, R2 ;  /* 0x0000000aee087225 */ /* 0x000fe200078e0002 */
[----:B------:R-:W-:-:S03]  /*9690*/  ISETP.GE.AND P0, PT, R236, UR4, PT ;  /* 0x00000004ec007c0c */ /* 0x000fc6000bf06270 */
[----:B------:R-:W-:Y:S02]  /*96a0*/  IMAD R2, R238, R11, R28 ;  /* 0x0000000bee027224 */ /* 0x000fe400078e021c */
[----:B------:R-:W4:Y:S02]  /*96b0*/  @!P2 LDS.128 R12, [R209+0x12000] ;  /* 0x01200000d10ca984 */ /* 0x000f240000000c00 */
[----:B------:R-:W-:Y:S01]  /*96c0*/  IMAD.IADD R3, R2, 0x1, R9 ;  /* 0x0000000102037824 */ /* 0x000fe200078e0209 */
[----:B------:R-:W-:-:S04]  /*96d0*/  LEA R2, P5, R8, UR6, 0x1 ;  /* 0x0000000608027c11 */ /* 0x000fc8000f8a08ff */
[----:B------:R-:W-:-:S05]  /*96e0*/  LEA.HI.X R3, R8, UR7, R3, 0x1, P5 ;  /* 0x0000000708037c11 */ /* 0x000fca000a8f0c03 */
[----:B--2---:R2:W-:Y:S04]  /*96f0*/  @!P1 STG.E.128 desc[UR14][R2.64+0x80], R20 ;  /* 0x0000801402009986 */ /* 0x0045e8000c101d0e */
[----:B---3--:R2:W-:Y:S04]  /*9700*/  @!P0 STG.E.128 desc[UR14][R2.64+0x100], R16 ;  /* 0x0001001002008986 */ /* 0x0085e8000c101d0e */
[----:B----4-:R2:W-:Y:S02]  /*9710*/  @!P2 STG.E.128 desc[UR14][R2.64], R12 ;  /* 0x0000000c0200a986 */ /* 0x0105e4000c101d0e */
.L_x_1501:
[----:B------:R-:W-:Y:S05]  /*9720*/  BSYNC B0 ;  /* 0x0000000000007941 */ /* 0x000fea0003800000 */
.L_x_1500:
        /* <DEDUP_REMOVED lines=16> */
[----:B------:R2:W-:Y:S04]  /*9830*/  @!P2 STG.E.128 desc[UR14][R2.64], R40 ;  /* 0x000000280200a986 */ /* 0x0005e8000c101d0e */
[----:B---3--:R2:W-:Y:S04]  /*9840*/  @!P1 STG.E.128 desc[UR14][R2.64+0x80], R36 ;  /* 0x0000802402009986 */ /* 0x0085e8000c101d0e */
[----:B----4-:R2:W-:Y:S02]  /*9850*/  @!P0 STG.E.128 desc[UR14][R2.64+0x100], R32 ;  /* 0x0001002002008986 */ /* 0x0105e4000c101d0e */
.L_x_1503:
[----:B------:R-:W-:Y:S05]  /*9860*/  BSYNC B0 ;  /* 0x0000000000007941 */ /* 0x000fea0003800000 */
.L_x_1502:
        /* <DEDUP_REMOVED lines=28> */
.L_x_1505:
[----:B------:R-:W-:Y:S05]  /*9a30*/  BSYNC B0 ;  /* 0x0000000000007941 */ /* 0x000fea0003800000 */
.L_x_1504:
[----:B------:R-:W-:Y:S05]  /*9a40*/  @P3 BRA `(.L_x_1474) ;  /* 0x0000000000483947 */ /* 0x000fea0003800000 */
[----:B------:R-:W-:Y:S01]  /*9a50*/  IADD3 R0, P0, R238, 0x20, RZ ;  /* 0x00000020ee007810 */ /* 0x000fe20007f1e0ff */
[----:B--2---:R-:W-:Y:S01]  /*9a60*/  IMAD.MOV.U32 R2, RZ, RZ, R4 ;  /* 0x000000ffff027224 */ /* 0x004fe200078e0004 */
        /* <DEDUP_REMOVED lines=13> */
[----:B-1----:R1:W-:Y:S04]  /*9b40*/  @!P2 STG.E.128 desc[UR14][R2.64], R68 ;  /* 0x000000440200a986 */ /* 0x0023e8000c101d0e */
[----:B------:R1:W-:Y:S04]  /*9b50*/  @!P1 STG.E.128 desc[UR14][R2.64+0x80], R64 ;  /* 0x0000804002009986 */ /* 0x0003e8000c101d0e */
[----:B------:R1:W-:Y:S02]  /*9b60*/  @!P0 STG.E.128 desc[UR14][R2.64+0x100], R60 ;  /* 0x0001003c02008986 */ /* 0x0003e4000c101d0e */
.L_x_1474:
[----:B------:R-:W-:Y:S05]  /*9b70*/  BSYNC B1 ;  /* 0x0000000000017941 */ /* 0x000fea0003800000 */
.L_x_1460:
[----:B------:R-:W3:Y:S02]  /*9b80*/  LDC R0, c[0x0][0xc] ;  /* 0x00000300ff007b82 */ /* 0x000ee40000000800 */
[----:B---3--:R-:W-:-:S04]  /*9b90*/  IADD3 R242, R0, R242, RZ ;  /* 0x000000f200f27210 */ /* 0x008fc80007ffe0ff */
[----:B------:R-:W-:-:S13]  /*9ba0*/  ISETP.GE.AND P0, PT, R242, UR12, PT ;  /* 0x0000000cf2007c0c */ /* 0x000fda000bf06270 */
[----:B------:R-:W-:Y:S05]  /*9bb0*/  @P0 BRA `(.L_x_1506) ;  /* 0x0000000000040947 */ /* 0x000fea0003800000 */
[----:B------:R-:W-:Y:S05]  /*9bc0*/  BRA `(.L_x_1507) ;  /* 0xffffff6c003c7947 */ /* 0x000fea000383ffff */
.L_x_1506:
[----:B------:R-:W-:Y:S05]  /*9bd0*/  EXIT ;  /* 0x000000000000794d */ /* 0x000fea0003800000 */
.L_x_1508:
        /* <DEDUP_REMOVED lines=10> */
.L_x_1620:


//--------------------- .text._ZN5flash44flash_bwd_dq_dk_dv_loop_seqk_parallel_kernelI23Flash_bwd_kernel_traitsILi192ELi64ELi64ELi8ELi4ELi2ELi2ELb0ELb0EN7cutlass10bfloat16_tE19Flash_kernel_traitsILi192ELi64ELi64ELi8ES3_EELb0ELb0ELb1ELb1ELb0ELb0ELb1EEEvNS_16Flash_bwd_paramsE --------------------------
	.section	.text._ZN5flash44flash_bwd_dq_dk_dv_loop_seqk_parallel_kernelI23Flash_bwd_kernel_traitsILi192ELi64ELi64ELi8ELi4ELi2ELi2ELb0ELb0EN7cutlass10bfloat16_tE19Flash_kernel_traitsILi192ELi64ELi64ELi8ES3_EELb0ELb0ELb1ELb1ELb0ELb0ELb1EEEvNS_16Flash_bwd_paramsE,"ax",@progbits
	.align	128
        .global         _ZN5flash44flash_bwd_dq_dk_dv_loop_seqk_parallel_kernelI23Flash_bwd_kernel_traitsILi192ELi64ELi64ELi8ELi4ELi2ELi2ELb0ELb0EN7cutlass10bfloat16_tE19Flash_kernel_traitsILi192ELi64ELi64ELi8ES3_EELb0ELb0ELb1ELb1ELb0ELb0ELb1EEEvNS_16Flash_bwd_paramsE
        .type           _ZN5flash44flash_bwd_dq_dk_dv_loop_seqk_parallel_kernelI23Flash_bwd_kernel_traitsILi192ELi64ELi64ELi8ELi4ELi2ELi2ELb0ELb0EN7cutlass10bfloat16_tE19Flash_kernel_traitsILi192ELi64ELi64ELi8ES3_EELb0ELb0ELb1ELb1ELb0ELb0ELb1EEEvNS_16Flash_bwd_paramsE,@function
        .size           _ZN5flash44flash_bwd_dq_dk_dv_loop_seqk_parallel_kernelI23Flash_bwd_kernel_traitsILi192ELi64ELi64ELi8ELi4ELi2ELi2ELb0ELb0EN7cutlass10bfloat16_tE19Flash_kernel_traitsILi192ELi64ELi64ELi8ES3_EELb0ELb0ELb1ELb1ELb0ELb0ELb1EEEvNS_16Flash_bwd_paramsE,(.L_x_1621 - _ZN5flash44flash_bwd_dq_dk_dv_loop_seqk_parallel_kernelI23Flash_bwd_kernel_traitsILi192ELi64ELi64ELi8ELi4ELi2ELi2ELb0ELb0EN7cutlass10bfloat16_tE19Flash_kernel_traitsILi192ELi64ELi64ELi8ES3_EELb0ELb0ELb1ELb1ELb0ELb0ELb1EEEvNS_16Flash_bwd_paramsE)
        .other          _ZN5flash44flash_bwd_dq_dk_dv_loop_seqk_parallel_kernelI23Flash_bwd_kernel_traitsILi192ELi64ELi64ELi8ELi4ELi2ELi2ELb0ELb0EN7cutlass10bfloat16_tE19Flash_kernel_traitsILi192ELi64ELi64ELi8ES3_EELb0ELb0ELb1ELb1ELb0ELb0ELb1EEEvNS_16Flash_bwd_paramsE,@"STO_CUDA_ENTRY STV_DEFAULT"
_ZN5flash44flash_bwd_dq_dk_dv_loop_seqk_parallel_kernelI23Flash_bwd_kernel_traitsILi192ELi64ELi64ELi8ELi4ELi2ELi2ELb0ELb0EN7cutlass10bfloat16_tE19Flash_kernel_traitsILi192ELi64ELi64ELi8ES3_EELb0ELb0ELb1ELb1ELb0ELb0ELb1EEEvNS_16Flash_bwd_paramsE:
.text._ZN5flash44flash_bwd_dq_dk_dv_loop_seqk_parallel_kernelI23Flash_bwd_kernel_traitsILi192ELi64ELi64ELi8ELi4ELi2ELi2ELb0ELb0EN7cutlass10bfloat16_tE19Flash_kernel_traitsILi192ELi64ELi64ELi8ES3_EELb0ELb0ELb1ELb1ELb0ELb0ELb1EEEvNS_16Flash_bwd_paramsE:
        /* <DEDUP_REMOVED lines=145> */
.L_x_1557:
        /* <DEDUP_REMOVED lines=47> */
.L_x_1509:
        /* <DEDUP_REMOVED lines=136> */
.L_x_1511:
        /* <DEDUP_REMOVED lines=13> */
.L_x_1512:
        /* <DEDUP_REMOVED lines=10> */
.L_x_1513:
[----:B------:R-:W-:-:S04]  /*15f0*/  IMAD R4, R208, R29, R214 ;  /* 0x0000001dd0047224 */ /* 0x000fc800078e02d6 */
[----:B------:R-:W-:-:S07]  /*1600*/  IMAD R23, R4, R31, RZ ;  /* 0x0000001f04177224 */ /* 0x000fce00078e02ff */
.L_x_1514:
        /* <DEDUP_REMOVED lines=96> */
.L_x_1516:
        /* <DEDUP_REMOVED lines=13> */
.L_x_1517:
        /* <DEDUP_REMOVED lines=32> */
.L_x_1519:
[----:B------:R-:W-:Y:S05]  /*1ee0*/  BSYNC B0 ;  /* 0x0000000000007941 */ /* 0x000fea0003800000 */
.L_x_1518:
        /* <DEDUP_REMOVED lines=19> */
.L_x_1521:
[----:B------:R-:W-:Y:S05]  /*2020*/  BSYNC B0 ;  /* 0x0000000000007941 */ /* 0x000fea0003800000 */
.L_x_1520:
        /* <DEDUP_REMOVED lines=28> */
.L_x_1523:
[----:B------:R-:W-:Y:S05]  /*21f0*/  BSYNC B0 ;  /* 0x0000000000007941 */ /* 0x000fea0003800000 */
.L_x_1522:
        /* <DEDUP_REMOVED lines=20> */
.L_x_1515:
        /* <DEDUP_REMOVED lines=33> */
.L_x_1526:
[----:B------:R-:W-:Y:S05]  /*2550*/  BSYNC B0 ;  /* 0x0000000000007941 */ /* 0x000fea0003800000 */
.L_x_1525:
        /* <DEDUP_REMOVED lines=38> */
.L_x_1528:
[----:B------:R-:W-:Y:S05]  /*27c0*/  BSYNC B0 ;  /* 0x0000000000007941 */ /* 0x000fea0003800000 */
.L_x_1527:
        /* <DEDUP_REMOVED lines=16> */
.L_x_1530:
        /* <DEDUP_REMOVED lines=29> */
.L_x_1531:
[----:B------:R-:W-:Y:S05]  /*2aa0*/  BSYNC B0 ;  /* 0x0000000000007941 */ /* 0x000fea0003800000 */
.L_x_1529:
        /* <DEDUP_REMOVED lines=17> */
.L_x_1533:
        /* <DEDUP_REMOVED lines=37> */
.L_x_1534:
[----:B------:R-:W-:Y:S05]  /*2e10*/  BSYNC B0 ;  /* 0x0000000000007941 */ /* 0x000fea0003800000 */
.L_x_1532:
        /* <DEDUP_REMOVED lines=58> */
.L_x_1536:
[----:B------:R-:W-:Y:S05]  /*31c0*/  BSYNC B0 ;  /* 0x0000000000007941 */ /* 0x000fea0003800000 */
.L_x_1535:
        /* <DEDUP_REMOVED lines=41> */
.L_x_1538:
[----:B------:R-:W-:Y:S05]  /*3460*/  BSYNC B0 ;  /* 0x0000000000007941 */ /* 0x000fea0003800000 */
.L_x_1537:
        /* <DEDUP_REMOVED lines=45> */
.L_x_1540:
[----:B------:R-:W-:Y:S05]  /*3740*/  BSYNC B0 ;  /* 0x0000000000007941 */ /* 0x000fea0003800000 */
.L_x_1539:
        /* <DEDUP_REMOVED lines=42> */
.L_x_1542:
[----:B------:R-:W-:Y:S05]  /*39f0*/  BSYNC B0 ;  /* 0x0000000000007941 */ /* 0x000fea0003800000 */
.L_x_1541:
        /* <DEDUP_REMOVED lines=9> */
[----:B------:R-:W-:Y:S01]  /*3a90*/  IMAD.MOV.U32 R190, RZ, RZ, 0x20 ;  /* 0x00000020ffbe7424 */ /* 0x000fe200078e00ff */
[----:B------:R-:W-:-:S06]  /*3aa0*/  ULDC UR8, c[0x0][0x398] ;  /* 0x0000e60000087ab9 */ /* 0x000fcc0000000800 */
        /* <DEDUP_REMOVED lines=98> */
.L_x_1547:
[----:B------:R-:W0:Y:S01]  /*40d0*/  LDGDEPBAR ;  /* 0x00000000000079af */ /* 0x000e220000000000 */
[C---:B------:R-:W-:Y:S02]  /*40e0*/  IADD3 R150, R191.reuse, R190, RZ ;  /* 0x000000bebf967210 */ /* 0x040fe40007ffe0ff */
[-C--:B------:R-:W-:Y:S02]  /*40f0*/  IADD3 R149, R191, R189.reuse, RZ ;  /* 0x000000bdbf957210 */ /* 0x080fe40007ffe0ff */
[----:B------:R-:W-:Y:S02]  /*4100*/  IADD3 R148, R150, R189, RZ ;  /* 0x000000bd96947210 */ /* 0x000fe40007ffe0ff */
[----:B------:R-:W-:Y:S02]  /*4110*/  IADD3 R154, P0, R231, R226, RZ ;  /* 0x000000e2e79a7210 */ /* 0x000fe40007f1e0ff */
[----:B------:R-:W-:Y:S02]  /*4120*/  SHF.L.U32 R170, R238, 0x6, RZ ;  /* 0x00000006eeaa7819 */ /* 0x000fe400000006ff */
[----:B------:R-:W-:Y:S02]  /*4130*/  IADD3.X R155, R212, R227, RZ, P0, !PT ;  /* 0x000000e3d49b7210 */ /* 0x000fe400007fe4ff */
[----:B------:R-:W-:Y:S02]  /*4140*/  IADD3 R151, R243, R170, RZ ;  /* 0x000000aaf3977210 */ /* 0x000fe40007ffe0ff */
[----:B------:R-:W-:Y:S02]  /*4150*/  MOV R185, R221 ;  /* 0x000000dd00b97202 */ /* 0x000fe40000000f00 */
[C---:B------:R-:W-:Y:S02]  /*4160*/  IADD3 R177, R151.reuse, 0x8, RZ ;  /* 0x0000000897b17810 */ /* 0x040fe40007ffe0ff */
[----:B------:R-:W-:Y:S02]  /*4170*/  IADD3 R183, R151, 0x7, RZ ;  /* 0x0000000797b77810 */ /* 0x000fe40007ffe0ff */
[----:B------:R-:W-:Y:S02]  /*4180*/  ISETP.GE.AND P1, PT, R177, RZ, PT ;  /* 0x000000ffb100720c */ /* 0x000fe40003f26270 */
[----:B------:R-:W-:Y:S01]  /*4190*/  ISETP.GE.AND P0, PT, R183, RZ, PT ;  /* 0x000000ffb700720c */ /* 0x000fe20003f06270 */
[----:B------:R-:W-:Y:S04]  /*41a0*/  DEPBAR.LE SB0, 0x0 ;  /* 0x000080000000791a */ /* 0x000fe80000000000 */
[----:B------:R-:W-:Y:S01]  /*41b0*/  BAR.SYNC.DEFER_BLOCKING 0x0 ;  /* 0x0000000000007b1d */ /* 0x000fe20000010000 */
[C---:B------:R-:W-:Y:S02]  /*41c0*/  IADD3 R181, R151.reuse, -0x1, RZ ;  /* 0xffffffff97b57810 */ /* 0x040fe40007ffe0ff */
[----:B------:R-:W-:Y:S02]  /*41d0*/  IADD3 R159, R151, -0x11, RZ ;  /* 0xffffffef979f7810 */ /* 0x000fe40007ffe0ff */
[----:B------:R-:W-:Y:S02]  /*41e0*/  ISETP.GE.AND P6, PT, R181, RZ, PT ;  /* 0x000000ffb500720c */ /* 0x000fe40003fc6270 */
[C---:B------:R-:W-:Y:S02]  /*41f0*/  IADD3 R173, R151.reuse, -0x8, RZ ;  /* 0xfffffff897ad7810 */ /* 0x040fe40007ffe0ff */
[C---:B------:R-:W-:Y:S02]  /*4200*/  IADD3 R179, R151.reuse, -0x9, RZ ;  /* 0xfffffff797b37810 */ /* 0x040fe40007ffe0ff */
[C---:B------:R-:W-:Y:S02]  /*4210*/  IADD3 R171, R151.reuse, -0x10, RZ ;  /* 0xfffffff097ab7810 */ /* 0x040fe40007ffe0ff */
[C---:B------:R-:W-:Y:S02]  /*4220*/  IADD3 R157, R151.reuse, -0x18, RZ ;  /* 0xffffffe8979d7810 */ /* 0x040fe40007ffe0ff */
[----:B------:R-:W-:Y:S02]  /*4230*/  IADD3 R178, R151, -0x19, RZ ;  /* 0xffffffe797b27810 */ /* 0x000fe40007ffe0ff */
[----:B------:R-:W-:Y:S02]  /*4240*/  ISETP.GE.AND P2, PT, R159, RZ, PT ;  /* 0x000000ff9f00720c */ /* 0x000fe40003f46270 */
[C---:B------:R-:W-:Y:S02]  /*4250*/  @!P1 IADD3 R177, -R151.reuse, -0x8, RZ ;  /* 0xfffffff897b19810 */ /* 0x040fe40007ffe1ff */
[----:B------:R-:W-:Y:S02]  /*4260*/  @!P0 IADD3 R183, -R151, -0x7, RZ ;  /* 0xfffffff997b78810 */ /* 0x000fe40007ffe1ff */
[----:B------:R-:W-:Y:S01]  /*4270*/  ISETP.GE.AND P5, PT, R173, RZ, PT ;  /* 0x000000ffad00720c */ /* 0x000fe20003fa6270 */
[----:B------:R-:W-:Y:S01]  /*4280*/  LDSM.16.M88.4 R68, [R191] ;  /* 0x00000000bf44783b */ /* 0x000fe20000000200 */
[----:B------:R-:W-:Y:S02]  /*4290*/  ISETP.GE.AND P4, PT, R179, RZ, PT ;  /* 0x000000ffb300720c */ /* 0x000fe40003f86270 */
[----:B------:R-:W-:Y:S02]  /*42a0*/  ISETP.GE.AND P3, PT, R171, RZ, PT ;  /* 0x000000ffab00720c */ /* 0x000fe40003f66270 */
[----:B------:R-:W-:Y:S01]  /*42b0*/  ISETP.GE.AND P1, PT, R157, RZ, PT ;  /* 0x000000ff9d00720c */ /* 0x000fe20003f26270 */
[----:B------:R-:W1:Y:S01]  /*42c0*/  LDSM.16.M88.4 R72, [R198+UR5+0x12000] ;  /* 0x01200005c648783b */ /* 0x000e620008000200 */
[----:B------:R-:W-:Y:S02]  /*42d0*/  ISETP.GE.AND P0, PT, R178, RZ, PT ;  /* 0x000000ffb200720c */ /* 0x000fe40003f06270 */
[C---:B------:R-:W-:Y:S02]  /*42e0*/  @!P6 IADD3 R181, -R151.reuse, 0x1, RZ ;  /* 0x0000000197b5e810 */ /* 0x040fe40007ffe1ff */
[----:B------:R-:W-:Y:S01]  /*42f0*/  I2FP.F32.S32 R183, R183 ;  /* 0x000000b700b77245 */ /* 0x000fe20000201400 */
[----:B------:R-:W2:Y:S01]  /*4300*/  LDSM.16.M88.4 R76, [R198+UR5+0x12800] ;  /* 0x01280005c64c783b */ /* 0x000ea20008000200 */
[----:B------:R-:W-:Y:S02]  /*4310*/  I2FP.F32.S32 R177, R177 ;  /* 0x000000b100b17245 */ /* 0x000fe40000201400 */
[----:B------:R-:W-:Y:S02]  /*4320*/  I2FP.F32.S32 R181, R181 ;  /* 0x000000b500b57245 */ /* 0x000fe40000201400 */
[C---:B------:R-:W-:Y:S01]  /*4330*/  @!P2 IADD3 R159, -R151.reuse, 0x11, RZ ;  /* 0x00000011979fa810 */ /* 0x040fe20007ffe1ff */
[----:B------:R-:W-:Y:S01]  /*4340*/  LDSM.16.M88.4 R80, [R150] ;  /* 0x000000009650783b */ /* 0x000fe20000000200 */
[----:B------:R-:W-:Y:S02]  /*4350*/  IABS R175, R151 ;  /* 0x0000009700af7213 */ /* 0x000fe40000000000 */
[C---:B------:R-:W-:Y:S02]  /*4360*/  @!P5 IADD3 R173, -R151.reuse, 0x8, RZ ;  /* 0x0000000897add810 */ /* 0x040fe40007ffe1ff */
[C---:B------:R-:W-:Y:S01]  /*4370*/  @!P4 IADD3 R179, -R151.reuse, 0x9, RZ ;  /* 0x0000000997b3c810 */ /* 0x040fe20007ffe1ff */
[----:B------:R-:W3:Y:S01]  /*4380*/  LDSM.16.M88.4 R84, [R197] ;  /* 0x00000000c554783b */ /* 0x000ee20000000200 */
[C---:B------:R-:W-:Y:S02]  /*4390*/  @!P3 IADD3 R171, -R151.reuse, 0x10, RZ ;  /* 0x0000001097abb810 */ /* 0x040fe40007ffe1ff */
[C---:B------:R-:W-:Y:S02]  /*43a0*/  @!P1 IADD3 R157, -R151.reuse, 0x18, RZ ;  /* 0x00000018979d9810 */ /* 0x040fe40007ffe1ff */
[----:B------:R-:W-:Y:S01]  /*43b0*/  @!P0 IADD3 R178, -R151, 0x19, RZ ;  /* 0x0000001997b28810 */ /* 0x000fe20007ffe1ff */
[----:B------:R-:W4:Y:S01]  /*43c0*/  LDSM.16.M88.4 R88, [R197+0x800] ;  /* 0x00080000c558783b */ /* 0x000f220000000200 */
[----:B------:R-:W-:Y:S02]  /*43d0*/  I2FP.F32.S32 R151, R159 ;  /* 0x0000009f00977245 */ /* 0x000fe40000201400 */
[----:B------:R-:W-:Y:S02]  /*43e0*/  I2FP.F32.S32 R175, R175 ;  /* 0x000000af00af7245 */ /* 0x000fe40000201400 */
[----:B------:R-:W-:Y:S01]  /*43f0*/  ISETP.GE.AND P0, PT, R170, R241, PT ;  /* 0x000000f1aa00720c */ /* 0x000fe20003f06270 */
[----:B------:R-:W-:Y:S01]  /*4400*/  LDSM.16.M88.4 R92, [R149] ;  /* 0x00000000955c783b */ /* 0x000fe20000000200 */
[----:B------:R-:W-:Y:S02]  /*4410*/  I2FP.F32.S32 R179, R179 ;  /* 0x000000b300b37245 */ /* 0x000fe40000201400 */
[----:B------:R-:W-:Y:S02]  /*4420*/  I2FP.F32.S32 R173, R173 ;  /* 0x000000ad00ad7245 */ /* 0x000fe40000201400 */
[----:B------:R-:W-:Y:S01]  /*4430*/  I2FP.F32.S32 R171, R171 ;  /* 0x000000ab00ab7245 */ /* 0x000fe20000201400 */
[----:B------:R-:W4:Y:S01]  /*4440*/  LDSM.16.M88.4 R96, [R196] ;  /* 0x00000000c460783b */ /* 0x000f220000000200 */
[----:B------:R-:W-:Y:S02]  /*4450*/  I2FP.F32.S32 R157, R157 ;  /* 0x0000009d009d7245 */ /* 0x000fe40000201400 */
[----:B------:R-:W-:Y:S01]  /*4460*/  I2FP.F32.S32 R178, R178 ;  /* 0x000000b200b27245 */ /* 0x000fe20000201400 */
[C---:B-1----:R-:W-:Y:S02]  /*4470*/  HMMA.16816.F32.BF16 R4, R68.reuse, R72, RZ ;  /* 0x000000484404723c */ /* 0x042fe400000418ff */
[----:B-----5:R-:W5:Y:S04]  /*4480*/  LDG.E R153, desc[UR14][R154.64] ;  /* 0x0000000e9a997981 */ /* 0x020f68000c1e1900 */
[C---:B------:R-:W-:Y:S02]  /*4490*/  HMMA.16816.F32.BF16 R8, R68.reuse, R74, RZ ;  /* 0x0000004a4408723c */ /* 0x040fe400000418ff */
[----:B------:R-:W-:Y:S04]  /*44a0*/  LDSM.16.M88.4 R72, [R148] ;  /* 0x000000009448783b */ /* 0x000fe80000000200 */
[C---:B--2---:R-:W-:Y:S02]  /*44b0*/  HMMA.16816.F32.BF16 R12, R68.reuse, R76, RZ ;  /* 0x0000004c440c723c */ /* 0x044fe400000418ff */
[----:B------:R1:W5:Y:S04]  /*44c0*/  LDG.E R152, desc[UR14][R154.64+0x20] ;  /* 0x0000200e9a987981 */ /* 0x000368000c1e1900 */
[----:B------:R-:W-:Y:S02]  /*44d0*/  HMMA.16816.F32.BF16 R16, R68, R78, RZ ;  /* 0x0000004e4410723c */ /* 0x000fe400000418ff */
[----:B------:R-:W2:Y:S04]  /*44e0*/  LDSM.16.M88.4 R68, [R196+0x800] ;  /* 0x00080000c444783b */ /* 0x000ea80000000200 */
[C---:B---3--:R-:W-:Y:S02]  /*44f0*/  HMMA.16816.F32.BF16 R4, R80.reuse, R84, R4 ;  /* 0x000000545004723c */ /* 0x048fe40000041804 */
[----:B------:R-:W3:Y:S04]  /*4500*/  LDSM.16.M88.4 R76, [R195] ;  /* 0x00000000c34c783b */ /* 0x000ee80000000200 */
[C---:B------:R-:W-:Y:S02]  /*4510*/  HMMA.16816.F32.BF16 R8, R80.reuse, R86, R8 ;  /* 0x000000565008723c */ /* 0x040fe40000041808 */
[----:B------:R-:W-:Y:S04]  /*4520*/  LDSM.16.M88.4 R84, [R191+0x2000] ;  /* 0x00200000bf54783b */ /* 0x000fe80000000200 */
[C---:B----4-:R-:W-:Y:S06]  /*4530*/  HMMA.16816.F32.BF16 R12, R80.reuse, R88, R12 ;  /* 0x00000058500c723c */ /* 0x050fec000004180c */
[----:B------:R-:W-:Y:S01]  /*4540*/  HMMA.16816.F32.BF16 R16, R80, R90, R16 ;  /* 0x0000005a5010723c */ /* 0x000fe20000041810 */
[----:B------:R-:W4:Y:S05]  /*4550*/  LDSM.16.M88.4 R80, [R195+0x800] ;  /* 0x00080000c350783b */ /* 0x000f2a0000000200 */
[C---:B------:R-:W-:Y:S01]  /*4560*/  HMMA.16816.F32.BF16 R4, R92.reuse, R96, R4 ;  /* 0x000000605c04723c */ /* 0x040fe20000041804 */
[----:B------:R-:W1:Y:S05]  /*4570*/  LDSM.16.M88.4 R88, [R198+UR5+0x14000] ;  /* 0x01400005c658783b */ /* 0x000e6a0008000200 */
[C---:B------:R-:W-:Y:S01]  /*4580*/  HMMA.16816.F32.BF16 R8, R92.reuse, R98, R8 ;  /* 0x000000625c08723c */ /* 0x040fe20000041808 */
[----:B------:R-:W-:Y:S05]  /*4590*/  LDSM.16.M88.4 R96, [R197+0x2000] ;  /* 0x00200000c560783b */ /* 0x000fea0000000200 */
[C---:B--2---:R-:W-:Y:S06]  /*45a0*/  HMMA.16816.F32.BF16 R12, R92.reuse, R68, R12 ;  /* 0x000000445c0c723c */ /* 0x044fec000004180c */
[----:B------:R-:W-:Y:S01]  /*45b0*/  HMMA.16816.F32.BF16 R16, R92, R70, R16 ;  /* 0x000000465c10723c */ /* 0x000fe20000041810 */
[----:B------:R-:W2:Y:S05]  /*45c0*/  LDSM.16.M88.4 R68, [R198+UR5+0x14800] ;  /* 0x01480005c644783b */ /* 0x000eaa0008000200 */
[C---:B---3--:R-:W-:Y:S01]  /*45d0*/  HMMA.16816.F32.BF16 R4, R72.reuse, R76, R4 ;  /* 0x0000004c4804723c */ /* 0x048fe20000041804 */
[----:B------:R-:W3:Y:S05]  /*45e0*/  LDSM.16.M88.4 R92, [R150+0x2000] ;  /* 0x00200000965c783b */ /* 0x000eea0000000200 */
[C---:B------:R-:W-:Y:S01]  /*45f0*/  HMMA.16816.F32.BF16 R8, R72.reuse, R78, R8 ;  /* 0x0000004e4808723c */ /* 0x040fe20000041808 */
[----:B------:R-:W-:Y:S05]  /*4600*/  LDSM.16.M88.4 R76, [R149+0x2000] ;  /* 0x00200000954c783b */ /* 0x000fea0000000200 */
[C---:B----4-:R-:W-:Y:S06]  /*4610*/  HMMA.16816.F32.BF16 R12, R72.reuse, R80, R12 ;  /* 0x00000050480c723c */ /* 0x050fec000004180c */
[----:B------:R-:W-:Y:S01]  /*4620*/  HMMA.16816.F32.BF16 R16, R72, R82, R16 ;  /* 0x000000524810723c */ /* 0x000fe20000041810 */
[----:B------:R-:W4:Y:S05]  /*4630*/  LDSM.16.M88.4 R72, [R197+0x2800] ;  /* 0x00280000c548783b */ /* 0x000f2a0000000200 */
[C---:B-1----:R-:W-:Y:S01]  /*4640*/  HMMA.16816.F32.BF16 R4, R84.reuse, R88, R4 ;  /* 0x000000585404723c */ /* 0x042fe20000041804 */
[----:B------:R-:W1:Y:S05]  /*4650*/  LDSM.16.M88.4 R80, [R196+0x2000] ;  /* 0x00200000c450783b */ /* 0x000e6a0000000200 */
        /* <DEDUP_REMOVED lines=8> */
[----:B------:R-:W-:Y:S05]  /*46e0*/  LDSM.16.M88.4 R96, [R198+UR5+0x16000] ;  /* 0x01600005c660783b */ /* 0x000fea0008000200 */
        /* <DEDUP_REMOVED lines=26> */
[C---:B------:R-:W-:Y:S06]  /*4890*/  HMMA.16816.F32.BF16 R8, R76.reuse, R82, R8 ;  /* 0x000000524c08723c */ /* 0x040fec0000041808 */
[C---:B----4-:R-:W-:Y:S06]  /*48a0*/  HMMA.16816.F32.BF16 R12, R76.reuse, R72, R12 ;  /* 0x000000484c0c723c */ /* 0x050fec000004180c */
[----:B------:R-:W-:Y:S06]  /*48b0*/  HMMA.16816.F32.BF16 R16, R76, R74, R16 ;  /* 0x0000004a4c10723c */ /* 0x000fec0000041810 */
[C---:B-1----:R-:W-:Y:S06]  /*48c0*/  HMMA.16816.F32.BF16 R4, R84.reuse, R88, R4 ;  /* 0x000000585404723c */ /* 0x042fec0000041804 */
[C---:B------:R-:W-:Y:S06]  /*48d0*/  HMMA.16816.F32.BF16 R8, R84.reuse, R90, R8 ;  /* 0x0000005a5408723c */ /* 0x040fec0000041808 */
[C---:B--2---:R-:W-:Y:S06]  /*48e0*/  HMMA.16816.F32.BF16 R12, R84.reuse, R68, R12 ;  /* 0x00000044540c723c */ /* 0x044fec000004180c */
        /* <DEDUP_REMOVED lines=18> */
[-C--:B--2---:R-:W-:Y:S01]  /*4a10*/  FFMA.FTZ R183, R183, -R233.reuse, R154 ;  /* 0x800000e9b7b77223 */ /* 0x084fe2000001009a */
[----:B------:R-:W-:Y:S07]  /*4a20*/  FFMA.FTZ R154, -R154, R154, 1 ;  /* 0x3f8000009a9a7423 */ /* 0x000fee000001019a */
[----:B------:R-:W2:Y:S01]  /*4a30*/  MUFU.TANH R166, R166 ;  /* 0x000000a600a67308 */ /* 0x000ea20000002400 */
[----:B-1----:R-:W-:Y:S01]  /*4a40*/  FFMA.FTZ R167, -R176, R176, 1 ;  /* 0x3f800000b0a77423 */ /* 0x002fe200000101b0 */
[-C--:B------:R-:W-:Y:S01]  /*4a50*/  FFMA.FTZ R176, R181, -R233.reuse, R176 ;  /* 0x800000e9b5b07223 */ /* 0x080fe200000100b0 */
[----:B------:R-:W-:Y:S01]  /*4a60*/  FMUL.FTZ R162, R15, UR9 ;  /* 0x000000090fa27c20 */ /* 0x000fe20008410000 */
[----:B------:R-:W-:Y:S01]  /*4a70*/  FMUL.FTZ R180, R12, UR9 ;  /* 0x000000090cb47c20 */ /* 0x000fe20008410000 */
[----:B------:R-:W-:Y:S05]  /*4a80*/  FMUL.FTZ R172, R13, UR9 ;  /* 0x000000090dac7c20 */ /* 0x000fea0008410000 */
[----:B------:R-:W1:Y:S01]  /*4a90*/  MUFU.TANH R184, R184 ;  /* 0x000000b800b87308 */ /* 0x000e620000002400 */
[----:B------:R-:W-:Y:S01]  /*4aa0*/  FMUL.FTZ R160, R14, UR9 ;  /* 0x000000090ea07c20 */ /* 0x000fe20008410000 */
[-C--:B---3--:R-:W-:Y:S01]  /*4ab0*/  FFMA.FTZ R177, R177, -R233.reuse, R156 ;  /* 0x800000e9b1b17223 */ /* 0x088fe2000001009c */
[----:B------:R-:W-:Y:S01]  /*4ac0*/  FMUL.FTZ R250, R16, UR9 ;  /* 0x0000000910fa7c20 */ /* 0x000fe20008410000 */
[----:B------:R-:W-:Y:S01]  /*4ad0*/  FMUL.FTZ R161, R18, UR9 ;  /* 0x0000000912a17c20 */ /* 0x000fe20008410000 */
[----:B------:R-:W-:Y:S01]  /*4ae0*/  FMUL.FTZ R155, R17, UR9 ;  /* 0x00000009119b7c20 */ /* 0x000fe20008410000 */
[----:B------:R-:W-:Y:S01]  /*4af0*/  FMUL.FTZ R186, R19, UR9 ;  /* 0x0000000913ba7c20 */ /* 0x000fe20008410000 */
[----:B------:R-:W-:Y:S03]  /*4b00*/  FFMA.FTZ R168, -R156, R156, 1 ;  /* 0x3f8000009ca87423 */ /* 0x000fe6000001019c */
[----:B------:R-:W3:Y:S01]  /*4b10*/  MUFU.TANH R174, R174 ;  /* 0x000000ae00ae7308 */ /* 0x000ee20000002400 */
[-C--:B--2---:R-:W-:Y:S01]  /*4b20*/  FFMA.FTZ R181, R181, -R233.reuse, R166 ;  /* 0x800000e9b5b57223 */ /* 0x084fe200000100a6 */
[----:B------:R-:W-:Y:S01]  /*4b30*/  FFMA.FTZ R159, -R166, R166, 1 ;  /* 0x3f800000a69f7423 */ /* 0x000fe200000101a6 */
[----:B------:R-:W-:Y:S01]  /*4b40*/  FMUL.FTZ R166, R154, UR9 ;  /* 0x000000099aa67c20 */ /* 0x000fe20008410000 */
[----:B------:R-:W-:Y:S01]  /*4b50*/  FMUL.FTZ R168, R168, UR9 ;  /* 0x00000009a8a87c20 */ /* 0x000fe20008410000 */
[----:B------:R-:W-:Y:S05]  /*4b60*/  FMUL.FTZ R167, R167, UR9 ;  /* 0x00000009a7a77c20 */ /* 0x000fea0008410000 */
[----:B------:R-:W2:Y:S01]  /*4b70*/  MUFU.TANH R158, R158 ;  /* 0x0000009e009e7308 */ /* 0x000ea20000002400 */
[----:B-1----:R-:W-:Y:S01]  /*4b80*/  FFMA.FTZ R169, -R184, R184, 1 ;  /* 0x3f800000b8a97423 */ /* 0x002fe200000101b8 */
[-C--:B------:R-:W-:Y:S03]  /*4b90*/  FFMA.FTZ R184, R175, -R233.reuse, R184 ;  /* 0x800000e9afb87223 */ /* 0x080fe600000100b8 */
[----:B------:R-:W-:Y:S05]  /*4ba0*/  FMUL.FTZ R169, R169, UR9 ;  /* 0x00000009a9a97c20 */ /* 0x000fea0008410000 */
[----:B------:R-:W1:Y:S01]  /*4bb0*/  MUFU.TANH R162, R162 ;  /* 0x000000a200a27308 */ /* 0x000e620000002400 */
[----:B---3--:R-:W-:Y:S01]  /*4bc0*/  FFMA.FTZ R163, -R174, R174, 1 ;  /* 0x3f800000aea37423 */ /* 0x008fe200000101ae */
[-C--:B------:R-:W-:Y:S03]  /*4bd0*/  FFMA.FTZ R174, R179, -R233.reuse, R174 ;  /* 0x800000e9b3ae7223 */ /* 0x080fe600000100ae */
[----:B------:R-:W-:Y:S05]  /*4be0*/  FMUL.FTZ R163, R163, UR9 ;  /* 0x00000009a3a37c20 */ /* 0x000fea0008410000 */
[----:B------:R-:W3:Y:S01]  /*4bf0*/  MUFU.TANH R182, R182 ;  /* 0x000000b600b67308 */ /* 0x000ee20000002400 */
[-C--:B--2---:R-:W-:Y:S01]  /*4c00*/  FFMA.FTZ R175, R175, -R233.reuse, R158 ;  /* 0x800000e9afaf7223 */ /* 0x084fe2000001009e */
[----:B------:R-:W-:Y:S04]  /*4c10*/  FFMA.FTZ R164, -R158, R158, 1 ;  /* 0x3f8000009ea47423 */ /* 0x000fe8000001019e */
[----:B------:R-:W-:Y:S04]  /*4c20*/  FMUL.FTZ R164, R164, UR9 ;  /* 0x00000009a4a47c20 */ /* 0x000fe80008410000 */
[----:B------:R-:W-:Y:S01]  /*4c30*/  MUFU.TANH R180, R180 ;  /* 0x000000b400b47308 */ /* 0x000fe20000002400 */
[-C--:B-1----:R-:W-:Y:S01]  /*4c40*/  FFMA.FTZ R179, R179, -R233.reuse, R162 ;  /* 0x800000e9b3b37223 */ /* 0x082fe200000100a2 */
[----:B------:R-:W-:Y:S01]  /*4c50*/  FFMA.FTZ R158, -R162, R162, 1 ;  /* 0x3f800000a29e7423 */ /* 0x000fe200000101a2 */
[----:B------:R-:W-:Y:S03]  /*4c60*/  FMUL.FTZ R162, R159, UR9 ;  /* 0x000000099fa27c20 */ /* 0x000fe60008410000 */
[----:B------:R-:W-:Y:S04]  /*4c70*/  FMUL.FTZ R158, R158, UR9 ;  /* 0x000000099e9e7c20 */ /* 0x000fe80008410000 */
[----:B------:R-:W1:Y:S01]  /*4c80*/  MUFU.TANH R172, R172 ;  /* 0x000000ac00ac7308 */ /* 0x000e620000002400 */
[----:B---3--:R-:W-:Y:S01]  /*4c90*/  FFMA.FTZ R165, -R182, R182, 1 ;  /* 0x3f800000b6a57423 */ /* 0x008fe200000101b6 */
[-C--:B------:R-:W-:Y:S03]  /*4ca0*/  FFMA.FTZ R182, R173, -R233.reuse, R182 ;  /* 0x800000e9adb67223 */ /* 0x080fe600000100b6 */
[----:B------:R-:W-:Y:S05]  /*4cb0*/  FMUL.FTZ R165, R165, UR9 ;  /* 0x00000009a5a57c20 */ /* 0x000fea0008410000 */
[----:B------:R2:W3:Y:S10]  /*4cc0*/  MUFU.TANH R156, R161 ;  /* 0x000000a1009c7308 */ /* 0x0004f40000002400 */
[----:B------:R-:W4:Y:S01]  /*4cd0*/  MUFU.TANH R160, R160 ;  /* 0x000000a000a07308 */ /* 0x000f220000002400 */
[----:B-1----:R-:W-:Y:S01]  /*4ce0*/  FFMA.FTZ R159, -R172, R172, 1 ;  /* 0x3f800000ac9f7423 */ /* 0x002fe200000101ac */
[-C--:B------:R-:W-:Y:S03]  /*4cf0*/  FFMA.FTZ R172, R151, -R233.reuse, R172 ;  /* 0x800000e997ac7223 */ /* 0x080fe600000100ac */
[----:B------:R-:W-:Y:S05]  /*4d00*/  FMUL.FTZ R159, R159, UR9 ;  /* 0x000000099f9f7c20 */ /* 0x000fea0008410000 */
[----:B------:R-:W-:Y:S01]  /*4d10*/  MUFU.TANH R250, R250 ;  /* 0x000000fa00fa7308 */ /* 0x000fe20000002400 */
[----:B--2---:R-:W-:Y:S01]  /*4d20*/  FFMA.FTZ R161, -R180, R180, 1 ;  /* 0x3f800000b4a17423 */ /* 0x004fe200000101b4 */
[CC--:B------:R-:W-:Y:S01]  /*4d30*/  FFMA.FTZ R180, R171.reuse, -R233.reuse, R180 ;  /* 0x800000e9abb47223 */ /* 0x0c0fe200000100b4 */
[-C--:B---3--:R-:W-:Y:S01]  /*4d40*/  FFMA.FTZ R171, R171, -R233.reuse, R156 ;  /* 0x800000e9abab7223 */ /* 0x088fe2000001009c */
[----:B------:R-:W-:Y:S01]  /*4d50*/  FFMA.FTZ R156, -R156, R156, 1 ;  /* 0x3f8000009c9c7423 */ /* 0x000fe2000001019c */
[----:B------:R-:W-:Y:S05]  /*4d60*/  FMUL.FTZ R161, R161, UR9 ;  /* 0x00000009a1a17c20 */ /* 0x000fea0008410000 */
[----:B------:R-:W1:Y:S01]  /*4d70*/  MUFU.TANH R155, R155 ;  /* 0x0000009b009b7308 */ /* 0x000e620000002400 */
[-C--:B----4-:R-:W-:Y:S01]  /*4d80*/  FFMA.FTZ R173, R173, -R233.reuse, R160 ;  /* 0x800000e9adad7223 */ /* 0x090fe200000100a0 */
[----:B------:R-:W-:Y:S01]  /*4d90*/  FFMA.FTZ R160, -R160, R160, 1 ;  /* 0x3f800000a0a07423 */ /* 0x000fe200000101a0 */
[----:B------:R-:W-:Y:S03]  /*4da0*/  FMUL.FTZ R156, R156, UR9 ;  /* 0x000000099c9c7c20 */ /* 0x000fe60008410000 */
[----:B------:R-:W-:Y:S04]  /*4db0*/  FMUL.FTZ R160, R160, UR9 ;  /* 0x00000009a0a07c20 */ /* 0x000fe80008410000 */
[----:B------:R2:W3:Y:S01]  /*4dc0*/  MUFU.TANH R154, R186 ;  /* 0x000000ba009a7308 */ /* 0x0004e20000002400 */
[----:B-1----:R-:W-:Y:S01]  /*4dd0*/  FFMA.FTZ R178, R178, -R233, R155 ;  /* 0x800000e9b2b27223 */ /* 0x002fe2000001009b */
[----:B------:R-:W-:Y:S04]  /*4de0*/  FFMA.FTZ R155, -R155, R155, 1 ;  /* 0x3f8000009b9b7423 */ /* 0x000fe8000001019b */
[----:B------:R-:W-:Y:S01]  /*4df0*/  FMUL.FTZ R155, R155, UR9 ;  /* 0x000000099b9b7c20 */ /* 0x000fe20008410000 */
[-C--:B--2---:R-:W-:Y:S01]  /*4e00*/  FFMA.FTZ R186, R157, -R233.reuse, R250 ;  /* 0x800000e99dba7223 */ /* 0x084fe200000100fa */
[----:B---3--:R-:W-:Y:S01]  /*4e10*/  FFMA.FTZ R151, R151, -R233, R154 ;  /* 0x800000e997977223 */ /* 0x008fe2000001009a */
[----:B------:R-:W-:Y:S01]  /*4e20*/  FFMA.FTZ R157, -R250, R250, 1 ;  /* 0x3f800000fa9d7423 */ /* 0x000fe200000101fa */
[----:B------:R-:W-:Y:S03]  /*4e30*/  FFMA.FTZ R154, -R154, R154, 1 ;  /* 0x3f8000009a9a7423 */ /* 0x000fe6000001019a */
[----:B------:R-:W-:Y:S01]  /*4e40*/  FMUL.FTZ R157, R157, UR9 ;  /* 0x000000099d9d7c20 */ /* 0x000fe20008410000 */
[----:B------:R-:W-:Y:S01]  /*4e50*/  FMUL.FTZ R154, R154, UR9 ;  /* 0x000000099a9a7c20 */ /* 0x000fe20008410000 */
        /* <DEDUP_REMOVED lines=10> */
.L_x_1543:
        /* <DEDUP_REMOVED lines=66> */
.L_x_1544:
[C---:B------:R-:W-:Y:S01]  /*5320*/  FMUL.FTZ R5, R234.reuse, 1.4426950216293334961 ;  /* 0x3fb8aa3bea057820 */ /* 0x040fe20000410000 */
[----:B------:R-:W-:Y:S01]  /*5330*/  FSETP.NEU.FTZ.AND P0, PT, R234, -INF , PT ;  /* 0xff800000ea00780b */ /* 0x000fe20003f1d000 */
[----:B------:R-:W-:Y:S01]  /*5340*/  FMUL.FTZ R4, R235, 1.4426950216293334961 ;  /* 0x3fb8aa3beb047820 */ /* 0x000fe20000410000 */
[----:B------:R-:W-:Y:S02]  /*5350*/  ISETP.GT.AND P4, PT, R238, R223, PT ;  /* 0x000000dfee00720c */ /* 0x000fe40003f84270 */
[----:B------:R-:W-:Y:S02]  /*5360*/  FSEL R5, R5, RZ, P0 ;  /* 0x000000ff05057208 */ /* 0x000fe40000000000 */
[----:B------:R-:W-:Y:S03]  /*5370*/  FSETP.NEU.FTZ.AND P0, PT, R235, -INF , PT ;  /* 0xff800000eb00780b */ /* 0x000fe60003f1d000 */
[--C-:B------:R-:W-:Y:S01]  /*5380*/  FFMA.FTZ R185, R184, UR4, -R5.reuse ;  /* 0x00000004b8b97c23 */ /* 0x100fe20008010805 */
[----:B------:R-:W-:Y:S01]  /*5390*/  FSEL R4, R4, RZ, P0 ;  /* 0x000000ff04047208 */ /* 0x000fe20000000000 */
[--C-:B------:R-:W-:Y:S04]  /*53a0*/  FFMA.FTZ R184, R176, UR4, -R5.reuse ;  /* 0x00000004b0b87c23 */ /* 0x100fe80008010805 */
        /* <DEDUP_REMOVED lines=12> */
[--C-:B------:R-:W-:Y:S01]  /*5470*/  FFMA.FTZ R171, R171, UR4, -R4.reuse ;  /* 0x00000004abab7c23 */ /* 0x100fe20008010804 */
[----:B------:R-:W-:Y:S03]  /*5480*/  FFMA.FTZ R4, R151, UR4, -R4 ;  /* 0x0000000497047c23 */ /* 0x000fe60008010804 */
[----:B------:R-:W-:Y:S01]  /*5490*/  MUFU.EX2 R184, R184 ;  /* 0x000000b800b87308 */ /* 0x000fe20000000800 */
[----:B------:R-:W-:Y:S01]  /*54a0*/  FFMA.FTZ R5, R178, UR4, -R5 ;  /* 0x00000004b2057c23 */ /* 0x000fe20008010805 */
[----:B------:R-:W-:Y:S04]  /*54b0*/  LEA R151, R200, UR5, 0x1 ;  /* 0x00000005c8977c11 */ /* 0x000fe8000f8e08ff */
[-C--:B------:R-:W-:Y:S04]  /*54c0*/  IADD3 R150, R190, R151.reuse, RZ ;  /* 0x00000097be967210 */ /* 0x080fe80007ffe0ff */
[----:B------:R-:W-:Y:S01]  /*54d0*/  MUFU.EX2 R177, R177 ;  /* 0x000000b100b17308 */ /* 0x000fe20000000800 */
[C---:B------:R-:W-:Y:S02]  /*54e0*/  IADD3 R149, R189.reuse, R151, RZ ;  /* 0x00000097bd957210 */ /* 0x040fe40007ffe0ff */
[----:B------:R-:W-:Y:S07]  /*54f0*/  IADD3 R148, R189, R150, RZ ;  /* 0x00000096bd947210 */ /* 0x000fee0007ffe0ff */
        /* <DEDUP_REMOVED lines=38> */
[C---:B-1----:R-:W-:Y:S04]  /*5760*/  HMMA.16816.F32.BF16 R4, R16.reuse, R8, RZ ;  /* 0x000000081004723c */ /* 0x042fe800000418ff */
[----:B------:R-:W-:Y:S02]  /*5770*/  LDSM.16.M88.4 R96, [R195+0x6000] ;  /* 0x00600000c360783b */ /* 0x000fe40000000200 */
        /* <DEDUP_REMOVED lines=65> */
[C---:B---3--:R-:W-:Y:S06]  /*5b90*/  HMMA.16816.F32.BF16 R4, R76.reuse, R80, R4 ;  /* 0x000000504c04723c */ /* 0x048fec0000041804 */
[C---:B------:R-:W-:Y:S06]  /*5ba0*/  HMMA.16816.F32.BF16 R8, R76.reuse, R82, R8 ;  /* 0x000000524c08723c */ /* 0x040fec0000041808 */
[C---:B-1----:R-:W-:Y:S06]  /*5bb0*/  HMMA.16816.F32.BF16 R12, R76.reuse, R68, R12 ;  /* 0x000000444c0c723c */ /* 0x042fec000004180c */
[----:B------:R-:W-:Y:S06]  /*5bc0*/  HMMA.16816.F32.BF16 R16, R76, R70, R16 ;  /* 0x000000464c10723c */ /* 0x000fec0000041810 */
[C---:B----4-:R-:W-:Y:S06]  /*5bd0*/  HMMA.16816.F32.BF16 R4, R84.reuse, R88, R4 ;  /* 0x000000585404723c */ /* 0x050fec0000041804 */
[C---:B------:R-:W-:Y:S06]  /*5be0*/  HMMA.16816.F32.BF16 R8, R84.reuse, R90, R8 ;  /* 0x0000005a5408723c */ /* 0x040fec0000041808 */
[C---:B--2---:R-:W-:Y:S06]  /*5bf0*/  HMMA.16816.F32.BF16 R12, R84.reuse, R72, R12 ;  /* 0x00000048540c723c */ /* 0x044fec000004180c */
        /* <DEDUP_REMOVED lines=133> */
.L_x_1545:
        /* <DEDUP_REMOVED lines=137> */
.L_x_1546:
        /* <DEDUP_REMOVED lines=485> */
.L_x_1548:
        /* <DEDUP_REMOVED lines=12> */
.L_x_1549:
        /* <DEDUP_REMOVED lines=51> */
.L_x_1551:
[----:B------:R-:W-:Y:S05]  /*8f20*/  BSYNC B0 ;  /* 0x0000000000007941 */ /* 0x000fea0003800000 */
.L_x_1550:
        /* <DEDUP_REMOVED lines=19> */
.L_x_1553:
[----:B------:R-:W-:Y:S05]  /*9060*/  BSYNC B0 ;  /* 0x0000000000007941 */ /* 0x000fea0003800000 */
.L_x_1552:
        /* <DEDUP_REMOVED lines=28> */
.L_x_1555:
[----:B------:R-:W-:Y:S05]  /*9230*/  BSYNC B0 ;  /* 0x0000000000007941 */ /* 0x000fea0003800000 */
.L_x_1554:
        /* <DEDUP_REMOVED lines=19> */
.L_x_1524:
[----:B------:R-:W-:Y:S05]  /*9370*/  BSYNC B1 ;  /* 0x0000000000017941 */ /* 0x000fea0003800000 */
.L_x_1510:
[----:B-1-34-:R-:W1:Y:S02]  /*9380*/  LDC R2, c[0x0][0xc] ;  /* 0x00000300ff027b82 */ /* 0x01ae640000000800 */
[----:B-1----:R-:W-:-:S04]  /*9390*/  IADD3 R211, R2, R211, RZ ;  /* 0x000000d302d37210 */ /* 0x002fc80007ffe0ff */
[----:B------:R-:W-:-:S13]  /*93a0*/  ISETP.GE.AND P0, PT, R211, UR12, PT ;  /* 0x0000000cd3007c0c */ /* 0x000fda000bf06270 */
[----:B------:R-:W-:Y:S05]  /*93b0*/  @P0 BRA `(.L_x_1556) ;  /* 0x0000000000040947 */ /* 0x000fea0003800000 */
[----:B------:R-:W-:Y:S05]  /*93c0*/  BRA `(.L_x_1557) ;  /* 0xffffff7400507947 */ /* 0x000fea000383ffff */
.L_x_1556:
[----:B------:R-:W-:Y:S05]  /*93d0*/  EXIT ;  /* 0x000000000000794d */ /* 0x000fea0003800000 */
.L_x_1558:
        /* <DEDUP_REMOVED lines=10> */
.L_x_1621:


//--------------------- .text._ZN5flash25flash_bwd_dot_do_o_kernelILb0E23Flash_bwd_kernel_traitsILi192ELi64ELi64ELi8ELi4ELi2ELi2ELb0ELb0EN7cutlass10bfloat16_tE19Flash_kernel_traitsILi192ELi64ELi64ELi8ES3_EEEEvNS_16Flash_bwd_paramsE --------------------------
	.section	.text._ZN5flash25flash_bwd_dot_do_o_kernelILb0E23Flash_bwd_kernel_traitsILi192ELi64ELi64ELi8ELi4ELi2ELi2ELb0ELb0EN7cutlass10bfloat16_tE19Flash_kernel_traitsILi192ELi64ELi64ELi8ES3_EEEEvNS_16Flash_bwd_paramsE,"ax",@progbits
	.align	128
        .global         _ZN5flash25flash_bwd_dot_do_o_kernelILb0E23Flash_bwd_kernel_traitsILi192ELi64ELi64ELi8ELi4ELi2ELi2ELb0ELb0EN7cutlass10bfloat16_tE19Flash_kernel_traitsILi192ELi64ELi64ELi8ES3_EEEEvNS_16Flash_bwd_paramsE
        .type           _ZN5flash25flash_bwd_dot_do_o_kernelILb0E23Flash_bwd_kernel_traitsILi192ELi64ELi64ELi8ELi4ELi2ELi2ELb0ELb0EN7cutlass10bfloat16_tE19Flash_kernel_traitsILi192ELi64ELi64ELi8ES3_EEEEvNS_16Flash_bwd_paramsE,@function
        .size           _ZN5flash25flash_bwd_dot_do_o_kernelILb0E23Flash_bwd_kernel_traitsILi192ELi64ELi64ELi8ELi4ELi2ELi2ELb0ELb0EN7cutlass10bfloat16_tE19Flash_kernel_traitsILi192ELi64ELi64ELi8ES3_EEEEvNS_16Flash_bwd_paramsE,(.L_x_1622 - _ZN5flash25flash_bwd_dot_do_o_kernelILb0E23Flash_bwd_kernel_traitsILi192ELi64ELi64ELi8ELi4ELi2ELi2ELb0ELb0EN7cutlass10bfloat16_tE19Flash_kernel_traitsILi192ELi64ELi64ELi8ES3_EEEEvNS_16Flash_bwd_paramsE)
        .other          _ZN5flash25flash_bwd_dot_do_o_kernelILb0E23Flash_bwd_kernel_traitsILi192ELi64ELi64ELi8ELi4ELi2ELi2ELb0ELb0EN7cutlass10bfloat16_tE19Flash_kernel_traitsILi192ELi64ELi64ELi8ES3_EEEEvNS_16Flash_bwd_paramsE,@"STO_CUDA_ENTRY STV_DEFAULT"
_ZN5flash25flash_bwd_dot_do_o_kernelILb0E23Flash_bwd_kernel_traitsILi192ELi64ELi64ELi8ELi4ELi2ELi2ELb0ELb0EN7cutlass10bfloat16_tE19Flash_kernel_traitsILi192ELi64ELi64ELi8ES3_EEEEvNS_16Flash_bwd_paramsE:
.text._ZN5flash25flash_bwd_dot_do_o_kernelILb0E23Flash_bwd_kernel_traitsILi192ELi64ELi64ELi8ELi4ELi2ELi2ELb0ELb0EN7cutlass10bfloat16_tE19Flash_kernel_traitsILi192ELi64ELi64ELi8ES3_EEEEvNS_16Flash_bwd_paramsE:
        /* <DEDUP_REMOVED lines=56> */
.L_x_1559:
[----:B------:R-:W0:Y:S08]  /*0380*/  LDC R6, c[0x0][0x270] ;  /* 0x00009c00ff067b82 */ /* 0x000e300000000800 */
[----:B------:R-:W1:Y:S01]  /*0390*/  LDC R3, c[0x0][0x2d4] ;  /* 0x0000b500ff037b82 */ /* 0x000e620000000800 */
[----:B0-----:R-:W-:-:S04]  /*03a0*/  IMAD R6, R9, R6, UR5 ;  /* 0x0000000509067e24 */ /* 0x001fc8000f8e0206 */
[----:B-1----:R-:W-:-:S07]  /*03b0*/  IMAD R6, R6, R3, RZ ;  /* 0x0000000306067224 */ /* 0x002fce00078e02ff */
.L_x_1560:
        /* <DEDUP_REMOVED lines=67> */
.L_x_1562:
[----:B------:R-:W-:Y:S05]  /*07f0*/  BSYNC B0 ;  /* 0x0000000000007941 */ /* 0x000fea0003800000 */
.L_x_1561:
        /* <DEDUP_REMOVED lines=20> */
.L_x_1564:
[----:B------:R-:W-:Y:S05]  /*0940*/  BSYNC B0 ;  /* 0x0000000000007941 */ /* 0x000fea0003800000 */
.L_x_1563:
        /* <DEDUP_REMOVED lines=27> */
.L_x_1566:
[----:B------:R-:W-:Y:S05]  /*0b00*/  BSYNC B0 ;  /* 0x0000000000007941 */ /* 0x000fea0003800000 */
.L_x_1565:
        /* <DEDUP_REMOVED lines=25> */
.L_x_1568:
[----:B------:R-:W-:Y:S05]  /*0ca0*/  BSYNC B0 ;  /* 0x0000000000007941 */ /* 0x000fea0003800000 */
.L_x_1567:
        /* <DEDUP_REMOVED lines=171> */
.L_x_1569:
        /* <DEDUP_REMOVED lines=10> */
.L_x_1622:


//--------------------- .text._ZN5flash25flash_bwd_dot_do_o_kernelILb1E23Flash_bwd_kernel_traitsILi192ELi64ELi64ELi8ELi4ELi2ELi2ELb0ELb0EN7cutlass10bfloat16_tE19Flash_kernel_traitsILi192ELi64ELi64ELi8ES3_EEEEvNS_16Flash_bwd_paramsE --------------------------
	.section	.text._ZN5flash25flash_bwd_dot_do_o_kernelILb1E23Flash_bwd_kernel_traitsILi192ELi64ELi64ELi8ELi4ELi2ELi2ELb0ELb0EN7cutlass10bfloat16_tE19Flash_kernel_traitsILi192ELi64ELi64ELi8ES3_EEEEvNS_16Flash_bwd_paramsE,"ax",@progbits
	.align	128
        .global         _ZN5flash25flash_bwd_dot_do_o_kernelILb1E23Flash_bwd_kernel_traitsILi192ELi64ELi64ELi8ELi4ELi2ELi2ELb0ELb0EN7cutlass10bfloat16_tE19Flash_kernel_traitsILi192ELi64ELi64ELi8ES3_EEEEvNS_16Flash_bwd_paramsE
        .type           _ZN5flash25flash_bwd_dot_do_o_kernelILb1E23Flash_bwd_kernel_traitsILi192ELi64ELi64ELi8ELi4ELi2ELi2ELb0ELb0EN7cutlass10bfloat16_tE19Flash_kernel_traitsILi192ELi64ELi64ELi8ES3_EEEEvNS_16Flash_bwd_paramsE,@function
        .size           _ZN5flash25flash_bwd_dot_do_o_kernelILb1E23Flash_bwd_kernel_traitsILi192ELi64ELi64ELi8ELi4ELi2ELi2ELb0ELb0EN7cutlass10bfloat16_tE19Flash_kernel_traitsILi192ELi64ELi64ELi8ES3_EEEEvNS_16Flash_bwd_paramsE,(.L_x_1623 - _ZN5flash25flash_bwd_dot_do_o_kernelILb1E23Flash_bwd_kernel_traitsILi192ELi64ELi64ELi8ELi4ELi2ELi2ELb0ELb0EN7cutlass10bfloat16_tE19Flash_kernel_traitsILi192ELi64ELi64ELi8ES3_EEEEvNS_16Flash_bwd_paramsE)
        .other          _ZN5flash25flash_bwd_dot_do_o_kernelILb1E23Flash_bwd_kernel_traitsILi192ELi64ELi64ELi8ELi4ELi2ELi2ELb0ELb0EN7cutlass10bfloat16_tE19Flash_kernel_traitsILi192ELi64ELi64ELi8ES3_EEEEvNS_16Flash_bwd_paramsE,@"STO_CUDA_ENTRY STV_DEFAULT"
_ZN5flash25flash_bwd_dot_do_o_kernelILb1E23Flash_bwd_kernel_traitsILi192ELi64ELi64ELi8ELi4ELi2ELi2ELb0ELb0EN7cutlass10bfloat16_tE19Flash_kernel_traitsILi192ELi64ELi64ELi8ES3_EEEEvNS_16Flash_bwd_paramsE:
.text._ZN5flash25flash_bwd_dot_do_o_kernelILb1E23Flash_bwd_kernel_traitsILi192ELi64ELi64ELi8ELi4ELi2ELi2ELb0ELb0EN7cutlass10bfloat16_tE19Flash_kernel_traitsILi192ELi64ELi64ELi8ES3_EEEEvNS_16Flash_bwd_paramsE:
        /* <DEDUP_REMOVED lines=63> */
.L_x_1570:
        /* <DEDUP_REMOVED lines=27> */
.L_x_1571:
[----:B------:R-:W-:-:S04]  /*05a0*/  IMAD R11, R11, R0, R28 ;  /* 0x000000000b0b7224 */ /* 0x000fc800078e021c */
[----:B------:R-:W-:-:S07]  /*05b0*/  IMAD R30, R11, R30, RZ ;  /* 0x0000001e0b1e7224 */ /* 0x000fce00078e02ff */
.L_x_1572:
        /* <DEDUP_REMOVED lines=74> */
.L_x_1574:
[----:B------:R-:W-:Y:S05]  /*0a60*/  BSYNC B0 ;  /* 0x0000000000007941 */ /* 0x000fea0003800000 */
.L_x_1573:
        /* <DEDUP_REMOVED lines=20> */
.L_x_1576:
[----:B------:R-:W-:Y:S05]  /*0bb0*/  BSYNC B0 ;  /* 0x0000000000007941 */ /* 0x000fea0003800000 */
.L_x_1575:
        /* <DEDUP_REMOVED lines=31> */
.L_x_1578:
[----:B------:R-:W-:Y:S05]  /*0db0*/  BSYNC B0 ;  /* 0x0000000000007941 */ /* 0x000fea0003800000 */
.L_x_1577:
        /* <DEDUP_REMOVED lines=26> */
.L_x_1580:
[----:B------:R-:W-:Y:S05]  /*0f60*/  BSYNC B0 ;  /* 0x0000000000007941 */ /* 0x000fea0003800000 */
.L_x_1579:
        /* <DEDUP_REMOVED lines=189> */
.L_x_1581:
        /* <DEDUP_REMOVED lines=12> */
.L_x_1623:


//--------------------- .nv.shared._ZN5flash44flash_bwd_dq_dk_dv_loop_seqk_parallel_kernelI23Flash_bwd_kernel_traitsILi192ELi64ELi64ELi8ELi4ELi2ELi2ELb1ELb1EN7cutlass10bfloat16_tE19Flash_kernel_traitsILi192ELi64ELi64ELi8ES3_EELb0ELb0ELb0ELb0ELb0ELb0ELb0EEEvNS_16Flash_bwd_paramsE --------------------------
	.section	.nv.shared._ZN5flash44flash_bwd_dq_dk_dv_loop_seqk_parallel_kernelI23Flash_bwd_kernel_traitsILi192ELi64ELi64ELi8ELi4ELi2ELi2ELb1ELb1EN7cutlass10bfloat16_tE19Flash_kernel_traitsILi192ELi64ELi64ELi8ES3_EELb0ELb0ELb0ELb0ELb0ELb0ELb0EEEvNS_16Flash_bwd_paramsE,"aw",@nobits
	.sectionflags	@""
	.align	16
	.zero		1024


//--------------------- .nv.shared.reserved.0     --------------------------
	.section	.nv.shared.reserved.0,"aw",@nobits
	.weak		__nv_reservedSMEM_offset_0_alias
	.size		__nv_reservedSMEM_offset_0_alias, 0, 0
	.other		__nv_reservedSMEM_offset_0_alias,@"STO_CUDA_RESERVED_SHARED STV_DEFAULT"
__nv_reservedSMEM_offset_0_alias:
	.zero		0


//--------------------- .nv.global                --------------------------
	.section	.nv.global,"aw",@nobits
.nv.global:
	.type		_ZN66_INTERNAL_f8426be4_30_flash_bwd_hdim192_bf16_sm80_cu_ea41c527_37344cute1_E,@object
	.size		_ZN66_INTERNAL_f8426be4_30_flash_bwd_hdim192_bf16_sm80_cu_ea41c527_37344cute1_E,(_ZN66_INTERNAL_f8426be4_30_flash_bwd_hdim192_bf16_sm80_cu_ea41c527_37344cuda3std3__45__cpo6cbeginE - _ZN66_INTERNAL_f8426be4_30_flash_bwd_hdim192_bf16_sm80_cu_ea41c527_37344cute1_E)
_ZN66_INTERNAL_f8426be4_30_flash_bwd_hdim192_bf16_sm80_cu_ea41c527_37344cute1_E:
	.zero		1
	.type		_ZN66_INTERNAL_f8426be4_30_flash_bwd_hdim192_bf16_sm80_cu_ea41c527_37344cuda3std3__45__cpo6cbeginE,@object
	.size		_ZN66_INTERNAL_f8426be4_30_flash_bwd_hdim192_bf16_sm80_cu_ea41c527_37344cuda3std3__45__cpo6cbeginE,(_ZN66_INTERNAL_f8426be4_30_flash_bwd_hdim192_bf16_sm80_cu_ea41c527_37344cuda3std3__48in_placeE - _ZN66_INTERNAL_f8426be4_30_flash_bwd_hdim192_bf16_sm80_cu_ea41c527_37344cuda3std3__45__cpo6cbeginE)
_ZN66_INTERNAL_f8426be4_30_flash_bwd_hdim192_bf16_sm80_cu_ea41c527_37344cuda3std3__45__cpo6cbeginE:
	.zero		1
	.type		_ZN66_INTERNAL_f8426be4_30_flash_bwd_hdim192_bf16_sm80_cu_ea41c527_37344cuda3std3__48in_placeE,@object
	.size		_ZN66_INTERNAL_f8426be4_30_flash_bwd_hdim192_bf16_sm80_cu_ea41c527_37344cuda3std3__48in_placeE,(_ZN66_INTERNAL_f8426be4_30_flash_bwd_hdim192_bf16_sm80_cu_ea41c527_37344cuda3std6ranges3__45__cpo9iter_moveE - _ZN66_INTERNAL_f8426be4_30_flash_bwd_hdim192_bf16_sm80_cu_ea41c527_37344cuda3std3__48in_placeE)
_ZN66_INTERNAL_f8426be4_30_flash_bwd_hdim192_bf16_sm80_cu_ea41c527_37344cuda3std3__48in_placeE:
	.zero		1
	.type		_ZN66_INTERNAL_f8426be4_30_flash_bwd_hdim192_bf16_sm80_cu_ea41c527_37344cuda3std6ranges3__45__cpo9iter_moveE,@object
	.size		_ZN66_INTERNAL_f8426be4_30_flash_bwd_hdim192_bf16_sm80_cu_ea41c527_37344cuda3std6ranges3__45__cpo9iter_moveE,(_ZN66_INTERNAL_f8426be4_30_flash_bwd_hdim192_bf16_sm80_cu_ea41c527_37344cuda3std3__45__cpo5beginE - _ZN66_INTERNAL_f8426be4_30_flash_bwd_hdim192_bf16_sm80_cu_ea41c527_37344cuda3std6ranges3__45__cpo9iter_moveE)
_ZN66_INTERNAL_f8426be4_30_flash_bwd_hdim192_bf16_sm80_cu_ea41c527_37344cuda3std6ranges3__45__cpo9iter_moveE:
	.zero		1
	.type		_ZN66_INTERNAL_f8426be4_30_flash_bwd_hdim192_bf16_sm80_cu_ea41c527_37344cuda3std3__45__cpo5beginE,@object
	.size		_ZN66_INTERNAL_f8426be4_30_flash_bwd_hdim192_bf16_sm80_cu_ea41c527_37344cuda3std3__45__cpo5beginE,(_ZN66_INTERNAL_f8426be4_30_flash_bwd_hdim192_bf16_sm80_cu_ea41c527_37344cuda3std3__468_GLOBAL__N__f8426be4_30_flash_bwd_hdim192_bf16_sm80_cu_ea41c527_37346ignoreE - _ZN66_INTERNAL_f8426be4_30_flash_bwd_hdim192_bf16_sm80_cu_ea41c527_37344cuda3std3__45__cpo5beginE)
_ZN66_INTERNAL_f8426be4_30_flash_bwd_hdim192_bf16_sm80_cu_ea41c527_37344cuda3std3__45__cpo5beginE:
	.zero		1
	.type		_ZN66_INTERNAL_f8426be4_30_flash_bwd_hdim192_bf16_sm80_cu_ea41c527_37344cuda3std3__468_GLOBAL__N__f8426be4_30_flash_bwd_hdim192_bf16_sm80_cu_ea41c527_37346ignoreE,@object
	.size		_ZN66_INTERNAL_f8426be4_30_flash_bwd_hdim192_bf16_sm80_cu_ea41c527_37344cuda3std3__468_GLOBAL__N__f8426be4_30_flash_bwd_hdim192_bf16_sm80_cu_ea41c527_37346ignoreE,(_ZN66_INTERNAL_f8426be4_30_flash_bwd_hdim192_bf16_sm80_cu_ea41c527_37344cute7productE - _ZN66_INTERNAL_f8426be4_30_flash_bwd_hdim192_bf16_sm80_cu_ea41c527_37344cuda3std3__468_GLOBAL__N__f8426be4_30_flash_bwd_hdim192_bf16_sm80_cu_ea41c527_37346ignoreE)
_ZN66_INTERNAL_f8426be4_30_flash_bwd_hdim192_bf16_sm80_cu_ea41c527_37344cuda3std3__468_GLOBAL__N__f8426be4_30_flash_bwd_hdim192_bf16_sm80_cu_ea41c527_37346ignoreE:
	.zero		1
	.type		_ZN66_INTERNAL_f8426be4_30_flash_bwd_hdim192_bf16_sm80_cu_ea41c527_37344cute7productE,@object
	.size		_ZN66_INTERNAL_f8426be4_30_flash_bwd_hdim192_bf16_sm80_cu_ea41c527_37344cute7productE,(_ZN66_INTERNAL_f8426be4_30_flash_bwd_hdim192_bf16_sm80_cu_ea41c527_37344cuda3std3__45__cpo3endE - _ZN66_INTERNAL_f8426be4_30_flash_bwd_hdim192_bf16_sm80_cu_ea41c527_37344cute7productE)
_ZN66_INTERNAL_f8426be4_30_flash_bwd_hdim192_bf16_sm80_cu_ea41c527_37344cute7productE:
	.zero		1
	.type		_ZN66_INTERNAL_f8426be4_30_flash_bwd_hdim192_bf16_sm80_cu_ea41c527_37344cuda3std3__45__cpo3endE,@object
	.size		_ZN66_INTERNAL_f8426be4_30_flash_bwd_hdim192_bf16_sm80_cu_ea41c527_37344cuda3std3__45__cpo3endE,(_ZN66_INTERNAL_f8426be4_30_flash_bwd_hdim192_bf16_sm80_cu_ea41c527_37344cuda3std3__419piecewise_constructE - _ZN66_INTERNAL_f8426be4_30_flash_bwd_hdim192_bf16_sm80_cu_ea41c527_37344cuda3std3__45__cpo3endE)
_ZN66_INTERNAL_f8426be4_30_flash_bwd_hdim192_bf16_sm80_cu_ea41c527_37344cuda3std3__45__cpo3endE:
	.zero		1
	.type		_ZN66_INTERNAL_f8426be4_30_flash_bwd_hdim192_bf16_sm80_cu_ea41c527_37344cuda3std3__419piecewise_constructE,@object
	.size		_ZN66_INTERNAL_f8426be4_30_flash_bwd_hdim192_bf16_sm80_cu_ea41c527_37344cuda3std3__419piecewise_constructE,(_ZN66_INTERNAL_f8426be4_30_flash_bwd_hdim192_bf16_sm80_cu_ea41c527_37344cuda3std3__45__cpo4cendE - _ZN66_INTERNAL_f8426be4_30_flash_bwd_hdim192_bf16_sm80_cu_ea41c527_37344cuda3std3__419piecewise_constructE)
_ZN66_INTERNAL_f8426be4_30_flash_bwd_hdim192_bf16_sm80_cu_ea41c527_37344cuda3std3__419piecewise_constructE:
	.zero		1
	.type		_ZN66_INTERNAL_f8426be4_30_flash_bwd_hdim192_bf16_sm80_cu_ea41c527_37344cuda3std3__45__cpo4cendE,@object
	.size		_ZN66_INTERNAL_f8426be4_30_flash_bwd_hdim192_bf16_sm80_cu_ea41c527_37344cuda3std3__45__cpo4cendE,(_ZN66_INTERNAL_f8426be4_30_flash_bwd_hdim192_bf16_sm80_cu_ea41c527_37344cuda3std6ranges3__45__cpo4swapE - _ZN66_INTERNAL_f8426be4_30_flash_bwd_hdim192_bf16_sm80_cu_ea41c527_37344cuda3std3__45__cpo4cendE)
_ZN66_INTERNAL_f8426be4_30_flash_bwd_hdim192_bf16_sm80_cu_ea41c527_37344cuda3std3__45__cpo4cendE:
	.zero		1
	.type		_ZN66_INTERNAL_f8426be4_30_flash_bwd_hdim192_bf16_sm80_cu_ea41c527_37344cuda3std6ranges3__45__cpo4swapE,@object
	.size		_ZN66_INTERNAL_f8426be4_30_flash_bwd_hdim192_bf16_sm80_cu_ea41c527_37344cuda3std6ranges3__45__cpo4swapE,(.L_7 - _ZN66_INTERNAL_f8426be4_30_flash_bwd_hdim192_bf16_sm80_cu_ea41c527_37344cuda3std6ranges3__45__cpo4swapE)
_ZN66_INTERNAL_f8426be4_30_flash_bwd_hdim192_bf16_sm80_cu_ea41c527_37344cuda3std6ranges3__45__cpo4swapE:
	.zero		1
.L_7:


//--------------------- .nv.shared._ZN5flash44flash_bwd_dq_dk_dv_loop_seqk_parallel_kernelI23Flash_bwd_kernel_traitsILi192ELi64ELi64ELi8ELi4ELi2ELi2ELb1ELb1EN7cutlass10bfloat16_tE19Flash_kernel_traitsILi192ELi64ELi64ELi8ES3_EELb0ELb0ELb1ELb0ELb0ELb0ELb0EEEvNS_16Flash_bwd_paramsE --------------------------
	.section	.nv.shared._ZN5flash44flash_bwd_dq_dk_dv_loop_seqk_parallel_kernelI23Flash_bwd_kernel_traitsILi192ELi64ELi64ELi8ELi4ELi2ELi2ELb1ELb1EN7cutlass10bfloat16_tE19Flash_kernel_traitsILi192ELi64ELi64ELi8ES3_EELb0ELb0ELb1ELb0ELb0ELb0ELb0EEEvNS_16Flash_bwd_paramsE,"aw",@nobits
	.sectionflags	@""
	.align	16
	.zero		1024


//--------------------- .nv.shared._ZN5flash44flash_bwd_dq_dk_dv_loop_seqk_parallel_kernelI23Flash_bwd_kernel_traitsILi192ELi64ELi64ELi8ELi4ELi2ELi2ELb1ELb1EN7cutlass10bfloat16_tE19Flash_kernel_traitsILi192ELi64ELi64ELi8ES3_EELb0ELb0ELb0ELb0ELb0ELb1ELb0EEEvNS_16Flash_bwd_paramsE --------------------------
	.section	.nv.shared._ZN5flash44flash_bwd_dq_dk_dv_loop_seqk_parallel_kernelI23Flash_bwd_kernel_traitsILi192ELi64ELi64ELi8ELi4ELi2ELi2ELb1ELb1EN7cutlass10bfloat16_tE19Flash_kernel_traitsILi192ELi64ELi64ELi8ES3_EELb0ELb0ELb0ELb0ELb0ELb1ELb0EEEvNS_16Flash_bwd_paramsE,"aw",@nobits
	.sectionflags	@""
	.align	16
	.zero		1024


//--------------------- .nv.shared._ZN5flash44flash_bwd_dq_dk_dv_loop_seqk_parallel_kernelI23Flash_bwd_kernel_traitsILi192ELi64ELi64ELi8ELi4ELi2ELi2ELb1ELb1EN7cutlass10bfloat16_tE19Flash_kernel_traitsILi192ELi64ELi64ELi8ES3_EELb0ELb0ELb0ELb1ELb0ELb0ELb0EEEvNS_16Flash_bwd_paramsE --------------------------
	.section	.nv.shared._ZN5flash44flash_bwd_dq_dk_dv_loop_seqk_parallel_kernelI23Flash_bwd_kernel_traitsILi192ELi64ELi64ELi8ELi4ELi2ELi2ELb1ELb1EN7cutlass10bfloat16_tE19Flash_kernel_traitsILi192ELi64ELi64ELi8ES3_EELb0ELb0ELb0ELb1ELb0ELb0ELb0EEEvNS_16Flash_bwd_paramsE,"aw",@nobits
	.sectionflags	@""
	.align	16
	.zero		1024


//--------------------- .nv.shared._ZN5flash44flash_bwd_dq_dk_dv_loop_seqk_parallel_kernelI23Flash_bwd_kernel_traitsILi192ELi64ELi64ELi8ELi4ELi2ELi2ELb1ELb1EN7cutlass10bfloat16_tE19Flash_kernel_traitsILi192ELi64ELi64ELi8ES3_EELb0ELb0ELb1ELb0ELb0ELb1ELb0EEEvNS_16Flash_bwd_paramsE --------------------------
	.section	.nv.shared._ZN5flash44flash_bwd_dq_dk_dv_loop_seqk_parallel_kernelI23Flash_bwd_kernel_traitsILi192ELi64ELi64ELi8ELi4ELi2ELi2ELb1ELb1EN7cutlass10bfloat16_tE19Flash_kernel_traitsILi192ELi64ELi64ELi8ES3_EELb0ELb0ELb1ELb0ELb0ELb1ELb0EEEvNS_16Flash_bwd_paramsE,"aw",@nobits
	.sectionflags	@""
	.align	16
	.zero		1024


//--------------------- .nv.shared._ZN5flash44flash_bwd_dq_dk_dv_loop_seqk_parallel_kernelI23Flash_bwd_kernel_traitsILi192ELi64ELi64ELi8ELi4ELi2ELi2ELb1ELb1EN7cutlass10bfloat16_tE19Flash_kernel_traitsILi192ELi64ELi64ELi8ES3_EELb0ELb0ELb1ELb1ELb0ELb0ELb0EEEvNS_16Flash_bwd_paramsE --------------------------
	.section	.nv.shared._ZN5flash44flash_bwd_dq_dk_dv_loop_seqk_parallel_kernelI23Flash_bwd_kernel_traitsILi192ELi64ELi64ELi8ELi4ELi2ELi2ELb1ELb1EN7cutlass10bfloat16_tE19Flash_kernel_traitsILi192ELi64ELi64ELi8ES3_EELb0ELb0ELb1ELb1ELb0ELb0ELb0EEEvNS_16Flash_bwd_paramsE,"aw",@nobits
	.sectionflags	@""
	.align	16
	.zero		1024


//--------------------- .nv.shared._ZN5flash44flash_bwd_dq_dk_dv_loop_seqk_parallel_kernelI23Flash_bwd_kernel_traitsILi192ELi64ELi64ELi8ELi4ELi2ELi2ELb0ELb0EN7cutlass10bfloat16_tE19Flash_kernel_traitsILi192ELi64ELi64ELi8ES3_EELb0ELb0ELb0ELb0ELb0ELb0ELb0EEEvNS_16Flash_bwd_paramsE --------------------------
	.section	.nv.shared._ZN5flash44flash_bwd_dq_dk_dv_loop_seqk_parallel_kernelI23Flash_bwd_kernel_traitsILi192ELi64ELi64ELi8ELi4ELi2ELi2ELb0ELb0EN7cutlass10bfloat16_tE19Flash_kernel_traitsILi192ELi64ELi64ELi8ES3_EELb0ELb0ELb0ELb0ELb0ELb0ELb0EEEvNS_16Flash_bwd_paramsE,"aw",@nobits
	.sectionflags	@""
	.align	16
	.zero		1024


//--------------------- .nv.shared._ZN5flash44flash_bwd_dq_dk_dv_loop_seqk_parallel_kernelI23Flash_bwd_kernel_traitsILi192ELi64ELi64ELi8ELi4ELi2ELi2ELb0ELb0EN7cutlass10bfloat16_tE19Flash_kernel_traitsILi192ELi64ELi64ELi8ES3_EELb0ELb0ELb1ELb0ELb0ELb0ELb0EEEvNS_16Flash_bwd_paramsE --------------------------
	.section	.nv.shared._ZN5flash44flash_bwd_dq_dk_dv_loop_seqk_parallel_kernelI23Flash_bwd_kernel_traitsILi192ELi64ELi64ELi8ELi4ELi2ELi2ELb0ELb0EN7cutlass10bfloat16_tE19Flash_kernel_traitsILi192ELi64ELi64ELi8ES3_EELb0ELb0ELb1ELb0ELb0ELb0ELb0EEEvNS_16Flash_bwd_paramsE,"aw",@nobits
	.sectionflags	@""
	.align	16
	.zero		1024


//--------------------- .nv.shared._ZN5flash44flash_bwd_dq_dk_dv_loop_seqk_parallel_kernelI23Flash_bwd_kernel_traitsILi192ELi64ELi64ELi8ELi4ELi2ELi2ELb0ELb0EN7cutlass10bfloat16_tE19Flash_kernel_traitsILi192ELi64ELi64ELi8ES3_EELb0ELb0ELb0ELb0ELb0ELb1ELb0EEEvNS_16Flash_bwd_paramsE --------------------------
	.section	.nv.shared._ZN5flash44flash_bwd_dq_dk_dv_loop_seqk_parallel_kernelI23Flash_bwd_kernel_traitsILi192ELi64ELi64ELi8ELi4ELi2ELi2ELb0ELb0EN7cutlass10bfloat16_tE19Flash_kernel_traitsILi192ELi64ELi64ELi8ES3_EELb0ELb0ELb0ELb0ELb0ELb1ELb0EEEvNS_16Flash_bwd_paramsE,"aw",@nobits
	.sectionflags	@""
	.align	16
	.zero		1024


//--------------------- .nv.shared._ZN5flash44flash_bwd_dq_dk_dv_loop_seqk_parallel_kernelI23Flash_bwd_kernel_traitsILi192ELi64ELi64ELi8ELi4ELi2ELi2ELb0ELb0EN7cutlass10bfloat16_tE19Flash_kernel_traitsILi192ELi64ELi64ELi8ES3_EELb0ELb0ELb0ELb1ELb0ELb0ELb0EEEvNS_16Flash_bwd_paramsE --------------------------
	.section	.nv.shared._ZN5flash44flash_bwd_dq_dk_dv_loop_seqk_parallel_kernelI23Flash_bwd_kernel_traitsILi192ELi64ELi64ELi8ELi4ELi2ELi2ELb0ELb0EN7cutlass10bfloat16_tE19Flash_kernel_traitsILi192ELi64ELi64ELi8ES3_EELb0ELb0ELb0ELb1ELb0ELb0ELb0EEEvNS_16Flash_bwd_paramsE,"aw",@nobits
	.sectionflags	@""
	.align	16
	.zero		1024


//--------------------- .nv.shared._ZN5flash44flash_bwd_dq_dk_dv_loop_seqk_parallel_kernelI23Flash_bwd_kernel_traitsILi192ELi64ELi64ELi8ELi4ELi2ELi2ELb0ELb0EN7cutlass10bfloat16_tE19Flash_kernel_traitsILi192ELi64ELi64ELi8ES3_EELb0ELb0ELb1ELb0ELb0ELb1ELb0EEEvNS_16Flash_bwd_paramsE --------------------------
	.section	.nv.shared._ZN5flash44flash_bwd_dq_dk_dv_loop_seqk_parallel_kernelI23Flash_bwd_kernel_traitsILi192ELi64ELi64ELi8ELi4ELi2ELi2ELb0ELb0EN7cutlass10bfloat16_tE19Flash_kernel_traitsILi192ELi64ELi64ELi8ES3_EELb0ELb0ELb1ELb0ELb0ELb1ELb0EEEvNS_16Flash_bwd_paramsE,"aw",@nobits
	.sectionflags	@""
	.align	16
	.zero		1024


//--------------------- .nv.shared._ZN5flash44flash_bwd_dq_dk_dv_loop_seqk_parallel_kernelI23Flash_bwd_kernel_traitsILi192ELi64ELi64ELi8ELi4ELi2ELi2ELb0ELb0EN7cutlass10bfloat16_tE19Flash_kernel_traitsILi192ELi64ELi64ELi8ES3_EELb0ELb0ELb1ELb1ELb0ELb0ELb0EEEvNS_16Flash_bwd_paramsE --------------------------
	.section	.nv.shared._ZN5flash44flash_bwd_dq_dk_dv_loop_seqk_parallel_kernelI23Flash_bwd_kernel_traitsILi192ELi64ELi64ELi8ELi4ELi2ELi2ELb0ELb0EN7cutlass10bfloat16_tE19Flash_kernel_traitsILi192ELi64ELi64ELi8ES3_EELb0ELb0ELb1ELb1ELb0ELb0ELb0EEEvNS_16Flash_bwd_paramsE,"aw",@nobits
	.sectionflags	@""
	.align	16
	.zero		1024


//--------------------- .nv.shared._ZN5flash27flash_bwd_convert_dq_kernelI23Flash_bwd_kernel_traitsILi192ELi64ELi64ELi8ELi4ELi2ELi2ELb1ELb1EN7cutlass10bfloat16_tE19Flash_kernel_traitsILi192ELi64ELi64ELi8ES3_EEEEvNS_16Flash_bwd_paramsEi --------------------------
	.section	.nv.shared._ZN5flash27flash_bwd_convert_dq_kernelI23Flash_bwd_kernel_traitsILi192ELi64ELi64ELi8ELi4ELi2ELi2ELb1ELb1EN7cutlass10bfloat16_tE19Flash_kernel_traitsILi192ELi64ELi64ELi8ES3_EEEEvNS_16Flash_bwd_paramsEi,"aw",@nobits
	.sectionflags	@""
	.align	16
	.zero		1024


//--------------------- .nv.shared._ZN5flash44flash_bwd_dq_dk_dv_loop_seqk_parallel_kernelI23Flash_bwd_kernel_traitsILi192ELi64ELi64ELi8ELi4ELi2ELi2ELb1ELb1EN7cutlass10bfloat16_tE19Flash_kernel_traitsILi192ELi64ELi64ELi8ES3_EELb1ELb0ELb0ELb0ELb0ELb0ELb0EEEvNS_16Flash_bwd_paramsE --------------------------
	.section	.nv.shared._ZN5flash44flash_bwd_dq_dk_dv_loop_seqk_parallel_kernelI23Flash_bwd_kernel_traitsILi192ELi64ELi64ELi8ELi4ELi2ELi2ELb1ELb1EN7cutlass10bfloat16_tE19Flash_kernel_traitsILi192ELi64ELi64ELi8ES3_EELb1ELb0ELb0ELb0ELb0ELb0ELb0EEEvNS_16Flash_bwd_paramsE,"aw",@nobits
	.sectionflags	@""
	.align	16
	.zero		1024


//--------------------- .nv.shared._ZN5flash44flash_bwd_dq_dk_dv_loop_seqk_parallel_kernelI23Flash_bwd_kernel_traitsILi192ELi64ELi64ELi8ELi4ELi2ELi2ELb1ELb1EN7cutlass10bfloat16_tE19Flash_kernel_traitsILi192ELi64ELi64ELi8ES3_EELb0ELb0ELb0ELb0ELb0ELb0ELb1EEEvNS_16Flash_bwd_paramsE --------------------------
	.section	.nv.shared._ZN5flash44flash_bwd_dq_dk_dv_loop_seqk_parallel_kernelI23Flash_bwd_kernel_traitsILi192ELi64ELi64ELi8ELi4ELi2ELi2ELb1ELb1EN7cutlass10bfloat16_tE19Flash_kernel_traitsILi192ELi64ELi64ELi8ES3_EELb0ELb0ELb0ELb0ELb0ELb0ELb1EEEvNS_16Flash_bwd_paramsE,"aw",@nobits
	.sectionflags	@""
	.align	16
	.zero		1024


//--------------------- .nv.shared._ZN5flash44flash_bwd_dq_dk_dv_loop_seqk_parallel_kernelI23Flash_bwd_kernel_traitsILi192ELi64ELi64ELi8ELi4ELi2ELi2ELb1ELb1EN7cutlass10bfloat16_tE19Flash_kernel_traitsILi192ELi64ELi64ELi8ES3_EELb1ELb0ELb1ELb0ELb0ELb0ELb0EEEvNS_16Flash_bwd_paramsE --------------------------
	.section	.nv.shared._ZN5flash44flash_bwd_dq_dk_dv_loop_seqk_parallel_kernelI23Flash_bwd_kernel_traitsILi192ELi64ELi64ELi8ELi4ELi2ELi2ELb1ELb1EN7cutlass10bfloat16_tE19Flash_kernel_traitsILi192ELi64ELi64ELi8ES3_EELb1ELb0ELb1ELb0ELb0ELb0ELb0EEEvNS_16Flash_bwd_paramsE,"aw",@nobits
	.sectionflags	@""
	.align	16
	.zero		1024


//--------------------- .nv.shared._ZN5flash44flash_bwd_dq_dk_dv_loop_seqk_parallel_kernelI23Flash_bwd_kernel_traitsILi192ELi64ELi64ELi8ELi4ELi2ELi2ELb1ELb1EN7cutlass10bfloat16_tE19Flash_kernel_traitsILi192ELi64ELi64ELi8ES3_EELb0ELb0ELb1ELb0ELb0ELb0ELb1EEEvNS_16Flash_bwd_paramsE --------------------------
	.section	.nv.shared._ZN5flash44flash_bwd_dq_dk_dv_loop_seqk_parallel_kernelI23Flash_bwd_kernel_traitsILi192ELi64ELi64ELi8ELi4ELi2ELi2ELb1ELb1EN7cutlass10bfloat16_tE19Flash_kernel_traitsILi192ELi64ELi64ELi8ES3_EELb0ELb0ELb1ELb0ELb0ELb0ELb1EEEvNS_16Flash_bwd_paramsE,"aw",@nobits
	.sectionflags	@""
	.align	16
	.zero		1024


//--------------------- .nv.shared._ZN5flash44flash_bwd_dq_dk_dv_loop_seqk_parallel_kernelI23Flash_bwd_kernel_traitsILi192ELi64ELi64ELi8ELi4ELi2ELi2ELb1ELb1EN7cutlass10bfloat16_tE19Flash_kernel_traitsILi192ELi64ELi64ELi8ES3_EELb1ELb0ELb0ELb0ELb0ELb1ELb0EEEvNS_16Flash_bwd_paramsE --------------------------
	.section	.nv.shared._ZN5flash44flash_bwd_dq_dk_dv_loop_seqk_parallel_kernelI23Flash_bwd_kernel_traitsILi192ELi64ELi64ELi8ELi4ELi2ELi2ELb1ELb1EN7cutlass10bfloat16_tE19Flash_kernel_traitsILi192ELi64ELi64ELi8ES3_EELb1ELb0ELb0ELb0ELb0ELb1ELb0EEEvNS_16Flash_bwd_paramsE,"aw",@nobits
	.sectionflags	@""
	.align	16
	.zero		1024


//--------------------- .nv.shared._ZN5flash44flash_bwd_dq_dk_dv_loop_seqk_parallel_kernelI23Flash_bwd_kernel_traitsILi192ELi64ELi64ELi8ELi4ELi2ELi2ELb1ELb1EN7cutlass10bfloat16_tE19Flash_kernel_traitsILi192ELi64ELi64ELi8ES3_EELb0ELb0ELb0ELb0ELb0ELb1ELb1EEEvNS_16Flash_bwd_paramsE --------------------------
	.section	.nv.shared._ZN5flash44flash_bwd_dq_dk_dv_loop_seqk_parallel_kernelI23Flash_bwd_kernel_traitsILi192ELi64ELi64ELi8ELi4ELi2ELi2ELb1ELb1EN7cutlass10bfloat16_tE19Flash_kernel_traitsILi192ELi64ELi64ELi8ES3_EELb0ELb0ELb0ELb0ELb0ELb1ELb1EEEvNS_16Flash_bwd_paramsE,"aw",@nobits
	.sectionflags	@""
	.align	16
	.zero		1024


//--------------------- .nv.shared._ZN5flash44flash_bwd_dq_dk_dv_loop_seqk_parallel_kernelI23Flash_bwd_kernel_traitsILi192ELi64ELi64ELi8ELi4ELi2ELi2ELb1ELb1EN7cutlass10bfloat16_tE19Flash_kernel_traitsILi192ELi64ELi64ELi8ES3_EELb1ELb0ELb0ELb1ELb0ELb0ELb0EEEvNS_16Flash_bwd_paramsE --------------------------
	.section	.nv.shared._ZN5flash44flash_bwd_dq_dk_dv_loop_seqk_parallel_kernelI23Flash_bwd_kernel_traitsILi192ELi64ELi64ELi8ELi4ELi2ELi2ELb1ELb1EN7cutlass10bfloat16_tE19Flash_kernel_traitsILi192ELi64ELi64ELi8ES3_EELb1ELb0ELb0ELb1ELb0ELb0ELb0EEEvNS_16Flash_bwd_paramsE,"aw",@nobits
	.sectionflags	@""
	.align	16
	.zero		1024


//--------------------- .nv.shared._ZN5flash44flash_bwd_dq_dk_dv_loop_seqk_parallel_kernelI23Flash_bwd_kernel_traitsILi192ELi64ELi64ELi8ELi4ELi2ELi2ELb1ELb1EN7cutlass10bfloat16_tE19Flash_kernel_traitsILi192ELi64ELi64ELi8ES3_EELb0ELb0ELb0ELb1ELb0ELb0ELb1EEEvNS_16Flash_bwd_paramsE --------------------------
	.section	.nv.shared._ZN5flash44flash_bwd_dq_dk_dv_loop_seqk_parallel_kernelI23Flash_bwd_kernel_traitsILi192ELi64ELi64ELi8ELi4ELi2ELi2ELb1ELb1EN7cutlass10bfloat16_tE19Flash_kernel_traitsILi192ELi64ELi64ELi8ES3_EELb0ELb0ELb0ELb1ELb0ELb0ELb1EEEvNS_16Flash_bwd_paramsE,"aw",@nobits
	.sectionflags	@""
	.align	16
	.zero		1024


//--------------------- .nv.shared._ZN5flash44flash_bwd_dq_dk_dv_loop_seqk_parallel_kernelI23Flash_bwd_kernel_traitsILi192ELi64ELi64ELi8ELi4ELi2ELi2ELb1ELb1EN7cutlass10bfloat16_tE19Flash_kernel_traitsILi192ELi64ELi64ELi8ES3_EELb1ELb0ELb1ELb0ELb0ELb1ELb0EEEvNS_16Flash_bwd_paramsE --------------------------
	.section	.nv.shared._ZN5flash44flash_bwd_dq_dk_dv_loop_seqk_parallel_kernelI23Flash_bwd_kernel_traitsILi192ELi64ELi64ELi8ELi4ELi2ELi2ELb1ELb1EN7cutlass10bfloat16_tE19Flash_kernel_traitsILi192ELi64ELi64ELi8ES3_EELb1ELb0ELb1ELb0ELb0ELb1ELb0EEEvNS_16Flash_bwd_paramsE,"aw",@nobits
	.sectionflags	@""
	.align	16
	.zero		1024


//--------------------- .nv.shared._ZN5flash44flash_bwd_dq_dk_dv_loop_seqk_parallel_kernelI23Flash_bwd_kernel_traitsILi192ELi64ELi64ELi8ELi4ELi2ELi2ELb1ELb1EN7cutlass10bfloat16_tE19Flash_kernel_traitsILi192ELi64ELi64ELi8ES3_EELb0ELb0ELb1ELb0ELb0ELb1ELb1EEEvNS_16Flash_bwd_paramsE --------------------------
	.section	.nv.shared._ZN5flash44flash_bwd_dq_dk_dv_loop_seqk_parallel_kernelI23Flash_bwd_kernel_traitsILi192ELi64ELi64ELi8ELi4ELi2ELi2ELb1ELb1EN7cutlass10bfloat16_tE19Flash_kernel_traitsILi192ELi64ELi64ELi8ES3_EELb0ELb0ELb1ELb0ELb0ELb1ELb1EEEvNS_16Flash_bwd_paramsE,"aw",@nobits
	.sectionflags	@""
	.align	16
	.zero		1024


//--------------------- .nv.shared._ZN5flash44flash_bwd_dq_dk_dv_loop_seqk_parallel_kernelI23Flash_bwd_kernel_traitsILi192ELi64ELi64ELi8ELi4ELi2ELi2ELb1ELb1EN7cutlass10bfloat16_tE19Flash_kernel_traitsILi192ELi64ELi64ELi8ES3_EELb1ELb0ELb1ELb1ELb0ELb0ELb0EEEvNS_16Flash_bwd_paramsE --------------------------
	.section	.nv.shared._ZN5flash44flash_bwd_dq_dk_dv_loop_seqk_parallel_kernelI23Flash_bwd_kernel_traitsILi192ELi64ELi64ELi8ELi4ELi2ELi2ELb1ELb1EN7cutlass10bfloat16_tE19Flash_kernel_traitsILi192ELi64ELi64ELi8ES3_EELb1ELb0ELb1ELb1ELb0ELb0ELb0EEEvNS_16Flash_bwd_paramsE,"aw",@nobits
	.sectionflags	@""
	.align	16
	.zero		1024


//--------------------- .nv.shared._ZN5flash44flash_bwd_dq_dk_dv_loop_seqk_parallel_kernelI23Flash_bwd_kernel_traitsILi192ELi64ELi64ELi8ELi4ELi2ELi2ELb1ELb1EN7cutlass10bfloat16_tE19Flash_kernel_traitsILi192ELi64ELi64ELi8ES3_EELb0ELb0ELb1ELb1ELb0ELb0ELb1EEEvNS_16Flash_bwd_paramsE --------------------------
	.section	.nv.shared._ZN5flash44flash_bwd_dq_dk_dv_loop_seqk_parallel_kernelI23Flash_bwd_kernel_traitsILi192ELi64ELi64ELi8ELi4ELi2ELi2ELb1ELb1EN7cutlass10bfloat16_tE19Flash_kernel_traitsILi192ELi64ELi64ELi8ES3_EELb0ELb0ELb1ELb1ELb0ELb0ELb1EEEvNS_16Flash_bwd_paramsE,"aw",@nobits
	.sectionflags	@""
	.align	16
	.zero		1024


//--------------------- .nv.shared._ZN5flash25flash_bwd_dot_do_o_kernelILb0E23Flash_bwd_kernel_traitsILi192ELi64ELi64ELi8ELi4ELi2ELi2ELb1ELb1EN7cutlass10bfloat16_tE19Flash_kernel_traitsILi192ELi64ELi64ELi8ES3_EEEEvNS_16Flash_bwd_paramsE --------------------------
	.section	.nv.shared._ZN5flash25flash_bwd_dot_do_o_kernelILb0E23Flash_bwd_kernel_traitsILi192ELi64ELi64ELi8ELi4ELi2ELi2ELb1ELb1EN7cutlass10bfloat16_tE19Flash_kernel_traitsILi192ELi64ELi64ELi8ES3_EEEEvNS_16Flash_bwd_paramsE,"aw",@nobits
	.sectionflags	@""
	.align	16
	.zero		1024


//--------------------- .nv.shared._ZN5flash25flash_bwd_dot_do_o_kernelILb1E23Flash_bwd_kernel_traitsILi192ELi64ELi64ELi8ELi4ELi2ELi2ELb1ELb1EN7cutlass10bfloat16_tE19Flash_kernel_traitsILi192ELi64ELi64ELi8ES3_EEEEvNS_16Flash_bwd_paramsE --------------------------
	.section	.nv.shared._ZN5flash25flash_bwd_dot_do_o_kernelILb1E23Flash_bwd_kernel_traitsILi192ELi64ELi64ELi8ELi4ELi2ELi2ELb1ELb1EN7cutlass10bfloat16_tE19Flash_kernel_traitsILi192ELi64ELi64ELi8ES3_EEEEvNS_16Flash_bwd_paramsE,"aw",@nobits
	.sectionflags	@""
	.align	16
	.zero		1024


//--------------------- .nv.shared._ZN5flash27flash_bwd_convert_dq_kernelI23Flash_bwd_kernel_traitsILi192ELi64ELi64ELi8ELi4ELi2ELi2ELb0ELb0EN7cutlass10bfloat16_tE19Flash_kernel_traitsILi192ELi64ELi64ELi8ES3_EEEEvNS_16Flash_bwd_paramsEi --------------------------
	.section	.nv.shared._ZN5flash27flash_bwd_convert_dq_kernelI23Flash_bwd_kernel_traitsILi192ELi64ELi64ELi8ELi4ELi2ELi2ELb0ELb0EN7cutlass10bfloat16_tE19Flash_kernel_traitsILi192ELi64ELi64ELi8ES3_EEEEvNS_16Flash_bwd_paramsEi,"aw",@nobits
	.sectionflags	@""
	.align	16
	.zero		1024


//--------------------- .nv.shared._ZN5flash44flash_bwd_dq_dk_dv_loop_seqk_parallel_kernelI23Flash_bwd_kernel_traitsILi192ELi64ELi64ELi8ELi4ELi2ELi2ELb0ELb0EN7cutlass10bfloat16_tE19Flash_kernel_traitsILi192ELi64ELi64ELi8ES3_EELb1ELb0ELb0ELb0ELb0ELb0ELb0EEEvNS_16Flash_bwd_paramsE --------------------------
	.section	.nv.shared._ZN5flash44flash_bwd_dq_dk_dv_loop_seqk_parallel_kernelI23Flash_bwd_kernel_traitsILi192ELi64ELi64ELi8ELi4ELi2ELi2ELb0ELb0EN7cutlass10bfloat16_tE19Flash_kernel_traitsILi192ELi64ELi64ELi8ES3_EELb1ELb0ELb0ELb0ELb0ELb0ELb0EEEvNS_16Flash_bwd_paramsE,"aw",@nobits
	.sectionflags	@""
	.align	16
	.zero		1024


//--------------------- .nv.shared._ZN5flash44flash_bwd_dq_dk_dv_loop_seqk_parallel_kernelI23Flash_bwd_kernel_traitsILi192ELi64ELi64ELi8ELi4ELi2ELi2ELb0ELb0EN7cutlass10bfloat16_tE19Flash_kernel_traitsILi192ELi64ELi64ELi8ES3_EELb0ELb0ELb0ELb0ELb0ELb0ELb1EEEvNS_16Flash_bwd_paramsE --------------------------
	.section	.nv.shared._ZN5flash44flash_bwd_dq_dk_dv_loop_seqk_parallel_kernelI23Flash_bwd_kernel_traitsILi192ELi64ELi64ELi8ELi4ELi2ELi2ELb0ELb0EN7cutlass10bfloat16_tE19Flash_kernel_traitsILi192ELi64ELi64ELi8ES3_EELb0ELb0ELb0ELb0ELb0ELb0ELb1EEEvNS_16Flash_bwd_paramsE,"aw",@nobits
	.sectionflags	@""
	.align	16
	.zero		1024


//--------------------- .nv.shared._ZN5flash44flash_bwd_dq_dk_dv_loop_seqk_parallel_kernelI23Flash_bwd_kernel_traitsILi192ELi64ELi64ELi8ELi4ELi2ELi2ELb0ELb0EN7cutlass10bfloat16_tE19Flash_kernel_traitsILi192ELi64ELi64ELi8ES3_EELb1ELb0ELb1ELb0ELb0ELb0ELb0EEEvNS_16Flash_bwd_paramsE --------------------------
	.section	.nv.shared._ZN5flash44flash_bwd_dq_dk_dv_loop_seqk_parallel_kernelI23Flash_bwd_kernel_traitsILi192ELi64ELi64ELi8ELi4ELi2ELi2ELb0ELb0EN7cutlass10bfloat16_tE19Flash_kernel_traitsILi192ELi64ELi64ELi8ES3_EELb1ELb0ELb1ELb0ELb0ELb0ELb0EEEvNS_16Flash_bwd_paramsE,"aw",@nobits
	.sectionflags	@""
	.align	16
	.zero		1024


//--------------------- .nv.shared._ZN5flash44flash_bwd_dq_dk_dv_loop_seqk_parallel_kernelI23Flash_bwd_kernel_traitsILi192ELi64ELi64ELi8ELi4ELi2ELi2ELb0ELb0EN7cutlass10bfloat16_tE19Flash_kernel_traitsILi192ELi64ELi64ELi8ES3_EELb0ELb0ELb1ELb0ELb0ELb0ELb1EEEvNS_16Flash_bwd_paramsE --------------------------
	.section	.nv.shared._ZN5flash44flash_bwd_dq_dk_dv_loop_seqk_parallel_kernelI23Flash_bwd_kernel_traitsILi192ELi64ELi64ELi8ELi4ELi2ELi2ELb0ELb0EN7cutlass10bfloat16_tE19Flash_kernel_traitsILi192ELi64ELi64ELi8ES3_EELb0ELb0ELb1ELb0ELb0ELb0ELb1EEEvNS_16Flash_bwd_paramsE,"aw",@nobits
	.sectionflags	@""
	.align	16
	.zero		1024


//--------------------- .nv.shared._ZN5flash44flash_bwd_dq_dk_dv_loop_seqk_parallel_kernelI23Flash_bwd_kernel_traitsILi192ELi64ELi64ELi8ELi4ELi2ELi2ELb0ELb0EN7cutlass10bfloat16_tE19Flash_kernel_traitsILi192ELi64ELi64ELi8ES3_EELb1ELb0ELb0ELb0ELb0ELb1ELb0EEEvNS_16Flash_bwd_paramsE --------------------------
	.section	.nv.shared._ZN5flash44flash_bwd_dq_dk_dv_loop_seqk_parallel_kernelI23Flash_bwd_kernel_traitsILi192ELi64ELi64ELi8ELi4ELi2ELi2ELb0ELb0EN7cutlass10bfloat16_tE19Flash_kernel_traitsILi192ELi64ELi64ELi8ES3_EELb1ELb0ELb0ELb0ELb0ELb1ELb0EEEvNS_16Flash_bwd_paramsE,"aw",@nobits
	.sectionflags	@""
	.align	16
	.zero		1024


//--------------------- .nv.shared._ZN5flash44flash_bwd_dq_dk_dv_loop_seqk_parallel_kernelI23Flash_bwd_kernel_traitsILi192ELi64ELi64ELi8ELi4ELi2ELi2ELb0ELb0EN7cutlass10bfloat16_tE19Flash_kernel_traitsILi192ELi64ELi64ELi8ES3_EELb0ELb0ELb0ELb0ELb0ELb1ELb1EEEvNS_16Flash_bwd_paramsE --------------------------
	.section	.nv.shared._ZN5flash44flash_bwd_dq_dk_dv_loop_seqk_parallel_kernelI23Flash_bwd_kernel_traitsILi192ELi64ELi64ELi8ELi4ELi2ELi2ELb0ELb0EN7cutlass10bfloat16_tE19Flash_kernel_traitsILi192ELi64ELi64ELi8ES3_EELb0ELb0ELb0ELb0ELb0ELb1ELb1EEEvNS_16Flash_bwd_paramsE,"aw",@nobits
	.sectionflags	@""
	.align	16
	.zero		1024


//--------------------- .nv.shared._ZN5flash44flash_bwd_dq_dk_dv_loop_seqk_parallel_kernelI23Flash_bwd_kernel_traitsILi192ELi64ELi64ELi8ELi4ELi2ELi2ELb0ELb0EN7cutlass10bfloat16_tE19Flash_kernel_traitsILi192ELi64ELi64ELi8ES3_EELb1ELb0ELb0ELb1ELb0ELb0ELb0EEEvNS_16Flash_bwd_paramsE --------------------------
	.section	.nv.shared._ZN5flash44flash_bwd_dq_dk_dv_loop_seqk_parallel_kernelI23Flash_bwd_kernel_traitsILi192ELi64ELi64ELi8ELi4ELi2ELi2ELb0ELb0EN7cutlass10bfloat16_tE19Flash_kernel_traitsILi192ELi64ELi64ELi8ES3_EELb1ELb0ELb0ELb1ELb0ELb0ELb0EEEvNS_16Flash_bwd_paramsE,"aw",@nobits
	.sectionflags	@""
	.align	16
	.zero		1024


//--------------------- .nv.shared._ZN5flash44flash_bwd_dq_dk_dv_loop_seqk_parallel_kernelI23Flash_bwd_kernel_traitsILi192ELi64ELi64ELi8ELi4ELi2ELi2ELb0ELb0EN7cutlass10bfloat16_tE19Flash_kernel_traitsILi192ELi64ELi64ELi8ES3_EELb0ELb0ELb0ELb1ELb0ELb0ELb1EEEvNS_16Flash_bwd_paramsE --------------------------
	.section	.nv.shared._ZN5flash44flash_bwd_dq_dk_dv_loop_seqk_parallel_kernelI23Flash_bwd_kernel_traitsILi192ELi64ELi64ELi8ELi4ELi2ELi2ELb0ELb0EN7cutlass10bfloat16_tE19Flash_kernel_traitsILi192ELi64ELi64ELi8ES3_EELb0ELb0ELb0ELb1ELb0ELb0ELb1EEEvNS_16Flash_bwd_paramsE,"aw",@nobits
	.sectionflags	@""
	.align	16
	.zero		1024


//--------------------- .nv.shared._ZN5flash44flash_bwd_dq_dk_dv_loop_seqk_parallel_kernelI23Flash_bwd_kernel_traitsILi192ELi64ELi64ELi8ELi4ELi2ELi2ELb0ELb0EN7cutlass10bfloat16_tE19Flash_kernel_traitsILi192ELi64ELi64ELi8ES3_EELb1ELb0ELb1ELb0ELb0ELb1ELb0EEEvNS_16Flash_bwd_paramsE --------------------------
	.section	.nv.shared._ZN5flash44flash_bwd_dq_dk_dv_loop_seqk_parallel_kernelI23Flash_bwd_kernel_traitsILi192ELi64ELi64ELi8ELi4ELi2ELi2ELb0ELb0EN7cutlass10bfloat16_tE19Flash_kernel_traitsILi192ELi64ELi64ELi8ES3_EELb1ELb0ELb1ELb0ELb0ELb1ELb0EEEvNS_16Flash_bwd_paramsE,"aw",@nobits
	.sectionflags	@""
	.align	16
	.zero		1024


//--------------------- .nv.shared._ZN5flash44flash_bwd_dq_dk_dv_loop_seqk_parallel_kernelI23Flash_bwd_kernel_traitsILi192ELi64ELi64ELi8ELi4ELi2ELi2ELb0ELb0EN7cutlass10bfloat16_tE19Flash_kernel_traitsILi192ELi64ELi64ELi8ES3_EELb0ELb0ELb1ELb0ELb0ELb1ELb1EEEvNS_16Flash_bwd_paramsE --------------------------
	.section	.nv.shared._ZN5flash44flash_bwd_dq_dk_dv_loop_seqk_parallel_kernelI23Flash_bwd_kernel_traitsILi192ELi64ELi64ELi8ELi4ELi2ELi2ELb0ELb0EN7cutlass10bfloat16_tE19Flash_kernel_traitsILi192ELi64ELi64ELi8ES3_EELb0ELb0ELb1ELb0ELb0ELb1ELb1EEEvNS_16Flash_bwd_paramsE,"aw",@nobits
	.sectionflags	@""
	.align	16
	.zero		1024


//--------------------- .nv.shared._ZN5flash44flash_bwd_dq_dk_dv_loop_seqk_parallel_kernelI23Flash_bwd_kernel_traitsILi192ELi64ELi64ELi8ELi4ELi2ELi2ELb0ELb0EN7cutlass10bfloat16_tE19Flash_kernel_traitsILi192ELi64ELi64ELi8ES3_EELb1ELb0ELb1ELb1ELb0ELb0ELb0EEEvNS_16Flash_bwd_paramsE --------------------------
	.section	.nv.shared._ZN5flash44flash_bwd_dq_dk_dv_loop_seqk_parallel_kernelI23Flash_bwd_kernel_traitsILi192ELi64ELi64ELi8ELi4ELi2ELi2ELb0ELb0EN7cutlass10bfloat16_tE19Flash_kernel_traitsILi192ELi64ELi64ELi8ES3_EELb1ELb0ELb1ELb1ELb0ELb0ELb0EEEvNS_16Flash_bwd_paramsE,"aw",@nobits
	.sectionflags	@""
	.align	16
	.zero		1024


//--------------------- .nv.shared._ZN5flash44flash_bwd_dq_dk_dv_loop_seqk_parallel_kernelI23Flash_bwd_kernel_traitsILi192ELi64ELi64ELi8ELi4ELi2ELi2ELb0ELb0EN7cutlass10bfloat16_tE19Flash_kernel_traitsILi192ELi64ELi64ELi8ES3_EELb0ELb0ELb1ELb1ELb0ELb0ELb1EEEvNS_16Flash_bwd_paramsE --------------------------
	.section	.nv.shared._ZN5flash44flash_bwd_dq_dk_dv_loop_seqk_parallel_kernelI23Flash_bwd_kernel_traitsILi192ELi64ELi64ELi8ELi4ELi2ELi2ELb0ELb0EN7cutlass10bfloat16_tE19Flash_kernel_traitsILi192ELi64ELi64ELi8ES3_EELb0ELb0ELb1ELb1ELb0ELb0ELb1EEEvNS_16Flash_bwd_paramsE,"aw",@nobits
	.sectionflags	@""
	.align	16
	.zero		1024


//--------------------- .nv.shared._ZN5flash25flash_bwd_dot_do_o_kernelILb0E23Flash_bwd_kernel_traitsILi192ELi64ELi64ELi8ELi4ELi2ELi2ELb0ELb0EN7cutlass10bfloat16_tE19Flash_kernel_traitsILi192ELi64ELi64ELi8ES3_EEEEvNS_16Flash_bwd_paramsE --------------------------
	.section	.nv.shared._ZN5flash25flash_bwd_dot_do_o_kernelILb0E23Flash_bwd_kernel_traitsILi192ELi64ELi64ELi8ELi4ELi2ELi2ELb0ELb0EN7cutlass10bfloat16_tE19Flash_kernel_traitsILi192ELi64ELi64ELi8ES3_EEEEvNS_16Flash_bwd_paramsE,"aw",@nobits
	.sectionflags	@""
	.align	16
	.zero		1024


//--------------------- .nv.shared._ZN5flash25flash_bwd_dot_do_o_kernelILb1E23Flash_bwd_kernel_traitsILi192ELi64ELi64ELi8ELi4ELi2ELi2ELb0ELb0EN7cutlass10bfloat16_tE19Flash_kernel_traitsILi192ELi64ELi64ELi8ES3_EEEEvNS_16Flash_bwd_paramsE --------------------------
	.section	.nv.shared._ZN5flash25flash_bwd_dot_do_o_kernelILb1E23Flash_bwd_kernel_traitsILi192ELi64ELi64ELi8ELi4ELi2ELi2ELb0ELb0EN7cutlass10bfloat16_tE19Flash_kernel_traitsILi192ELi64ELi64ELi8ES3_EEEEvNS_16Flash_bwd_paramsE,"aw",@nobits
	.sectionflags	@""
	.align	16
	.zero		1024


//--------------------- .nv.constant0._ZN5flash44flash_bwd_dq_dk_dv_loop_seqk_parallel_kernelI23Flash_bwd_kernel_traitsILi192ELi64ELi64ELi8ELi4ELi2ELi2ELb1ELb1EN7cutlass10bfloat16_tE19Flash_kernel_traitsILi192ELi64ELi64ELi8ES3_EELb0ELb0ELb0ELb0ELb0ELb0ELb0EEEvNS_16Flash_bwd_paramsE --------------------------
	.section	.nv.constant0._ZN5flash44flash_bwd_dq_dk_dv_loop_seqk_parallel_kernelI23Flash_bwd_kernel_traitsILi192ELi64ELi64ELi8ELi4ELi2ELi2ELb1ELb1EN7cutlass10bfloat16_tE19Flash_kernel_traitsILi192ELi64ELi64ELi8ES3_EELb0ELb0ELb0ELb0ELb0ELb0ELb0EEEvNS_16Flash_bwd_paramsE,"a",@progbits
	.sectionflags	@""
	.align	4
.nv.constant0._ZN5flash44flash_bwd_dq_dk_dv_loop_seqk_parallel_kernelI23Flash_bwd_kernel_traitsILi192ELi64ELi64ELi8ELi4ELi2ELi2ELb1ELb1EN7cutlass10bfloat16_tE19Flash_kernel_traitsILi192ELi64ELi64ELi8ES3_EELb0ELb0ELb0ELb0ELb0ELb0ELb0EEEvNS_16Flash_bwd_paramsE:
	.zero		1168


//--------------------- .nv.constant0._ZN5flash44flash_bwd_dq_dk_dv_loop_seqk_parallel_kernelI23Flash_bwd_kernel_traitsILi192ELi64ELi64ELi8ELi4ELi2ELi2ELb1ELb1EN7cutlass10bfloat16_tE19Flash_kernel_traitsILi192ELi64ELi64ELi8ES3_EELb0ELb0ELb1ELb0ELb0ELb0ELb0EEEvNS_16Flash_bwd_paramsE --------------------------
	.section	.nv.constant0._ZN5flash44flash_bwd_dq_dk_dv_loop_seqk_parallel_kernelI23Flash_bwd_kernel_traitsILi192ELi64ELi64ELi8ELi4ELi2ELi2ELb1ELb1EN7cutlass10bfloat16_tE19Flash_kernel_traitsILi192ELi64ELi64ELi8ES3_EELb0ELb0ELb1ELb0ELb0ELb0ELb0EEEvNS_16Flash_bwd_paramsE,"a",@progbits
	.sectionflags	@""
	.align	4
.nv.constant0._ZN5flash44flash_bwd_dq_dk_dv_loop_seqk_parallel_kernelI23Flash_bwd_kernel_traitsILi192ELi64ELi64ELi8ELi4ELi2ELi2ELb1ELb1EN7cutlass10bfloat16_tE19Flash_kernel_traitsILi192ELi64ELi64ELi8ES3_EELb0ELb0ELb1ELb0ELb0ELb0ELb0EEEvNS_16Flash_bwd_paramsE:
	.zero		1168


//--------------------- .nv.constant0._ZN5flash44flash_bwd_dq_dk_dv_loop_seqk_parallel_kernelI23Flash_bwd_kernel_traitsILi192ELi64ELi64ELi8ELi4ELi2ELi2ELb1ELb1EN7cutlass10bfloat16_tE19Flash_kernel_traitsILi192ELi64ELi64ELi8ES3_EELb0ELb0ELb0ELb0ELb0ELb1ELb0EEEvNS_16Flash_bwd_paramsE --------------------------
	.section	.nv.constant0._ZN5flash44flash_bwd_dq_dk_dv_loop_seqk_parallel_kernelI23Flash_bwd_kernel_traitsILi192ELi64ELi64ELi8ELi4ELi2ELi2ELb1ELb1EN7cutlass10bfloat16_tE19Flash_kernel_traitsILi192ELi64ELi64ELi8ES3_EELb0ELb0ELb0ELb0ELb0ELb1ELb0EEEvNS_16Flash_bwd_paramsE,"a",@progbits
	.sectionflags	@""
	.align	4
.nv.constant0._ZN5flash44flash_bwd_dq_dk_dv_loop_seqk_parallel_kernelI23Flash_bwd_kernel_traitsILi192ELi64ELi64ELi8ELi4ELi2ELi2ELb1ELb1EN7cutlass10bfloat16_tE19Flash_kernel_traitsILi192ELi64ELi64ELi8ES3_EELb0ELb0ELb0ELb0ELb0ELb1ELb0EEEvNS_16Flash_bwd_paramsE:
	.zero		1168


//--------------------- .nv.constant0._ZN5flash44flash_bwd_dq_dk_dv_loop_seqk_parallel_kernelI23Flash_bwd_kernel_traitsILi192ELi64ELi64ELi8ELi4ELi2ELi2ELb1ELb1EN7cutlass10bfloat16_tE19Flash_kernel_traitsILi192ELi64ELi64ELi8ES3_EELb0ELb0ELb0ELb1ELb0ELb0ELb0EEEvNS_16Flash_bwd_paramsE --------------------------
	.section	.nv.constant0._ZN5flash44flash_bwd_dq_dk_dv_loop_seqk_parallel_kernelI23Flash_bwd_kernel_traitsILi192ELi64ELi64ELi8ELi4ELi2ELi2ELb1ELb1EN7cutlass10bfloat16_tE19Flash_kernel_traitsILi192ELi64ELi64ELi8ES3_EELb0ELb0ELb0ELb1ELb0ELb0ELb0EEEvNS_16Flash_bwd_paramsE,"a",@progbits
	.sectionflags	@""
	.align	4
.nv.constant0._ZN5flash44flash_bwd_dq_dk_dv_loop_seqk_parallel_kernelI23Flash_bwd_kernel_traitsILi192ELi64ELi64ELi8ELi4ELi2ELi2ELb1ELb1EN7cutlass10bfloat16_tE19Flash_kernel_traitsILi192ELi64ELi64ELi8ES3_EELb0ELb0ELb0ELb1ELb0ELb0ELb0EEEvNS_16Flash_bwd_paramsE:
	.zero		1168


//--------------------- .nv.constant0._ZN5flash44flash_bwd_dq_dk_dv_loop_seqk_parallel_kernelI23Flash_bwd_kernel_traitsILi192ELi64ELi64ELi8ELi4ELi2ELi2ELb1ELb1EN7cutlass10bfloat16_tE19Flash_kernel_traitsILi192ELi64ELi64ELi8ES3_EELb0ELb0ELb1ELb0ELb0ELb1ELb0EEEvNS_16Flash_bwd_paramsE --------------------------
	.section	.nv.constant0._ZN5flash44flash_bwd_dq_dk_dv_loop_seqk_parallel_kernelI23Flash_bwd_kernel_traitsILi192ELi64ELi64ELi8ELi4ELi2ELi2ELb1ELb1EN7cutlass10bfloat16_tE19Flash_kernel_traitsILi192ELi64ELi64ELi8ES3_EELb0ELb0ELb1ELb0ELb0ELb1ELb0EEEvNS_16Flash_bwd_paramsE,"a",@progbits
	.sectionflags	@""
	.align	4
.nv.constant0._ZN5flash44flash_bwd_dq_dk_dv_loop_seqk_parallel_kernelI23Flash_bwd_kernel_traitsILi192ELi64ELi64ELi8ELi4ELi2ELi2ELb1ELb1EN7cutlass10bfloat16_tE19Flash_kernel_traitsILi192ELi64ELi64ELi8ES3_EELb0ELb0ELb1ELb0ELb0ELb1ELb0EEEvNS_16Flash_bwd_paramsE:
	.zero		1168


//--------------------- .nv.constant0._ZN5flash44flash_bwd_dq_dk_dv_loop_seqk_parallel_kernelI23Flash_bwd_kernel_traitsILi192ELi64ELi64ELi8ELi4ELi2ELi2ELb1ELb1EN7cutlass10bfloat16_tE19Flash_kernel_traitsILi192ELi64ELi64ELi8ES3_EELb0ELb0ELb1ELb1ELb0ELb0ELb0EEEvNS_16Flash_bwd_paramsE --------------------------
	.section	.nv.constant0._ZN5flash44flash_bwd_dq_dk_dv_loop_seqk_parallel_kernelI23Flash_bwd_kernel_traitsILi192ELi64ELi64ELi8ELi4ELi2ELi2ELb1ELb1EN7cutlass10bfloat16_tE19Flash_kernel_traitsILi192ELi64ELi64ELi8ES3_EELb0ELb0ELb1ELb1ELb0ELb0ELb0EEEvNS_16Flash_bwd_paramsE,"a",@progbits
	.sectionflags	@""
	.align	4
.nv.constant0._ZN5flash44flash_bwd_dq_dk_dv_loop_seqk_parallel_kernelI23Flash_bwd_kernel_traitsILi192ELi64ELi64ELi8ELi4ELi2ELi2ELb1ELb1EN7cutlass10bfloat16_tE19Flash_kernel_traitsILi192ELi64ELi64ELi8ES3_EELb0ELb0ELb1ELb1ELb0ELb0ELb0EEEvNS_16Flash_bwd_paramsE:
	.zero		1168


//--------------------- .nv.constant0._ZN5flash44flash_bwd_dq_dk_dv_loop_seqk_parallel_kernelI23Flash_bwd_kernel_traitsILi192ELi64ELi64ELi8ELi4ELi2ELi2ELb0ELb0EN7cutlass10bfloat16_tE19Flash_kernel_traitsILi192ELi64ELi64ELi8ES3_EELb0ELb0ELb0ELb0ELb0ELb0ELb0EEEvNS_16Flash_bwd_paramsE --------------------------
	.section	.nv.constant0._ZN5flash44flash_bwd_dq_dk_dv_loop_seqk_parallel_kernelI23Flash_bwd_kernel_traitsILi192ELi64ELi64ELi8ELi4ELi2ELi2ELb0ELb0EN7cutlass10bfloat16_tE19Flash_kernel_traitsILi192ELi64ELi64ELi8ES3_EELb0ELb0ELb0ELb0ELb0ELb0ELb0EEEvNS_16Flash_bwd_paramsE,"a",@progbits
	.sectionflags	@""
	.align	4
.nv.constant0._ZN5flash44flash_bwd_dq_dk_dv_loop_seqk_parallel_kernelI23Flash_bwd_kernel_traitsILi192ELi64ELi64ELi8ELi4ELi2ELi2ELb0ELb0EN7cutlass10bfloat16_tE19Flash_kernel_traitsILi192ELi64ELi64ELi8ES3_EELb0ELb0ELb0ELb0ELb0ELb0ELb0EEEvNS_16Flash_bwd_paramsE:
	.zero		1168


//--------------------- .nv.constant0._ZN5flash44flash_bwd_dq_dk_dv_loop_seqk_parallel_kernelI23Flash_bwd_kernel_traitsILi192ELi64ELi64ELi8ELi4ELi2ELi2ELb0ELb0EN7cutlass10bfloat16_tE19Flash_kernel_traitsILi192ELi64ELi64ELi8ES3_EELb0ELb0ELb1ELb0ELb0ELb0ELb0EEEvNS_16Flash_bwd_paramsE --------------------------
	.section	.nv.constant0._ZN5flash44flash_bwd_dq_dk_dv_loop_seqk_parallel_kernelI23Flash_bwd_kernel_traitsILi192ELi64ELi64ELi8ELi4ELi2ELi2ELb0ELb0EN7cutlass10bfloat16_tE19Flash_kernel_traitsILi192ELi64ELi64ELi8ES3_EELb0ELb0ELb1ELb0ELb0ELb0ELb0EEEvNS_16Flash_bwd_paramsE,"a",@progbits
	.sectionflags	@""
	.align	4
.nv.constant0._ZN5flash44flash_bwd_dq_dk_dv_loop_seqk_parallel_kernelI23Flash_bwd_kernel_traitsILi192ELi64ELi64ELi8ELi4ELi2ELi2ELb0ELb0EN7cutlass10bfloat16_tE19Flash_kernel_traitsILi192ELi64ELi64ELi8ES3_EELb0ELb0ELb1ELb0ELb0ELb0ELb0EEEvNS_16Flash_bwd_paramsE:
	.zero		1168


//--------------------- .nv.constant0._ZN5flash44flash_bwd_dq_dk_dv_loop_seqk_parallel_kernelI23Flash_bwd_kernel_traitsILi192ELi64ELi64ELi8ELi4ELi2ELi2ELb0ELb0EN7cutlass10bfloat16_tE19Flash_kernel_traitsILi192ELi64ELi64ELi8ES3_EELb0ELb0ELb0ELb0ELb0ELb1ELb0EEEvNS_16Flash_bwd_paramsE --------------------------
	.section	.nv.constant0._ZN5flash44flash_bwd_dq_dk_dv_loop_seqk_parallel_kernelI23Flash_bwd_kernel_traitsILi192ELi64ELi64ELi8ELi4ELi2ELi2ELb0ELb0EN7cutlass10bfloat16_tE19Flash_kernel_traitsILi192ELi64ELi64ELi8ES3_EELb0ELb0ELb0ELb0ELb0ELb1ELb0EEEvNS_16Flash_bwd_paramsE,"a",@progbits
	.sectionflags	@""
	.align	4
.nv.constant0._ZN5flash44flash_bwd_dq_dk_dv_loop_seqk_parallel_kernelI23Flash_bwd_kernel_traitsILi192ELi64ELi64ELi8ELi4ELi2ELi2ELb0ELb0EN7cutlass10bfloat16_tE19Flash_kernel_traitsILi192ELi64ELi64ELi8ES3_EELb0ELb0ELb0ELb0ELb0ELb1ELb0EEEvNS_16Flash_bwd_paramsE:
	.zero		1168


//--------------------- .nv.constant0._ZN5flash44flash_bwd_dq_dk_dv_loop_seqk_parallel_kernelI23Flash_bwd_kernel_traitsILi192ELi64ELi64ELi8ELi4ELi2ELi2ELb0ELb0EN7cutlass10bfloat16_tE19Flash_kernel_traitsILi192ELi64ELi64ELi8ES3_EELb0ELb0ELb0ELb1ELb0ELb0ELb0EEEvNS_16Flash_bwd_paramsE --------------------------
	.section	.nv.constant0._ZN5flash44flash_bwd_dq_dk_dv_loop_seqk_parallel_kernelI23Flash_bwd_kernel_traitsILi192ELi64ELi64ELi8ELi4ELi2ELi2ELb0ELb0EN7cutlass10bfloat16_tE19Flash_kernel_traitsILi192ELi64ELi64ELi8ES3_EELb0ELb0ELb0ELb1ELb0ELb0ELb0EEEvNS_16Flash_bwd_paramsE,"a",@progbits
	.sectionflags	@""
	.align	4
.nv.constant0._ZN5flash44flash_bwd_dq_dk_dv_loop_seqk_parallel_kernelI23Flash_bwd_kernel_traitsILi192ELi64ELi64ELi8ELi4ELi2ELi2ELb0ELb0EN7cutlass10bfloat16_tE19Flash_kernel_traitsILi192ELi64ELi64ELi8ES3_EELb0ELb0ELb0ELb1ELb0ELb0ELb0EEEvNS_16Flash_bwd_paramsE:
	.zero		1168


//--------------------- .nv.constant0._ZN5flash44flash_bwd_dq_dk_dv_loop_seqk_parallel_kernelI23Flash_bwd_kernel_traitsILi192ELi64ELi64ELi8ELi4ELi2ELi2ELb0ELb0EN7cutlass10bfloat16_tE19Flash_kernel_traitsILi192ELi64ELi64ELi8ES3_EELb0ELb0ELb1ELb0ELb0ELb1ELb0EEEvNS_16Flash_bwd_paramsE --------------------------
	.section	.nv.constant0._ZN5flash44flash_bwd_dq_dk_dv_loop_seqk_parallel_kernelI23Flash_bwd_kernel_traitsILi192ELi64ELi64ELi8ELi4ELi2ELi2ELb0ELb0EN7cutlass10bfloat16_tE19Flash_kernel_traitsILi192ELi64ELi64ELi8ES3_EELb0ELb0ELb1ELb0ELb0ELb1ELb0EEEvNS_16Flash_bwd_paramsE,"a",@progbits
	.sectionflags	@""
	.align	4
.nv.constant0._ZN5flash44flash_bwd_dq_dk_dv_loop_seqk_parallel_kernelI23Flash_bwd_kernel_traitsILi192ELi64ELi64ELi8ELi4ELi2ELi2ELb0ELb0EN7cutlass10bfloat16_tE19Flash_kernel_traitsILi192ELi64ELi64ELi8ES3_EELb0ELb0ELb1ELb0ELb0ELb1ELb0EEEvNS_16Flash_bwd_paramsE:
	.zero		1168


//--------------------- .nv.constant0._ZN5flash44flash_bwd_dq_dk_dv_loop_seqk_parallel_kernelI23Flash_bwd_kernel_traitsILi192ELi64ELi64ELi8ELi4ELi2ELi2ELb0ELb0EN7cutlass10bfloat16_tE19Flash_kernel_traitsILi192ELi64ELi64ELi8ES3_EELb0ELb0ELb1ELb1ELb0ELb0ELb0EEEvNS_16Flash_bwd_paramsE --------------------------
	.section	.nv.constant0._ZN5flash44flash_bwd_dq_dk_dv_loop_seqk_parallel_kernelI23Flash_bwd_kernel_traitsILi192ELi64ELi64ELi8ELi4ELi2ELi2ELb0ELb0EN7cutlass10bfloat16_tE19Flash_kernel_traitsILi192ELi64ELi64ELi8ES3_EELb0ELb0ELb1ELb1ELb0ELb0ELb0EEEvNS_16Flash_bwd_paramsE,"a",@progbits
	.sectionflags	@""
	.align	4
.nv.constant0._ZN5flash44flash_bwd_dq_dk_dv_loop_seqk_parallel_kernelI23Flash_bwd_kernel_traitsILi192ELi64ELi64ELi8ELi4ELi2ELi2ELb0ELb0EN7cutlass10bfloat16_tE19Flash_kernel_traitsILi192ELi64ELi64ELi8ES3_EELb0ELb0ELb1ELb1ELb0ELb0ELb0EEEvNS_16Flash_bwd_paramsE:
	.zero		1168


//--------------------- .nv.constant0._ZN5flash27flash_bwd_convert_dq_kernelI23Flash_bwd_kernel_traitsILi192ELi64ELi64ELi8ELi4ELi2ELi2ELb1ELb1EN7cutlass10bfloat16_tE19Flash_kernel_traitsILi192ELi64ELi64ELi8ES3_EEEEvNS_16Flash_bwd_paramsEi --------------------------
	.section	.nv.constant0._ZN5flash27flash_bwd_convert_dq_kernelI23Flash_bwd_kernel_traitsILi192ELi64ELi64ELi8ELi4ELi2ELi2ELb1ELb1EN7cutlass10bfloat16_tE19Flash_kernel_traitsILi192ELi64ELi64ELi8ES3_EEEEvNS_16Flash_bwd_paramsEi,"a",@progbits
	.sectionflags	@""
	.align	4
.nv.constant0._ZN5flash27flash_bwd_convert_dq_kernelI23Flash_bwd_kernel_traitsILi192ELi64ELi64ELi8ELi4ELi2ELi2ELb1ELb1EN7cutlass10bfloat16_tE19Flash_kernel_traitsILi192ELi64ELi64ELi8ES3_EEEEvNS_16Flash_bwd_paramsEi:
	.zero		1172


//--------------------- .nv.constant0._ZN5flash44flash_bwd_dq_dk_dv_loop_seqk_parallel_kernelI23Flash_bwd_kernel_traitsILi192ELi64ELi64ELi8ELi4ELi2ELi2ELb1ELb1EN7cutlass10bfloat16_tE19Flash_kernel_traitsILi192ELi64ELi64ELi8ES3_EELb1ELb0ELb0ELb0ELb0ELb0ELb0EEEvNS_16Flash_bwd_paramsE --------------------------
	.section	.nv.constant0._ZN5flash44flash_bwd_dq_dk_dv_loop_seqk_parallel_kernelI23Flash_bwd_kernel_traitsILi192ELi64ELi64ELi8ELi4ELi2ELi2ELb1ELb1EN7cutlass10bfloat16_tE19Flash_kernel_traitsILi192ELi64ELi64ELi8ES3_EELb1ELb0ELb0ELb0ELb0ELb0ELb0EEEvNS_16Flash_bwd_paramsE,"a",@progbits
	.sectionflags	@""
	.align	4
.nv.constant0._ZN5flash44flash_bwd_dq_dk_dv_loop_seqk_parallel_kernelI23Flash_bwd_kernel_traitsILi192ELi64ELi64ELi8ELi4ELi2ELi2ELb1ELb1EN7cutlass10bfloat16_tE19Flash_kernel_traitsILi192ELi64ELi64ELi8ES3_EELb1ELb0ELb0ELb0ELb0ELb0ELb0EEEvNS_16Flash_bwd_paramsE:
	.zero		1168


//--------------------- .nv.constant0._ZN5flash44flash_bwd_dq_dk_dv_loop_seqk_parallel_kernelI23Flash_bwd_kernel_traitsILi192ELi64ELi64ELi8ELi4ELi2ELi2ELb1ELb1EN7cutlass10bfloat16_tE19Flash_kernel_traitsILi192ELi64ELi64ELi8ES3_EELb0ELb0ELb0ELb0ELb0ELb0ELb1EEEvNS_16Flash_bwd_paramsE --------------------------
	.section	.nv.constant0._ZN5flash44flash_bwd_dq_dk_dv_loop_seqk_parallel_kernelI23Flash_bwd_kernel_traitsILi192ELi64ELi64ELi8ELi4ELi2ELi2ELb1ELb1EN7cutlass10bfloat16_tE19Flash_kernel_traitsILi192ELi64ELi64ELi8ES3_EELb0ELb0ELb0ELb0ELb0ELb0ELb1EEEvNS_16Flash_bwd_paramsE,"a",@progbits
	.sectionflags	@""
	.align	4
.nv.constant0._ZN5flash44flash_bwd_dq_dk_dv_loop_seqk_parallel_kernelI23Flash_bwd_kernel_traitsILi192ELi64ELi64ELi8ELi4ELi2ELi2ELb1ELb1EN7cutlass10bfloat16_tE19Flash_kernel_traitsILi192ELi64ELi64ELi8ES3_EELb0ELb0ELb0ELb0ELb0ELb0ELb1EEEvNS_16Flash_bwd_paramsE:
	.zero		1168


//--------------------- .nv.constant0._ZN5flash44flash_bwd_dq_dk_dv_loop_seqk_parallel_kernelI23Flash_bwd_kernel_traitsILi192ELi64ELi64ELi8ELi4ELi2ELi2ELb1ELb1EN7cutlass10bfloat16_tE19Flash_kernel_traitsILi192ELi64ELi64ELi8ES3_EELb1ELb0ELb1ELb0ELb0ELb0ELb0EEEvNS_16Flash_bwd_paramsE --------------------------
	.section	.nv.constant0._ZN5flash44flash_bwd_dq_dk_dv_loop_seqk_parallel_kernelI23Flash_bwd_kernel_traitsILi192ELi64ELi64ELi8ELi4ELi2ELi2ELb1ELb1EN7cutlass10bfloat16_tE19Flash_kernel_traitsILi192ELi64ELi64ELi8ES3_EELb1ELb0ELb1ELb0ELb0ELb0ELb0EEEvNS_16Flash_bwd_paramsE,"a",@progbits
	.sectionflags	@""
	.align	4
.nv.constant0._ZN5flash44flash_bwd_dq_dk_dv_loop_seqk_parallel_kernelI23Flash_bwd_kernel_traitsILi192ELi64ELi64ELi8ELi4ELi2ELi2ELb1ELb1EN7cutlass10bfloat16_tE19Flash_kernel_traitsILi192ELi64ELi64ELi8ES3_EELb1ELb0ELb1ELb0ELb0ELb0ELb0EEEvNS_16Flash_bwd_paramsE:
	.zero		1168


//--------------------- .nv.constant0._ZN5flash44flash_bwd_dq_dk_dv_loop_seqk_parallel_kernelI23Flash_bwd_kernel_traitsILi192ELi64ELi64ELi8ELi4ELi2ELi2ELb1ELb1EN7cutlass10bfloat16_tE19Flash_kernel_traitsILi192ELi64ELi64ELi8ES3_EELb0ELb0ELb1ELb0ELb0ELb0ELb1EEEvNS_16Flash_bwd_paramsE --------------------------
	.section	.nv.constant0._ZN5flash44flash_bwd_dq_dk_dv_loop_seqk_parallel_kernelI23Flash_bwd_kernel_traitsILi192ELi64ELi64ELi8ELi4ELi2ELi2ELb1ELb1EN7cutlass10bfloat16_tE19Flash_kernel_traitsILi192ELi64ELi64ELi8ES3_EELb0ELb0ELb1ELb0ELb0ELb0ELb1EEEvNS_16Flash_bwd_paramsE,"a",@progbits
	.sectionflags	@""
	.align	4
.nv.constant0._ZN5flash44flash_bwd_dq_dk_dv_loop_seqk_parallel_kernelI23Flash_bwd_kernel_traitsILi192ELi64ELi64ELi8ELi4ELi2ELi2ELb1ELb1EN7cutlass10bfloat16_tE19Flash_kernel_traitsILi192ELi64ELi64ELi8ES3_EELb0ELb0ELb1ELb0ELb0ELb0ELb1EEEvNS_16Flash_bwd_paramsE:
	.zero		1168


//--------------------- .nv.constant0._ZN5flash44flash_bwd_dq_dk_dv_loop_seqk_parallel_kernelI23Flash_bwd_kernel_traitsILi192ELi64ELi64ELi8ELi4ELi2ELi2ELb1ELb1EN7cutlass10bfloat16_tE19Flash_kernel_traitsILi192ELi64ELi64ELi8ES3_EELb1ELb0ELb0ELb0ELb0ELb1ELb0EEEvNS_16Flash_bwd_paramsE --------------------------
	.section	.nv.constant0._ZN5flash44flash_bwd_dq_dk_dv_loop_seqk_parallel_kernelI23Flash_bwd_kernel_traitsILi192ELi64ELi64ELi8ELi4ELi2ELi2ELb1ELb1EN7cutlass10bfloat16_tE19Flash_kernel_traitsILi192ELi64ELi64ELi8ES3_EELb1ELb0ELb0ELb0ELb0ELb1ELb0EEEvNS_16Flash_bwd_paramsE,"a",@progbits
	.sectionflags	@""
	.align	4
.nv.constant0._ZN5flash44flash_bwd_dq_dk_dv_loop_seqk_parallel_kernelI23Flash_bwd_kernel_traitsILi192ELi64ELi64ELi8ELi4ELi2ELi2ELb1ELb1EN7cutlass10bfloat16_tE19Flash_kernel_traitsILi192ELi64ELi64ELi8ES3_EELb1ELb0ELb0ELb0ELb0ELb1ELb0EEEvNS_16Flash_bwd_paramsE:
	.zero		1168


//--------------------- .nv.constant0._ZN5flash44flash_bwd_dq_dk_dv_loop_seqk_parallel_kernelI23Flash_bwd_kernel_traitsILi192ELi64ELi64ELi8ELi4ELi2ELi2ELb1ELb1EN7cutlass10bfloat16_tE19Flash_kernel_traitsILi192ELi64ELi64ELi8ES3_EELb0ELb0ELb0ELb0ELb0ELb1ELb1EEEvNS_16Flash_bwd_paramsE --------------------------
	.section	.nv.constant0._ZN5flash44flash_bwd_dq_dk_dv_loop_seqk_parallel_kernelI23Flash_bwd_kernel_traitsILi192ELi64ELi64ELi8ELi4ELi2ELi2ELb1ELb1EN7cutlass10bfloat16_tE19Flash_kernel_traitsILi192ELi64ELi64ELi8ES3_EELb0ELb0ELb0ELb0ELb0ELb1ELb1EEEvNS_16Flash_bwd_paramsE,"a",@progbits
	.sectionflags	@""
	.align	4
.nv.constant0._ZN5flash44flash_bwd_dq_dk_dv_loop_seqk_parallel_kernelI23Flash_bwd_kernel_traitsILi192ELi64ELi64ELi8ELi4ELi2ELi2ELb1ELb1EN7cutlass10bfloat16_tE19Flash_kernel_traitsILi192ELi64ELi64ELi8ES3_EELb0ELb0ELb0ELb0ELb0ELb1ELb1EEEvNS_16Flash_bwd_paramsE:
	.zero		1168


//--------------------- .nv.constant0._ZN5flash44flash_bwd_dq_dk_dv_loop_seqk_parallel_kernelI23Flash_bwd_kernel_traitsILi192ELi64ELi64ELi8ELi4ELi2ELi2ELb1ELb1EN7cutlass10bfloat16_tE19Flash_kernel_traitsILi192ELi64ELi64ELi8ES3_EELb1ELb0ELb0ELb1ELb0ELb0ELb0EEEvNS_16Flash_bwd_paramsE --------------------------
	.section	.nv.constant0._ZN5flash44flash_bwd_dq_dk_dv_loop_seqk_parallel_kernelI23Flash_bwd_kernel_traitsILi192ELi64ELi64ELi8ELi4ELi2ELi2ELb1ELb1EN7cutlass10bfloat16_tE19Flash_kernel_traitsILi192ELi64ELi64ELi8ES3_EELb1ELb0ELb0ELb1ELb0ELb0ELb0EEEvNS_16Flash_bwd_paramsE,"a",@progbits
	.sectionflags	@""
	.align	4
.nv.constant0._ZN5flash44flash_bwd_dq_dk_dv_loop_seqk_parallel_kernelI23Flash_bwd_kernel_traitsILi192ELi64ELi64ELi8ELi4ELi2ELi2ELb1ELb1EN7cutlass10bfloat16_tE19Flash_kernel_traitsILi192ELi64ELi64ELi8ES3_EELb1ELb0ELb0ELb1ELb0ELb0ELb0EEEvNS_16Flash_bwd_paramsE:
	.zero		1168


//--------------------- .nv.constant0._ZN5flash44flash_bwd_dq_dk_dv_loop_seqk_parallel_kernelI23Flash_bwd_kernel_traitsILi192ELi64ELi64ELi8ELi4ELi2ELi2ELb1ELb1EN7cutlass10bfloat16_tE19Flash_kernel_traitsILi192ELi64ELi64ELi8ES3_EELb0ELb0ELb0ELb1ELb0ELb0ELb1EEEvNS_16Flash_bwd_paramsE --------------------------
	.section	.nv.constant0._ZN5flash44flash_bwd_dq_dk_dv_loop_seqk_parallel_kernelI23Flash_bwd_kernel_traitsILi192ELi64ELi64ELi8ELi4ELi2ELi2ELb1ELb1EN7cutlass10bfloat16_tE19Flash_kernel_traitsILi192ELi64ELi64ELi8ES3_EELb0ELb0ELb0ELb1ELb0ELb0ELb1EEEvNS_16Flash_bwd_paramsE,"a",@progbits
	.sectionflags	@""
	.align	4
.nv.constant0._ZN5flash44flash_bwd_dq_dk_dv_loop_seqk_parallel_kernelI23Flash_bwd_kernel_traitsILi192ELi64ELi64ELi8ELi4ELi2ELi2ELb1ELb1EN7cutlass10bfloat16_tE19Flash_kernel_traitsILi192ELi64ELi64ELi8ES3_EELb0ELb0ELb0ELb1ELb0ELb0ELb1EEEvNS_16Flash_bwd_paramsE:
	.zero		1168


//--------------------- .nv.constant0._ZN5flash44flash_bwd_dq_dk_dv_loop_seqk_parallel_kernelI23Flash_bwd_kernel_traitsILi192ELi64ELi64ELi8ELi4ELi2ELi2ELb1ELb1EN7cutlass10bfloat16_tE19Flash_kernel_traitsILi192ELi64ELi64ELi8ES3_EELb1ELb0ELb1ELb0ELb0ELb1ELb0EEEvNS_16Flash_bwd_paramsE --------------------------
	.section	.nv.constant0._ZN5flash44flash_bwd_dq_dk_dv_loop_seqk_parallel_kernelI23Flash_bwd_kernel_traitsILi192ELi64ELi64ELi8ELi4ELi2ELi2ELb1ELb1EN7cutlass10bfloat16_tE19Flash_kernel_traitsILi192ELi64ELi64ELi8ES3_EELb1ELb0ELb1ELb0ELb0ELb1ELb0EEEvNS_16Flash_bwd_paramsE,"a",@progbits
	.sectionflags	@""
	.align	4
.nv.constant0._ZN5flash44flash_bwd_dq_dk_dv_loop_seqk_parallel_kernelI23Flash_bwd_kernel_traitsILi192ELi64ELi64ELi8ELi4ELi2ELi2ELb1ELb1EN7cutlass10bfloat16_tE19Flash_kernel_traitsILi192ELi64ELi64ELi8ES3_EELb1ELb0ELb1ELb0ELb0ELb1ELb0EEEvNS_16Flash_bwd_paramsE:
	.zero		1168


//--------------------- .nv.constant0._ZN5flash44flash_bwd_dq_dk_dv_loop_seqk_parallel_kernelI23Flash_bwd_kernel_traitsILi192ELi64ELi64ELi8ELi4ELi2ELi2ELb1ELb1EN7cutlass10bfloat16_tE19Flash_kernel_traitsILi192ELi64ELi64ELi8ES3_EELb0ELb0ELb1ELb0ELb0ELb1ELb1EEEvNS_16Flash_bwd_paramsE --------------------------
	.section	.nv.constant0._ZN5flash44flash_bwd_dq_dk_dv_loop_seqk_parallel_kernelI23Flash_bwd_kernel_traitsILi192ELi64ELi64ELi8ELi4ELi2ELi2ELb1ELb1EN7cutlass10bfloat16_tE19Flash_kernel_traitsILi192ELi64ELi64ELi8ES3_EELb0ELb0ELb1ELb0ELb0ELb1ELb1EEEvNS_16Flash_bwd_paramsE,"a",@progbits
	.sectionflags	@""
	.align	4
.nv.constant0._ZN5flash44flash_bwd_dq_dk_dv_loop_seqk_parallel_kernelI23Flash_bwd_kernel_traitsILi192ELi64ELi64ELi8ELi4ELi2ELi2ELb1ELb1EN7cutlass10bfloat16_tE19Flash_kernel_traitsILi192ELi64ELi64ELi8ES3_EELb0ELb0ELb1ELb0ELb0ELb1ELb1EEEvNS_16Flash_bwd_paramsE:
	.zero		1168


//--------------------- .nv.constant0._ZN5flash44flash_bwd_dq_dk_dv_loop_seqk_parallel_kernelI23Flash_bwd_kernel_traitsILi192ELi64ELi64ELi8ELi4ELi2ELi2ELb1ELb1EN7cutlass10bfloat16_tE19Flash_kernel_traitsILi192ELi64ELi64ELi8ES3_EELb1ELb0ELb1ELb1ELb0ELb0ELb0EEEvNS_16Flash_bwd_paramsE --------------------------
	.section	.nv.constant0._ZN5flash44flash_bwd_dq_dk_dv_loop_seqk_parallel_kernelI23Flash_bwd_kernel_traitsILi192ELi64ELi64ELi8ELi4ELi2ELi2ELb1ELb1EN7cutlass10bfloat16_tE19Flash_kernel_traitsILi192ELi64ELi64ELi8ES3_EELb1ELb0ELb1ELb1ELb0ELb0ELb0EEEvNS_16Flash_bwd_paramsE,"a",@progbits
	.sectionflags	@""
	.align	4
.nv.constant0._ZN5flash44flash_bwd_dq_dk_dv_loop_seqk_parallel_kernelI23Flash_bwd_kernel_traitsILi192ELi64ELi64ELi8ELi4ELi2ELi2ELb1ELb1EN7cutlass10bfloat16_tE19Flash_kernel_traitsILi192ELi64ELi64ELi8ES3_EELb1ELb0ELb1ELb1ELb0ELb0ELb0EEEvNS_16Flash_bwd_paramsE:
	.zero		1168


//--------------------- .nv.constant0._ZN5flash44flash_bwd_dq_dk_dv_loop_seqk_parallel_kernelI23Flash_bwd_kernel_traitsILi192ELi64ELi64ELi8ELi4ELi2ELi2ELb1ELb1EN7cutlass10bfloat16_tE19Flash_kernel_traitsILi192ELi64ELi64ELi8ES3_EELb0ELb0ELb1ELb1ELb0ELb0ELb1EEEvNS_16Flash_bwd_paramsE --------------------------
	.section	.nv.constant0._ZN5flash44flash_bwd_dq_dk_dv_loop_seqk_parallel_kernelI23Flash_bwd_kernel_traitsILi192ELi64ELi64ELi8ELi4ELi2ELi2ELb1ELb1EN7cutlass10bfloat16_tE19Flash_kernel_traitsILi192ELi64ELi64ELi8ES3_EELb0ELb0ELb1ELb1ELb0ELb0ELb1EEEvNS_16Flash_bwd_paramsE,"a",@progbits
	.sectionflags	@""
	.align	4
.nv.constant0._ZN5flash44flash_bwd_dq_dk_dv_loop_seqk_parallel_kernelI23Flash_bwd_kernel_traitsILi192ELi64ELi64ELi8ELi4ELi2ELi2ELb1ELb1EN7cutlass10bfloat16_tE19Flash_kernel_traitsILi192ELi64ELi64ELi8ES3_EELb0ELb0ELb1ELb1ELb0ELb0ELb1EEEvNS_16Flash_bwd_paramsE:
	.zero		1168


//--------------------- .nv.constant0._ZN5flash25flash_bwd_dot_do_o_kernelILb0E23Flash_bwd_kernel_traitsILi192ELi64ELi64ELi8ELi4ELi2ELi2ELb1ELb1EN7cutlass10bfloat16_tE19Flash_kernel_traitsILi192ELi64ELi64ELi8ES3_EEEEvNS_16Flash_bwd_paramsE --------------------------
	.section	.nv.constant0._ZN5flash25flash_bwd_dot_do_o_kernelILb0E23Flash_bwd_kernel_traitsILi192ELi64ELi64ELi8ELi4ELi2ELi2ELb1ELb1EN7cutlass10bfloat16_tE19Flash_kernel_traitsILi192ELi64ELi64ELi8ES3_EEEEvNS_16Flash_bwd_paramsE,"a",@progbits
	.sectionflags	@""
	.align	4
.nv.constant0._ZN5flash25flash_bwd_dot_do_o_kernelILb0E23Flash_bwd_kernel_traitsILi192ELi64ELi64ELi8ELi4ELi2ELi2ELb1ELb1EN7cutlass10bfloat16_tE19Flash_kernel_traitsILi192ELi64ELi64ELi8ES3_EEEEvNS_16Flash_bwd_paramsE:
	.zero		1168


//--------------------- .nv.constant0._ZN5flash25flash_bwd_dot_do_o_kernelILb1E23Flash_bwd_kernel_traitsILi192ELi64ELi64ELi8ELi4ELi2ELi2ELb1ELb1EN7cutlass10bfloat16_tE19Flash_kernel_traitsILi192ELi64ELi64ELi8ES3_EEEEvNS_16Flash_bwd_paramsE --------------------------
	.section	.nv.constant0._ZN5flash25flash_bwd_dot_do_o_kernelILb1E23Flash_bwd_kernel_traitsILi192ELi64ELi64ELi8ELi4ELi2ELi2ELb1ELb1EN7cutlass10bfloat16_tE19Flash_kernel_traitsILi192ELi64ELi64ELi8ES3_EEEEvNS_16Flash_bwd_paramsE,"a",@progbits
	.sectionflags	@""
	.align	4
.nv.constant0._ZN5flash25flash_bwd_dot_do_o_kernelILb1E23Flash_bwd_kernel_traitsILi192ELi64ELi64ELi8ELi4ELi2ELi2ELb1ELb1EN7cutlass10bfloat16_tE19Flash_kernel_traitsILi192ELi64ELi64ELi8ES3_EEEEvNS_16Flash_bwd_paramsE:
	.zero		1168


//--------------------- .nv.constant0._ZN5flash27flash_bwd_convert_dq_kernelI23Flash_bwd_kernel_traitsILi192ELi64ELi64ELi8ELi4ELi2ELi2ELb0ELb0EN7cutlass10bfloat16_tE19Flash_kernel_traitsILi192ELi64ELi64ELi8ES3_EEEEvNS_16Flash_bwd_paramsEi --------------------------
	.section	.nv.constant0._ZN5flash27flash_bwd_convert_dq_kernelI23Flash_bwd_kernel_traitsILi192ELi64ELi64ELi8ELi4ELi2ELi2ELb0ELb0EN7cutlass10bfloat16_tE19Flash_kernel_traitsILi192ELi64ELi64ELi8ES3_EEEEvNS_16Flash_bwd_paramsEi,"a",@progbits
	.sectionflags	@""
	.align	4
.nv.constant0._ZN5flash27flash_bwd_convert_dq_kernelI23Flash_bwd_kernel_traitsILi192ELi64ELi64ELi8ELi4ELi2ELi2ELb0ELb0EN7cutlass10bfloat16_tE19Flash_kernel_traitsILi192ELi64ELi64ELi8ES3_EEEEvNS_16Flash_bwd_paramsEi:
	.zero		1172


//--------------------- .nv.constant0._ZN5flash44flash_bwd_dq_dk_dv_loop_seqk_parallel_kernelI23Flash_bwd_kernel_traitsILi192ELi64ELi64ELi8ELi4ELi2ELi2ELb0ELb0EN7cutlass10bfloat16_tE19Flash_kernel_traitsILi192ELi64ELi64ELi8ES3_EELb1ELb0ELb0ELb0ELb0ELb0ELb0EEEvNS_16Flash_bwd_paramsE --------------------------
	.section	.nv.constant0._ZN5flash44flash_bwd_dq_dk_dv_loop_seqk_parallel_kernelI23Flash_bwd_kernel_traitsILi192ELi64ELi64ELi8ELi4ELi2ELi2ELb0ELb0EN7cutlass10bfloat16_tE19Flash_kernel_traitsILi192ELi64ELi64ELi8ES3_EELb1ELb0ELb0ELb0ELb0ELb0ELb0EEEvNS_16Flash_bwd_paramsE,"a",@progbits
	.sectionflags	@""
	.align	4
.nv.constant0._ZN5flash44flash_bwd_dq_dk_dv_loop_seqk_parallel_kernelI23Flash_bwd_kernel_traitsILi192ELi64ELi64ELi8ELi4ELi2ELi2ELb0ELb0EN7cutlass10bfloat16_tE19Flash_kernel_traitsILi192ELi64ELi64ELi8ES3_EELb1ELb0ELb0ELb0ELb0ELb0ELb0EEEvNS_16Flash_bwd_paramsE:
	.zero		1168


//--------------------- .nv.constant0._ZN5flash44flash_bwd_dq_dk_dv_loop_seqk_parallel_kernelI23Flash_bwd_kernel_traitsILi192ELi64ELi64ELi8ELi4ELi2ELi2ELb0ELb0EN7cutlass10bfloat16_tE19Flash_kernel_traitsILi192ELi64ELi64ELi8ES3_EELb0ELb0ELb0ELb0ELb0ELb0ELb1EEEvNS_16Flash_bwd_paramsE --------------------------
	.section	.nv.constant0._ZN5flash44flash_bwd_dq_dk_dv_loop_seqk_parallel_kernelI23Flash_bwd_kernel_traitsILi192ELi64ELi64ELi8ELi4ELi2ELi2ELb0ELb0EN7cutlass10bfloat16_tE19Flash_kernel_traitsILi192ELi64ELi64ELi8ES3_EELb0ELb0ELb0ELb0ELb0ELb0ELb1EEEvNS_16Flash_bwd_paramsE,"a",@progbits
	.sectionflags	@""
	.align	4
.nv.constant0._ZN5flash44flash_bwd_dq_dk_dv_loop_seqk_parallel_kernelI23Flash_bwd_kernel_traitsILi192ELi64ELi64ELi8ELi4ELi2ELi2ELb0ELb0EN7cutlass10bfloat16_tE19Flash_kernel_traitsILi192ELi64ELi64ELi8ES3_EELb0ELb0ELb0ELb0ELb0ELb0ELb1EEEvNS_16Flash_bwd_paramsE:
	.zero		1168


//--------------------- .nv.constant0._ZN5flash44flash_bwd_dq_dk_dv_loop_seqk_parallel_kernelI23Flash_bwd_kernel_traitsILi192ELi64ELi64ELi8ELi4ELi2ELi2ELb0ELb0EN7cutlass10bfloat16_tE19Flash_kernel_traitsILi192ELi64ELi64ELi8ES3_EELb1ELb0ELb1ELb0ELb0ELb0ELb0EEEvNS_16Flash_bwd_paramsE --------------------------
	.section	.nv.constant0._ZN5flash44flash_bwd_dq_dk_dv_loop_seqk_parallel_kernelI23Flash_bwd_kernel_traitsILi192ELi64ELi64ELi8ELi4ELi2ELi2ELb0ELb0EN7cutlass10bfloat16_tE19Flash_kernel_traitsILi192ELi64ELi64ELi8ES3_EELb1ELb0ELb1ELb0ELb0ELb0ELb0EEEvNS_16Flash_bwd_paramsE,"a",@progbits
	.sectionflags	@""
	.align	4
.nv.constant0._ZN5flash44flash_bwd_dq_dk_dv_loop_seqk_parallel_kernelI23Flash_bwd_kernel_traitsILi192ELi64ELi64ELi8ELi4ELi2ELi2ELb0ELb0EN7cutlass10bfloat16_tE19Flash_kernel_traitsILi192ELi64ELi64ELi8ES3_EELb1ELb0ELb1ELb0ELb0ELb0ELb0EEEvNS_16Flash_bwd_paramsE:
	.zero		1168


//--------------------- .nv.constant0._ZN5flash44flash_bwd_dq_dk_dv_loop_seqk_parallel_kernelI23Flash_bwd_kernel_traitsILi192ELi64ELi64ELi8ELi4ELi2ELi2ELb0ELb0EN7cutlass10bfloat16_tE19Flash_kernel_traitsILi192ELi64ELi64ELi8ES3_EELb0ELb0ELb1ELb0ELb0ELb0ELb1EEEvNS_16Flash_bwd_paramsE --------------------------
	.section	.nv.constant0._ZN5flash44flash_bwd_dq_dk_dv_loop_seqk_parallel_kernelI23Flash_bwd_kernel_traitsILi192ELi64ELi64ELi8ELi4ELi2ELi2ELb0ELb0EN7cutlass10bfloat16_tE19Flash_kernel_traitsILi192ELi64ELi64ELi8ES3_EELb0ELb0ELb1ELb0ELb0ELb0ELb1EEEvNS_16Flash_bwd_paramsE,"a",@progbits
	.sectionflags	@""
	.align	4
.nv.constant0._ZN5flash44flash_bwd_dq_dk_dv_loop_seqk_parallel_kernelI23Flash_bwd_kernel_traitsILi192ELi64ELi64ELi8ELi4ELi2ELi2ELb0ELb0EN7cutlass10bfloat16_tE19Flash_kernel_traitsILi192ELi64ELi64ELi8ES3_EELb0ELb0ELb1ELb0ELb0ELb0ELb1EEEvNS_16Flash_bwd_paramsE:
	.zero		1168


//--------------------- .nv.constant0._ZN5flash44flash_bwd_dq_dk_dv_loop_seqk_parallel_kernelI23Flash_bwd_kernel_traitsILi192ELi64ELi64ELi8ELi4ELi2ELi2ELb0ELb0EN7cutlass10bfloat16_tE19Flash_kernel_traitsILi192ELi64ELi64ELi8ES3_EELb1ELb0ELb0ELb0ELb0ELb1ELb0EEEvNS_16Flash_bwd_paramsE --------------------------
	.section	.nv.constant0._ZN5flash44flash_bwd_dq_dk_dv_loop_seqk_parallel_kernelI23Flash_bwd_kernel_traitsILi192ELi64ELi64ELi8ELi4ELi2ELi2ELb0ELb0EN7cutlass10bfloat16_tE19Flash_kernel_traitsILi192ELi64ELi64ELi8ES3_EELb1ELb0ELb0ELb0ELb0ELb1ELb0EEEvNS_16Flash_bwd_paramsE,"a",@progbits
	.sectionflags	@""
	.align	4
.nv.constant0._ZN5flash44flash_bwd_dq_dk_dv_loop_seqk_parallel_kernelI23Flash_bwd_kernel_traitsILi192ELi64ELi64ELi8ELi4ELi2ELi2ELb0ELb0EN7cutlass10bfloat16_tE19Flash_kernel_traitsILi192ELi64ELi64ELi8ES3_EELb1ELb0ELb0ELb0ELb0ELb1ELb0EEEvNS_16Flash_bwd_paramsE:
	.zero		1168


//--------------------- .nv.constant0._ZN5flash44flash_bwd_dq_dk_dv_loop_seqk_parallel_kernelI23Flash_bwd_kernel_traitsILi192ELi64ELi64ELi8ELi4ELi2ELi2ELb0ELb0EN7cutlass10bfloat16_tE19Flash_kernel_traitsILi192ELi64ELi64ELi8ES3_EELb0ELb0ELb0ELb0ELb0ELb1ELb1EEEvNS_16Flash_bwd_paramsE --------------------------
	.section	.nv.constant0._ZN5flash44flash_bwd_dq_dk_dv_loop_seqk_parallel_kernelI23Flash_bwd_kernel_traitsILi192ELi64ELi64ELi8ELi4ELi2ELi2ELb0ELb0EN7cutlass10bfloat16_tE19Flash_kernel_traitsILi192ELi64ELi64ELi8ES3_EELb0ELb0ELb0ELb0ELb0ELb1ELb1EEEvNS_16Flash_bwd_paramsE,"a",@progbits
	.sectionflags	@""
	.align	4
.nv.constant0._ZN5flash44flash_bwd_dq_dk_dv_loop_seqk_parallel_kernelI23Flash_bwd_kernel_traitsILi192ELi64ELi64ELi8ELi4ELi2ELi2ELb0ELb0EN7cutlass10bfloat16_tE19Flash_kernel_traitsILi192ELi64ELi64ELi8ES3_EELb0ELb0ELb0ELb0ELb0ELb1ELb1EEEvNS_16Flash_bwd_paramsE:
	.zero		1168


//--------------------- .nv.constant0._ZN5flash44flash_bwd_dq_dk_dv_loop_seqk_parallel_kernelI23Flash_bwd_kernel_traitsILi192ELi64ELi64ELi8ELi4ELi2ELi2ELb0ELb0EN7cutlass10bfloat16_tE19Flash_kernel_traitsILi192ELi64ELi64ELi8ES3_EELb1ELb0ELb0ELb1ELb0ELb0ELb0EEEvNS_16Flash_bwd_paramsE --------------------------
	.section	.nv.constant0._ZN5flash44flash_bwd_dq_dk_dv_loop_seqk_parallel_kernelI23Flash_bwd_kernel_traitsILi192ELi64ELi64ELi8ELi4ELi2ELi2ELb0ELb0EN7cutlass10bfloat16_tE19Flash_kernel_traitsILi192ELi64ELi64ELi8ES3_EELb1ELb0ELb0ELb1ELb0ELb0ELb0EEEvNS_16Flash_bwd_paramsE,"a",@progbits
	.sectionflags	@""
	.align	4
.nv.constant0._ZN5flash44flash_bwd_dq_dk_dv_loop_seqk_parallel_kernelI23Flash_bwd_kernel_traitsILi192ELi64ELi64ELi8ELi4ELi2ELi2ELb0ELb0EN7cutlass10bfloat16_tE19Flash_kernel_traitsILi192ELi64ELi64ELi8ES3_EELb1ELb0ELb0ELb1ELb0ELb0ELb0EEEvNS_16Flash_bwd_paramsE:
	.zero		1168


//--------------------- .nv.constant0._ZN5flash44flash_bwd_dq_dk_dv_loop_seqk_parallel_kernelI23Flash_bwd_kernel_traitsILi192ELi64ELi64ELi8ELi4ELi2ELi2ELb0ELb0EN7cutlass10bfloat16_tE19Flash_kernel_traitsILi192ELi64ELi64ELi8ES3_EELb0ELb0ELb0ELb1ELb0ELb0ELb1EEEvNS_16Flash_bwd_paramsE --------------------------
	.section	.nv.constant0._ZN5flash44flash_bwd_dq_dk_dv_loop_seqk_parallel_kernelI23Flash_bwd_kernel_traitsILi192ELi64ELi64ELi8ELi4ELi2ELi2ELb0ELb0EN7cutlass10bfloat16_tE19Flash_kernel_traitsILi192ELi64ELi64ELi8ES3_EELb0ELb0ELb0ELb1ELb0ELb0ELb1EEEvNS_16Flash_bwd_paramsE,"a",@progbits
	.sectionflags	@""
	.align	4
.nv.constant0._ZN5flash44flash_bwd_dq_dk_dv_loop_seqk_parallel_kernelI23Flash_bwd_kernel_traitsILi192ELi64ELi64ELi8ELi4ELi2ELi2ELb0ELb0EN7cutlass10bfloat16_tE19Flash_kernel_traitsILi192ELi64ELi64ELi8ES3_EELb0ELb0ELb0ELb1ELb0ELb0ELb1EEEvNS_16Flash_bwd_paramsE:
	.zero		1168


//--------------------- .nv.constant0._ZN5flash44flash_bwd_dq_dk_dv_loop_seqk_parallel_kernelI23Flash_bwd_kernel_traitsILi192ELi64ELi64ELi8ELi4ELi2ELi2ELb0ELb0EN7cutlass10bfloat16_tE19Flash_kernel_traitsILi192ELi64ELi64ELi8ES3_EELb1ELb0ELb1ELb0ELb0ELb1ELb0EEEvNS_16Flash_bwd_paramsE --------------------------
	.section	.nv.constant0._ZN5flash44flash_bwd_dq_dk_dv_loop_seqk_parallel_kernelI23Flash_bwd_kernel_traitsILi192ELi64ELi64ELi8ELi4ELi2ELi2ELb0ELb0EN7cutlass10bfloat16_tE19Flash_kernel_traitsILi192ELi64ELi64ELi8ES3_EELb1ELb0ELb1ELb0ELb0ELb1ELb0EEEvNS_16Flash_bwd_paramsE,"a",@progbits
	.sectionflags	@""
	.align	4
.nv.constant0._ZN5flash44flash_bwd_dq_dk_dv_loop_seqk_parallel_kernelI23Flash_bwd_kernel_traitsILi192ELi64ELi64ELi8ELi4ELi2ELi2ELb0ELb0EN7cutlass10bfloat16_tE19Flash_kernel_traitsILi192ELi64ELi64ELi8ES3_EELb1ELb0ELb1ELb0ELb0ELb1ELb0EEEvNS_16Flash_bwd_paramsE:
	.zero		1168


//--------------------- .nv.constant0._ZN5flash44flash_bwd_dq_dk_dv_loop_seqk_parallel_kernelI23Flash_bwd_kernel_traitsILi192ELi64ELi64ELi8ELi4ELi2ELi2ELb0ELb0EN7cutlass10bfloat16_tE19Flash_kernel_traitsILi192ELi64ELi64ELi8ES3_EELb0ELb0ELb1ELb0ELb0ELb1ELb1EEEvNS_16Flash_bwd_paramsE --------------------------
	.section	.nv.constant0._ZN5flash44flash_bwd_dq_dk_dv_loop_seqk_parallel_kernelI23Flash_bwd_kernel_traitsILi192ELi64ELi64ELi8ELi4ELi2ELi2ELb0ELb0EN7cutlass10bfloat16_tE19Flash_kernel_traitsILi192ELi64ELi64ELi8ES3_EELb0ELb0ELb1ELb0ELb0ELb1ELb1EEEvNS_16Flash_bwd_paramsE,"a",@progbits
	.sectionflags	@""
	.align	4
.nv.constant0._ZN5flash44flash_bwd_dq_dk_dv_loop_seqk_parallel_kernelI23Flash_bwd_kernel_traitsILi192ELi64ELi64ELi8ELi4ELi2ELi2ELb0ELb0EN7cutlass10bfloat16_tE19Flash_kernel_traitsILi192ELi64ELi64ELi8ES3_EELb0ELb0ELb1ELb0ELb0ELb1ELb1EEEvNS_16Flash_bwd_paramsE:
	.zero		1168


//--------------------- .nv.constant0._ZN5flash44flash_bwd_dq_dk_dv_loop_seqk_parallel_kernelI23Flash_bwd_kernel_traitsILi192ELi64ELi64ELi8ELi4ELi2ELi2ELb0ELb0EN7cutlass10bfloat16_tE19Flash_kernel_traitsILi192ELi64ELi64ELi8ES3_EELb1ELb0ELb1ELb1ELb0ELb0ELb0EEEvNS_16Flash_bwd_paramsE --------------------------
	.section	.nv.constant0._ZN5flash44flash_bwd_dq_dk_dv_loop_seqk_parallel_kernelI23Flash_bwd_kernel_traitsILi192ELi64ELi64ELi8ELi4ELi2ELi2ELb0ELb0EN7cutlass10bfloat16_tE19Flash_kernel_traitsILi192ELi64ELi64ELi8ES3_EELb1ELb0ELb1ELb1ELb0ELb0ELb0EEEvNS_16Flash_bwd_paramsE,"a",@progbits
	.sectionflags	@""
	.align	4
.nv.constant0._ZN5flash44flash_bwd_dq_dk_dv_loop_seqk_parallel_kernelI23Flash_bwd_kernel_traitsILi192ELi64ELi64ELi8ELi4ELi2ELi2ELb0ELb0EN7cutlass10bfloat16_tE19Flash_kernel_traitsILi192ELi64ELi64ELi8ES3_EELb1ELb0ELb1ELb1ELb0ELb0ELb0EEEvNS_16Flash_bwd_paramsE:
	.zero		1168


//--------------------- .nv.constant0._ZN5flash44flash_bwd_dq_dk_dv_loop_seqk_parallel_kernelI23Flash_bwd_kernel_traitsILi192ELi64ELi64ELi8ELi4ELi2ELi2ELb0ELb0EN7cutlass10bfloat16_tE19Flash_kernel_traitsILi192ELi64ELi64ELi8ES3_EELb0ELb0ELb1ELb1ELb0ELb0ELb1EEEvNS_16Flash_bwd_paramsE --------------------------
	.section	.nv.constant0._ZN5flash44flash_bwd_dq_dk_dv_loop_seqk_parallel_kernelI23Flash_bwd_kernel_traitsILi192ELi64ELi64ELi8ELi4ELi2ELi2ELb0ELb0EN7cutlass10bfloat16_tE19Flash_kernel_traitsILi192ELi64ELi64ELi8ES3_EELb0ELb0ELb1ELb1ELb0ELb0ELb1EEEvNS_16Flash_bwd_paramsE,"a",@progbits
	.sectionflags	@""
	.align	4
.nv.constant0._ZN5flash44flash_bwd_dq_dk_dv_loop_seqk_parallel_kernelI23Flash_bwd_kernel_traitsILi192ELi64ELi64ELi8ELi4ELi2ELi2ELb0ELb0EN7cutlass10bfloat16_tE19Flash_kernel_traitsILi192ELi64ELi64ELi8ES3_EELb0ELb0ELb1ELb1ELb0ELb0ELb1EEEvNS_16Flash_bwd_paramsE:
	.zero		1168


//--------------------- .nv.constant0._ZN5flash25flash_bwd_dot_do_o_kernelILb0E23Flash_bwd_kernel_traitsILi192ELi64ELi64ELi8ELi4ELi2ELi2ELb0ELb0EN7cutlass10bfloat16_tE19Flash_kernel_traitsILi192ELi64ELi64ELi8ES3_EEEEvNS_16Flash_bwd_paramsE --------------------------
	.section	.nv.constant0._ZN5flash25flash_bwd_dot_do_o_kernelILb0E23Flash_bwd_kernel_traitsILi192ELi64ELi64ELi8ELi4ELi2ELi2ELb0ELb0EN7cutlass10bfloat16_tE19Flash_kernel_traitsILi192ELi64ELi64ELi8ES3_EEEEvNS_16Flash_bwd_paramsE,"a",@progbits
	.sectionflags	@""
	.align	4
.nv.constant0._ZN5flash25flash_bwd_dot_do_o_kernelILb0E23Flash_bwd_kernel_traitsILi192ELi64ELi64ELi8ELi4ELi2ELi2ELb0ELb0EN7cutlass10bfloat16_tE19Flash_kernel_traitsILi192ELi64ELi64ELi8ES3_EEEEvNS_16Flash_bwd_paramsE:
	.zero		1168


//--------------------- .nv.constant0._ZN5flash25flash_bwd_dot_do_o_kernelILb1E23Flash_bwd_kernel_traitsILi192ELi64ELi64ELi8ELi4ELi2ELi2ELb0ELb0EN7cutlass10bfloat16_tE19Flash_kernel_traitsILi192ELi64ELi64ELi8ES3_EEEEvNS_16Flash_bwd_paramsE --------------------------
	.section	.nv.constant0._ZN5flash25flash_bwd_dot_do_o_kernelILb1E23Flash_bwd_kernel_traitsILi192ELi64ELi64ELi8ELi4ELi2ELi2ELb0ELb0EN7cutlass10bfloat16_tE19Flash_kernel_traitsILi192ELi64ELi64ELi8ES3_EEEEvNS_16Flash_bwd_paramsE,"a",@progbits
	.sectionflags	@""
	.align	4
.nv.constant0._ZN5flash25flash_bwd_dot_do_o_kernelILb1E23Flash_bwd_kernel_traitsILi192ELi64ELi64ELi8ELi4ELi2ELi2ELb0ELb0EN7cutlass10bfloat16_tE19Flash_kernel_traitsILi192ELi64ELi64ELi8ES3_EEEEvNS_16Flash_bwd_paramsE:
	.zero		1168


//--------------------- SYMBOLS --------------------------

	.type		.nv.reservedSmem.offset0,@object
	.size		.nv.reservedSmem.offset0,0x4
